	.target	sm_90a

	.elftype	@"ET_EXEC"


//--------------------- .note.nv.tkinfo           --------------------------
	.section	.note.nv.tkinfo,"",@"SHT_NOTE"
	.sectionflags	@"SHF_NOTE_NV_TKINFO"
	.tkinfo
        /*0018*/ 	.word	0x00000002
        /*0030*/ 	.string	""
        /*0030*/ 	.string	"ptxas"
        /*0030*/ 	.string	"Cuda compilation tools, release 13.0, V13.0.88"
        /*0030*/ 	.string	"Build cuda_13.0.r13.0/compiler.36424714_0"
        /*0030*/ 	.string	"-arch sm_90a -m 64 "



//--------------------- .note.nv.cuinfo           --------------------------
	.section	.note.nv.cuinfo,"",@"SHT_NOTE"
	.sectionflags	@"SHF_NOTE_NV_CUINFO"
        /*0018*/ 	.short	0x0002
        /*001a*/ 	.short	0x005a
        /*001c*/ 	.short	0x0082
	.zero		2


//--------------------- .nv.info                  --------------------------
	.section	.nv.info,"",@"SHT_CUDA_INFO"
	.align	4


	//----- nvinfo : EIATTR_REGCOUNT
	.align		4
        /*0000*/ 	.byte	0x04, 0x2f
        /*0002*/ 	.short	(.L_124 - .L_123)
	.align		4
.L_123:
        /*0004*/ 	.word	index@(_ZN2at6native13reduce_kernelILi128ELi4ENS0_8ReduceOpIN3c104HalfENS0_9ArgMaxOpsIfEEjlLi4ELi4EEEEEvT1_)
        /*0008*/ 	.word	0x0000004e


	//----- nvinfo : EIATTR_FRAME_SIZE
	.align		4
.L_124:
        /*000c*/ 	.byte	0x04, 0x11
        /*000e*/ 	.short	(.L_126 - .L_125)
	.align		4
.L_125:
        /*0010*/ 	.word	index@($__internal_53_$__cuda_sm20_rem_u64)
        /*0014*/ 	.word	0x00000000


	//----- nvinfo : EIATTR_FRAME_SIZE
	.align		4
.L_126:
        /*0018*/ 	.byte	0x04, 0x11
        /*001a*/ 	.short	(.L_128 - .L_127)
	.align		4
.L_127:
        /*001c*/ 	.word	index@($__internal_52_$__cuda_sm20_div_u64)
        /*0020*/ 	.word	0x00000000


	//----- nvinfo : EIATTR_FRAME_SIZE
	.align		4
.L_128:
        /*0024*/ 	.byte	0x04, 0x11
        /*0026*/ 	.short	(.L_130 - .L_129)
	.align		4
.L_129:
        /*0028*/ 	.word	index@(_ZN2at6native13reduce_kernelILi128ELi4ENS0_8ReduceOpIN3c104HalfENS0_9ArgMaxOpsIfEEjlLi4ELi4EEEEEvT1_)
        /*002c*/ 	.word	0x00000000


	//----- nvinfo : EIATTR_REGCOUNT
	.align		4
.L_130:
        /*0030*/ 	.byte	0x04, 0x2f
        /*0032*/ 	.short	(.L_132 - .L_131)
	.align		4
.L_131:
        /*0034*/ 	.word	index@(_ZN2at6native13reduce_kernelILi256ELi2ENS0_8ReduceOpIN3c104HalfENS0_9ArgMaxOpsIfEEjlLi4ELi4EEEEEvT1_)
        /*0038*/ 	.word	0x00000036


	//----- nvinfo : EIATTR_FRAME_SIZE
	.align		4
.L_132:
        /*003c*/ 	.byte	0x04, 0x11
        /*003e*/ 	.short	(.L_134 - .L_133)
	.align		4
.L_133:
        /*0040*/ 	.word	index@($__internal_51_$__cuda_sm20_rem_u64)
        /*0044*/ 	.word	0x00000000


	//----- nvinfo : EIATTR_FRAME_SIZE
	.align		4
.L_134:
        /*0048*/ 	.byte	0x04, 0x11
        /*004a*/ 	.short	(.L_136 - .L_135)
	.align		4
.L_135:
        /*004c*/ 	.word	index@($__internal_50_$__cuda_sm20_div_u64)
        /*0050*/ 	.word	0x00000000


	//----- nvinfo : EIATTR_FRAME_SIZE
	.align		4
.L_136:
        /*0054*/ 	.byte	0x04, 0x11
        /*0056*/ 	.short	(.L_138 - .L_137)
	.align		4
.L_137:
        /*0058*/ 	.word	index@(_ZN2at6native13reduce_kernelILi256ELi2ENS0_8ReduceOpIN3c104HalfENS0_9ArgMaxOpsIfEEjlLi4ELi4EEEEEvT1_)
        /*005c*/ 	.word	0x00000000


	//----- nvinfo : EIATTR_REGCOUNT
	.align		4
.L_138:
        /*0060*/ 	.byte	0x04, 0x2f
        /*0062*/ 	.short	(.L_140 - .L_139)
	.align		4
.L_139:
        /*0064*/ 	.word	index@(_ZN2at6native13reduce_kernelILi512ELi1ENS0_8ReduceOpIN3c104HalfENS0_9ArgMaxOpsIfEEjlLi4ELi4EEEEEvT1_)
        /*0068*/ 	.word	0x00000020


	//----- nvinfo : EIATTR_FRAME_SIZE
	.align		4
.L_140:
        /*006c*/ 	.byte	0x04, 0x11
        /*006e*/ 	.short	(.L_142 - .L_141)
	.align		4
.L_141:
        /*0070*/ 	.word	index@($__internal_49_$__cuda_sm20_rem_u64)
        /*0074*/ 	.word	0x00000000


	//----- nvinfo : EIATTR_FRAME_SIZE
	.align		4
.L_142:
        /*0078*/ 	.byte	0x04, 0x11
        /*007a*/ 	.short	(.L_144 - .L_143)
	.align		4
.L_143:
        /*007c*/ 	.word	index@($__internal_48_$__cuda_sm20_div_u64)
        /*0080*/ 	.word	0x00000000


	//----- nvinfo : EIATTR_FRAME_SIZE
	.align		4
.L_144:
        /*0084*/ 	.byte	0x04, 0x11
        /*0086*/ 	.short	(.L_146 - .L_145)
	.align		4
.L_145:
        /*0088*/ 	.word	index@(_ZN2at6native13reduce_kernelILi512ELi1ENS0_8ReduceOpIN3c104HalfENS0_9ArgMaxOpsIfEEjlLi4ELi4EEEEEvT1_)
        /*008c*/ 	.word	0x00000000


	//----- nvinfo : EIATTR_REGCOUNT
	.align		4
.L_146:
        /*0090*/ 	.byte	0x04, 0x2f
        /*0092*/ 	.short	(.L_148 - .L_147)
	.align		4
.L_147:
        /*0094*/ 	.word	index@(_ZN2at6native13reduce_kernelILi128ELi4ENS0_8ReduceOpIN3c108BFloat16ENS0_9ArgMaxOpsIfEEjlLi4ELi4EEEEEvT1_)
        /*0098*/ 	.word	0x00000053


	//----- nvinfo : EIATTR_FRAME_SIZE
	.align		4
.L_148:
        /*009c*/ 	.byte	0x04, 0x11
        /*009e*/ 	.short	(.L_150 - .L_149)
	.align		4
.L_149:
        /*00a0*/ 	.word	index@($__internal_47_$__cuda_sm20_rem_u64)
        /*00a4*/ 	.word	0x00000000


	//----- nvinfo : EIATTR_FRAME_SIZE
	.align		4
.L_150:
        /*00a8*/ 	.byte	0x04, 0x11
        /*00aa*/ 	.short	(.L_152 - .L_151)
	.align		4
.L_151:
        /*00ac*/ 	.word	index@($__internal_46_$__cuda_sm20_div_u64)
        /*00b0*/ 	.word	0x00000000


	//----- nvinfo : EIATTR_FRAME_SIZE
	.align		4
.L_152:
        /*00b4*/ 	.byte	0x04, 0x11
        /*00b6*/ 	.short	(.L_154 - .L_153)
	.align		4
.L_153:
        /*00b8*/ 	.word	index@(_ZN2at6native13reduce_kernelILi128ELi4ENS0_8ReduceOpIN3c108BFloat16ENS0_9ArgMaxOpsIfEEjlLi4ELi4EEEEEvT1_)
        /*00bc*/ 	.word	0x00000000


	//----- nvinfo : EIATTR_REGCOUNT
	.align		4
.L_154:
        /*00c0*/ 	.byte	0x04, 0x2f
        /*00c2*/ 	.short	(.L_156 - .L_155)
	.align		4
.L_155:
        /*00c4*/ 	.word	index@(_ZN2at6native13reduce_kernelILi256ELi2ENS0_8ReduceOpIN3c108BFloat16ENS0_9ArgMaxOpsIfEEjlLi4ELi4EEEEEvT1_)
        /*00c8*/ 	.word	0x00000038


	//----- nvinfo : EIATTR_FRAME_SIZE
	.align		4
.L_156:
        /*00cc*/ 	.byte	0x04, 0x11
        /*00ce*/ 	.short	(.L_158 - .L_157)
	.align		4
.L_157:
        /*00d0*/ 	.word	index@($__internal_45_$__cuda_sm20_rem_u64)
        /*00d4*/ 	.word	0x00000000


	//----- nvinfo : EIATTR_FRAME_SIZE
	.align		4
.L_158:
        /*00d8*/ 	.byte	0x04, 0x11
        /*00da*/ 	.short	(.L_160 - .L_159)
	.align		4
.L_159:
        /*00dc*/ 	.word	index@($__internal_44_$__cuda_sm20_div_u64)
        /*00e0*/ 	.word	0x00000000


	//----- nvinfo : EIATTR_FRAME_SIZE
	.align		4
.L_160:
        /*00e4*/ 	.byte	0x04, 0x11
        /*00e6*/ 	.short	(.L_162 - .L_161)
	.align		4
.L_161:
        /*00e8*/ 	.word	index@(_ZN2at6native13reduce_kernelILi256ELi2ENS0_8ReduceOpIN3c108BFloat16ENS0_9ArgMaxOpsIfEEjlLi4ELi4EEEEEvT1_)
        /*00ec*/ 	.word	0x00000000


	//----- nvinfo : EIATTR_REGCOUNT
	.align		4
.L_162:
        /*00f0*/ 	.byte	0x04, 0x2f
        /*00f2*/ 	.short	(.L_164 - .L_163)
	.align		4
.L_163:
        /*00f4*/ 	.word	index@(_ZN2at6native13reduce_kernelILi512ELi1ENS0_8ReduceOpIN3c108BFloat16ENS0_9ArgMaxOpsIfEEjlLi4ELi4EEEEEvT1_)
        /*00f8*/ 	.word	0x00000020


	//----- nvinfo : EIATTR_FRAME_SIZE
	.align		4
.L_164:
        /*00fc*/ 	.byte	0x04, 0x11
        /*00fe*/ 	.short	(.L_166 - .L_165)
	.align		4
.L_165:
        /*0100*/ 	.word	index@($__internal_43_$__cuda_sm20_rem_u64)
        /*0104*/ 	.word	0x00000000


	//----- nvinfo : EIATTR_FRAME_SIZE
	.align		4
.L_166:
        /*0108*/ 	.byte	0x04, 0x11
        /*010a*/ 	.short	(.L_168 - .L_167)
	.align		4
.L_167:
        /*010c*/ 	.word	index@($__internal_42_$__cuda_sm20_div_u64)
        /*0110*/ 	.word	0x00000000


	//----- nvinfo : EIATTR_FRAME_SIZE
	.align		4
.L_168:
        /*0114*/ 	.byte	0x04, 0x11
        /*0116*/ 	.short	(.L_170 - .L_169)
	.align		4
.L_169:
        /*0118*/ 	.word	index@(_ZN2at6native13reduce_kernelILi512ELi1ENS0_8ReduceOpIN3c108BFloat16ENS0_9ArgMaxOpsIfEEjlLi4ELi4EEEEEvT1_)
        /*011c*/ 	.word	0x00000000


	//----- nvinfo : EIATTR_REGCOUNT
	.align		4
.L_170:
        /*0120*/ 	.byte	0x04, 0x2f
        /*0122*/ 	.short	(.L_172 - .L_171)
	.align		4
.L_171:
        /*0124*/ 	.word	index@(_ZN2at6native13reduce_kernelILi128ELi4ENS0_8ReduceOpIhNS0_9ArgMaxOpsIhEEjlLi4ELi4EEEEEvT1_)
        /*0128*/ 	.word	0x00000060


	//----- nvinfo : EIATTR_FRAME_SIZE
	.align		4
.L_172:
        /*012c*/ 	.byte	0x04, 0x11
        /*012e*/ 	.short	(.L_174 - .L_173)
	.align		4
.L_173:
        /*0130*/ 	.word	index@($__internal_41_$__cuda_sm20_rem_u64)
        /*0134*/ 	.word	0x00000000


	//----- nvinfo : EIATTR_FRAME_SIZE
	.align		4
.L_174:
        /*0138*/ 	.byte	0x04, 0x11
        /*013a*/ 	.short	(.L_176 - .L_175)
	.align		4
.L_175:
        /*013c*/ 	.word	index@($__internal_40_$__cuda_sm20_div_u64)
        /*0140*/ 	.word	0x00000000


	//----- nvinfo : EIATTR_FRAME_SIZE
	.align		4
.L_176:
        /*0144*/ 	.byte	0x04, 0x11
        /*0146*/ 	.short	(.L_178 - .L_177)
	.align		4
.L_177:
        /*0148*/ 	.word	index@(_ZN2at6native13reduce_kernelILi128ELi4ENS0_8ReduceOpIhNS0_9ArgMaxOpsIhEEjlLi4ELi4EEEEEvT1_)
        /*014c*/ 	.word	0x00000000


	//----- nvinfo : EIATTR_REGCOUNT
	.align		4
.L_178:
        /*0150*/ 	.byte	0x04, 0x2f
        /*0152*/ 	.short	(.L_180 - .L_179)
	.align		4
.L_179:
        /*0154*/ 	.word	index@(_ZN2at6native13reduce_kernelILi256ELi2ENS0_8ReduceOpIhNS0_9ArgMaxOpsIhEEjlLi4ELi4EEEEEvT1_)
        /*0158*/ 	.word	0x00000038


	//----- nvinfo : EIATTR_FRAME_SIZE
	.align		4
.L_180:
        /*015c*/ 	.byte	0x04, 0x11
        /*015e*/ 	.short	(.L_182 - .L_181)
	.align		4
.L_181:
        /*0160*/ 	.word	index@($__internal_39_$__cuda_sm20_rem_u64)
        /*0164*/ 	.word	0x00000000


	//----- nvinfo : EIATTR_FRAME_SIZE
	.align		4
.L_182:
        /*0168*/ 	.byte	0x04, 0x11
        /*016a*/ 	.short	(.L_184 - .L_183)
	.align		4
.L_183:
        /*016c*/ 	.word	index@($__internal_38_$__cuda_sm20_div_u64)
        /*0170*/ 	.word	0x00000000


	//----- nvinfo : EIATTR_FRAME_SIZE
	.align		4
.L_184:
        /*0174*/ 	.byte	0x04, 0x11
        /*0176*/ 	.short	(.L_186 - .L_185)
	.align		4
.L_185:
        /*0178*/ 	.word	index@(_ZN2at6native13reduce_kernelILi256ELi2ENS0_8ReduceOpIhNS0_9ArgMaxOpsIhEEjlLi4ELi4EEEEEvT1_)
        /*017c*/ 	.word	0x00000000


	//----- nvinfo : EIATTR_REGCOUNT
	.align		4
.L_186:
        /*0180*/ 	.byte	0x04, 0x2f
        /*0182*/ 	.short	(.L_188 - .L_187)
	.align		4
.L_187:
        /*0184*/ 	.word	index@(_ZN2at6native13reduce_kernelILi512ELi1ENS0_8ReduceOpIhNS0_9ArgMaxOpsIhEEjlLi4ELi4EEEEEvT1_)
        /*0188*/ 	.word	0x00000020


	//----- nvinfo : EIATTR_FRAME_SIZE
	.align		4
.L_188:
        /*018c*/ 	.byte	0x04, 0x11
        /*018e*/ 	.short	(.L_190 - .L_189)
	.align		4
.L_189:
        /*0190*/ 	.word	index@($__internal_37_$__cuda_sm20_rem_u64)
        /*0194*/ 	.word	0x00000008


	//----- nvinfo : EIATTR_FRAME_SIZE
	.align		4
.L_190:
        /*0198*/ 	.byte	0x04, 0x11
        /*019a*/ 	.short	(.L_192 - .L_191)
	.align		4
.L_191:
        /*019c*/ 	.word	index@($__internal_36_$__cuda_sm20_div_u64)
        /*01a0*/ 	.word	0x00000008


	//----- nvinfo : EIATTR_FRAME_SIZE
	.align		4
.L_192:
        /*01a4*/ 	.byte	0x04, 0x11
        /*01a6*/ 	.short	(.L_194 - .L_193)
	.align		4
.L_193:
        /*01a8*/ 	.word	index@(_ZN2at6native13reduce_kernelILi512ELi1ENS0_8ReduceOpIhNS0_9ArgMaxOpsIhEEjlLi4ELi4EEEEEvT1_)
        /*01ac*/ 	.word	0x00000008


	//----- nvinfo : EIATTR_REGCOUNT
	.align		4
.L_194:
        /*01b0*/ 	.byte	0x04, 0x2f
        /*01b2*/ 	.short	(.L_196 - .L_195)
	.align		4
.L_195:
        /*01b4*/ 	.word	index@(_ZN2at6native13reduce_kernelILi128ELi4ENS0_8ReduceOpIaNS0_9ArgMaxOpsIaEEjlLi4ELi4EEEEEvT1_)
        /*01b8*/ 	.word	0x00000060


	//----- nvinfo : EIATTR_FRAME_SIZE
	.align		4
.L_196:
        /*01bc*/ 	.byte	0x04, 0x11
        /*01be*/ 	.short	(.L_198 - .L_197)
	.align		4
.L_197:
        /*01c0*/ 	.word	index@($__internal_35_$__cuda_sm20_rem_u64)
        /*01c4*/ 	.word	0x00000000


	//----- nvinfo : EIATTR_FRAME_SIZE
	.align		4
.L_198:
        /*01c8*/ 	.byte	0x04, 0x11
        /*01ca*/ 	.short	(.L_200 - .L_199)
	.align		4
.L_199:
        /*01cc*/ 	.word	index@($__internal_34_$__cuda_sm20_div_u64)
        /*01d0*/ 	.word	0x00000000


	//----- nvinfo : EIATTR_FRAME_SIZE
	.align		4
.L_200:
        /*01d4*/ 	.byte	0x04, 0x11
        /*01d6*/ 	.short	(.L_202 - .L_201)
	.align		4
.L_201:
        /*01d8*/ 	.word	index@(_ZN2at6native13reduce_kernelILi128ELi4ENS0_8ReduceOpIaNS0_9ArgMaxOpsIaEEjlLi4ELi4EEEEEvT1_)
        /*01dc*/ 	.word	0x00000000


	//----- nvinfo : EIATTR_REGCOUNT
	.align		4
.L_202:
        /*01e0*/ 	.byte	0x04, 0x2f
        /*01e2*/ 	.short	(.L_204 - .L_203)
	.align		4
.L_203:
        /*01e4*/ 	.word	index@(_ZN2at6native13reduce_kernelILi256ELi2ENS0_8ReduceOpIaNS0_9ArgMaxOpsIaEEjlLi4ELi4EEEEEvT1_)
        /*01e8*/ 	.word	0x00000038


	//----- nvinfo : EIATTR_FRAME_SIZE
	.align		4
.L_204:
        /*01ec*/ 	.byte	0x04, 0x11
        /*01ee*/ 	.short	(.L_206 - .L_205)
	.align		4
.L_205:
        /*01f0*/ 	.word	index@($__internal_33_$__cuda_sm20_rem_u64)
        /*01f4*/ 	.word	0x00000000


	//----- nvinfo : EIATTR_FRAME_SIZE
	.align		4
.L_206:
        /*01f8*/ 	.byte	0x04, 0x11
        /*01fa*/ 	.short	(.L_208 - .L_207)
	.align		4
.L_207:
        /*01fc*/ 	.word	index@($__internal_32_$__cuda_sm20_div_u64)
        /*0200*/ 	.word	0x00000000


	//----- nvinfo : EIATTR_FRAME_SIZE
	.align		4
.L_208:
        /*0204*/ 	.byte	0x04, 0x11
        /*0206*/ 	.short	(.L_210 - .L_209)
	.align		4
.L_209:
        /*0208*/ 	.word	index@(_ZN2at6native13reduce_kernelILi256ELi2ENS0_8ReduceOpIaNS0_9ArgMaxOpsIaEEjlLi4ELi4EEEEEvT1_)
        /*020c*/ 	.word	0x00000000


	//----- nvinfo : EIATTR_REGCOUNT
	.align		4
.L_210:
        /*0210*/ 	.byte	0x04, 0x2f
        /*0212*/ 	.short	(.L_212 - .L_211)
	.align		4
.L_211:
        /*0214*/ 	.word	index@(_ZN2at6native13reduce_kernelILi512ELi1ENS0_8ReduceOpIaNS0_9ArgMaxOpsIaEEjlLi4ELi4EEEEEvT1_)
        /*0218*/ 	.word	0x00000020


	//----- nvinfo : EIATTR_FRAME_SIZE
	.align		4
.L_212:
        /*021c*/ 	.byte	0x04, 0x11
        /*021e*/ 	.short	(.L_214 - .L_213)
	.align		4
.L_213:
        /*0220*/ 	.word	index@($__internal_31_$__cuda_sm20_rem_u64)
        /*0224*/ 	.word	0x00000008


	//----- nvinfo : EIATTR_FRAME_SIZE
	.align		4
.L_214:
        /*0228*/ 	.byte	0x04, 0x11
        /*022a*/ 	.short	(.L_216 - .L_215)
	.align		4
.L_215:
        /*022c*/ 	.word	index@($__internal_30_$__cuda_sm20_div_u64)
        /*0230*/ 	.word	0x00000008


	//----- nvinfo : EIATTR_FRAME_SIZE
	.align		4
.L_216:
        /*0234*/ 	.byte	0x04, 0x11
        /*0236*/ 	.short	(.L_218 - .L_217)
	.align		4
.L_217:
        /*0238*/ 	.word	index@(_ZN2at6native13reduce_kernelILi512ELi1ENS0_8ReduceOpIaNS0_9ArgMaxOpsIaEEjlLi4ELi4EEEEEvT1_)
        /*023c*/ 	.word	0x00000008


	//----- nvinfo : EIATTR_REGCOUNT
	.align		4
.L_218:
        /*0240*/ 	.byte	0x04, 0x2f
        /*0242*/ 	.short	(.L_220 - .L_219)
	.align		4
.L_219:
        /*0244*/ 	.word	index@(_ZN2at6native13reduce_kernelILi128ELi4ENS0_8ReduceOpIiNS0_9ArgMaxOpsIiEEjlLi4ELi4EEEEEvT1_)
        /*0248*/ 	.word	0x0000005e


	//----- nvinfo : EIATTR_FRAME_SIZE
	.align		4
.L_220:
        /*024c*/ 	.byte	0x04, 0x11
        /*024e*/ 	.short	(.L_222 - .L_221)
	.align		4
.L_221:
        /*0250*/ 	.word	index@($__internal_29_$__cuda_sm20_rem_u64)
        /*0254*/ 	.word	0x00000000


	//----- nvinfo : EIATTR_FRAME_SIZE
	.align		4
.L_222:
        /*0258*/ 	.byte	0x04, 0x11
        /*025a*/ 	.short	(.L_224 - .L_223)
	.align		4
.L_223:
        /*025c*/ 	.word	index@($__internal_28_$__cuda_sm20_div_u64)
        /*0260*/ 	.word	0x00000000


	//----- nvinfo : EIATTR_FRAME_SIZE
	.align		4
.L_224:
        /*0264*/ 	.byte	0x04, 0x11
        /*0266*/ 	.short	(.L_226 - .L_225)
	.align		4
.L_225:
        /*0268*/ 	.word	index@(_ZN2at6native13reduce_kernelILi128ELi4ENS0_8ReduceOpIiNS0_9ArgMaxOpsIiEEjlLi4ELi4EEEEEvT1_)
        /*026c*/ 	.word	0x00000000


	//----- nvinfo : EIATTR_REGCOUNT
	.align		4
.L_226:
        /*0270*/ 	.byte	0x04, 0x2f
        /*0272*/ 	.short	(.L_228 - .L_227)
	.align		4
.L_227:
        /*0274*/ 	.word	index@(_ZN2at6native13reduce_kernelILi256ELi2ENS0_8ReduceOpIiNS0_9ArgMaxOpsIiEEjlLi4ELi4EEEEEvT1_)
        /*0278*/ 	.word	0x00000038


	//----- nvinfo : EIATTR_FRAME_SIZE
	.align		4
.L_228:
        /*027c*/ 	.byte	0x04, 0x11
        /*027e*/ 	.short	(.L_230 - .L_229)
	.align		4
.L_229:
        /*0280*/ 	.word	index@($__internal_27_$__cuda_sm20_rem_u64)
        /*0284*/ 	.word	0x00000000


	//----- nvinfo : EIATTR_FRAME_SIZE
	.align		4
.L_230:
        /*0288*/ 	.byte	0x04, 0x11
        /*028a*/ 	.short	(.L_232 - .L_231)
	.align		4
.L_231:
        /*028c*/ 	.word	index@($__internal_26_$__cuda_sm20_div_u64)
        /*0290*/ 	.word	0x00000000


	//----- nvinfo : EIATTR_FRAME_SIZE
	.align		4
.L_232:
        /*0294*/ 	.byte	0x04, 0x11
        /*0296*/ 	.short	(.L_234 - .L_233)
	.align		4
.L_233:
        /*0298*/ 	.word	index@(_ZN2at6native13reduce_kernelILi256ELi2ENS0_8ReduceOpIiNS0_9ArgMaxOpsIiEEjlLi4ELi4EEEEEvT1_)
        /*029c*/ 	.word	0x00000000


	//----- nvinfo : EIATTR_REGCOUNT
	.align		4
.L_234:
        /*02a0*/ 	.byte	0x04, 0x2f
        /*02a2*/ 	.short	(.L_236 - .L_235)
	.align		4
.L_235:
        /*02a4*/ 	.word	index@(_ZN2at6native13reduce_kernelILi512ELi1ENS0_8ReduceOpIiNS0_9ArgMaxOpsIiEEjlLi4ELi4EEEEEvT1_)
        /*02a8*/ 	.word	0x00000020


	//----- nvinfo : EIATTR_FRAME_SIZE
	.align		4
.L_236:
        /*02ac*/ 	.byte	0x04, 0x11
        /*02ae*/ 	.short	(.L_238 - .L_237)
	.align		4
.L_237:
        /*02b0*/ 	.word	index@($__internal_25_$__cuda_sm20_rem_u64)
        /*02b4*/ 	.word	0x00000000


	//----- nvinfo : EIATTR_FRAME_SIZE
	.align		4
.L_238:
        /*02b8*/ 	.byte	0x04, 0x11
        /*02ba*/ 	.short	(.L_240 - .L_239)
	.align		4
.L_239:
        /*02bc*/ 	.word	index@($__internal_24_$__cuda_sm20_div_u64)
        /*02c0*/ 	.word	0x00000000


	//----- nvinfo : EIATTR_FRAME_SIZE
	.align		4
.L_240:
        /*02c4*/ 	.byte	0x04, 0x11
        /*02c6*/ 	.short	(.L_242 - .L_241)
	.align		4
.L_241:
        /*02c8*/ 	.word	index@(_ZN2at6native13reduce_kernelILi512ELi1ENS0_8ReduceOpIiNS0_9ArgMaxOpsIiEEjlLi4ELi4EEEEEvT1_)
        /*02cc*/ 	.word	0x00000000


	//----- nvinfo : EIATTR_REGCOUNT
	.align		4
.L_242:
        /*02d0*/ 	.byte	0x04, 0x2f
        /*02d2*/ 	.short	(.L_244 - .L_243)
	.align		4
.L_243:
        /*02d4*/ 	.word	index@(_ZN2at6native13reduce_kernelILi128ELi4ENS0_8ReduceOpIlNS0_9ArgMaxOpsIlEEjlLi4ELi4EEEEEvT1_)
        /*02d8*/ 	.word	0x0000007b


	//----- nvinfo : EIATTR_FRAME_SIZE
	.align		4
.L_244:
        /*02dc*/ 	.byte	0x04, 0x11
        /*02de*/ 	.short	(.L_246 - .L_245)
	.align		4
.L_245:
        /*02e0*/ 	.word	index@($__internal_23_$__cuda_sm20_rem_u64)
        /*02e4*/ 	.word	0x00000000


	//----- nvinfo : EIATTR_FRAME_SIZE
	.align		4
.L_246:
        /*02e8*/ 	.byte	0x04, 0x11
        /*02ea*/ 	.short	(.L_248 - .L_247)
	.align		4
.L_247:
        /*02ec*/ 	.word	index@($__internal_22_$__cuda_sm20_div_u64)
        /*02f0*/ 	.word	0x00000000


	//----- nvinfo : EIATTR_FRAME_SIZE
	.align		4
.L_248:
        /*02f4*/ 	.byte	0x04, 0x11
        /*02f6*/ 	.short	(.L_250 - .L_249)
	.align		4
.L_249:
        /*02f8*/ 	.word	index@(_ZN2at6native13reduce_kernelILi128ELi4ENS0_8ReduceOpIlNS0_9ArgMaxOpsIlEEjlLi4ELi4EEEEEvT1_)
        /*02fc*/ 	.word	0x00000000


	//----- nvinfo : EIATTR_REGCOUNT
	.align		4
.L_250:
        /*0300*/ 	.byte	0x04, 0x2f
        /*0302*/ 	.short	(.L_252 - .L_251)
	.align		4
.L_251:
        /*0304*/ 	.word	index@(_ZN2at6native13reduce_kernelILi256ELi2ENS0_8ReduceOpIlNS0_9ArgMaxOpsIlEEjlLi4ELi4EEEEEvT1_)
        /*0308*/ 	.word	0x00000040


	//----- nvinfo : EIATTR_FRAME_SIZE
	.align		4
.L_252:
        /*030c*/ 	.byte	0x04, 0x11
        /*030e*/ 	.short	(.L_254 - .L_253)
	.align		4
.L_253:
        /*0310*/ 	.word	index@($__internal_21_$__cuda_sm20_rem_u64)
        /*0314*/ 	.word	0x00000010


	//----- nvinfo : EIATTR_FRAME_SIZE
	.align		4
.L_254:
        /*0318*/ 	.byte	0x04, 0x11
        /*031a*/ 	.short	(.L_256 - .L_255)
	.align		4
.L_255:
        /*031c*/ 	.word	index@($__internal_20_$__cuda_sm20_div_u64)
        /*0320*/ 	.word	0x00000010


	//----- nvinfo : EIATTR_FRAME_SIZE
	.align		4
.L_256:
        /*0324*/ 	.byte	0x04, 0x11
        /*0326*/ 	.short	(.L_258 - .L_257)
	.align		4
.L_257:
        /*0328*/ 	.word	index@(_ZN2at6native13reduce_kernelILi256ELi2ENS0_8ReduceOpIlNS0_9ArgMaxOpsIlEEjlLi4ELi4EEEEEvT1_)
        /*032c*/ 	.word	0x00000010


	//----- nvinfo : EIATTR_REGCOUNT
	.align		4
.L_258:
        /*0330*/ 	.byte	0x04, 0x2f
        /*0332*/ 	.short	(.L_260 - .L_259)
	.align		4
.L_259:
        /*0334*/ 	.word	index@(_ZN2at6native13reduce_kernelILi512ELi1ENS0_8ReduceOpIlNS0_9ArgMaxOpsIlEEjlLi4ELi4EEEEEvT1_)
        /*0338*/ 	.word	0x00000020


	//----- nvinfo : EIATTR_FRAME_SIZE
	.align		4
.L_260:
        /*033c*/ 	.byte	0x04, 0x11
        /*033e*/ 	.short	(.L_262 - .L_261)
	.align		4
.L_261:
        /*0340*/ 	.word	index@($__internal_19_$__cuda_sm20_rem_u64)
        /*0344*/ 	.word	0x00000018


	//----- nvinfo : EIATTR_FRAME_SIZE
	.align		4
.L_262:
        /*0348*/ 	.byte	0x04, 0x11
        /*034a*/ 	.short	(.L_264 - .L_263)
	.align		4
.L_263:
        /*034c*/ 	.word	index@($__internal_18_$__cuda_sm20_div_u64)
        /*0350*/ 	.word	0x00000018


	//----- nvinfo : EIATTR_FRAME_SIZE
	.align		4
.L_264:
        /*0354*/ 	.byte	0x04, 0x11
        /*0356*/ 	.short	(.L_266 - .L_265)
	.align		4
.L_265:
        /*0358*/ 	.word	index@(_ZN2at6native13reduce_kernelILi512ELi1ENS0_8ReduceOpIlNS0_9ArgMaxOpsIlEEjlLi4ELi4EEEEEvT1_)
        /*035c*/ 	.word	0x00000018


	//----- nvinfo : EIATTR_REGCOUNT
	.align		4
.L_266:
        /*0360*/ 	.byte	0x04, 0x2f
        /*0362*/ 	.short	(.L_268 - .L_267)
	.align		4
.L_267:
        /*0364*/ 	.word	index@(_ZN2at6native13reduce_kernelILi128ELi4ENS0_8ReduceOpIsNS0_9ArgMaxOpsIsEEjlLi4ELi4EEEEEvT1_)
        /*0368*/ 	.word	0x0000005f


	//----- nvinfo : EIATTR_FRAME_SIZE
	.align		4
.L_268:
        /*036c*/ 	.byte	0x04, 0x11
        /*036e*/ 	.short	(.L_270 - .L_269)
	.align		4
.L_269:
        /*0370*/ 	.word	index@($__internal_17_$__cuda_sm20_rem_u64)
        /*0374*/ 	.word	0x00000000


	//----- nvinfo : EIATTR_FRAME_SIZE
	.align		4
.L_270:
        /*0378*/ 	.byte	0x04, 0x11
        /*037a*/ 	.short	(.L_272 - .L_271)
	.align		4
.L_271:
        /*037c*/ 	.word	index@($__internal_16_$__cuda_sm20_div_u64)
        /*0380*/ 	.word	0x00000000


	//----- nvinfo : EIATTR_FRAME_SIZE
	.align		4
.L_272:
        /*0384*/ 	.byte	0x04, 0x11
        /*0386*/ 	.short	(.L_274 - .L_273)
	.align		4
.L_273:
        /*0388*/ 	.word	index@(_ZN2at6native13reduce_kernelILi128ELi4ENS0_8ReduceOpIsNS0_9ArgMaxOpsIsEEjlLi4ELi4EEEEEvT1_)
        /*038c*/ 	.word	0x00000000


	//----- nvinfo : EIATTR_REGCOUNT
	.align		4
.L_274:
        /*0390*/ 	.byte	0x04, 0x2f
        /*0392*/ 	.short	(.L_276 - .L_275)
	.align		4
.L_275:
        /*0394*/ 	.word	index@(_ZN2at6native13reduce_kernelILi256ELi2ENS0_8ReduceOpIsNS0_9ArgMaxOpsIsEEjlLi4ELi4EEEEEvT1_)
        /*0398*/ 	.word	0x00000038


	//----- nvinfo : EIATTR_FRAME_SIZE
	.align		4
.L_276:
        /*039c*/ 	.byte	0x04, 0x11
        /*039e*/ 	.short	(.L_278 - .L_277)
	.align		4
.L_277:
        /*03a0*/ 	.word	index@($__internal_15_$__cuda_sm20_rem_u64)
        /*03a4*/ 	.word	0x00000000


	//----- nvinfo : EIATTR_FRAME_SIZE
	.align		4
.L_278:
        /*03a8*/ 	.byte	0x04, 0x11
        /*03aa*/ 	.short	(.L_280 - .L_279)
	.align		4
.L_279:
        /*03ac*/ 	.word	index@($__internal_14_$__cuda_sm20_div_u64)
        /*03b0*/ 	.word	0x00000000


	//----- nvinfo : EIATTR_FRAME_SIZE
	.align		4
.L_280:
        /*03b4*/ 	.byte	0x04, 0x11
        /*03b6*/ 	.short	(.L_282 - .L_281)
	.align		4
.L_281:
        /*03b8*/ 	.word	index@(_ZN2at6native13reduce_kernelILi256ELi2ENS0_8ReduceOpIsNS0_9ArgMaxOpsIsEEjlLi4ELi4EEEEEvT1_)
        /*03bc*/ 	.word	0x00000000


	//----- nvinfo : EIATTR_REGCOUNT
	.align		4
.L_282:
        /*03c0*/ 	.byte	0x04, 0x2f
        /*03c2*/ 	.short	(.L_284 - .L_283)
	.align		4
.L_283:
        /*03c4*/ 	.word	index@(_ZN2at6native13reduce_kernelILi512ELi1ENS0_8ReduceOpIsNS0_9ArgMaxOpsIsEEjlLi4ELi4EEEEEvT1_)
        /*03c8*/ 	.word	0x00000020


	//----- nvinfo : EIATTR_FRAME_SIZE
	.align		4
.L_284:
        /*03cc*/ 	.byte	0x04, 0x11
        /*03ce*/ 	.short	(.L_286 - .L_285)
	.align		4
.L_285:
        /*03d0*/ 	.word	index@($__internal_13_$__cuda_sm20_rem_u64)
        /*03d4*/ 	.word	0x00000000


	//----- nvinfo : EIATTR_FRAME_SIZE
	.align		4
.L_286:
        /*03d8*/ 	.byte	0x04, 0x11
        /*03da*/ 	.short	(.L_288 - .L_287)
	.align		4
.L_287:
        /*03dc*/ 	.word	index@($__internal_12_$__cuda_sm20_div_u64)
        /*03e0*/ 	.word	0x00000000


	//----- nvinfo : EIATTR_FRAME_SIZE
	.align		4
.L_288:
        /*03e4*/ 	.byte	0x04, 0x11
        /*03e6*/ 	.short	(.L_290 - .L_289)
	.align		4
.L_289:
        /*03e8*/ 	.word	index@(_ZN2at6native13reduce_kernelILi512ELi1ENS0_8ReduceOpIsNS0_9ArgMaxOpsIsEEjlLi4ELi4EEEEEvT1_)
        /*03ec*/ 	.word	0x00000000


	//----- nvinfo : EIATTR_REGCOUNT
	.align		4
.L_290:
        /*03f0*/ 	.byte	0x04, 0x2f
        /*03f2*/ 	.short	(.L_292 - .L_291)
	.align		4
.L_291:
        /*03f4*/ 	.word	index@(_ZN2at6native13reduce_kernelILi128ELi4ENS0_8ReduceOpIdNS0_9ArgMaxOpsIdEEjlLi4ELi4EEEEEvT1_)
        /*03f8*/ 	.word	0x00000077


	//----- nvinfo : EIATTR_FRAME_SIZE
	.align		4
.L_292:
        /*03fc*/ 	.byte	0x04, 0x11
        /*03fe*/ 	.short	(.L_294 - .L_293)
	.align		4
.L_293:
        /*0400*/ 	.word	index@($__internal_11_$__cuda_sm20_rem_u64)
        /*0404*/ 	.word	0x00000000


	//----- nvinfo : EIATTR_FRAME_SIZE
	.align		4
.L_294:
        /*0408*/ 	.byte	0x04, 0x11
        /*040a*/ 	.short	(.L_296 - .L_295)
	.align		4
.L_295:
        /*040c*/ 	.word	index@($__internal_10_$__cuda_sm20_div_u64)
        /*0410*/ 	.word	0x00000000


	//----- nvinfo : EIATTR_FRAME_SIZE
	.align		4
.L_296:
        /*0414*/ 	.byte	0x04, 0x11
        /*0416*/ 	.short	(.L_298 - .L_297)
	.align		4
.L_297:
        /*0418*/ 	.word	index@(_ZN2at6native13reduce_kernelILi128ELi4ENS0_8ReduceOpIdNS0_9ArgMaxOpsIdEEjlLi4ELi4EEEEEvT1_)
        /*041c*/ 	.word	0x00000000


	//----- nvinfo : EIATTR_REGCOUNT
	.align		4
.L_298:
        /*0420*/ 	.byte	0x04, 0x2f
        /*0422*/ 	.short	(.L_300 - .L_299)
	.align		4
.L_299:
        /*0424*/ 	.word	index@(_ZN2at6native13reduce_kernelILi256ELi2ENS0_8ReduceOpIdNS0_9ArgMaxOpsIdEEjlLi4ELi4EEEEEvT1_)
        /*0428*/ 	.word	0x00000040


	//----- nvinfo : EIATTR_FRAME_SIZE
	.align		4
.L_300:
        /*042c*/ 	.byte	0x04, 0x11
        /*042e*/ 	.short	(.L_302 - .L_301)
	.align		4
.L_301:
        /*0430*/ 	.word	index@($__internal_9_$__cuda_sm20_rem_u64)
        /*0434*/ 	.word	0x00000000


	//----- nvinfo : EIATTR_FRAME_SIZE
	.align		4
.L_302:
        /*0438*/ 	.byte	0x04, 0x11
        /*043a*/ 	.short	(.L_304 - .L_303)
	.align		4
.L_303:
        /*043c*/ 	.word	index@($__internal_8_$__cuda_sm20_div_u64)
        /*0440*/ 	.word	0x00000000


	//----- nvinfo : EIATTR_FRAME_SIZE
	.align		4
.L_304:
        /*0444*/ 	.byte	0x04, 0x11
        /*0446*/ 	.short	(.L_306 - .L_305)
	.align		4
.L_305:
        /*0448*/ 	.word	index@(_ZN2at6native13reduce_kernelILi256ELi2ENS0_8ReduceOpIdNS0_9ArgMaxOpsIdEEjlLi4ELi4EEEEEvT1_)
        /*044c*/ 	.word	0x00000000


	//----- nvinfo : EIATTR_REGCOUNT
	.align		4
.L_306:
        /*0450*/ 	.byte	0x04, 0x2f
        /*0452*/ 	.short	(.L_308 - .L_307)
	.align		4
.L_307:
        /*0454*/ 	.word	index@(_ZN2at6native13reduce_kernelILi512ELi1ENS0_8ReduceOpIdNS0_9ArgMaxOpsIdEEjlLi4ELi4EEEEEvT1_)
        /*0458*/ 	.word	0x00000020


	//----- nvinfo : EIATTR_FRAME_SIZE
	.align		4
.L_308:
        /*045c*/ 	.byte	0x04, 0x11
        /*045e*/ 	.short	(.L_310 - .L_309)
	.align		4
.L_309:
        /*0460*/ 	.word	index@($__internal_7_$__cuda_sm20_rem_u64)
        /*0464*/ 	.word	0x00000020


	//----- nvinfo : EIATTR_FRAME_SIZE
	.align		4
.L_310:
        /*0468*/ 	.byte	0x04, 0x11
        /*046a*/ 	.short	(.L_312 - .L_311)
	.align		4
.L_311:
        /*046c*/ 	.word	index@($__internal_6_$__cuda_sm20_div_u64)
        /*0470*/ 	.word	0x00000020


	//----- nvinfo : EIATTR_FRAME_SIZE
	.align		4
.L_312:
        /*0474*/ 	.byte	0x04, 0x11
        /*0476*/ 	.short	(.L_314 - .L_313)
	.align		4
.L_313:
        /*0478*/ 	.word	index@(_ZN2at6native13reduce_kernelILi512ELi1ENS0_8ReduceOpIdNS0_9ArgMaxOpsIdEEjlLi4ELi4EEEEEvT1_)
        /*047c*/ 	.word	0x00000020


	//----- nvinfo : EIATTR_REGCOUNT
	.align		4
.L_314:
        /*0480*/ 	.byte	0x04, 0x2f
        /*0482*/ 	.short	(.L_316 - .L_315)
	.align		4
.L_315:
        /*0484*/ 	.word	index@(_ZN2at6native13reduce_kernelILi128ELi4ENS0_8ReduceOpIfNS0_9ArgMaxOpsIfEEjlLi4ELi4EEEEEvT1_)
        /*0488*/ 	.word	0x00000053


	//----- nvinfo : EIATTR_FRAME_SIZE
	.align		4
.L_316:
        /*048c*/ 	.byte	0x04, 0x11
        /*048e*/ 	.short	(.L_318 - .L_317)
	.align		4
.L_317:
        /*0490*/ 	.word	index@($__internal_5_$__cuda_sm20_rem_u64)
        /*0494*/ 	.word	0x00000000


	//----- nvinfo : EIATTR_FRAME_SIZE
	.align		4
.L_318:
        /*0498*/ 	.byte	0x04, 0x11
        /*049a*/ 	.short	(.L_320 - .L_319)
	.align		4
.L_319:
        /*049c*/ 	.word	index@($__internal_4_$__cuda_sm20_div_u64)
        /*04a0*/ 	.word	0x00000000


	//----- nvinfo : EIATTR_FRAME_SIZE
	.align		4
.L_320:
        /*04a4*/ 	.byte	0x04, 0x11
        /*04a6*/ 	.short	(.L_322 - .L_321)
	.align		4
.L_321:
        /*04a8*/ 	.word	index@(_ZN2at6native13reduce_kernelILi128ELi4ENS0_8ReduceOpIfNS0_9ArgMaxOpsIfEEjlLi4ELi4EEEEEvT1_)
        /*04ac*/ 	.word	0x00000000


	//----- nvinfo : EIATTR_REGCOUNT
	.align		4
.L_322:
        /*04b0*/ 	.byte	0x04, 0x2f
        /*04b2*/ 	.short	(.L_324 - .L_323)
	.align		4
.L_323:
        /*04b4*/ 	.word	index@(_ZN2at6native13reduce_kernelILi256ELi2ENS0_8ReduceOpIfNS0_9ArgMaxOpsIfEEjlLi4ELi4EEEEEvT1_)
        /*04b8*/ 	.word	0x00000036


	//----- nvinfo : EIATTR_FRAME_SIZE
	.align		4
.L_324:
        /*04bc*/ 	.byte	0x04, 0x11
        /*04be*/ 	.short	(.L_326 - .L_325)
	.align		4
.L_325:
        /*04c0*/ 	.word	index@($__internal_3_$__cuda_sm20_rem_u64)
        /*04c4*/ 	.word	0x00000000


	//----- nvinfo : EIATTR_FRAME_SIZE
	.align		4
.L_326:
        /*04c8*/ 	.byte	0x04, 0x11
        /*04ca*/ 	.short	(.L_328 - .L_327)
	.align		4
.L_327:
        /*04cc*/ 	.word	index@($__internal_2_$__cuda_sm20_div_u64)
        /*04d0*/ 	.word	0x00000000


	//----- nvinfo : EIATTR_FRAME_SIZE
	.align		4
.L_328:
        /*04d4*/ 	.byte	0x04, 0x11
        /*04d6*/ 	.short	(.L_330 - .L_329)
	.align		4
.L_329:
        /*04d8*/ 	.word	index@(_ZN2at6native13reduce_kernelILi256ELi2ENS0_8ReduceOpIfNS0_9ArgMaxOpsIfEEjlLi4ELi4EEEEEvT1_)
        /*04dc*/ 	.word	0x00000000


	//----- nvinfo : EIATTR_REGCOUNT
	.align		4
.L_330:
        /*04e0*/ 	.byte	0x04, 0x2f
        /*04e2*/ 	.short	(.L_332 - .L_331)
	.align		4
.L_331:
        /*04e4*/ 	.word	index@(_ZN2at6native13reduce_kernelILi512ELi1ENS0_8ReduceOpIfNS0_9ArgMaxOpsIfEEjlLi4ELi4EEEEEvT1_)
        /*04e8*/ 	.word	0x00000020


	//----- nvinfo : EIATTR_FRAME_SIZE
	.align		4
.L_332:
        /*04ec*/ 	.byte	0x04, 0x11
        /*04ee*/ 	.short	(.L_334 - .L_333)
	.align		4
.L_333:
        /*04f0*/ 	.word	index@($__internal_1_$__cuda_sm20_rem_u64)
        /*04f4*/ 	.word	0x00000000


	//----- nvinfo : EIATTR_FRAME_SIZE
	.align		4
.L_334:
        /*04f8*/ 	.byte	0x04, 0x11
        /*04fa*/ 	.short	(.L_336 - .L_335)
	.align		4
.L_335:
        /*04fc*/ 	.word	index@($__internal_0_$__cuda_sm20_div_u64)
        /*0500*/ 	.word	0x00000000


	//----- nvinfo : EIATTR_FRAME_SIZE
	.align		4
.L_336:
        /*0504*/ 	.byte	0x04, 0x11
        /*0506*/ 	.short	(.L_338 - .L_337)
	.align		4
.L_337:
        /*0508*/ 	.word	index@(_ZN2at6native13reduce_kernelILi512ELi1ENS0_8ReduceOpIfNS0_9ArgMaxOpsIfEEjlLi4ELi4EEEEEvT1_)
        /*050c*/ 	.word	0x00000000


	//----- nvinfo : EIATTR_MIN_STACK_SIZE
	.align		4
.L_338:
        /*0510*/ 	.byte	0x04, 0x12
        /*0512*/ 	.short	(.L_340 - .L_339)
	.align		4
.L_339:
        /*0514*/ 	.word	index@(_ZN2at6native13reduce_kernelILi512ELi1ENS0_8ReduceOpIfNS0_9ArgMaxOpsIfEEjlLi4ELi4EEEEEvT1_)
        /*0518*/ 	.word	0x00000000


	//----- nvinfo : EIATTR_MIN_STACK_SIZE
	.align		4
.L_340:
        /*051c*/ 	.byte	0x04, 0x12
        /*051e*/ 	.short	(.L_342 - .L_341)
	.align		4
.L_341:
        /*0520*/ 	.word	index@(_ZN2at6native13reduce_kernelILi256ELi2ENS0_8ReduceOpIfNS0_9ArgMaxOpsIfEEjlLi4ELi4EEEEEvT1_)
        /*0524*/ 	.word	0x00000000


	//----- nvinfo : EIATTR_MIN_STACK_SIZE
	.align		4
.L_342:
        /*0528*/ 	.byte	0x04, 0x12
        /*052a*/ 	.short	(.L_344 - .L_343)
	.align		4
.L_343:
        /*052c*/ 	.word	index@(_ZN2at6native13reduce_kernelILi128ELi4ENS0_8ReduceOpIfNS0_9ArgMaxOpsIfEEjlLi4ELi4EEEEEvT1_)
        /*0530*/ 	.word	0x00000000


	//----- nvinfo : EIATTR_MIN_STACK_SIZE
	.align		4
.L_344:
        /*0534*/ 	.byte	0x04, 0x12
        /*0536*/ 	.short	(.L_346 - .L_345)
	.align		4
.L_345:
        /*0538*/ 	.word	index@(_ZN2at6native13reduce_kernelILi512ELi1ENS0_8ReduceOpIdNS0_9ArgMaxOpsIdEEjlLi4ELi4EEEEEvT1_)
        /*053c*/ 	.word	0x00000020


	//----- nvinfo : EIATTR_MIN_STACK_SIZE
	.align		4
.L_346:
        /*0540*/ 	.byte	0x04, 0x12
        /*0542*/ 	.short	(.L_348 - .L_347)
	.align		4
.L_347:
        /*0544*/ 	.word	index@(_ZN2at6native13reduce_kernelILi256ELi2ENS0_8ReduceOpIdNS0_9ArgMaxOpsIdEEjlLi4ELi4EEEEEvT1_)
        /*0548*/ 	.word	0x00000000


	//----- nvinfo : EIATTR_MIN_STACK_SIZE
	.align		4
.L_348:
        /*054c*/ 	.byte	0x04, 0x12
        /*054e*/ 	.short	(.L_350 - .L_349)
	.align		4
.L_349:
        /*0550*/ 	.word	index@(_ZN2at6native13reduce_kernelILi128ELi4ENS0_8ReduceOpIdNS0_9ArgMaxOpsIdEEjlLi4ELi4EEEEEvT1_)
        /*0554*/ 	.word	0x00000000


	//----- nvinfo : EIATTR_MIN_STACK_SIZE
	.align		4
.L_350:
        /*0558*/ 	.byte	0x04, 0x12
        /*055a*/ 	.short	(.L_352 - .L_351)
	.align		4
.L_351:
        /*055c*/ 	.word	index@(_ZN2at6native13reduce_kernelILi512ELi1ENS0_8ReduceOpIsNS0_9ArgMaxOpsIsEEjlLi4ELi4EEEEEvT1_)
        /*0560*/ 	.word	0x00000000


	//----- nvinfo : EIATTR_MIN_STACK_SIZE
	.align		4
.L_352:
        /*0564*/ 	.byte	0x04, 0x12
        /*0566*/ 	.short	(.L_354 - .L_353)
	.align		4
.L_353:
        /*0568*/ 	.word	index@(_ZN2at6native13reduce_kernelILi256ELi2ENS0_8ReduceOpIsNS0_9ArgMaxOpsIsEEjlLi4ELi4EEEEEvT1_)
        /*056c*/ 	.word	0x00000000


	//----- nvinfo : EIATTR_MIN_STACK_SIZE
	.align		4
.L_354:
        /*0570*/ 	.byte	0x04, 0x12
        /*0572*/ 	.short	(.L_356 - .L_355)
	.align		4
.L_355:
        /*0574*/ 	.word	index@(_ZN2at6native13reduce_kernelILi128ELi4ENS0_8ReduceOpIsNS0_9ArgMaxOpsIsEEjlLi4ELi4EEEEEvT1_)
        /*0578*/ 	.word	0x00000000


	//----- nvinfo : EIATTR_MIN_STACK_SIZE
	.align		4
.L_356:
        /*057c*/ 	.byte	0x04, 0x12
        /*057e*/ 	.short	(.L_358 - .L_357)
	.align		4
.L_357:
        /*0580*/ 	.word	index@(_ZN2at6native13reduce_kernelILi512ELi1ENS0_8ReduceOpIlNS0_9ArgMaxOpsIlEEjlLi4ELi4EEEEEvT1_)
        /*0584*/ 	.word	0x00000018


	//----- nvinfo : EIATTR_MIN_STACK_SIZE
	.align		4
.L_358:
        /*0588*/ 	.byte	0x04, 0x12
        /*058a*/ 	.short	(.L_360 - .L_359)
	.align		4
.L_359:
        /*058c*/ 	.word	index@(_ZN2at6native13reduce_kernelILi256ELi2ENS0_8ReduceOpIlNS0_9ArgMaxOpsIlEEjlLi4ELi4EEEEEvT1_)
        /*0590*/ 	.word	0x00000010


	//----- nvinfo : EIATTR_MIN_STACK_SIZE
	.align		4
.L_360:
        /*0594*/ 	.byte	0x04, 0x12
        /*0596*/ 	.short	(.L_362 - .L_361)
	.align		4
.L_361:
        /*0598*/ 	.word	index@(_ZN2at6native13reduce_kernelILi128ELi4ENS0_8ReduceOpIlNS0_9ArgMaxOpsIlEEjlLi4ELi4EEEEEvT1_)
        /*059c*/ 	.word	0x00000000


	//----- nvinfo : EIATTR_MIN_STACK_SIZE
	.align		4
.L_362:
        /*05a0*/ 	.byte	0x04, 0x12
        /*05a2*/ 	.short	(.L_364 - .L_363)
	.align		4
.L_363:
        /*05a4*/ 	.word	index@(_ZN2at6native13reduce_kernelILi512ELi1ENS0_8ReduceOpIiNS0_9ArgMaxOpsIiEEjlLi4ELi4EEEEEvT1_)
        /*05a8*/ 	.word	0x00000000


	//----- nvinfo : EIATTR_MIN_STACK_SIZE
	.align		4
.L_364:
        /*05ac*/ 	.byte	0x04, 0x12
        /*05ae*/ 	.short	(.L_366 - .L_365)
	.align		4
.L_365:
        /*05b0*/ 	.word	index@(_ZN2at6native13reduce_kernelILi256ELi2ENS0_8ReduceOpIiNS0_9ArgMaxOpsIiEEjlLi4ELi4EEEEEvT1_)
        /*05b4*/ 	.word	0x00000000


	//----- nvinfo : EIATTR_MIN_STACK_SIZE
	.align		4
.L_366:
        /*05b8*/ 	.byte	0x04, 0x12
        /*05ba*/ 	.short	(.L_368 - .L_367)
	.align		4
.L_367:
        /*05bc*/ 	.word	index@(_ZN2at6native13reduce_kernelILi128ELi4ENS0_8ReduceOpIiNS0_9ArgMaxOpsIiEEjlLi4ELi4EEEEEvT1_)
        /*05c0*/ 	.word	0x00000000


	//----- nvinfo : EIATTR_MIN_STACK_SIZE
	.align		4
.L_368:
        /*05c4*/ 	.byte	0x04, 0x12
        /*05c6*/ 	.short	(.L_370 - .L_369)
	.align		4
.L_369:
        /*05c8*/ 	.word	index@(_ZN2at6native13reduce_kernelILi512ELi1ENS0_8ReduceOpIaNS0_9ArgMaxOpsIaEEjlLi4ELi4EEEEEvT1_)
        /*05cc*/ 	.word	0x00000008


	//----- nvinfo : EIATTR_MIN_STACK_SIZE
	.align		4
.L_370:
        /*05d0*/ 	.byte	0x04, 0x12
        /*05d2*/ 	.short	(.L_372 - .L_371)
	.align		4
.L_371:
        /*05d4*/ 	.word	index@(_ZN2at6native13reduce_kernelILi256ELi2ENS0_8ReduceOpIaNS0_9ArgMaxOpsIaEEjlLi4ELi4EEEEEvT1_)
        /*05d8*/ 	.word	0x00000000


	//----- nvinfo : EIATTR_MIN_STACK_SIZE
	.align		4
.L_372:
        /*05dc*/ 	.byte	0x04, 0x12
        /*05de*/ 	.short	(.L_374 - .L_373)
	.align		4
.L_373:
        /*05e0*/ 	.word	index@(_ZN2at6native13reduce_kernelILi128ELi4ENS0_8ReduceOpIaNS0_9ArgMaxOpsIaEEjlLi4ELi4EEEEEvT1_)
        /*05e4*/ 	.word	0x00000000


	//----- nvinfo : EIATTR_MIN_STACK_SIZE
	.align		4
.L_374:
        /*05e8*/ 	.byte	0x04, 0x12
        /*05ea*/ 	.short	(.L_376 - .L_375)
	.align		4
.L_375:
        /*05ec*/ 	.word	index@(_ZN2at6native13reduce_kernelILi512ELi1ENS0_8ReduceOpIhNS0_9ArgMaxOpsIhEEjlLi4ELi4EEEEEvT1_)
        /*05f0*/ 	.word	0x00000008


	//----- nvinfo : EIATTR_MIN_STACK_SIZE
	.align		4
.L_376:
        /*05f4*/ 	.byte	0x04, 0x12
        /*05f6*/ 	.short	(.L_378 - .L_377)
	.align		4
.L_377:
        /*05f8*/ 	.word	index@(_ZN2at6native13reduce_kernelILi256ELi2ENS0_8ReduceOpIhNS0_9ArgMaxOpsIhEEjlLi4ELi4EEEEEvT1_)
        /*05fc*/ 	.word	0x00000000


	//----- nvinfo : EIATTR_MIN_STACK_SIZE
	.align		4
.L_378:
        /*0600*/ 	.byte	0x04, 0x12
        /*0602*/ 	.short	(.L_380 - .L_379)
	.align		4
.L_379:
        /*0604*/ 	.word	index@(_ZN2at6native13reduce_kernelILi128ELi4ENS0_8ReduceOpIhNS0_9ArgMaxOpsIhEEjlLi4ELi4EEEEEvT1_)
        /*0608*/ 	.word	0x00000000


	//----- nvinfo : EIATTR_MIN_STACK_SIZE
	.align		4
.L_380:
        /*060c*/ 	.byte	0x04, 0x12
        /*060e*/ 	.short	(.L_382 - .L_381)
	.align		4
.L_381:
        /*0610*/ 	.word	index@(_ZN2at6native13reduce_kernelILi512ELi1ENS0_8ReduceOpIN3c108BFloat16ENS0_9ArgMaxOpsIfEEjlLi4ELi4EEEEEvT1_)
        /*0614*/ 	.word	0x00000000


	//----- nvinfo : EIATTR_MIN_STACK_SIZE
	.align		4
.L_382:
        /*0618*/ 	.byte	0x04, 0x12
        /*061a*/ 	.short	(.L_384 - .L_383)
	.align		4
.L_383:
        /*061c*/ 	.word	index@(_ZN2at6native13reduce_kernelILi256ELi2ENS0_8ReduceOpIN3c108BFloat16ENS0_9ArgMaxOpsIfEEjlLi4ELi4EEEEEvT1_)
        /*0620*/ 	.word	0x00000000


	//----- nvinfo : EIATTR_MIN_STACK_SIZE
	.align		4
.L_384:
        /*0624*/ 	.byte	0x04, 0x12
        /*0626*/ 	.short	(.L_386 - .L_385)
	.align		4
.L_385:
        /*0628*/ 	.word	index@(_ZN2at6native13reduce_kernelILi128ELi4ENS0_8ReduceOpIN3c108BFloat16ENS0_9ArgMaxOpsIfEEjlLi4ELi4EEEEEvT1_)
        /*062c*/ 	.word	0x00000000


	//----- nvinfo : EIATTR_MIN_STACK_SIZE
	.align		4
.L_386:
        /*0630*/ 	.byte	0x04, 0x12
        /*0632*/ 	.short	(.L_388 - .L_387)
	.align		4
.L_387:
        /*0634*/ 	.word	index@(_ZN2at6native13reduce_kernelILi512ELi1ENS0_8ReduceOpIN3c104HalfENS0_9ArgMaxOpsIfEEjlLi4ELi4EEEEEvT1_)
        /*0638*/ 	.word	0x00000000


	//----- nvinfo : EIATTR_MIN_STACK_SIZE
	.align		4
.L_388:
        /*063c*/ 	.byte	0x04, 0x12
        /*063e*/ 	.short	(.L_390 - .L_389)
	.align		4
.L_389:
        /*0640*/ 	.word	index@(_ZN2at6native13reduce_kernelILi256ELi2ENS0_8ReduceOpIN3c104HalfENS0_9ArgMaxOpsIfEEjlLi4ELi4EEEEEvT1_)
        /*0644*/ 	.word	0x00000000


	//----- nvinfo : EIATTR_MIN_STACK_SIZE
	.align		4
.L_390:
        /*0648*/ 	.byte	0x04, 0x12
        /*064a*/ 	.short	(.L_392 - .L_391)
	.align		4
.L_391:
        /*064c*/ 	.word	index@(_ZN2at6native13reduce_kernelILi128ELi4ENS0_8ReduceOpIN3c104HalfENS0_9ArgMaxOpsIfEEjlLi4ELi4EEEEEvT1_)
        /*0650*/ 	.word	0x00000000
.L_392:


//--------------------- .nv.compat                --------------------------
	.section	.nv.compat,"",@"SHT_CUDA_COMPAT_INFO"
	.align	4
        /*0000*/ 	.byte	0x02, 0x09, 0x01, 0x00, 0x02, 0x02, 0x01, 0x00, 0x02, 0x05, 0x05, 0x00, 0x03, 0x07, 0x01, 0x01
        /*0010*/ 	.byte	0x02, 0x03, 0x00, 0x00, 0x02, 0x06, 0x01, 0x00, 0x04, 0x0b, 0x08, 0x00, 0x00, 0x00, 0x00, 0x00
        /*0020*/ 	.byte	0x00, 0x00, 0x00, 0x00


//--------------------- .nv.info._ZN2at6native13reduce_kernelILi512ELi1ENS0_8ReduceOpIfNS0_9ArgMaxOpsIfEEjlLi4ELi4EEEEEvT1_ --------------------------
	.section	.nv.info._ZN2at6native13reduce_kernelILi512ELi1ENS0_8ReduceOpIfNS0_9ArgMaxOpsIfEEjlLi4ELi4EEEEEvT1_,"",@"SHT_CUDA_INFO"
	.sectionflags	@""
	.align	4


	//----- nvinfo : EIATTR_CUDA_API_VERSION
	.align		4
        /*0000*/ 	.byte	0x04, 0x37
        /*0002*/ 	.short	(.L_394 - .L_393)
.L_393:
        /*0004*/ 	.word	0x00000082


	//----- nvinfo : EIATTR_KPARAM_INFO
	.align		4
.L_394:
        /*0008*/ 	.byte	0x04, 0x17
        /*000a*/ 	.short	(.L_396 - .L_395)
.L_395:
        /*000c*/ 	.word	0x00000000
        /*0010*/ 	.short	0x0000
        /*0012*/ 	.short	0x0000
        /*0014*/ 	.byte	0x00, 0xf0, 0xa1, 0x10


	//----- nvinfo : EIATTR_SPARSE_MMA_MASK
	.align		4
.L_396:
        /*0018*/ 	.byte	0x03, 0x50
        /*001a*/ 	.short	0x0000


	//----- nvinfo : EIATTR_MAXREG_COUNT
	.align		4
        /*001c*/ 	.byte	0x03, 0x1b
        /*001e*/ 	.short	0x0020


	//----- nvinfo : EIATTR_NUM_BARRIERS
	.align		4
        /*0020*/ 	.byte	0x02, 0x4c
        /*0022*/ 	.byte	0x01
	.zero		1


	//----- nvinfo : EIATTR_EXTERNS
	.align		4
        /*0024*/ 	.byte	0x04, 0x0f
        /*0026*/ 	.short	(.L_398 - .L_397)


	//   ....[0]....
	.align		4
.L_397:
        /*0028*/ 	.word	index@(__assertfail)


	//----- nvinfo : EIATTR_MERCURY_ISA_VERSION
	.align		4
.L_398:
        /*002c*/ 	.byte	0x03, 0x5f
        /*002e*/ 	.short	0x0101


	//----- nvinfo : EIATTR_INT_WARP_WIDE_INSTR_OFFSETS
	.align		4
        /*0030*/ 	.byte	0x04, 0x31
        /*0032*/ 	.short	(.L_400 - .L_399)


	//   ....[0]....
.L_399:
        /*0034*/ 	.word	0x000115e0


	//   ....[1]....
        /*0038*/ 	.word	0x000116d0


	//----- nvinfo : EIATTR_COOP_GROUP_MASK_REGIDS
	.align		4
.L_400:
        /*003c*/ 	.byte	0x04, 0x29
        /*003e*/ 	.short	(.L_402 - .L_401)


	//   ....[0]....
.L_401:
        /*0040*/ 	.word	0xffffffff


	//   ....[1]....
        /*0044*/ 	.word	0xffffffff


	//   ....[2]....
        /*0048*/ 	.word	0xffffffff


	//   ....[3]....
        /*004c*/ 	.word	0xffffffff


	//   ....[4]....
        /*0050*/ 	.word	0xffffffff


	//   ....[5]....
        /*0054*/ 	.word	0xffffffff


	//----- nvinfo : EIATTR_COOP_GROUP_INSTR_OFFSETS
	.align		4
.L_402:
        /*0058*/ 	.byte	0x04, 0x28
        /*005a*/ 	.short	(.L_404 - .L_403)


	//   ....[0]....
.L_403:
        /*005c*/ 	.word	0x0000e530


	//   ....[1]....
        /*0060*/ 	.word	0x0000e550


	//   ....[2]....
        /*0064*/ 	.word	0x0000e560


	//   ....[3]....
        /*0068*/ 	.word	0x000123f0


	//   ....[4]....
        /*006c*/ 	.word	0x00012410


	//   ....[5]....
        /*0070*/ 	.word	0x00012420


	//----- nvinfo : EIATTR_SYSCALL_OFFSETS
	.align		4
.L_404:
        /*0074*/ 	.byte	0x04, 0x46
        /*0076*/ 	.short	(.L_406 - .L_405)


	//   ....[0]....
.L_405:
        /*0078*/ 	.word	0x00012890


	//   ....[1]....
        /*007c*/ 	.word	0x00012a20


	//   ....[2]....
        /*0080*/ 	.word	0x00012b90


	//   ....[3]....
        /*0084*/ 	.word	0x00012ce0


	//   ....[4]....
        /*0088*/ 	.word	0x00013120


	//   ....[5]....
        /*008c*/ 	.word	0x000132b0


	//   ....[6]....
        /*0090*/ 	.word	0x00013420


	//   ....[7]....
        /*0094*/ 	.word	0x00013570


	//----- nvinfo : EIATTR_EXIT_INSTR_OFFSETS
	.align		4
.L_406:
        /*0098*/ 	.byte	0x04, 0x1c
        /*009a*/ 	.short	(.L_408 - .L_407)


	//   ....[0]....
.L_407:
        /*009c*/ 	.word	0x00011790


	//   ....[1]....
        /*00a0*/ 	.word	0x00012570


	//   ....[2]....
        /*00a4*/ 	.word	0x000128e0


	//   ....[3]....
        /*00a8*/ 	.word	0x00012910


	//   ....[4]....
        /*00ac*/ 	.word	0x00012be0


	//   ....[5]....
        /*00b0*/ 	.word	0x00012cf0


	//   ....[6]....
        /*00b4*/ 	.word	0x00012d80


	//   ....[7]....
        /*00b8*/ 	.word	0x00012dc0


	//   ....[8]....
        /*00bc*/ 	.word	0x00012e00


	//   ....[9]....
        /*00c0*/ 	.word	0x00013170


	//   ....[10]....
        /*00c4*/ 	.word	0x000131a0


	//   ....[11]....
        /*00c8*/ 	.word	0x00013470


	//   ....[12]....
        /*00cc*/ 	.word	0x00013580


	//----- nvinfo : EIATTR_MAX_THREADS
	.align		4
.L_408:
        /*00d0*/ 	.byte	0x04, 0x05
        /*00d2*/ 	.short	(.L_410 - .L_409)
.L_409:
        /*00d4*/ 	.word	0x00000200
        /*00d8*/ 	.word	0x00000001
        /*00dc*/ 	.word	0x00000001


	//----- nvinfo : EIATTR_CRS_STACK_SIZE
	.align		4
.L_410:
        /*00e0*/ 	.byte	0x04, 0x1e
        /*00e2*/ 	.short	(.L_412 - .L_411)
.L_411:
        /*00e4*/ 	.word	0x00000000


	//----- nvinfo : EIATTR_CBANK_PARAM_SIZE
	.align		4
.L_412:
        /*00e8*/ 	.byte	0x03, 0x19
        /*00ea*/ 	.short	0x0428


	//----- nvinfo : EIATTR_PARAM_CBANK
	.align		4
        /*00ec*/ 	.byte	0x04, 0x0a
        /*00ee*/ 	.short	(.L_414 - .L_413)
	.align		4
.L_413:
        /*00f0*/ 	.word	index@(.nv.constant0._ZN2at6native13reduce_kernelILi512ELi1ENS0_8ReduceOpIfNS0_9ArgMaxOpsIfEEjlLi4ELi4EEEEEvT1_)
        /*00f4*/ 	.short	0x0210
        /*00f6*/ 	.short	0x0428


	//----- nvinfo : EIATTR_SW_WAR
	.align		4
.L_414:
        /*00f8*/ 	.byte	0x04, 0x36
        /*00fa*/ 	.short	(.L_416 - .L_415)
.L_415:
        /*00fc*/ 	.word	0x00000008
.L_416:


//--------------------- .nv.info._ZN2at6native13reduce_kernelILi256ELi2ENS0_8ReduceOpIfNS0_9ArgMaxOpsIfEEjlLi4ELi4EEEEEvT1_ --------------------------
	.section	.nv.info._ZN2at6native13reduce_kernelILi256ELi2ENS0_8ReduceOpIfNS0_9ArgMaxOpsIfEEjlLi4ELi4EEEEEvT1_,"",@"SHT_CUDA_INFO"
	.sectionflags	@""
	.align	4


	//----- nvinfo : EIATTR_CUDA_API_VERSION
	.align		4
        /*0000*/ 	.byte	0x04, 0x37
        /*0002*/ 	.short	(.L_418 - .L_417)
.L_417:
        /*0004*/ 	.word	0x00000082


	//----- nvinfo : EIATTR_KPARAM_INFO
	.align		4
.L_418:
        /*0008*/ 	.byte	0x04, 0x17
        /*000a*/ 	.short	(.L_420 - .L_419)
.L_419:
        /*000c*/ 	.word	0x00000000
        /*0010*/ 	.short	0x0000
        /*0012*/ 	.short	0x0000
        /*0014*/ 	.byte	0x00, 0xf0, 0xa1, 0x10


	//----- nvinfo : EIATTR_SPARSE_MMA_MASK
	.align		4
.L_420:
        /*0018*/ 	.byte	0x03, 0x50
        /*001a*/ 	.short	0x0000


	//----- nvinfo : EIATTR_MAXREG_COUNT
	.align		4
        /*001c*/ 	.byte	0x03, 0x1b
        /*001e*/ 	.short	0x0040


	//----- nvinfo : EIATTR_NUM_BARRIERS
	.align		4
        /*0020*/ 	.byte	0x02, 0x4c
        /*0022*/ 	.byte	0x01
	.zero		1


	//----- nvinfo : EIATTR_EXTERNS
	.align		4
        /*0024*/ 	.byte	0x04, 0x0f
        /*0026*/ 	.short	(.L_422 - .L_421)


	//   ....[0]....
	.align		4
.L_421:
        /*0028*/ 	.word	index@(__assertfail)


	//----- nvinfo : EIATTR_MERCURY_ISA_VERSION
	.align		4
.L_422:
        /*002c*/ 	.byte	0x03, 0x5f
        /*002e*/ 	.short	0x0101


	//----- nvinfo : EIATTR_INT_WARP_WIDE_INSTR_OFFSETS
	.align		4
        /*0030*/ 	.byte	0x04, 0x31
        /*0032*/ 	.short	(.L_424 - .L_423)


	//   ....[0]....
.L_423:
        /*0034*/ 	.word	0x00016fc0


	//   ....[1]....
        /*0038*/ 	.word	0x000170b0


	//----- nvinfo : EIATTR_COOP_GROUP_MASK_REGIDS
	.align		4
.L_424:
        /*003c*/ 	.byte	0x04, 0x29
        /*003e*/ 	.short	(.L_426 - .L_425)


	//   ....[0]....
.L_425:
        /*0040*/ 	.word	0xffffffff


	//   ....[1]....
        /*0044*/ 	.word	0xffffffff


	//   ....[2]....
        /*0048*/ 	.word	0xffffffff


	//   ....[3]....
        /*004c*/ 	.word	0xffffffff


	//   ....[4]....
        /*0050*/ 	.word	0xffffffff


	//   ....[5]....
        /*0054*/ 	.word	0xffffffff


	//   ....[6]....
        /*0058*/ 	.word	0xffffffff


	//   ....[7]....
        /*005c*/ 	.word	0xffffffff


	//   ....[8]....
        /*0060*/ 	.word	0xffffffff


	//   ....[9]....
        /*0064*/ 	.word	0xffffffff


	//   ....[10]....
        /*0068*/ 	.word	0xffffffff


	//   ....[11]....
        /*006c*/ 	.word	0xffffffff


	//----- nvinfo : EIATTR_COOP_GROUP_INSTR_OFFSETS
	.align		4
.L_426:
        /*0070*/ 	.byte	0x04, 0x28
        /*0072*/ 	.short	(.L_428 - .L_427)


	//   ....[0]....
.L_427:
        /*0074*/ 	.word	0x000119f0


	//   ....[1]....
        /*0078*/ 	.word	0x00011a10


	//   ....[2]....
        /*007c*/ 	.word	0x00011a20


	//   ....[3]....
        /*0080*/ 	.word	0x00011b20


	//   ....[4]....
        /*0084*/ 	.word	0x00011b50


	//   ....[5]....
        /*0088*/ 	.word	0x00011b80


	//   ....[6]....
        /*008c*/ 	.word	0x00018490


	//   ....[7]....
        /*0090*/ 	.word	0x000184b0


	//   ....[8]....
        /*0094*/ 	.word	0x000184c0


	//   ....[9]....
        /*0098*/ 	.word	0x000185c0


	//   ....[10]....
        /*009c*/ 	.word	0x000185f0


	//   ....[11]....
        /*00a0*/ 	.word	0x00018620


	//----- nvinfo : EIATTR_SYSCALL_OFFSETS
	.align		4
.L_428:
        /*00a4*/ 	.byte	0x04, 0x46
        /*00a6*/ 	.short	(.L_430 - .L_429)


	//   ....[0]....
.L_429:
        /*00a8*/ 	.word	0x00001480


	//   ....[1]....
        /*00ac*/ 	.word	0x00018bd0


	//   ....[2]....
        /*00b0*/ 	.word	0x00018d30


	//   ....[3]....
        /*00b4*/ 	.word	0x00018ee0


	//   ....[4]....
        /*00b8*/ 	.word	0x00019070


	//   ....[5]....
        /*00bc*/ 	.word	0x000191d0


	//   ....[6]....
        /*00c0*/ 	.word	0x00019320


	//   ....[7]....
        /*00c4*/ 	.word	0x00019410


	//   ....[8]....
        /*00c8*/ 	.word	0x00019940


	//   ....[9]....
        /*00cc*/ 	.word	0x00019aa0


	//   ....[10]....
        /*00d0*/ 	.word	0x00019c50


	//   ....[11]....
        /*00d4*/ 	.word	0x00019de0


	//   ....[12]....
        /*00d8*/ 	.word	0x00019f40


	//   ....[13]....
        /*00dc*/ 	.word	0x0001a090


	//   ....[14]....
        /*00e0*/ 	.word	0x0001a180


	//----- nvinfo : EIATTR_EXIT_INSTR_OFFSETS
	.align		4
.L_430:
        /*00e4*/ 	.byte	0x04, 0x1c
        /*00e6*/ 	.short	(.L_432 - .L_431)


	//   ....[0]....
.L_431:
        /*00e8*/ 	.word	0x00017170


	//   ....[1]....
        /*00ec*/ 	.word	0x00018770


	//   ....[2]....
        /*00f0*/ 	.word	0x00018d80


	//   ....[3]....
        /*00f4*/ 	.word	0x00018dd0


	//   ....[4]....
        /*00f8*/ 	.word	0x00019220


	//   ....[5]....
        /*00fc*/ 	.word	0x00019420


	//   ....[6]....
        /*0100*/ 	.word	0x00019460


	//   ....[7]....
        /*0104*/ 	.word	0x000194a0


	//   ....[8]....
        /*0108*/ 	.word	0x000194e0


	//   ....[9]....
        /*010c*/ 	.word	0x00019af0


	//   ....[10]....
        /*0110*/ 	.word	0x00019b40


	//   ....[11]....
        /*0114*/ 	.word	0x00019f90


	//   ....[12]....
        /*0118*/ 	.word	0x0001a190


	//----- nvinfo : EIATTR_MAX_THREADS
	.align		4
.L_432:
        /*011c*/ 	.byte	0x04, 0x05
        /*011e*/ 	.short	(.L_434 - .L_433)
.L_433:
        /*0120*/ 	.word	0x00000100
        /*0124*/ 	.word	0x00000001
        /*0128*/ 	.word	0x00000001


	//----- nvinfo : EIATTR_CRS_STACK_SIZE
	.align		4
.L_434:
        /*012c*/ 	.byte	0x04, 0x1e
        /*012e*/ 	.short	(.L_436 - .L_435)
.L_435:
        /*0130*/ 	.word	0x00000000


	//----- nvinfo : EIATTR_CBANK_PARAM_SIZE
	.align		4
.L_436:
        /*0134*/ 	.byte	0x03, 0x19
        /*0136*/ 	.short	0x0428


	//----- nvinfo : EIATTR_PARAM_CBANK
	.align		4
        /*0138*/ 	.byte	0x04, 0x0a
        /*013a*/ 	.short	(.L_438 - .L_437)
	.align		4
.L_437:
        /*013c*/ 	.word	index@(.nv.constant0._ZN2at6native13reduce_kernelILi256ELi2ENS0_8ReduceOpIfNS0_9ArgMaxOpsIfEEjlLi4ELi4EEEEEvT1_)
        /*0140*/ 	.short	0x0210
        /*0142*/ 	.short	0x0428


	//----- nvinfo : EIATTR_SW_WAR
	.align		4
.L_438:
        /*0144*/ 	.byte	0x04, 0x36
        /*0146*/ 	.short	(.L_440 - .L_439)
.L_439:
        /*0148*/ 	.word	0x00000008
.L_440:


//--------------------- .nv.info._ZN2at6native13reduce_kernelILi128ELi4ENS0_8ReduceOpIfNS0_9ArgMaxOpsIfEEjlLi4ELi4EEEEEvT1_ --------------------------
	.section	.nv.info._ZN2at6native13reduce_kernelILi128ELi4ENS0_8ReduceOpIfNS0_9ArgMaxOpsIfEEjlLi4ELi4EEEEEvT1_,"",@"SHT_CUDA_INFO"
	.sectionflags	@""
	.align	4


	//----- nvinfo : EIATTR_CUDA_API_VERSION
	.align		4
        /*0000*/ 	.byte	0x04, 0x37
        /*0002*/ 	.short	(.L_442 - .L_441)
.L_441:
        /*0004*/ 	.word	0x00000082


	//----- nvinfo : EIATTR_KPARAM_INFO
	.align		4
.L_442:
        /*0008*/ 	.byte	0x04, 0x17
        /*000a*/ 	.short	(.L_444 - .L_443)
.L_443:
        /*000c*/ 	.word	0x00000000
        /*0010*/ 	.short	0x0000
        /*0012*/ 	.short	0x0000
        /*0014*/ 	.byte	0x00, 0xf0, 0xa1, 0x10


	//----- nvinfo : EIATTR_SPARSE_MMA_MASK
	.align		4
.L_444:
        /*0018*/ 	.byte	0x03, 0x50
        /*001a*/ 	.short	0x0000


	//----- nvinfo : EIATTR_MAXREG_COUNT
	.align		4
        /*001c*/ 	.byte	0x03, 0x1b
        /*001e*/ 	.short	0x0080


	//----- nvinfo : EIATTR_NUM_BARRIERS
	.align		4
        /*0020*/ 	.byte	0x02, 0x4c
        /*0022*/ 	.byte	0x01
	.zero		1


	//----- nvinfo : EIATTR_EXTERNS
	.align		4
        /*0024*/ 	.byte	0x04, 0x0f
        /*0026*/ 	.short	(.L_446 - .L_445)


	//   ....[0]....
	.align		4
.L_445:
        /*0028*/ 	.word	index@(__assertfail)


	//----- nvinfo : EIATTR_MERCURY_ISA_VERSION
	.align		4
.L_446:
        /*002c*/ 	.byte	0x03, 0x5f
        /*002e*/ 	.short	0x0101


	//----- nvinfo : EIATTR_INT_WARP_WIDE_INSTR_OFFSETS
	.align		4
        /*0030*/ 	.byte	0x04, 0x31
        /*0032*/ 	.short	(.L_448 - .L_447)


	//   ....[0]....
.L_447:
        /*0034*/ 	.word	0x000215a0


	//   ....[1]....
        /*0038*/ 	.word	0x00021690


	//----- nvinfo : EIATTR_COOP_GROUP_MASK_REGIDS
	.align		4
.L_448:
        /*003c*/ 	.byte	0x04, 0x29
        /*003e*/ 	.short	(.L_450 - .L_449)


	//   ....[0]....
.L_449:
        /*0040*/ 	.word	0xffffffff


	//   ....[1]....
        /*0044*/ 	.word	0xffffffff


	//   ....[2]....
        /*0048*/ 	.word	0xffffffff


	//   ....[3]....
        /*004c*/ 	.word	0xffffffff


	//   ....[4]....
        /*0050*/ 	.word	0xffffffff


	//   ....[5]....
        /*0054*/ 	.word	0xffffffff


	//   ....[6]....
        /*0058*/ 	.word	0xffffffff


	//   ....[7]....
        /*005c*/ 	.word	0xffffffff


	//   ....[8]....
        /*0060*/ 	.word	0xffffffff


	//   ....[9]....
        /*0064*/ 	.word	0xffffffff


	//   ....[10]....
        /*0068*/ 	.word	0xffffffff


	//   ....[11]....
        /*006c*/ 	.word	0xffffffff


	//   ....[12]....
        /*0070*/ 	.word	0xffffffff


	//   ....[13]....
        /*0074*/ 	.word	0xffffffff


	//   ....[14]....
        /*0078*/ 	.word	0xffffffff


	//   ....[15]....
        /*007c*/ 	.word	0xffffffff


	//   ....[16]....
        /*0080*/ 	.word	0xffffffff


	//   ....[17]....
        /*0084*/ 	.word	0xffffffff


	//   ....[18]....
        /*0088*/ 	.word	0xffffffff


	//   ....[19]....
        /*008c*/ 	.word	0xffffffff


	//   ....[20]....
        /*0090*/ 	.word	0xffffffff


	//   ....[21]....
        /*0094*/ 	.word	0xffffffff


	//   ....[22]....
        /*0098*/ 	.word	0xffffffff


	//   ....[23]....
        /*009c*/ 	.word	0xffffffff


	//----- nvinfo : EIATTR_COOP_GROUP_INSTR_OFFSETS
	.align		4
.L_450:
        /*00a0*/ 	.byte	0x04, 0x28
        /*00a2*/ 	.short	(.L_452 - .L_451)


	//   ....[0]....
.L_451:
        /*00a4*/ 	.word	0x000177c0


	//   ....[1]....
        /*00a8*/ 	.word	0x000177e0


	//   ....[2]....
        /*00ac*/ 	.word	0x000177f0


	//   ....[3]....
        /*00b0*/ 	.word	0x000178f0


	//   ....[4]....
        /*00b4*/ 	.word	0x00017920


	//   ....[5]....
        /*00b8*/ 	.word	0x00017950


	//   ....[6]....
        /*00bc*/ 	.word	0x00017a50


	//   ....[7]....
        /*00c0*/ 	.word	0x00017a80


	//   ....[8]....
        /*00c4*/ 	.word	0x00017ab0


	//   ....[9]....
        /*00c8*/ 	.word	0x00017bb0


	//   ....[10]....
        /*00cc*/ 	.word	0x00017be0


	//   ....[11]....
        /*00d0*/ 	.word	0x00017c10


	//   ....[12]....
        /*00d4*/ 	.word	0x00023810


	//   ....[13]....
        /*00d8*/ 	.word	0x00023830


	//   ....[14]....
        /*00dc*/ 	.word	0x00023840


	//   ....[15]....
        /*00e0*/ 	.word	0x00023940


	//   ....[16]....
        /*00e4*/ 	.word	0x00023970


	//   ....[17]....
        /*00e8*/ 	.word	0x000239a0


	//   ....[18]....
        /*00ec*/ 	.word	0x00023aa0


	//   ....[19]....
        /*00f0*/ 	.word	0x00023ad0


	//   ....[20]....
        /*00f4*/ 	.word	0x00023b00


	//   ....[21]....
        /*00f8*/ 	.word	0x00023c00


	//   ....[22]....
        /*00fc*/ 	.word	0x00023c30


	//   ....[23]....
        /*0100*/ 	.word	0x00023c60


	//----- nvinfo : EIATTR_SYSCALL_OFFSETS
	.align		4
.L_452:
        /*0104*/ 	.byte	0x04, 0x46
        /*0106*/ 	.short	(.L_454 - .L_453)


	//   ....[0]....
.L_453:
        /*0108*/ 	.word	0x000014c0


	//   ....[1]....
        /*010c*/ 	.word	0x000244d0


	//   ....[2]....
        /*0110*/ 	.word	0x00024630


	//   ....[3]....
        /*0114*/ 	.word	0x00024790


	//   ....[4]....
        /*0118*/ 	.word	0x000248f0


	//   ....[5]....
        /*011c*/ 	.word	0x00024ae0


	//   ....[6]....
        /*0120*/ 	.word	0x00024d30


	//   ....[7]....
        /*0124*/ 	.word	0x00024e90


	//   ....[8]....
        /*0128*/ 	.word	0x00024ff0


	//   ....[9]....
        /*012c*/ 	.word	0x00025150


	//   ....[10]....
        /*0130*/ 	.word	0x000252a0


	//   ....[11]....
        /*0134*/ 	.word	0x00025390


	//   ....[12]....
        /*0138*/ 	.word	0x00025480


	//   ....[13]....
        /*013c*/ 	.word	0x00025570


	//   ....[14]....
        /*0140*/ 	.word	0x00025d20


	//   ....[15]....
        /*0144*/ 	.word	0x00025e80


	//   ....[16]....
        /*0148*/ 	.word	0x00025fe0


	//   ....[17]....
        /*014c*/ 	.word	0x00026140


	//   ....[18]....
        /*0150*/ 	.word	0x00026330


	//   ....[19]....
        /*0154*/ 	.word	0x00026540


	//   ....[20]....
        /*0158*/ 	.word	0x000266a0


	//   ....[21]....
        /*015c*/ 	.word	0x00026800


	//   ....[22]....
        /*0160*/ 	.word	0x00026960


	//   ....[23]....
        /*0164*/ 	.word	0x00026ab0


	//   ....[24]....
        /*0168*/ 	.word	0x00026ba0


	//   ....[25]....
        /*016c*/ 	.word	0x00026c90


	//   ....[26]....
        /*0170*/ 	.word	0x00026d80


	//----- nvinfo : EIATTR_EXIT_INSTR_OFFSETS
	.align		4
.L_454:
        /*0174*/ 	.byte	0x04, 0x1c
        /*0176*/ 	.short	(.L_456 - .L_455)


	//   ....[0]....
.L_455:
        /*0178*/ 	.word	0x00021750


	//   ....[1]....
        /*017c*/ 	.word	0x00023db0


	//   ....[2]....
        /*0180*/ 	.word	0x00024940


	//   ....[3]....
        /*0184*/ 	.word	0x000249d0


	//   ....[4]....
        /*0188*/ 	.word	0x000251a0


	//   ....[5]....
        /*018c*/ 	.word	0x00025580


	//   ....[6]....
        /*0190*/ 	.word	0x000255c0


	//   ....[7]....
        /*0194*/ 	.word	0x00025600


	//   ....[8]....
        /*0198*/ 	.word	0x00025640


	//   ....[9]....
        /*019c*/ 	.word	0x00026190


	//   ....[10]....
        /*01a0*/ 	.word	0x00026220


	//   ....[11]....
        /*01a4*/ 	.word	0x000269b0


	//   ....[12]....
        /*01a8*/ 	.word	0x00026d90


	//----- nvinfo : EIATTR_MAX_THREADS
	.align		4
.L_456:
        /*01ac*/ 	.byte	0x04, 0x05
        /*01ae*/ 	.short	(.L_458 - .L_457)
.L_457:
        /*01b0*/ 	.word	0x00000080
        /*01b4*/ 	.word	0x00000001
        /*01b8*/ 	.word	0x00000001


	//----- nvinfo : EIATTR_CRS_STACK_SIZE
	.align		4
.L_458:
        /*01bc*/ 	.byte	0x04, 0x1e
        /*01be*/ 	.short	(.L_460 - .L_459)
.L_459:
        /*01c0*/ 	.word	0x00000000


	//----- nvinfo : EIATTR_CBANK_PARAM_SIZE
	.align		4
.L_460:
        /*01c4*/ 	.byte	0x03, 0x19
        /*01c6*/ 	.short	0x0428


	//----- nvinfo : EIATTR_PARAM_CBANK
	.align		4
        /*01c8*/ 	.byte	0x04, 0x0a
        /*01ca*/ 	.short	(.L_462 - .L_461)
	.align		4
.L_461:
        /*01cc*/ 	.word	index@(.nv.constant0._ZN2at6native13reduce_kernelILi128ELi4ENS0_8ReduceOpIfNS0_9ArgMaxOpsIfEEjlLi4ELi4EEEEEvT1_)
        /*01d0*/ 	.short	0x0210
        /*01d2*/ 	.short	0x0428


	//----- nvinfo : EIATTR_SW_WAR
	.align		4
.L_462:
        /*01d4*/ 	.byte	0x04, 0x36
        /*01d6*/ 	.short	(.L_464 - .L_463)
.L_463:
        /*01d8*/ 	.word	0x00000008
.L_464:


//--------------------- .nv.info._ZN2at6native13reduce_kernelILi512ELi1ENS0_8ReduceOpIdNS0_9ArgMaxOpsIdEEjlLi4ELi4EEEEEvT1_ --------------------------
	.section	.nv.info._ZN2at6native13reduce_kernelILi512ELi1ENS0_8ReduceOpIdNS0_9ArgMaxOpsIdEEjlLi4ELi4EEEEEvT1_,"",@"SHT_CUDA_INFO"
	.sectionflags	@""
	.align	4


	//----- nvinfo : EIATTR_CUDA_API_VERSION
	.align		4
        /*0000*/ 	.byte	0x04, 0x37
        /*0002*/ 	.short	(.L_466 - .L_465)
.L_465:
        /*0004*/ 	.word	0x00000082


	//----- nvinfo : EIATTR_KPARAM_INFO
	.align		4
.L_466:
        /*0008*/ 	.byte	0x04, 0x17
        /*000a*/ 	.short	(.L_468 - .L_467)
.L_467:
        /*000c*/ 	.word	0x00000000
        /*0010*/ 	.short	0x0000
        /*0012*/ 	.short	0x0000
        /*0014*/ 	.byte	0x00, 0xf0, 0xa1, 0x10


	//----- nvinfo : EIATTR_SPARSE_MMA_MASK
	.align		4
.L_468:
        /*0018*/ 	.byte	0x03, 0x50
        /*001a*/ 	.short	0x0000


	//----- nvinfo : EIATTR_MAXREG_COUNT
	.align		4
        /*001c*/ 	.byte	0x03, 0x1b
        /*001e*/ 	.short	0x0020


	//----- nvinfo : EIATTR_NUM_BARRIERS
	.align		4
        /*0020*/ 	.byte	0x02, 0x4c
        /*0022*/ 	.byte	0x01
	.zero		1


	//----- nvinfo : EIATTR_EXTERNS
	.align		4
        /*0024*/ 	.byte	0x04, 0x0f
        /*0026*/ 	.short	(.L_470 - .L_469)


	//   ....[0]....
	.align		4
.L_469:
        /*0028*/ 	.word	index@(__assertfail)


	//----- nvinfo : EIATTR_ANNOTATIONS
	.align		4
.L_470:
        /*002c*/ 	.byte	0x04, 0x55
        /*002e*/ 	.short	(.L_472 - .L_471)


	//   ....[0]....
.L_471:
        /*0030*/ 	.word	0x00000001
        /*0034*/ 	.byte	0xc0, 0x13, 0x00, 0x00, 0x01, 0x00, 0x00, 0x00, 0xf0, 0x13, 0x00, 0x00, 0x01, 0x00, 0x00, 0x00
        /* <DEDUP_REMOVED lines=78> */
        /*0524*/ 	.byte	0x10, 0xed, 0x00, 0x00, 0x01, 0x00, 0x00, 0x00, 0x60, 0xef, 0x00, 0x00


	//----- nvinfo : EIATTR_MERCURY_ISA_VERSION
	.align		4
.L_472:
        /*0530*/ 	.byte	0x03, 0x5f
        /*0532*/ 	.short	0x0101


	//----- nvinfo : EIATTR_INT_WARP_WIDE_INSTR_OFFSETS
	.align		4
        /*0534*/ 	.byte	0x04, 0x31
        /*0536*/ 	.short	(.L_474 - .L_473)


	//   ....[0]....
.L_473:
        /*0538*/ 	.word	0x00012960


	//   ....[1]....
        /*053c*/ 	.word	0x00012a50


	//----- nvinfo : EIATTR_COOP_GROUP_MASK_REGIDS
	.align		4
.L_474:
        /*0540*/ 	.byte	0x04, 0x29
        /*0542*/ 	.short	(.L_476 - .L_475)


	//   ....[0]....
.L_475:
        /*0544*/ 	.word	0xffffffff


	//   ....[1]....
        /*0548*/ 	.word	0xffffffff


	//   ....[2]....
        /*054c*/ 	.word	0xffffffff


	//   ....[3]....
        /*0550*/ 	.word	0xffffffff


	//   ....[4]....
        /*0554*/ 	.word	0xffffffff


	//   ....[5]....
        /*0558*/ 	.word	0xffffffff


	//   ....[6]....
        /*055c*/ 	.word	0xffffffff


	//   ....[7]....
        /*0560*/ 	.word	0xffffffff


	//----- nvinfo : EIATTR_COOP_GROUP_INSTR_OFFSETS
	.align		4
.L_476:
        /*0564*/ 	.byte	0x04, 0x28
        /*0566*/ 	.short	(.L_478 - .L_477)


	//   ....[0]....
.L_477:
        /*0568*/ 	.word	0x0000f880


	//   ....[1]....
        /*056c*/ 	.word	0x0000f8a0


	//   ....[2]....
        /*0570*/ 	.word	0x0000f8b0


	//   ....[3]....
        /*0574*/ 	.word	0x0000f8c0


	//   ....[4]....
        /*0578*/ 	.word	0x000137e0


	//   ....[5]....
        /*057c*/ 	.word	0x00013800


	//   ....[6]....
        /*0580*/ 	.word	0x00013810


	//   ....[7]....
        /*0584*/ 	.word	0x00013820


	//----- nvinfo : EIATTR_SYSCALL_OFFSETS
	.align		4
.L_478:
        /*0588*/ 	.byte	0x04, 0x46
        /*058a*/ 	.short	(.L_480 - .L_479)


	//   ....[0]....
.L_479:
        /*058c*/ 	.word	0x00013cd0


	//   ....[1]....
        /*0590*/ 	.word	0x00013e60


	//   ....[2]....
        /*0594*/ 	.word	0x00013fd0


	//   ....[3]....
        /*0598*/ 	.word	0x00014120


	//   ....[4]....
        /*059c*/ 	.word	0x00014590


	//   ....[5]....
        /*05a0*/ 	.word	0x00014720


	//   ....[6]....
        /*05a4*/ 	.word	0x00014890


	//   ....[7]....
        /*05a8*/ 	.word	0x000149e0


	//----- nvinfo : EIATTR_EXIT_INSTR_OFFSETS
	.align		4
.L_480:
        /*05ac*/ 	.byte	0x04, 0x1c
        /*05ae*/ 	.short	(.L_482 - .L_481)


	//   ....[0]....
.L_481:
        /*05b0*/ 	.word	0x00012b10


	//   ....[1]....
        /*05b4*/ 	.word	0x00013980


	//   ....[2]....
        /*05b8*/ 	.word	0x00013d20


	//   ....[3]....
        /*05bc*/ 	.word	0x00013d50


	//   ....[4]....
        /*05c0*/ 	.word	0x00014020


	//   ....[5]....
        /*05c4*/ 	.word	0x00014130


	//   ....[6]....
        /*05c8*/ 	.word	0x000141c0


	//   ....[7]....
        /*05cc*/ 	.word	0x00014200


	//   ....[8]....
        /*05d0*/ 	.word	0x00014240


	//   ....[9]....
        /*05d4*/ 	.word	0x000145e0


	//   ....[10]....
        /*05d8*/ 	.word	0x00014610


	//   ....[11]....
        /*05dc*/ 	.word	0x000148e0


	//   ....[12]....
        /*05e0*/ 	.word	0x000149f0


	//----- nvinfo : EIATTR_MAX_THREADS
	.align		4
.L_482:
        /*05e4*/ 	.byte	0x04, 0x05
        /*05e6*/ 	.short	(.L_484 - .L_483)
.L_483:
        /*05e8*/ 	.word	0x00000200
        /*05ec*/ 	.word	0x00000001
        /*05f0*/ 	.word	0x00000001


	//----- nvinfo : EIATTR_CRS_STACK_SIZE
	.align		4
.L_484:
        /*05f4*/ 	.byte	0x04, 0x1e
        /*05f6*/ 	.short	(.L_486 - .L_485)
.L_485:
        /*05f8*/ 	.word	0x00000000


	//----- nvinfo : EIATTR_CBANK_PARAM_SIZE
	.align		4
.L_486:
        /*05fc*/ 	.byte	0x03, 0x19
        /*05fe*/ 	.short	0x0428


	//----- nvinfo : EIATTR_PARAM_CBANK
	.align		4
        /*0600*/ 	.byte	0x04, 0x0a
        /*0602*/ 	.short	(.L_488 - .L_487)
	.align		4
.L_487:
        /*0604*/ 	.word	index@(.nv.constant0._ZN2at6native13reduce_kernelILi512ELi1ENS0_8ReduceOpIdNS0_9ArgMaxOpsIdEEjlLi4ELi4EEEEEvT1_)
        /*0608*/ 	.short	0x0210
        /*060a*/ 	.short	0x0428


	//----- nvinfo : EIATTR_SW_WAR
	.align		4
.L_488:
        /*060c*/ 	.byte	0x04, 0x36
        /*060e*/ 	.short	(.L_490 - .L_489)
.L_489:
        /*0610*/ 	.word	0x00000008
.L_490:


//--------------------- .nv.info._ZN2at6native13reduce_kernelILi256ELi2ENS0_8ReduceOpIdNS0_9ArgMaxOpsIdEEjlLi4ELi4EEEEEvT1_ --------------------------
	.section	.nv.info._ZN2at6native13reduce_kernelILi256ELi2ENS0_8ReduceOpIdNS0_9ArgMaxOpsIdEEjlLi4ELi4EEEEEvT1_,"",@"SHT_CUDA_INFO"
	.sectionflags	@""
	.align	4


	//----- nvinfo : EIATTR_CUDA_API_VERSION
	.align		4
        /*0000*/ 	.byte	0x04, 0x37
        /*0002*/ 	.short	(.L_492 - .L_491)
.L_491:
        /*0004*/ 	.word	0x00000082


	//----- nvinfo : EIATTR_KPARAM_INFO
	.align		4
.L_492:
        /*0008*/ 	.byte	0x04, 0x17
        /*000a*/ 	.short	(.L_494 - .L_493)
.L_493:
        /*000c*/ 	.word	0x00000000
        /*0010*/ 	.short	0x0000
        /*0012*/ 	.short	0x0000
        /*0014*/ 	.byte	0x00, 0xf0, 0xa1, 0x10


	//----- nvinfo : EIATTR_SPARSE_MMA_MASK
	.align		4
.L_494:
        /*0018*/ 	.byte	0x03, 0x50
        /*001a*/ 	.short	0x0000


	//----- nvinfo : EIATTR_MAXREG_COUNT
	.align		4
        /*001c*/ 	.byte	0x03, 0x1b
        /*001e*/ 	.short	0x0040


	//----- nvinfo : EIATTR_NUM_BARRIERS
	.align		4
        /*0020*/ 	.byte	0x02, 0x4c
        /*0022*/ 	.byte	0x01
	.zero		1


	//----- nvinfo : EIATTR_EXTERNS
	.align		4
        /*0024*/ 	.byte	0x04, 0x0f
        /*0026*/ 	.short	(.L_496 - .L_495)


	//   ....[0]....
	.align		4
.L_495:
        /*0028*/ 	.word	index@(__assertfail)


	//----- nvinfo : EIATTR_MERCURY_ISA_VERSION
	.align		4
.L_496:
        /*002c*/ 	.byte	0x03, 0x5f
        /*002e*/ 	.short	0x0101


	//----- nvinfo : EIATTR_INT_WARP_WIDE_INSTR_OFFSETS
	.align		4
        /*0030*/ 	.byte	0x04, 0x31
        /*0032*/ 	.short	(.L_498 - .L_497)


	//   ....[0]....
.L_497:
        /*0034*/ 	.word	0x000174b0


	//   ....[1]....
        /*0038*/ 	.word	0x000175a0


	//----- nvinfo : EIATTR_COOP_GROUP_MASK_REGIDS
	.align		4
.L_498:
        /*003c*/ 	.byte	0x04, 0x29
        /*003e*/ 	.short	(.L_500 - .L_499)


	//   ....[0]....
.L_499:
        /*0040*/ 	.word	0xffffffff


	//   ....[1]....
        /*0044*/ 	.word	0xffffffff


	//   ....[2]....
        /*0048*/ 	.word	0xffffffff


	//   ....[3]....
        /*004c*/ 	.word	0xffffffff


	//   ....[4]....
        /*0050*/ 	.word	0xffffffff


	//   ....[5]....
        /*0054*/ 	.word	0xffffffff


	//   ....[6]....
        /*0058*/ 	.word	0xffffffff


	//   ....[7]....
        /*005c*/ 	.word	0xffffffff


	//   ....[8]....
        /*0060*/ 	.word	0xffffffff


	//   ....[9]....
        /*0064*/ 	.word	0xffffffff


	//   ....[10]....
        /*0068*/ 	.word	0xffffffff


	//   ....[11]....
        /*006c*/ 	.word	0xffffffff


	//   ....[12]....
        /*0070*/ 	.word	0xffffffff


	//   ....[13]....
        /*0074*/ 	.word	0xffffffff


	//   ....[14]....
        /*0078*/ 	.word	0xffffffff


	//   ....[15]....
        /*007c*/ 	.word	0xffffffff


	//----- nvinfo : EIATTR_COOP_GROUP_INSTR_OFFSETS
	.align		4
.L_500:
        /*0080*/ 	.byte	0x04, 0x28
        /*0082*/ 	.short	(.L_502 - .L_501)


	//   ....[0]....
.L_501:
        /*0084*/ 	.word	0x00011ec0


	//   ....[1]....
        /*0088*/ 	.word	0x00011ee0


	//   ....[2]....
        /*008c*/ 	.word	0x00011ef0


	//   ....[3]....
        /*0090*/ 	.word	0x00011f00


	//   ....[4]....
        /*0094*/ 	.word	0x00012000


	//   ....[5]....
        /*0098*/ 	.word	0x00012030


	//   ....[6]....
        /*009c*/ 	.word	0x00012060


	//   ....[7]....
        /*00a0*/ 	.word	0x00012080


	//   ....[8]....
        /*00a4*/ 	.word	0x00018910


	//   ....[9]....
        /*00a8*/ 	.word	0x00018930


	//   ....[10]....
        /*00ac*/ 	.word	0x00018940


	//   ....[11]....
        /*00b0*/ 	.word	0x00018950


	//   ....[12]....
        /*00b4*/ 	.word	0x00018a50


	//   ....[13]....
        /*00b8*/ 	.word	0x00018a80


	//   ....[14]....
        /*00bc*/ 	.word	0x00018ab0


	//   ....[15]....
        /*00c0*/ 	.word	0x00018ad0


	//----- nvinfo : EIATTR_SYSCALL_OFFSETS
	.align		4
.L_502:
        /*00c4*/ 	.byte	0x04, 0x46
        /*00c6*/ 	.short	(.L_504 - .L_503)


	//   ....[0]....
.L_503:
        /*00c8*/ 	.word	0x00001470


	//   ....[1]....
        /*00cc*/ 	.word	0x00019110


	//   ....[2]....
        /*00d0*/ 	.word	0x00019270


	//   ....[3]....
        /*00d4*/ 	.word	0x00019420


	//   ....[4]....
        /*00d8*/ 	.word	0x00019600


	//   ....[5]....
        /*00dc*/ 	.word	0x00019760


	//   ....[6]....
        /*00e0*/ 	.word	0x000198b0


	//   ....[7]....
        /*00e4*/ 	.word	0x000199a0


	//   ....[8]....
        /*00e8*/ 	.word	0x00019f30


	//   ....[9]....
        /*00ec*/ 	.word	0x0001a090


	//   ....[10]....
        /*00f0*/ 	.word	0x0001a240


	//   ....[11]....
        /*00f4*/ 	.word	0x0001a3d0


	//   ....[12]....
        /*00f8*/ 	.word	0x0001a530


	//   ....[13]....
        /*00fc*/ 	.word	0x0001a680


	//   ....[14]....
        /*0100*/ 	.word	0x0001a770


	//----- nvinfo : EIATTR_EXIT_INSTR_OFFSETS
	.align		4
.L_504:
        /*0104*/ 	.byte	0x04, 0x1c
        /*0106*/ 	.short	(.L_506 - .L_505)


	//   ....[0]....
.L_505:
        /*0108*/ 	.word	0x00017660


	//   ....[1]....
        /*010c*/ 	.word	0x00018c30


	//   ....[2]....
        /*0110*/ 	.word	0x000192c0


	//   ....[3]....
        /*0114*/ 	.word	0x00019310


	//   ....[4]....
        /*0118*/ 	.word	0x000197b0


	//   ....[5]....
        /*011c*/ 	.word	0x000199b0


	//   ....[6]....
        /*0120*/ 	.word	0x000199f0


	//   ....[7]....
        /*0124*/ 	.word	0x00019a30


	//   ....[8]....
        /*0128*/ 	.word	0x00019a70


	//   ....[9]....
        /*012c*/ 	.word	0x0001a0e0


	//   ....[10]....
        /*0130*/ 	.word	0x0001a130


	//   ....[11]....
        /*0134*/ 	.word	0x0001a580


	//   ....[12]....
        /*0138*/ 	.word	0x0001a780


	//----- nvinfo : EIATTR_MAX_THREADS
	.align		4
.L_506:
        /*013c*/ 	.byte	0x04, 0x05
        /*013e*/ 	.short	(.L_508 - .L_507)
.L_507:
        /*0140*/ 	.word	0x00000100
        /*0144*/ 	.word	0x00000001
        /*0148*/ 	.word	0x00000001


	//----- nvinfo : EIATTR_CRS_STACK_SIZE
	.align		4
.L_508:
        /*014c*/ 	.byte	0x04, 0x1e
        /*014e*/ 	.short	(.L_510 - .L_509)
.L_509:
        /*0150*/ 	.word	0x00000000


	//----- nvinfo : EIATTR_CBANK_PARAM_SIZE
	.align		4
.L_510:
        /*0154*/ 	.byte	0x03, 0x19
        /*0156*/ 	.short	0x0428


	//----- nvinfo : EIATTR_PARAM_CBANK
	.align		4
        /*0158*/ 	.byte	0x04, 0x0a
        /*015a*/ 	.short	(.L_512 - .L_511)
	.align		4
.L_511:
        /*015c*/ 	.word	index@(.nv.constant0._ZN2at6native13reduce_kernelILi256ELi2ENS0_8ReduceOpIdNS0_9ArgMaxOpsIdEEjlLi4ELi4EEEEEvT1_)
        /*0160*/ 	.short	0x0210
        /*0162*/ 	.short	0x0428


	//----- nvinfo : EIATTR_SW_WAR
	.align		4
.L_512:
        /*0164*/ 	.byte	0x04, 0x36
        /*0166*/ 	.short	(.L_514 - .L_513)
.L_513:
        /*0168*/ 	.word	0x00000008
.L_514:


//--------------------- .nv.info._ZN2at6native13reduce_kernelILi128ELi4ENS0_8ReduceOpIdNS0_9ArgMaxOpsIdEEjlLi4ELi4EEEEEvT1_ --------------------------
	.section	.nv.info._ZN2at6native13reduce_kernelILi128ELi4ENS0_8ReduceOpIdNS0_9ArgMaxOpsIdEEjlLi4ELi4EEEEEvT1_,"",@"SHT_CUDA_INFO"
	.sectionflags	@""
	.align	4


	//----- nvinfo : EIATTR_CUDA_API_VERSION
	.align		4
        /*0000*/ 	.byte	0x04, 0x37
        /*0002*/ 	.short	(.L_516 - .L_515)
.L_515:
        /*0004*/ 	.word	0x00000082


	//----- nvinfo : EIATTR_KPARAM_INFO
	.align		4
.L_516:
        /*0008*/ 	.byte	0x04, 0x17
        /*000a*/ 	.short	(.L_518 - .L_517)
.L_517:
        /*000c*/ 	.word	0x00000000
        /*0010*/ 	.short	0x0000
        /*0012*/ 	.short	0x0000
        /*0014*/ 	.byte	0x00, 0xf0, 0xa1, 0x10


	//----- nvinfo : EIATTR_SPARSE_MMA_MASK
	.align		4
.L_518:
        /*0018*/ 	.byte	0x03, 0x50
        /*001a*/ 	.short	0x0000


	//----- nvinfo : EIATTR_MAXREG_COUNT
	.align		4
        /*001c*/ 	.byte	0x03, 0x1b
        /*001e*/ 	.short	0x0080


	//----- nvinfo : EIATTR_NUM_BARRIERS
	.align		4
        /*0020*/ 	.byte	0x02, 0x4c
        /*0022*/ 	.byte	0x01
	.zero		1


	//----- nvinfo : EIATTR_EXTERNS
	.align		4
        /*0024*/ 	.byte	0x04, 0x0f
        /*0026*/ 	.short	(.L_520 - .L_519)


	//   ....[0]....
	.align		4
.L_519:
        /*0028*/ 	.word	index@(__assertfail)


	//----- nvinfo : EIATTR_MERCURY_ISA_VERSION
	.align		4
.L_520:
        /*002c*/ 	.byte	0x03, 0x5f
        /*002e*/ 	.short	0x0101


	//----- nvinfo : EIATTR_INT_WARP_WIDE_INSTR_OFFSETS
	.align		4
        /*0030*/ 	.byte	0x04, 0x31
        /*0032*/ 	.short	(.L_522 - .L_521)


	//   ....[0]....
.L_521:
        /*0034*/ 	.word	0x00022220


	//   ....[1]....
        /*0038*/ 	.word	0x00022310


	//----- nvinfo : EIATTR_COOP_GROUP_MASK_REGIDS
	.align		4
.L_522:
        /*003c*/ 	.byte	0x04, 0x29
        /*003e*/ 	.short	(.L_524 - .L_523)


	//   ....[0]....
.L_523:
        /*0040*/ 	.word	0xffffffff


	//   ....[1]....
        /*0044*/ 	.word	0xffffffff


	//   ....[2]....
        /*0048*/ 	.word	0xffffffff


	//   ....[3]....
        /*004c*/ 	.word	0xffffffff


	//   ....[4]....
        /*0050*/ 	.word	0xffffffff


	//   ....[5]....
        /*0054*/ 	.word	0xffffffff


	//   ....[6]....
        /*0058*/ 	.word	0xffffffff


	//   ....[7]....
        /*005c*/ 	.word	0xffffffff


	//   ....[8]....
        /*0060*/ 	.word	0xffffffff


	//   ....[9]....
        /*0064*/ 	.word	0xffffffff


	//   ....[10]....
        /*0068*/ 	.word	0xffffffff


	//   ....[11]....
        /*006c*/ 	.word	0xffffffff


	//   ....[12]....
        /*0070*/ 	.word	0xffffffff


	//   ....[13]....
        /*0074*/ 	.word	0xffffffff


	//   ....[14]....
        /*0078*/ 	.word	0xffffffff


	//   ....[15]....
        /*007c*/ 	.word	0xffffffff


	//   ....[16]....
        /*0080*/ 	.word	0xffffffff


	//   ....[17]....
        /*0084*/ 	.word	0xffffffff


	//   ....[18]....
        /*0088*/ 	.word	0xffffffff


	//   ....[19]....
        /*008c*/ 	.word	0xffffffff


	//   ....[20]....
        /*0090*/ 	.word	0xffffffff


	//   ....[21]....
        /*0094*/ 	.word	0xffffffff


	//   ....[22]....
        /*0098*/ 	.word	0xffffffff


	//   ....[23]....
        /*009c*/ 	.word	0xffffffff


	//   ....[24]....
        /*00a0*/ 	.word	0xffffffff


	//   ....[25]....
        /*00a4*/ 	.word	0xffffffff


	//   ....[26]....
        /*00a8*/ 	.word	0xffffffff


	//   ....[27]....
        /*00ac*/ 	.word	0xffffffff


	//   ....[28]....
        /*00b0*/ 	.word	0xffffffff


	//   ....[29]....
        /*00b4*/ 	.word	0xffffffff


	//   ....[30]....
        /*00b8*/ 	.word	0xffffffff


	//   ....[31]....
        /*00bc*/ 	.word	0xffffffff


	//----- nvinfo : EIATTR_COOP_GROUP_INSTR_OFFSETS
	.align		4
.L_524:
        /*00c0*/ 	.byte	0x04, 0x28
        /*00c2*/ 	.short	(.L_526 - .L_525)


	//   ....[0]....
.L_525:
        /*00c4*/ 	.word	0x00018410


	//   ....[1]....
        /*00c8*/ 	.word	0x00018430


	//   ....[2]....
        /*00cc*/ 	.word	0x00018440


	//   ....[3]....
        /*00d0*/ 	.word	0x00018450


	//   ....[4]....
        /*00d4*/ 	.word	0x00018550


	//   ....[5]....
        /*00d8*/ 	.word	0x00018580


	//   ....[6]....
        /*00dc*/ 	.word	0x000185b0


	//   ....[7]....
        /*00e0*/ 	.word	0x000185d0


	//   ....[8]....
        /*00e4*/ 	.word	0x000186d0


	//   ....[9]....
        /*00e8*/ 	.word	0x00018700


	//   ....[10]....
        /*00ec*/ 	.word	0x00018730


	//   ....[11]....
        /*00f0*/ 	.word	0x00018750


	//   ....[12]....
        /*00f4*/ 	.word	0x00018850


	//   ....[13]....
        /*00f8*/ 	.word	0x00018880


	//   ....[14]....
        /*00fc*/ 	.word	0x000188b0


	//   ....[15]....
        /*0100*/ 	.word	0x000188d0


	//   ....[16]....
        /*0104*/ 	.word	0x000243d0


	//   ....[17]....
        /*0108*/ 	.word	0x000243f0


	//   ....[18]....
        /*010c*/ 	.word	0x00024400


	//   ....[19]....
        /*0110*/ 	.word	0x00024410


	//   ....[20]....
        /*0114*/ 	.word	0x00024510


	//   ....[21]....
        /*0118*/ 	.word	0x00024540


	//   ....[22]....
        /*011c*/ 	.word	0x00024570


	//   ....[23]....
        /*0120*/ 	.word	0x00024590


	//   ....[24]....
        /*0124*/ 	.word	0x00024690


	//   ....[25]....
        /*0128*/ 	.word	0x000246c0


	//   ....[26]....
        /*012c*/ 	.word	0x000246f0


	//   ....[27]....
        /*0130*/ 	.word	0x00024710


	//   ....[28]....
        /*0134*/ 	.word	0x00024810


	//   ....[29]....
        /*0138*/ 	.word	0x00024840


	//   ....[30]....
        /*013c*/ 	.word	0x00024870


	//   ....[31]....
        /*0140*/ 	.word	0x00024890


	//----- nvinfo : EIATTR_SYSCALL_OFFSETS
	.align		4
.L_526:
        /*0144*/ 	.byte	0x04, 0x46
        /*0146*/ 	.short	(.L_528 - .L_527)


	//   ....[0]....
.L_527:
        /*0148*/ 	.word	0x000014b0


	//   ....[1]....
        /*014c*/ 	.word	0x000251d0


	//   ....[2]....
        /*0150*/ 	.word	0x00025330


	//   ....[3]....
        /*0154*/ 	.word	0x00025490


	//   ....[4]....
        /*0158*/ 	.word	0x000255f0


	//   ....[5]....
        /*015c*/ 	.word	0x000257e0


	//   ....[6]....
        /*0160*/ 	.word	0x000259f0


	//   ....[7]....
        /*0164*/ 	.word	0x00025b50


	//   ....[8]....
        /*0168*/ 	.word	0x00025cb0


	//   ....[9]....
        /*016c*/ 	.word	0x00025e10


	//   ....[10]....
        /*0170*/ 	.word	0x00025f60


	//   ....[11]....
        /*0174*/ 	.word	0x00026050


	//   ....[12]....
        /*0178*/ 	.word	0x00026140


	//   ....[13]....
        /*017c*/ 	.word	0x00026230


	//   ....[14]....
        /*0180*/ 	.word	0x00026ad0


	//   ....[15]....
        /*0184*/ 	.word	0x00026c30


	//   ....[16]....
        /*0188*/ 	.word	0x00026d90


	//   ....[17]....
        /*018c*/ 	.word	0x00026ef0


	//   ....[18]....
        /*0190*/ 	.word	0x000270e0


	//   ....[19]....
        /*0194*/ 	.word	0x000272f0


	//   ....[20]....
        /*0198*/ 	.word	0x00027450


	//   ....[21]....
        /*019c*/ 	.word	0x000275b0


	//   ....[22]....
        /*01a0*/ 	.word	0x00027710


	//   ....[23]....
        /*01a4*/ 	.word	0x00027860


	//   ....[24]....
        /*01a8*/ 	.word	0x00027950


	//   ....[25]....
        /*01ac*/ 	.word	0x00027a40


	//   ....[26]....
        /*01b0*/ 	.word	0x00027b30


	//----- nvinfo : EIATTR_EXIT_INSTR_OFFSETS
	.align		4
.L_528:
        /*01b4*/ 	.byte	0x04, 0x1c
        /*01b6*/ 	.short	(.L_530 - .L_529)


	//   ....[0]....
.L_529:
        /*01b8*/ 	.word	0x000223d0


	//   ....[1]....
        /*01bc*/ 	.word	0x000249f0


	//   ....[2]....
        /*01c0*/ 	.word	0x00025640


	//   ....[3]....
        /*01c4*/ 	.word	0x000256d0


	//   ....[4]....
        /*01c8*/ 	.word	0x00025e60


	//   ....[5]....
        /*01cc*/ 	.word	0x00026240


	//   ....[6]....
        /*01d0*/ 	.word	0x00026280


	//   ....[7]....
        /*01d4*/ 	.word	0x000262c0


	//   ....[8]....
        /*01d8*/ 	.word	0x00026300


	//   ....[9]....
        /*01dc*/ 	.word	0x00026f40


	//   ....[10]....
        /*01e0*/ 	.word	0x00026fd0


	//   ....[11]....
        /*01e4*/ 	.word	0x00027760


	//   ....[12]....
        /*01e8*/ 	.word	0x00027b40


	//----- nvinfo : EIATTR_MAX_THREADS
	.align		4
.L_530:
        /*01ec*/ 	.byte	0x04, 0x05
        /*01ee*/ 	.short	(.L_532 - .L_531)
.L_531:
        /*01f0*/ 	.word	0x00000080
        /*01f4*/ 	.word	0x00000001
        /*01f8*/ 	.word	0x00000001


	//----- nvinfo : EIATTR_CRS_STACK_SIZE
	.align		4
.L_532:
        /*01fc*/ 	.byte	0x04, 0x1e
        /*01fe*/ 	.short	(.L_534 - .L_533)
.L_533:
        /*0200*/ 	.word	0x00000000


	//----- nvinfo : EIATTR_CBANK_PARAM_SIZE
	.align		4
.L_534:
        /*0204*/ 	.byte	0x03, 0x19
        /*0206*/ 	.short	0x0428


	//----- nvinfo : EIATTR_PARAM_CBANK
	.align		4
        /*0208*/ 	.byte	0x04, 0x0a
        /*020a*/ 	.short	(.L_536 - .L_535)
	.align		4
.L_535:
        /*020c*/ 	.word	index@(.nv.constant0._ZN2at6native13reduce_kernelILi128ELi4ENS0_8ReduceOpIdNS0_9ArgMaxOpsIdEEjlLi4ELi4EEEEEvT1_)
        /*0210*/ 	.short	0x0210
        /*0212*/ 	.short	0x0428


	//----- nvinfo : EIATTR_SW_WAR
	.align		4
.L_536:
        /*0214*/ 	.byte	0x04, 0x36
        /*0216*/ 	.short	(.L_538 - .L_537)
.L_537:
        /*0218*/ 	.word	0x00000008
.L_538:


//--------------------- .nv.info._ZN2at6native13reduce_kernelILi512ELi1ENS0_8ReduceOpIsNS0_9ArgMaxOpsIsEEjlLi4ELi4EEEEEvT1_ --------------------------
	.section	.nv.info._ZN2at6native13reduce_kernelILi512ELi1ENS0_8ReduceOpIsNS0_9ArgMaxOpsIsEEjlLi4ELi4EEEEEvT1_,"",@"SHT_CUDA_INFO"
	.sectionflags	@""
	.align	4


	//----- nvinfo : EIATTR_CUDA_API_VERSION
	.align		4
        /*0000*/ 	.byte	0x04, 0x37
        /*0002*/ 	.short	(.L_540 - .L_539)
.L_539:
        /*0004*/ 	.word	0x00000082


	//----- nvinfo : EIATTR_KPARAM_INFO
	.align		4
.L_540:
        /*0008*/ 	.byte	0x04, 0x17
        /*000a*/ 	.short	(.L_542 - .L_541)
.L_541:
        /*000c*/ 	.word	0x00000000
        /*0010*/ 	.short	0x0000
        /*0012*/ 	.short	0x0000
        /*0014*/ 	.byte	0x00, 0xf0, 0xa1, 0x10


	//----- nvinfo : EIATTR_SPARSE_MMA_MASK
	.align		4
.L_542:
        /*0018*/ 	.byte	0x03, 0x50
        /*001a*/ 	.short	0x0000


	//----- nvinfo : EIATTR_MAXREG_COUNT
	.align		4
        /*001c*/ 	.byte	0x03, 0x1b
        /*001e*/ 	.short	0x0020


	//----- nvinfo : EIATTR_NUM_BARRIERS
	.align		4
        /*0020*/ 	.byte	0x02, 0x4c
        /*0022*/ 	.byte	0x01
	.zero		1


	//----- nvinfo : EIATTR_EXTERNS
	.align		4
        /*0024*/ 	.byte	0x04, 0x0f
        /*0026*/ 	.short	(.L_544 - .L_543)


	//   ....[0]....
	.align		4
.L_543:
        /*0028*/ 	.word	index@(__assertfail)


	//----- nvinfo : EIATTR_MERCURY_ISA_VERSION
	.align		4
.L_544:
        /*002c*/ 	.byte	0x03, 0x5f
        /*002e*/ 	.short	0x0101


	//----- nvinfo : EIATTR_INT_WARP_WIDE_INSTR_OFFSETS
	.align		4
        /*0030*/ 	.byte	0x04, 0x31
        /*0032*/ 	.short	(.L_546 - .L_545)


	//   ....[0]....
.L_545:
        /*0034*/ 	.word	0x00010760


	//   ....[1]....
        /*0038*/ 	.word	0x00010850


	//----- nvinfo : EIATTR_COOP_GROUP_MASK_REGIDS
	.align		4
.L_546:
        /*003c*/ 	.byte	0x04, 0x29
        /*003e*/ 	.short	(.L_548 - .L_547)


	//   ....[0]....
.L_547:
        /*0040*/ 	.word	0xffffffff


	//   ....[1]....
        /*0044*/ 	.word	0xffffffff


	//   ....[2]....
        /*0048*/ 	.word	0xffffffff


	//   ....[3]....
        /*004c*/ 	.word	0xffffffff


	//   ....[4]....
        /*0050*/ 	.word	0xffffffff


	//   ....[5]....
        /*0054*/ 	.word	0xffffffff


	//----- nvinfo : EIATTR_COOP_GROUP_INSTR_OFFSETS
	.align		4
.L_548:
        /*0058*/ 	.byte	0x04, 0x28
        /*005a*/ 	.short	(.L_550 - .L_549)


	//   ....[0]....
.L_549:
        /*005c*/ 	.word	0x0000d6d0


	//   ....[1]....
        /*0060*/ 	.word	0x0000d6e0


	//   ....[2]....
        /*0064*/ 	.word	0x0000d6f0


	//   ....[3]....
        /*0068*/ 	.word	0x000113d0


	//   ....[4]....
        /*006c*/ 	.word	0x000113e0


	//   ....[5]....
        /*0070*/ 	.word	0x000113f0


	//----- nvinfo : EIATTR_SYSCALL_OFFSETS
	.align		4
.L_550:
        /*0074*/ 	.byte	0x04, 0x46
        /*0076*/ 	.short	(.L_552 - .L_551)


	//   ....[0]....
.L_551:
        /*0078*/ 	.word	0x000117f0


	//   ....[1]....
        /*007c*/ 	.word	0x00011980


	//   ....[2]....
        /*0080*/ 	.word	0x00011af0


	//   ....[3]....
        /*0084*/ 	.word	0x00011c40


	//   ....[4]....
        /*0088*/ 	.word	0x00012060


	//   ....[5]....
        /*008c*/ 	.word	0x000121f0


	//   ....[6]....
        /*0090*/ 	.word	0x00012360


	//   ....[7]....
        /*0094*/ 	.word	0x000124b0


	//----- nvinfo : EIATTR_EXIT_INSTR_OFFSETS
	.align		4
.L_552:
        /*0098*/ 	.byte	0x04, 0x1c
        /*009a*/ 	.short	(.L_554 - .L_553)


	//   ....[0]....
.L_553:
        /*009c*/ 	.word	0x000108f0


	//   ....[1]....
        /*00a0*/ 	.word	0x000114f0


	//   ....[2]....
        /*00a4*/ 	.word	0x00011840


	//   ....[3]....
        /*00a8*/ 	.word	0x00011870


	//   ....[4]....
        /*00ac*/ 	.word	0x00011b40


	//   ....[5]....
        /*00b0*/ 	.word	0x00011c50


	//   ....[6]....
        /*00b4*/ 	.word	0x00011ce0


	//   ....[7]....
        /*00b8*/ 	.word	0x00011d20


	//   ....[8]....
        /*00bc*/ 	.word	0x00011d60


	//   ....[9]....
        /*00c0*/ 	.word	0x000120b0


	//   ....[10]....
        /*00c4*/ 	.word	0x000120e0


	//   ....[11]....
        /*00c8*/ 	.word	0x000123b0


	//   ....[12]....
        /*00cc*/ 	.word	0x000124c0


	//----- nvinfo : EIATTR_MAX_THREADS
	.align		4
.L_554:
        /*00d0*/ 	.byte	0x04, 0x05
        /*00d2*/ 	.short	(.L_556 - .L_555)
.L_555:
        /*00d4*/ 	.word	0x00000200
        /*00d8*/ 	.word	0x00000001
        /*00dc*/ 	.word	0x00000001


	//----- nvinfo : EIATTR_CRS_STACK_SIZE
	.align		4
.L_556:
        /*00e0*/ 	.byte	0x04, 0x1e
        /*00e2*/ 	.short	(.L_558 - .L_557)
.L_557:
        /*00e4*/ 	.word	0x00000000


	//----- nvinfo : EIATTR_CBANK_PARAM_SIZE
	.align		4
.L_558:
        /*00e8*/ 	.byte	0x03, 0x19
        /*00ea*/ 	.short	0x0428


	//----- nvinfo : EIATTR_PARAM_CBANK
	.align		4
        /*00ec*/ 	.byte	0x04, 0x0a
        /*00ee*/ 	.short	(.L_560 - .L_559)
	.align		4
.L_559:
        /*00f0*/ 	.word	index@(.nv.constant0._ZN2at6native13reduce_kernelILi512ELi1ENS0_8ReduceOpIsNS0_9ArgMaxOpsIsEEjlLi4ELi4EEEEEvT1_)
        /*00f4*/ 	.short	0x0210
        /*00f6*/ 	.short	0x0428


	//----- nvinfo : EIATTR_SW_WAR
	.align		4
.L_560:
        /*00f8*/ 	.byte	0x04, 0x36
        /*00fa*/ 	.short	(.L_562 - .L_561)
.L_561:
        /*00fc*/ 	.word	0x00000008
.L_562:


//--------------------- .nv.info._ZN2at6native13reduce_kernelILi256ELi2ENS0_8ReduceOpIsNS0_9ArgMaxOpsIsEEjlLi4ELi4EEEEEvT1_ --------------------------
	.section	.nv.info._ZN2at6native13reduce_kernelILi256ELi2ENS0_8ReduceOpIsNS0_9ArgMaxOpsIsEEjlLi4ELi4EEEEEvT1_,"",@"SHT_CUDA_INFO"
	.sectionflags	@""
	.align	4


	//----- nvinfo : EIATTR_CUDA_API_VERSION
	.align		4
        /*0000*/ 	.byte	0x04, 0x37
        /*0002*/ 	.short	(.L_564 - .L_563)
.L_563:
        /*0004*/ 	.word	0x00000082


	//----- nvinfo : EIATTR_KPARAM_INFO
	.align		4
.L_564:
        /*0008*/ 	.byte	0x04, 0x17
        /*000a*/ 	.short	(.L_566 - .L_565)
.L_565:
        /*000c*/ 	.word	0x00000000
        /*0010*/ 	.short	0x0000
        /*0012*/ 	.short	0x0000
        /*0014*/ 	.byte	0x00, 0xf0, 0xa1, 0x10


	//----- nvinfo : EIATTR_SPARSE_MMA_MASK
	.align		4
.L_566:
        /*0018*/ 	.byte	0x03, 0x50
        /*001a*/ 	.short	0x0000


	//----- nvinfo : EIATTR_MAXREG_COUNT
	.align		4
        /*001c*/ 	.byte	0x03, 0x1b
        /*001e*/ 	.short	0x0040


	//----- nvinfo : EIATTR_NUM_BARRIERS
	.align		4
        /*0020*/ 	.byte	0x02, 0x4c
        /*0022*/ 	.byte	0x01
	.zero		1


	//----- nvinfo : EIATTR_EXTERNS
	.align		4
        /*0024*/ 	.byte	0x04, 0x0f
        /*0026*/ 	.short	(.L_568 - .L_567)


	//   ....[0]....
	.align		4
.L_567:
        /*0028*/ 	.word	index@(__assertfail)


	//----- nvinfo : EIATTR_MERCURY_ISA_VERSION
	.align		4
.L_568:
        /*002c*/ 	.byte	0x03, 0x5f
        /*002e*/ 	.short	0x0101


	//----- nvinfo : EIATTR_INT_WARP_WIDE_INSTR_OFFSETS
	.align		4
        /*0030*/ 	.byte	0x04, 0x31
        /*0032*/ 	.short	(.L_570 - .L_569)


	//   ....[0]....
.L_569:
        /*0034*/ 	.word	0x00015210


	//   ....[1]....
        /*0038*/ 	.word	0x00015300


	//----- nvinfo : EIATTR_COOP_GROUP_MASK_REGIDS
	.align		4
.L_570:
        /*003c*/ 	.byte	0x04, 0x29
        /*003e*/ 	.short	(.L_572 - .L_571)


	//   ....[0]....
.L_571:
        /*0040*/ 	.word	0xffffffff


	//   ....[1]....
        /*0044*/ 	.word	0xffffffff


	//   ....[2]....
        /*0048*/ 	.word	0xffffffff


	//   ....[3]....
        /*004c*/ 	.word	0xffffffff


	//   ....[4]....
        /*0050*/ 	.word	0xffffffff


	//   ....[5]....
        /*0054*/ 	.word	0xffffffff


	//   ....[6]....
        /*0058*/ 	.word	0xffffffff


	//   ....[7]....
        /*005c*/ 	.word	0xffffffff


	//   ....[8]....
        /*0060*/ 	.word	0xffffffff


	//   ....[9]....
        /*0064*/ 	.word	0xffffffff


	//   ....[10]....
        /*0068*/ 	.word	0xffffffff


	//   ....[11]....
        /*006c*/ 	.word	0xffffffff


	//----- nvinfo : EIATTR_COOP_GROUP_INSTR_OFFSETS
	.align		4
.L_572:
        /*0070*/ 	.byte	0x04, 0x28
        /*0072*/ 	.short	(.L_574 - .L_573)


	//   ....[0]....
.L_573:
        /*0074*/ 	.word	0x0000fe00


	//   ....[1]....
        /*0078*/ 	.word	0x0000fe20


	//   ....[2]....
        /*007c*/ 	.word	0x0000fe30


	//   ....[3]....
        /*0080*/ 	.word	0x0000fe40


	//   ....[4]....
        /*0084*/ 	.word	0x0000fe50


	//   ....[5]....
        /*0088*/ 	.word	0x0000fe60


	//   ....[6]....
        /*008c*/ 	.word	0x00016440


	//   ....[7]....
        /*0090*/ 	.word	0x00016460


	//   ....[8]....
        /*0094*/ 	.word	0x00016470


	//   ....[9]....
        /*0098*/ 	.word	0x00016480


	//   ....[10]....
        /*009c*/ 	.word	0x00016490


	//   ....[11]....
        /*00a0*/ 	.word	0x000164a0


	//----- nvinfo : EIATTR_SYSCALL_OFFSETS
	.align		4
.L_574:
        /*00a4*/ 	.byte	0x04, 0x46
        /*00a6*/ 	.short	(.L_576 - .L_575)


	//   ....[0]....
.L_575:
        /*00a8*/ 	.word	0x00001480


	//   ....[1]....
        /*00ac*/ 	.word	0x00016a80


	//   ....[2]....
        /*00b0*/ 	.word	0x00016be0


	//   ....[3]....
        /*00b4*/ 	.word	0x00016d90


	//   ....[4]....
        /*00b8*/ 	.word	0x00016f20


	//   ....[5]....
        /*00bc*/ 	.word	0x00017080


	//   ....[6]....
        /*00c0*/ 	.word	0x000171d0


	//   ....[7]....
        /*00c4*/ 	.word	0x000172c0


	//   ....[8]....
        /*00c8*/ 	.word	0x000177a0


	//   ....[9]....
        /*00cc*/ 	.word	0x00017900


	//   ....[10]....
        /*00d0*/ 	.word	0x00017ab0


	//   ....[11]....
        /*00d4*/ 	.word	0x00017c40


	//   ....[12]....
        /*00d8*/ 	.word	0x00017da0


	//   ....[13]....
        /*00dc*/ 	.word	0x00017ef0


	//   ....[14]....
        /*00e0*/ 	.word	0x00017fe0


	//----- nvinfo : EIATTR_EXIT_INSTR_OFFSETS
	.align		4
.L_576:
        /*00e4*/ 	.byte	0x04, 0x1c
        /*00e6*/ 	.short	(.L_578 - .L_577)


	//   ....[0]....
.L_577:
        /*00e8*/ 	.word	0x000153c0


	//   ....[1]....
        /*00ec*/ 	.word	0x00016660


	//   ....[2]....
        /*00f0*/ 	.word	0x00016c30


	//   ....[3]....
        /*00f4*/ 	.word	0x00016c80


	//   ....[4]....
        /*00f8*/ 	.word	0x000170d0


	//   ....[5]....
        /*00fc*/ 	.word	0x000172d0


	//   ....[6]....
        /*0100*/ 	.word	0x00017300


	//   ....[7]....
        /*0104*/ 	.word	0x00017340


	//   ....[8]....
        /*0108*/ 	.word	0x00017380


	//   ....[9]....
        /*010c*/ 	.word	0x00017950


	//   ....[10]....
        /*0110*/ 	.word	0x000179a0


	//   ....[11]....
        /*0114*/ 	.word	0x00017df0


	//   ....[12]....
        /*0118*/ 	.word	0x00017ff0


	//----- nvinfo : EIATTR_MAX_THREADS
	.align		4
.L_578:
        /*011c*/ 	.byte	0x04, 0x05
        /*011e*/ 	.short	(.L_580 - .L_579)
.L_579:
        /*0120*/ 	.word	0x00000100
        /*0124*/ 	.word	0x00000001
        /*0128*/ 	.word	0x00000001


	//----- nvinfo : EIATTR_CRS_STACK_SIZE
	.align		4
.L_580:
        /*012c*/ 	.byte	0x04, 0x1e
        /*012e*/ 	.short	(.L_582 - .L_581)
.L_581:
        /*0130*/ 	.word	0x00000000


	//----- nvinfo : EIATTR_CBANK_PARAM_SIZE
	.align		4
.L_582:
        /*0134*/ 	.byte	0x03, 0x19
        /*0136*/ 	.short	0x0428


	//----- nvinfo : EIATTR_PARAM_CBANK
	.align		4
        /*0138*/ 	.byte	0x04, 0x0a
        /*013a*/ 	.short	(.L_584 - .L_583)
	.align		4
.L_583:
        /*013c*/ 	.word	index@(.nv.constant0._ZN2at6native13reduce_kernelILi256ELi2ENS0_8ReduceOpIsNS0_9ArgMaxOpsIsEEjlLi4ELi4EEEEEvT1_)
        /*0140*/ 	.short	0x0210
        /*0142*/ 	.short	0x0428


	//----- nvinfo : EIATTR_SW_WAR
	.align		4
.L_584:
        /*0144*/ 	.byte	0x04, 0x36
        /*0146*/ 	.short	(.L_586 - .L_585)
.L_585:
        /*0148*/ 	.word	0x00000008
.L_586:


//--------------------- .nv.info._ZN2at6native13reduce_kernelILi128ELi4ENS0_8ReduceOpIsNS0_9ArgMaxOpsIsEEjlLi4ELi4EEEEEvT1_ --------------------------
	.section	.nv.info._ZN2at6native13reduce_kernelILi128ELi4ENS0_8ReduceOpIsNS0_9ArgMaxOpsIsEEjlLi4ELi4EEEEEvT1_,"",@"SHT_CUDA_INFO"
	.sectionflags	@""
	.align	4


	//----- nvinfo : EIATTR_CUDA_API_VERSION
	.align		4
        /*0000*/ 	.byte	0x04, 0x37
        /*0002*/ 	.short	(.L_588 - .L_587)
.L_587:
        /*0004*/ 	.word	0x00000082


	//----- nvinfo : EIATTR_KPARAM_INFO
	.align		4
.L_588:
        /*0008*/ 	.byte	0x04, 0x17
        /*000a*/ 	.short	(.L_590 - .L_589)
.L_589:
        /*000c*/ 	.word	0x00000000
        /*0010*/ 	.short	0x0000
        /*0012*/ 	.short	0x0000
        /*0014*/ 	.byte	0x00, 0xf0, 0xa1, 0x10


	//----- nvinfo : EIATTR_SPARSE_MMA_MASK
	.align		4
.L_590:
        /*0018*/ 	.byte	0x03, 0x50
        /*001a*/ 	.short	0x0000


	//----- nvinfo : EIATTR_MAXREG_COUNT
	.align		4
        /*001c*/ 	.byte	0x03, 0x1b
        /*001e*/ 	.short	0x0080


	//----- nvinfo : EIATTR_NUM_BARRIERS
	.align		4
        /*0020*/ 	.byte	0x02, 0x4c
        /*0022*/ 	.byte	0x01
	.zero		1


	//----- nvinfo : EIATTR_EXTERNS
	.align		4
        /*0024*/ 	.byte	0x04, 0x0f
        /*0026*/ 	.short	(.L_592 - .L_591)


	//   ....[0]....
	.align		4
.L_591:
        /*0028*/ 	.word	index@(__assertfail)


	//----- nvinfo : EIATTR_MERCURY_ISA_VERSION
	.align		4
.L_592:
        /*002c*/ 	.byte	0x03, 0x5f
        /*002e*/ 	.short	0x0101


	//----- nvinfo : EIATTR_INT_WARP_WIDE_INSTR_OFFSETS
	.align		4
        /*0030*/ 	.byte	0x04, 0x31
        /*0032*/ 	.short	(.L_594 - .L_593)


	//   ....[0]....
.L_593:
        /*0034*/ 	.word	0x0001e460


	//   ....[1]....
        /*0038*/ 	.word	0x0001e550


	//----- nvinfo : EIATTR_COOP_GROUP_MASK_REGIDS
	.align		4
.L_594:
        /*003c*/ 	.byte	0x04, 0x29
        /*003e*/ 	.short	(.L_596 - .L_595)


	//   ....[0]....
.L_595:
        /*0040*/ 	.word	0xffffffff


	//   ....[1]....
        /*0044*/ 	.word	0xffffffff


	//   ....[2]....
        /*0048*/ 	.word	0xffffffff


	//   ....[3]....
        /*004c*/ 	.word	0xffffffff


	//   ....[4]....
        /*0050*/ 	.word	0xffffffff


	//   ....[5]....
        /*0054*/ 	.word	0xffffffff


	//   ....[6]....
        /*0058*/ 	.word	0xffffffff


	//   ....[7]....
        /*005c*/ 	.word	0xffffffff


	//   ....[8]....
        /*0060*/ 	.word	0xffffffff


	//   ....[9]....
        /*0064*/ 	.word	0xffffffff


	//   ....[10]....
        /*0068*/ 	.word	0xffffffff


	//   ....[11]....
        /*006c*/ 	.word	0xffffffff


	//   ....[12]....
        /*0070*/ 	.word	0xffffffff


	//   ....[13]....
        /*0074*/ 	.word	0xffffffff


	//   ....[14]....
        /*0078*/ 	.word	0xffffffff


	//   ....[15]....
        /*007c*/ 	.word	0xffffffff


	//   ....[16]....
        /*0080*/ 	.word	0xffffffff


	//   ....[17]....
        /*0084*/ 	.word	0xffffffff


	//   ....[18]....
        /*0088*/ 	.word	0xffffffff


	//   ....[19]....
        /*008c*/ 	.word	0xffffffff


	//   ....[20]....
        /*0090*/ 	.word	0xffffffff


	//   ....[21]....
        /*0094*/ 	.word	0xffffffff


	//   ....[22]....
        /*0098*/ 	.word	0xffffffff


	//   ....[23]....
        /*009c*/ 	.word	0xffffffff


	//----- nvinfo : EIATTR_COOP_GROUP_INSTR_OFFSETS
	.align		4
.L_596:
        /*00a0*/ 	.byte	0x04, 0x28
        /*00a2*/ 	.short	(.L_598 - .L_597)


	//   ....[0]....
.L_597:
        /*00a4*/ 	.word	0x000148f0


	//   ....[1]....
        /*00a8*/ 	.word	0x00014920


	//   ....[2]....
        /*00ac*/ 	.word	0x00014940


	//   ....[3]....
        /*00b0*/ 	.word	0x00014950


	//   ....[4]....
        /*00b4*/ 	.word	0x00014960


	//   ....[5]....
        /*00b8*/ 	.word	0x00014970


	//   ....[6]....
        /*00bc*/ 	.word	0x00014980


	//   ....[7]....
        /*00c0*/ 	.word	0x000149a0


	//   ....[8]....
        /*00c4*/ 	.word	0x000149c0


	//   ....[9]....
        /*00c8*/ 	.word	0x000149f0


	//   ....[10]....
        /*00cc*/ 	.word	0x00014a20


	//   ....[11]....
        /*00d0*/ 	.word	0x00014a50


	//   ....[12]....
        /*00d4*/ 	.word	0x000200b0


	//   ....[13]....
        /*00d8*/ 	.word	0x000200e0


	//   ....[14]....
        /*00dc*/ 	.word	0x00020100


	//   ....[15]....
        /*00e0*/ 	.word	0x00020110


	//   ....[16]....
        /*00e4*/ 	.word	0x00020120


	//   ....[17]....
        /*00e8*/ 	.word	0x00020130


	//   ....[18]....
        /*00ec*/ 	.word	0x00020140


	//   ....[19]....
        /*00f0*/ 	.word	0x00020160


	//   ....[20]....
        /*00f4*/ 	.word	0x00020180


	//   ....[21]....
        /*00f8*/ 	.word	0x000201b0


	//   ....[22]....
        /*00fc*/ 	.word	0x000201e0


	//   ....[23]....
        /*0100*/ 	.word	0x00020210


	//----- nvinfo : EIATTR_SYSCALL_OFFSETS
	.align		4
.L_598:
        /*0104*/ 	.byte	0x04, 0x46
        /*0106*/ 	.short	(.L_600 - .L_599)


	//   ....[0]....
.L_599:
        /*0108*/ 	.word	0x000014c0


	//   ....[1]....
        /*010c*/ 	.word	0x00020b80


	//   ....[2]....
        /*0110*/ 	.word	0x00020ce0


	//   ....[3]....
        /*0114*/ 	.word	0x00020e40


	//   ....[4]....
        /*0118*/ 	.word	0x00020fa0


	//   ....[5]....
        /*011c*/ 	.word	0x00021190


	//   ....[6]....
        /*0120*/ 	.word	0x000213c0


	//   ....[7]....
        /*0124*/ 	.word	0x00021520


	//   ....[8]....
        /*0128*/ 	.word	0x00021680


	//   ....[9]....
        /*012c*/ 	.word	0x000217e0


	//   ....[10]....
        /*0130*/ 	.word	0x00021930


	//   ....[11]....
        /*0134*/ 	.word	0x00021a20


	//   ....[12]....
        /*0138*/ 	.word	0x00021b10


	//   ....[13]....
        /*013c*/ 	.word	0x00021c00


	//   ....[14]....
        /*0140*/ 	.word	0x00022370


	//   ....[15]....
        /*0144*/ 	.word	0x000224d0


	//   ....[16]....
        /*0148*/ 	.word	0x00022630


	//   ....[17]....
        /*014c*/ 	.word	0x00022790


	//   ....[18]....
        /*0150*/ 	.word	0x00022980


	//   ....[19]....
        /*0154*/ 	.word	0x00022bb0


	//   ....[20]....
        /*0158*/ 	.word	0x00022d10


	//   ....[21]....
        /*015c*/ 	.word	0x00022e70


	//   ....[22]....
        /*0160*/ 	.word	0x00022fd0


	//   ....[23]....
        /*0164*/ 	.word	0x00023120


	//   ....[24]....
        /*0168*/ 	.word	0x00023210


	//   ....[25]....
        /*016c*/ 	.word	0x00023300


	//   ....[26]....
        /*0170*/ 	.word	0x000233f0


	//----- nvinfo : EIATTR_EXIT_INSTR_OFFSETS
	.align		4
.L_600:
        /*0174*/ 	.byte	0x04, 0x1c
        /*0176*/ 	.short	(.L_602 - .L_601)


	//   ....[0]....
.L_601:
        /*0178*/ 	.word	0x0001e610


	//   ....[1]....
        /*017c*/ 	.word	0x000204d0


	//   ....[2]....
        /*0180*/ 	.word	0x00020ff0


	//   ....[3]....
        /*0184*/ 	.word	0x00021080


	//   ....[4]....
        /*0188*/ 	.word	0x00021830


	//   ....[5]....
        /*018c*/ 	.word	0x00021c10


	//   ....[6]....
        /*0190*/ 	.word	0x00021c40


	//   ....[7]....
        /*0194*/ 	.word	0x00021c80


	//   ....[8]....
        /*0198*/ 	.word	0x00021cc0


	//   ....[9]....
        /*019c*/ 	.word	0x000227e0


	//   ....[10]....
        /*01a0*/ 	.word	0x00022870


	//   ....[11]....
        /*01a4*/ 	.word	0x00023020


	//   ....[12]....
        /*01a8*/ 	.word	0x00023400


	//----- nvinfo : EIATTR_MAX_THREADS
	.align		4
.L_602:
        /*01ac*/ 	.byte	0x04, 0x05
        /*01ae*/ 	.short	(.L_604 - .L_603)
.L_603:
        /*01b0*/ 	.word	0x00000080
        /*01b4*/ 	.word	0x00000001
        /*01b8*/ 	.word	0x00000001


	//----- nvinfo : EIATTR_CRS_STACK_SIZE
	.align		4
.L_604:
        /*01bc*/ 	.byte	0x04, 0x1e
        /*01be*/ 	.short	(.L_606 - .L_605)
.L_605:
        /*01c0*/ 	.word	0x00000000


	//----- nvinfo : EIATTR_CBANK_PARAM_SIZE
	.align		4
.L_606:
        /*01c4*/ 	.byte	0x03, 0x19
        /*01c6*/ 	.short	0x0428


	//----- nvinfo : EIATTR_PARAM_CBANK
	.align		4
        /*01c8*/ 	.byte	0x04, 0x0a
        /*01ca*/ 	.short	(.L_608 - .L_607)
	.align		4
.L_607:
        /*01cc*/ 	.word	index@(.nv.constant0._ZN2at6native13reduce_kernelILi128ELi4ENS0_8ReduceOpIsNS0_9ArgMaxOpsIsEEjlLi4ELi4EEEEEvT1_)
        /*01d0*/ 	.short	0x0210
        /*01d2*/ 	.short	0x0428


	//----- nvinfo : EIATTR_SW_WAR
	.align		4
.L_608:
        /*01d4*/ 	.byte	0x04, 0x36
        /*01d6*/ 	.short	(.L_610 - .L_609)
.L_609:
        /*01d8*/ 	.word	0x00000008
.L_610:


//--------------------- .nv.info._ZN2at6native13reduce_kernelILi512ELi1ENS0_8ReduceOpIlNS0_9ArgMaxOpsIlEEjlLi4ELi4EEEEEvT1_ --------------------------
	.section	.nv.info._ZN2at6native13reduce_kernelILi512ELi1ENS0_8ReduceOpIlNS0_9ArgMaxOpsIlEEjlLi4ELi4EEEEEvT1_,"",@"SHT_CUDA_INFO"
	.sectionflags	@""
	.align	4


	//----- nvinfo : EIATTR_CUDA_API_VERSION
	.align		4
        /*0000*/ 	.byte	0x04, 0x37
        /*0002*/ 	.short	(.L_612 - .L_611)
.L_611:
        /*0004*/ 	.word	0x00000082


	//----- nvinfo : EIATTR_KPARAM_INFO
	.align		4
.L_612:
        /*0008*/ 	.byte	0x04, 0x17
        /*000a*/ 	.short	(.L_614 - .L_613)
.L_613:
        /*000c*/ 	.word	0x00000000
        /*0010*/ 	.short	0x0000
        /*0012*/ 	.short	0x0000
        /*0014*/ 	.byte	0x00, 0xf0, 0xa1, 0x10


	//----- nvinfo : EIATTR_SPARSE_MMA_MASK
	.align		4
.L_614:
        /*0018*/ 	.byte	0x03, 0x50
        /*001a*/ 	.short	0x0000


	//----- nvinfo : EIATTR_MAXREG_COUNT
	.align		4
        /*001c*/ 	.byte	0x03, 0x1b
        /*001e*/ 	.short	0x0020


	//----- nvinfo : EIATTR_NUM_BARRIERS
	.align		4
        /*0020*/ 	.byte	0x02, 0x4c
        /*0022*/ 	.byte	0x01
	.zero		1


	//----- nvinfo : EIATTR_EXTERNS
	.align		4
        /*0024*/ 	.byte	0x04, 0x0f
        /*0026*/ 	.short	(.L_616 - .L_615)


	//   ....[0]....
	.align		4
.L_615:
        /*0028*/ 	.word	index@(__assertfail)


	//----- nvinfo : EIATTR_ANNOTATIONS
	.align		4
.L_616:
        /*002c*/ 	.byte	0x04, 0x55
        /*002e*/ 	.short	(.L_618 - .L_617)


	//   ....[0]....
.L_617:
        /* <DEDUP_REMOVED lines=87> */


	//----- nvinfo : EIATTR_MERCURY_ISA_VERSION
	.align		4
.L_618:
        /*0590*/ 	.byte	0x03, 0x5f
        /*0592*/ 	.short	0x0101


	//----- nvinfo : EIATTR_INT_WARP_WIDE_INSTR_OFFSETS
	.align		4
        /*0594*/ 	.byte	0x04, 0x31
        /*0596*/ 	.short	(.L_620 - .L_619)


	//   ....[0]....
.L_619:
        /*0598*/ 	.word	0x00011af0


	//   ....[1]....
        /*059c*/ 	.word	0x00011be0


	//----- nvinfo : EIATTR_COOP_GROUP_MASK_REGIDS
	.align		4
.L_620:
        /*05a0*/ 	.byte	0x04, 0x29
        /*05a2*/ 	.short	(.L_622 - .L_621)


	//   ....[0]....
.L_621:
        /*05a4*/ 	.word	0xffffffff


	//   ....[1]....
        /*05a8*/ 	.word	0xffffffff


	//   ....[2]....
        /*05ac*/ 	.word	0xffffffff


	//   ....[3]....
        /*05b0*/ 	.word	0xffffffff


	//   ....[4]....
        /*05b4*/ 	.word	0xffffffff


	//   ....[5]....
        /*05b8*/ 	.word	0xffffffff


	//   ....[6]....
        /*05bc*/ 	.word	0xffffffff


	//   ....[7]....
        /*05c0*/ 	.word	0xffffffff


	//----- nvinfo : EIATTR_COOP_GROUP_INSTR_OFFSETS
	.align		4
.L_622:
        /*05c4*/ 	.byte	0x04, 0x28
        /*05c6*/ 	.short	(.L_624 - .L_623)


	//   ....[0]....
.L_623:
        /*05c8*/ 	.word	0x0000e9f0


	//   ....[1]....
        /*05cc*/ 	.word	0x0000ea00


	//   ....[2]....
        /*05d0*/ 	.word	0x0000ea10


	//   ....[3]....
        /*05d4*/ 	.word	0x0000ea20


	//   ....[4]....
        /*05d8*/ 	.word	0x00012850


	//   ....[5]....
        /*05dc*/ 	.word	0x00012860


	//   ....[6]....
        /*05e0*/ 	.word	0x00012870


	//   ....[7]....
        /*05e4*/ 	.word	0x00012880


	//----- nvinfo : EIATTR_SYSCALL_OFFSETS
	.align		4
.L_624:
        /*05e8*/ 	.byte	0x04, 0x46
        /*05ea*/ 	.short	(.L_626 - .L_625)


	//   ....[0]....
.L_625:
        /*05ec*/ 	.word	0x00012cd0


	//   ....[1]....
        /*05f0*/ 	.word	0x00012e60


	//   ....[2]....
        /*05f4*/ 	.word	0x00012fd0


	//   ....[3]....
        /*05f8*/ 	.word	0x00013120


	//   ....[4]....
        /*05fc*/ 	.word	0x00013580


	//   ....[5]....
        /*0600*/ 	.word	0x00013710


	//   ....[6]....
        /*0604*/ 	.word	0x00013880


	//   ....[7]....
        /*0608*/ 	.word	0x000139d0


	//----- nvinfo : EIATTR_EXIT_INSTR_OFFSETS
	.align		4
.L_626:
        /*060c*/ 	.byte	0x04, 0x1c
        /*060e*/ 	.short	(.L_628 - .L_627)


	//   ....[0]....
.L_627:
        /*0610*/ 	.word	0x00011c80


	//   ....[1]....
        /*0614*/ 	.word	0x000129a0


	//   ....[2]....
        /*0618*/ 	.word	0x00012d20


	//   ....[3]....
        /*061c*/ 	.word	0x00012d50


	//   ....[4]....
        /*0620*/ 	.word	0x00013020


	//   ....[5]....
        /*0624*/ 	.word	0x00013130


	//   ....[6]....
        /*0628*/ 	.word	0x000131c0


	//   ....[7]....
        /*062c*/ 	.word	0x00013200


	//   ....[8]....
        /*0630*/ 	.word	0x00013240


	//   ....[9]....
        /*0634*/ 	.word	0x000135d0


	//   ....[10]....
        /*0638*/ 	.word	0x00013600


	//   ....[11]....
        /*063c*/ 	.word	0x000138d0


	//   ....[12]....
        /*0640*/ 	.word	0x000139e0


	//----- nvinfo : EIATTR_MAX_THREADS
	.align		4
.L_628:
        /*0644*/ 	.byte	0x04, 0x05
        /*0646*/ 	.short	(.L_630 - .L_629)
.L_629:
        /*0648*/ 	.word	0x00000200
        /*064c*/ 	.word	0x00000001
        /*0650*/ 	.word	0x00000001


	//----- nvinfo : EIATTR_CRS_STACK_SIZE
	.align		4
.L_630:
        /*0654*/ 	.byte	0x04, 0x1e
        /*0656*/ 	.short	(.L_632 - .L_631)
.L_631:
        /*0658*/ 	.word	0x00000000


	//----- nvinfo : EIATTR_CBANK_PARAM_SIZE
	.align		4
.L_632:
        /*065c*/ 	.byte	0x03, 0x19
        /*065e*/ 	.short	0x0428


	//----- nvinfo : EIATTR_PARAM_CBANK
	.align		4
        /*0660*/ 	.byte	0x04, 0x0a
        /*0662*/ 	.short	(.L_634 - .L_633)
	.align		4
.L_633:
        /*0664*/ 	.word	index@(.nv.constant0._ZN2at6native13reduce_kernelILi512ELi1ENS0_8ReduceOpIlNS0_9ArgMaxOpsIlEEjlLi4ELi4EEEEEvT1_)
        /*0668*/ 	.short	0x0210
        /*066a*/ 	.short	0x0428


	//----- nvinfo : EIATTR_SW_WAR
	.align		4
.L_634:
        /*066c*/ 	.byte	0x04, 0x36
        /*066e*/ 	.short	(.L_636 - .L_635)
.L_635:
        /*0670*/ 	.word	0x00000008
.L_636:


//--------------------- .nv.info._ZN2at6native13reduce_kernelILi256ELi2ENS0_8ReduceOpIlNS0_9ArgMaxOpsIlEEjlLi4ELi4EEEEEvT1_ --------------------------
	.section	.nv.info._ZN2at6native13reduce_kernelILi256ELi2ENS0_8ReduceOpIlNS0_9ArgMaxOpsIlEEjlLi4ELi4EEEEEvT1_,"",@"SHT_CUDA_INFO"
	.sectionflags	@""
	.align	4


	//----- nvinfo : EIATTR_CUDA_API_VERSION
	.align		4
        /*0000*/ 	.byte	0x04, 0x37
        /*0002*/ 	.short	(.L_638 - .L_637)
.L_637:
        /*0004*/ 	.word	0x00000082


	//----- nvinfo : EIATTR_KPARAM_INFO
	.align		4
.L_638:
        /*0008*/ 	.byte	0x04, 0x17
        /*000a*/ 	.short	(.L_640 - .L_639)
.L_639:
        /*000c*/ 	.word	0x00000000
        /*0010*/ 	.short	0x0000
        /*0012*/ 	.short	0x0000
        /*0014*/ 	.byte	0x00, 0xf0, 0xa1, 0x10


	//----- nvinfo : EIATTR_SPARSE_MMA_MASK
	.align		4
.L_640:
        /*0018*/ 	.byte	0x03, 0x50
        /*001a*/ 	.short	0x0000


	//----- nvinfo : EIATTR_MAXREG_COUNT
	.align		4
        /*001c*/ 	.byte	0x03, 0x1b
        /*001e*/ 	.short	0x0040


	//----- nvinfo : EIATTR_NUM_BARRIERS
	.align		4
        /*0020*/ 	.byte	0x02, 0x4c
        /*0022*/ 	.byte	0x01
	.zero		1


	//----- nvinfo : EIATTR_EXTERNS
	.align		4
        /*0024*/ 	.byte	0x04, 0x0f
        /*0026*/ 	.short	(.L_642 - .L_641)


	//   ....[0]....
	.align		4
.L_641:
        /*0028*/ 	.word	index@(__assertfail)


	//----- nvinfo : EIATTR_ANNOTATIONS
	.align		4
.L_642:
        /*002c*/ 	.byte	0x04, 0x55
        /*002e*/ 	.short	(.L_644 - .L_643)


	//   ....[0]....
.L_643:
        /*0030*/ 	.word	0x00000001
        /*0034*/ 	.byte	0x60, 0x70, 0x00, 0x00, 0x01, 0x00, 0x00, 0x00, 0x70, 0x70, 0x00, 0x00, 0x01, 0x00, 0x00, 0x00
        /*0044*/ 	.byte	0x80, 0x70, 0x00, 0x00, 0x01, 0x00, 0x00, 0x00, 0x90, 0x70, 0x00, 0x00, 0x01, 0x00, 0x00, 0x00
        /*0054*/ 	.byte	0x20, 0xb7, 0x00, 0x00, 0x01, 0x00, 0x00, 0x00, 0x30, 0xb7, 0x00, 0x00, 0x01, 0x00, 0x00, 0x00
        /*0064*/ 	.byte	0x40, 0xbd, 0x00, 0x00, 0x01, 0x00, 0x00, 0x00, 0x50, 0xbd, 0x00, 0x00, 0x01, 0x00, 0x00, 0x00
        /*0074*/ 	.byte	0x60, 0xbd, 0x00, 0x00, 0x01, 0x00, 0x00, 0x00, 0x70, 0xbd, 0x00, 0x00


	//----- nvinfo : EIATTR_MERCURY_ISA_VERSION
	.align		4
.L_644:
        /*0080*/ 	.byte	0x03, 0x5f
        /*0082*/ 	.short	0x0101


	//----- nvinfo : EIATTR_INT_WARP_WIDE_INSTR_OFFSETS
	.align		4
        /*0084*/ 	.byte	0x04, 0x31
        /*0086*/ 	.short	(.L_646 - .L_645)


	//   ....[0]....
.L_645:
        /*0088*/ 	.word	0x000159a0


	//   ....[1]....
        /*008c*/ 	.word	0x00015a90


	//----- nvinfo : EIATTR_COOP_GROUP_MASK_REGIDS
	.align		4
.L_646:
        /*0090*/ 	.byte	0x04, 0x29
        /*0092*/ 	.short	(.L_648 - .L_647)


	//   ....[0]....
.L_647:
        /*0094*/ 	.word	0xffffffff


	//   ....[1]....
        /*0098*/ 	.word	0xffffffff


	//   ....[2]....
        /*009c*/ 	.word	0xffffffff


	//   ....[3]....
        /*00a0*/ 	.word	0xffffffff


	//   ....[4]....
        /*00a4*/ 	.word	0xffffffff


	//   ....[5]....
        /*00a8*/ 	.word	0xffffffff


	//   ....[6]....
        /*00ac*/ 	.word	0xffffffff


	//   ....[7]....
        /*00b0*/ 	.word	0xffffffff


	//   ....[8]....
        /*00b4*/ 	.word	0xffffffff


	//   ....[9]....
        /*00b8*/ 	.word	0xffffffff


	//   ....[10]....
        /*00bc*/ 	.word	0xffffffff


	//   ....[11]....
        /*00c0*/ 	.word	0xffffffff


	//   ....[12]....
        /*00c4*/ 	.word	0xffffffff


	//   ....[13]....
        /*00c8*/ 	.word	0xffffffff


	//   ....[14]....
        /*00cc*/ 	.word	0xffffffff


	//   ....[15]....
        /*00d0*/ 	.word	0xffffffff


	//----- nvinfo : EIATTR_COOP_GROUP_INSTR_OFFSETS
	.align		4
.L_648:
        /*00d4*/ 	.byte	0x04, 0x28
        /*00d6*/ 	.short	(.L_650 - .L_649)


	//   ....[0]....
.L_649:
        /*00d8*/ 	.word	0x000104e0


	//   ....[1]....
        /*00dc*/ 	.word	0x000104f0


	//   ....[2]....
        /*00e0*/ 	.word	0x00010500


	//   ....[3]....
        /*00e4*/ 	.word	0x00010510


	//   ....[4]....
        /*00e8*/ 	.word	0x00010520


	//   ....[5]....
        /*00ec*/ 	.word	0x00010530


	//   ....[6]....
        /*00f0*/ 	.word	0x00010540


	//   ....[7]....
        /*00f4*/ 	.word	0x00010570


	//   ....[8]....
        /*00f8*/ 	.word	0x00016d80


	//   ....[9]....
        /*00fc*/ 	.word	0x00016d90


	//   ....[10]....
        /*0100*/ 	.word	0x00016da0


	//   ....[11]....
        /*0104*/ 	.word	0x00016db0


	//   ....[12]....
        /*0108*/ 	.word	0x00016dc0


	//   ....[13]....
        /*010c*/ 	.word	0x00016dd0


	//   ....[14]....
        /*0110*/ 	.word	0x00016de0


	//   ....[15]....
        /*0114*/ 	.word	0x00016e10


	//----- nvinfo : EIATTR_SYSCALL_OFFSETS
	.align		4
.L_650:
        /*0118*/ 	.byte	0x04, 0x46
        /*011a*/ 	.short	(.L_652 - .L_651)


	//   ....[0]....
.L_651:
        /*011c*/ 	.word	0x000014b0


	//   ....[1]....
        /*0120*/ 	.word	0x00017460


	//   ....[2]....
        /*0124*/ 	.word	0x000175c0


	//   ....[3]....
        /*0128*/ 	.word	0x00017770


	//   ....[4]....
        /*012c*/ 	.word	0x00017930


	//   ....[5]....
        /*0130*/ 	.word	0x00017a90


	//   ....[6]....
        /*0134*/ 	.word	0x00017be0


	//   ....[7]....
        /*0138*/ 	.word	0x00017cd0


	//   ....[8]....
        /*013c*/ 	.word	0x00018210


	//   ....[9]....
        /*0140*/ 	.word	0x00018370


	//   ....[10]....
        /*0144*/ 	.word	0x00018520


	//   ....[11]....
        /*0148*/ 	.word	0x000186c0


	//   ....[12]....
        /*014c*/ 	.word	0x00018820


	//   ....[13]....
        /*0150*/ 	.word	0x00018970


	//   ....[14]....
        /*0154*/ 	.word	0x00018a60


	//----- nvinfo : EIATTR_EXIT_INSTR_OFFSETS
	.align		4
.L_652:
        /*0158*/ 	.byte	0x04, 0x1c
        /*015a*/ 	.short	(.L_654 - .L_653)


	//   ....[0]....
.L_653:
        /*015c*/ 	.word	0x00015b50


	//   ....[1]....
        /*0160*/ 	.word	0x00016ff0


	//   ....[2]....
        /*0164*/ 	.word	0x00017610


	//   ....[3]....
        /*0168*/ 	.word	0x00017660


	//   ....[4]....
        /*016c*/ 	.word	0x00017ae0


	//   ....[5]....
        /*0170*/ 	.word	0x00017ce0


	//   ....[6]....
        /*0174*/ 	.word	0x00017d10


	//   ....[7]....
        /*0178*/ 	.word	0x00017d60


	//   ....[8]....
        /*017c*/ 	.word	0x00017db0


	//   ....[9]....
        /*0180*/ 	.word	0x000183c0


	//   ....[10]....
        /*0184*/ 	.word	0x00018410


	//   ....[11]....
        /*0188*/ 	.word	0x00018870


	//   ....[12]....
        /*018c*/ 	.word	0x00018a70


	//----- nvinfo : EIATTR_MAX_THREADS
	.align		4
.L_654:
        /*0190*/ 	.byte	0x04, 0x05
        /*0192*/ 	.short	(.L_656 - .L_655)
.L_655:
        /*0194*/ 	.word	0x00000100
        /*0198*/ 	.word	0x00000001
        /*019c*/ 	.word	0x00000001


	//----- nvinfo : EIATTR_CRS_STACK_SIZE
	.align		4
.L_656:
        /*01a0*/ 	.byte	0x04, 0x1e
        /*01a2*/ 	.short	(.L_658 - .L_657)
.L_657:
        /*01a4*/ 	.word	0x00000000


	//----- nvinfo : EIATTR_CBANK_PARAM_SIZE
	.align		4
.L_658:
        /*01a8*/ 	.byte	0x03, 0x19
        /*01aa*/ 	.short	0x0428


	//----- nvinfo : EIATTR_PARAM_CBANK
	.align		4
        /*01ac*/ 	.byte	0x04, 0x0a
        /*01ae*/ 	.short	(.L_660 - .L_659)
	.align		4
.L_659:
        /*01b0*/ 	.word	index@(.nv.constant0._ZN2at6native13reduce_kernelILi256ELi2ENS0_8ReduceOpIlNS0_9ArgMaxOpsIlEEjlLi4ELi4EEEEEvT1_)
        /*01b4*/ 	.short	0x0210
        /*01b6*/ 	.short	0x0428


	//----- nvinfo : EIATTR_SW_WAR
	.align		4
.L_660:
        /*01b8*/ 	.byte	0x04, 0x36
        /*01ba*/ 	.short	(.L_662 - .L_661)
.L_661:
        /*01bc*/ 	.word	0x00000008
.L_662:


//--------------------- .nv.info._ZN2at6native13reduce_kernelILi128ELi4ENS0_8ReduceOpIlNS0_9ArgMaxOpsIlEEjlLi4ELi4EEEEEvT1_ --------------------------
	.section	.nv.info._ZN2at6native13reduce_kernelILi128ELi4ENS0_8ReduceOpIlNS0_9ArgMaxOpsIlEEjlLi4ELi4EEEEEvT1_,"",@"SHT_CUDA_INFO"
	.sectionflags	@""
	.align	4


	//----- nvinfo : EIATTR_CUDA_API_VERSION
	.align		4
        /*0000*/ 	.byte	0x04, 0x37
        /*0002*/ 	.short	(.L_664 - .L_663)
.L_663:
        /*0004*/ 	.word	0x00000082


	//----- nvinfo : EIATTR_KPARAM_INFO
	.align		4
.L_664:
        /*0008*/ 	.byte	0x04, 0x17
        /*000a*/ 	.short	(.L_666 - .L_665)
.L_665:
        /*000c*/ 	.word	0x00000000
        /*0010*/ 	.short	0x0000
        /*0012*/ 	.short	0x0000
        /*0014*/ 	.byte	0x00, 0xf0, 0xa1, 0x10


	//----- nvinfo : EIATTR_SPARSE_MMA_MASK
	.align		4
.L_666:
        /*0018*/ 	.byte	0x03, 0x50
        /*001a*/ 	.short	0x0000


	//----- nvinfo : EIATTR_MAXREG_COUNT
	.align		4
        /*001c*/ 	.byte	0x03, 0x1b
        /*001e*/ 	.short	0x0080


	//----- nvinfo : EIATTR_NUM_BARRIERS
	.align		4
        /*0020*/ 	.byte	0x02, 0x4c
        /*0022*/ 	.byte	0x01
	.zero		1


	//----- nvinfo : EIATTR_EXTERNS
	.align		4
        /*0024*/ 	.byte	0x04, 0x0f
        /*0026*/ 	.short	(.L_668 - .L_667)


	//   ....[0]....
	.align		4
.L_667:
        /*0028*/ 	.word	index@(__assertfail)


	//----- nvinfo : EIATTR_MERCURY_ISA_VERSION
	.align		4
.L_668:
        /*002c*/ 	.byte	0x03, 0x5f
        /*002e*/ 	.short	0x0101


	//----- nvinfo : EIATTR_INT_WARP_WIDE_INSTR_OFFSETS
	.align		4
        /*0030*/ 	.byte	0x04, 0x31
        /*0032*/ 	.short	(.L_670 - .L_669)


	//   ....[0]....
.L_669:
        /*0034*/ 	.word	0x0001ee10


	//   ....[1]....
        /*0038*/ 	.word	0x0001ef00


	//----- nvinfo : EIATTR_COOP_GROUP_MASK_REGIDS
	.align		4
.L_670:
        /*003c*/ 	.byte	0x04, 0x29
        /*003e*/ 	.short	(.L_672 - .L_671)


	//   ....[0]....
.L_671:
        /*0040*/ 	.word	0xffffffff


	//   ....[1]....
        /*0044*/ 	.word	0xffffffff


	//   ....[2]....
        /*0048*/ 	.word	0xffffffff


	//   ....[3]....
        /*004c*/ 	.word	0xffffffff


	//   ....[4]....
        /*0050*/ 	.word	0xffffffff


	//   ....[5]....
        /*0054*/ 	.word	0xffffffff


	//   ....[6]....
        /*0058*/ 	.word	0xffffffff


	//   ....[7]....
        /*005c*/ 	.word	0xffffffff


	//   ....[8]....
        /*0060*/ 	.word	0xffffffff


	//   ....[9]....
        /*0064*/ 	.word	0xffffffff


	//   ....[10]....
        /*0068*/ 	.word	0xffffffff


	//   ....[11]....
        /*006c*/ 	.word	0xffffffff


	//   ....[12]....
        /*0070*/ 	.word	0xffffffff


	//   ....[13]....
        /*0074*/ 	.word	0xffffffff


	//   ....[14]....
        /*0078*/ 	.word	0xffffffff


	//   ....[15]....
        /*007c*/ 	.word	0xffffffff


	//   ....[16]....
        /*0080*/ 	.word	0xffffffff


	//   ....[17]....
        /*0084*/ 	.word	0xffffffff


	//   ....[18]....
        /*0088*/ 	.word	0xffffffff


	//   ....[19]....
        /*008c*/ 	.word	0xffffffff


	//   ....[20]....
        /*0090*/ 	.word	0xffffffff


	//   ....[21]....
        /*0094*/ 	.word	0xffffffff


	//   ....[22]....
        /*0098*/ 	.word	0xffffffff


	//   ....[23]....
        /*009c*/ 	.word	0xffffffff


	//   ....[24]....
        /*00a0*/ 	.word	0xffffffff


	//   ....[25]....
        /*00a4*/ 	.word	0xffffffff


	//   ....[26]....
        /*00a8*/ 	.word	0xffffffff


	//   ....[27]....
        /*00ac*/ 	.word	0xffffffff


	//   ....[28]....
        /*00b0*/ 	.word	0xffffffff


	//   ....[29]....
        /*00b4*/ 	.word	0xffffffff


	//   ....[30]....
        /*00b8*/ 	.word	0xffffffff


	//   ....[31]....
        /*00bc*/ 	.word	0xffffffff


	//----- nvinfo : EIATTR_COOP_GROUP_INSTR_OFFSETS
	.align		4
.L_672:
        /*00c0*/ 	.byte	0x04, 0x28
        /*00c2*/ 	.short	(.L_674 - .L_673)


	//   ....[0]....
.L_673:
        /*00c4*/ 	.word	0x00015180


	//   ....[1]....
        /*00c8*/ 	.word	0x00015190


	//   ....[2]....
        /*00cc*/ 	.word	0x000151a0


	//   ....[3]....
        /*00d0*/ 	.word	0x000151b0


	//   ....[4]....
        /*00d4*/ 	.word	0x000151c0


	//   ....[5]....
        /*00d8*/ 	.word	0x000151d0


	//   ....[6]....
        /*00dc*/ 	.word	0x000151e0


	//   ....[7]....
        /*00e0*/ 	.word	0x00015210


	//   ....[8]....
        /*00e4*/ 	.word	0x00015240


	//   ....[9]....
        /*00e8*/ 	.word	0x00015270


	//   ....[10]....
        /*00ec*/ 	.word	0x000152a0


	//   ....[11]....
        /*00f0*/ 	.word	0x000152c0


	//   ....[12]....
        /*00f4*/ 	.word	0x000152f0


	//   ....[13]....
        /*00f8*/ 	.word	0x00015320


	//   ....[14]....
        /*00fc*/ 	.word	0x00015350


	//   ....[15]....
        /*0100*/ 	.word	0x00015380


	//   ....[16]....
        /*0104*/ 	.word	0x00020d50


	//   ....[17]....
        /*0108*/ 	.word	0x00020d60


	//   ....[18]....
        /*010c*/ 	.word	0x00020d70


	//   ....[19]....
        /*0110*/ 	.word	0x00020d80


	//   ....[20]....
        /*0114*/ 	.word	0x00020d90


	//   ....[21]....
        /*0118*/ 	.word	0x00020da0


	//   ....[22]....
        /*011c*/ 	.word	0x00020dc0


	//   ....[23]....
        /*0120*/ 	.word	0x00020df0


	//   ....[24]....
        /*0124*/ 	.word	0x00020e20


	//   ....[25]....
        /*0128*/ 	.word	0x00020e50


	//   ....[26]....
        /*012c*/ 	.word	0x00020e60


	//   ....[27]....
        /*0130*/ 	.word	0x00020e90


	//   ....[28]....
        /*0134*/ 	.word	0x00020ec0


	//   ....[29]....
        /*0138*/ 	.word	0x00020ef0


	//   ....[30]....
        /*013c*/ 	.word	0x00020f20


	//   ....[31]....
        /*0140*/ 	.word	0x00020f50


	//----- nvinfo : EIATTR_SYSCALL_OFFSETS
	.align		4
.L_674:
        /*0144*/ 	.byte	0x04, 0x46
        /*0146*/ 	.short	(.L_676 - .L_675)


	//   ....[0]....
.L_675:
        /*0148*/ 	.word	0x00001510


	//   ....[1]....
        /*014c*/ 	.word	0x00021910


	//   ....[2]....
        /*0150*/ 	.word	0x00021a70


	//   ....[3]....
        /*0154*/ 	.word	0x00021bd0


	//   ....[4]....
        /*0158*/ 	.word	0x00021d30


	//   ....[5]....
        /*015c*/ 	.word	0x00021f20


	//   ....[6]....
        /*0160*/ 	.word	0x00022150


	//   ....[7]....
        /*0164*/ 	.word	0x000222b0


	//   ....[8]....
        /*0168*/ 	.word	0x00022410


	//   ....[9]....
        /*016c*/ 	.word	0x00022570


	//   ....[10]....
        /*0170*/ 	.word	0x000226c0


	//   ....[11]....
        /*0174*/ 	.word	0x000227b0


	//   ....[12]....
        /*0178*/ 	.word	0x000228a0


	//   ....[13]....
        /*017c*/ 	.word	0x00022990


	//   ....[14]....
        /*0180*/ 	.word	0x00023150


	//   ....[15]....
        /*0184*/ 	.word	0x000232b0


	//   ....[16]....
        /*0188*/ 	.word	0x00023410


	//   ....[17]....
        /*018c*/ 	.word	0x00023570


	//   ....[18]....
        /*0190*/ 	.word	0x00023760


	//   ....[19]....
        /*0194*/ 	.word	0x00023980


	//   ....[20]....
        /*0198*/ 	.word	0x00023ae0


	//   ....[21]....
        /*019c*/ 	.word	0x00023c40


	//   ....[22]....
        /*01a0*/ 	.word	0x00023da0


	//   ....[23]....
        /*01a4*/ 	.word	0x00023ef0


	//   ....[24]....
        /*01a8*/ 	.word	0x00023fe0


	//   ....[25]....
        /*01ac*/ 	.word	0x000240d0


	//   ....[26]....
        /*01b0*/ 	.word	0x000241c0


	//----- nvinfo : EIATTR_EXIT_INSTR_OFFSETS
	.align		4
.L_676:
        /*01b4*/ 	.byte	0x04, 0x1c
        /*01b6*/ 	.short	(.L_678 - .L_677)


	//   ....[0]....
.L_677:
        /*01b8*/ 	.word	0x0001efc0


	//   ....[1]....
        /*01bc*/ 	.word	0x00021200


	//   ....[2]....
        /*01c0*/ 	.word	0x00021d80


	//   ....[3]....
        /*01c4*/ 	.word	0x00021e10


	//   ....[4]....
        /*01c8*/ 	.word	0x000225c0


	//   ....[5]....
        /*01cc*/ 	.word	0x000229a0


	//   ....[6]....
        /*01d0*/ 	.word	0x000229d0


	//   ....[7]....
        /*01d4*/ 	.word	0x00022a10


	//   ....[8]....
        /*01d8*/ 	.word	0x00022a50


	//   ....[9]....
        /*01dc*/ 	.word	0x000235c0


	//   ....[10]....
        /*01e0*/ 	.word	0x00023650


	//   ....[11]....
        /*01e4*/ 	.word	0x00023df0


	//   ....[12]....
        /*01e8*/ 	.word	0x000241d0


	//----- nvinfo : EIATTR_MAX_THREADS
	.align		4
.L_678:
        /*01ec*/ 	.byte	0x04, 0x05
        /*01ee*/ 	.short	(.L_680 - .L_679)
.L_679:
        /*01f0*/ 	.word	0x00000080
        /*01f4*/ 	.word	0x00000001
        /*01f8*/ 	.word	0x00000001


	//----- nvinfo : EIATTR_CRS_STACK_SIZE
	.align		4
.L_680:
        /*01fc*/ 	.byte	0x04, 0x1e
        /*01fe*/ 	.short	(.L_682 - .L_681)
.L_681:
        /*0200*/ 	.word	0x00000000


	//----- nvinfo : EIATTR_CBANK_PARAM_SIZE
	.align		4
.L_682:
        /*0204*/ 	.byte	0x03, 0x19
        /*0206*/ 	.short	0x0428


	//----- nvinfo : EIATTR_PARAM_CBANK
	.align		4
        /*0208*/ 	.byte	0x04, 0x0a
        /*020a*/ 	.short	(.L_684 - .L_683)
	.align		4
.L_683:
        /*020c*/ 	.word	index@(.nv.constant0._ZN2at6native13reduce_kernelILi128ELi4ENS0_8ReduceOpIlNS0_9ArgMaxOpsIlEEjlLi4ELi4EEEEEvT1_)
        /*0210*/ 	.short	0x0210
        /*0212*/ 	.short	0x0428


	//----- nvinfo : EIATTR_SW_WAR
	.align		4
.L_684:
        /*0214*/ 	.byte	0x04, 0x36
        /*0216*/ 	.short	(.L_686 - .L_685)
.L_685:
        /*0218*/ 	.word	0x00000008
.L_686:


//--------------------- .nv.info._ZN2at6native13reduce_kernelILi512ELi1ENS0_8ReduceOpIiNS0_9ArgMaxOpsIiEEjlLi4ELi4EEEEEvT1_ --------------------------
	.section	.nv.info._ZN2at6native13reduce_kernelILi512ELi1ENS0_8ReduceOpIiNS0_9ArgMaxOpsIiEEjlLi4ELi4EEEEEvT1_,"",@"SHT_CUDA_INFO"
	.sectionflags	@""
	.align	4


	//----- nvinfo : EIATTR_CUDA_API_VERSION
	.align		4
        /*0000*/ 	.byte	0x04, 0x37
        /*0002*/ 	.short	(.L_688 - .L_687)
.L_687:
        /*0004*/ 	.word	0x00000082


	//----- nvinfo : EIATTR_KPARAM_INFO
	.align		4
.L_688:
        /*0008*/ 	.byte	0x04, 0x17
        /*000a*/ 	.short	(.L_690 - .L_689)
.L_689:
        /*000c*/ 	.word	0x00000000
        /*0010*/ 	.short	0x0000
        /*0012*/ 	.short	0x0000
        /*0014*/ 	.byte	0x00, 0xf0, 0xa1, 0x10


	//----- nvinfo : EIATTR_SPARSE_MMA_MASK
	.align		4
.L_690:
        /*0018*/ 	.byte	0x03, 0x50
        /*001a*/ 	.short	0x0000


	//----- nvinfo : EIATTR_MAXREG_COUNT
	.align		4
        /*001c*/ 	.byte	0x03, 0x1b
        /*001e*/ 	.short	0x0020


	//----- nvinfo : EIATTR_NUM_BARRIERS
	.align		4
        /*0020*/ 	.byte	0x02, 0x4c
        /*0022*/ 	.byte	0x01
	.zero		1


	//----- nvinfo : EIATTR_EXTERNS
	.align		4
        /*0024*/ 	.byte	0x04, 0x0f
        /*0026*/ 	.short	(.L_692 - .L_691)


	//   ....[0]....
	.align		4
.L_691:
        /*0028*/ 	.word	index@(__assertfail)


	//----- nvinfo : EIATTR_MERCURY_ISA_VERSION
	.align		4
.L_692:
        /*002c*/ 	.byte	0x03, 0x5f
        /*002e*/ 	.short	0x0101


	//----- nvinfo : EIATTR_INT_WARP_WIDE_INSTR_OFFSETS
	.align		4
        /*0030*/ 	.byte	0x04, 0x31
        /*0032*/ 	.short	(.L_694 - .L_693)


	//   ....[0]....
.L_693:
        /*0034*/ 	.word	0x000100e0


	//   ....[1]....
        /*0038*/ 	.word	0x000101d0


	//----- nvinfo : EIATTR_COOP_GROUP_MASK_REGIDS
	.align		4
.L_694:
        /*003c*/ 	.byte	0x04, 0x29
        /*003e*/ 	.short	(.L_696 - .L_695)


	//   ....[0]....
.L_695:
        /*0040*/ 	.word	0xffffffff


	//   ....[1]....
        /*0044*/ 	.word	0xffffffff


	//   ....[2]....
        /*0048*/ 	.word	0xffffffff


	//   ....[3]....
        /*004c*/ 	.word	0xffffffff


	//   ....[4]....
        /*0050*/ 	.word	0xffffffff


	//   ....[5]....
        /*0054*/ 	.word	0xffffffff


	//----- nvinfo : EIATTR_COOP_GROUP_INSTR_OFFSETS
	.align		4
.L_696:
        /*0058*/ 	.byte	0x04, 0x28
        /*005a*/ 	.short	(.L_698 - .L_697)


	//   ....[0]....
.L_697:
        /*005c*/ 	.word	0x0000d070


	//   ....[1]....
        /*0060*/ 	.word	0x0000d080


	//   ....[2]....
        /*0064*/ 	.word	0x0000d090


	//   ....[3]....
        /*0068*/ 	.word	0x00010d10


	//   ....[4]....
        /*006c*/ 	.word	0x00010d20


	//   ....[5]....
        /*0070*/ 	.word	0x00010d30


	//----- nvinfo : EIATTR_SYSCALL_OFFSETS
	.align		4
.L_698:
        /*0074*/ 	.byte	0x04, 0x46
        /*0076*/ 	.short	(.L_700 - .L_699)


	//   ....[0]....
.L_699:
        /*0078*/ 	.word	0x00011100


	//   ....[1]....
        /*007c*/ 	.word	0x00011290


	//   ....[2]....
        /*0080*/ 	.word	0x00011400


	//   ....[3]....
        /*0084*/ 	.word	0x00011550


	//   ....[4]....
        /*0088*/ 	.word	0x00011950


	//   ....[5]....
        /*008c*/ 	.word	0x00011ae0


	//   ....[6]....
        /*0090*/ 	.word	0x00011c50


	//   ....[7]....
        /*0094*/ 	.word	0x00011da0


	//----- nvinfo : EIATTR_EXIT_INSTR_OFFSETS
	.align		4
.L_700:
        /*0098*/ 	.byte	0x04, 0x1c
        /*009a*/ 	.short	(.L_702 - .L_701)


	//   ....[0]....
.L_701:
        /*009c*/ 	.word	0x00010270


	//   ....[1]....
        /*00a0*/ 	.word	0x00010e20


	//   ....[2]....
        /*00a4*/ 	.word	0x00011150


	//   ....[3]....
        /*00a8*/ 	.word	0x00011180


	//   ....[4]....
        /*00ac*/ 	.word	0x00011450


	//   ....[5]....
        /*00b0*/ 	.word	0x00011560


	//   ....[6]....
        /*00b4*/ 	.word	0x000115f0


	//   ....[7]....
        /*00b8*/ 	.word	0x00011630


	//   ....[8]....
        /*00bc*/ 	.word	0x00011670


	//   ....[9]....
        /*00c0*/ 	.word	0x000119a0


	//   ....[10]....
        /*00c4*/ 	.word	0x000119d0


	//   ....[11]....
        /*00c8*/ 	.word	0x00011ca0


	//   ....[12]....
        /*00cc*/ 	.word	0x00011db0


	//----- nvinfo : EIATTR_MAX_THREADS
	.align		4
.L_702:
        /*00d0*/ 	.byte	0x04, 0x05
        /*00d2*/ 	.short	(.L_704 - .L_703)
.L_703:
        /*00d4*/ 	.word	0x00000200
        /*00d8*/ 	.word	0x00000001
        /*00dc*/ 	.word	0x00000001


	//----- nvinfo : EIATTR_CRS_STACK_SIZE
	.align		4
.L_704:
        /*00e0*/ 	.byte	0x04, 0x1e
        /*00e2*/ 	.short	(.L_706 - .L_705)
.L_705:
        /*00e4*/ 	.word	0x00000000


	//----- nvinfo : EIATTR_CBANK_PARAM_SIZE
	.align		4
.L_706:
        /*00e8*/ 	.byte	0x03, 0x19
        /*00ea*/ 	.short	0x0428


	//----- nvinfo : EIATTR_PARAM_CBANK
	.align		4
        /*00ec*/ 	.byte	0x04, 0x0a
        /*00ee*/ 	.short	(.L_708 - .L_707)
	.align		4
.L_707:
        /*00f0*/ 	.word	index@(.nv.constant0._ZN2at6native13reduce_kernelILi512ELi1ENS0_8ReduceOpIiNS0_9ArgMaxOpsIiEEjlLi4ELi4EEEEEvT1_)
        /*00f4*/ 	.short	0x0210
        /*00f6*/ 	.short	0x0428


	//----- nvinfo : EIATTR_SW_WAR
	.align		4
.L_708:
        /*00f8*/ 	.byte	0x04, 0x36
        /*00fa*/ 	.short	(.L_710 - .L_709)
.L_709:
        /*00fc*/ 	.word	0x00000008
.L_710:


//--------------------- .nv.info._ZN2at6native13reduce_kernelILi256ELi2ENS0_8ReduceOpIiNS0_9ArgMaxOpsIiEEjlLi4ELi4EEEEEvT1_ --------------------------
	.section	.nv.info._ZN2at6native13reduce_kernelILi256ELi2ENS0_8ReduceOpIiNS0_9ArgMaxOpsIiEEjlLi4ELi4EEEEEvT1_,"",@"SHT_CUDA_INFO"
	.sectionflags	@""
	.align	4


	//----- nvinfo : EIATTR_CUDA_API_VERSION
	.align		4
        /*0000*/ 	.byte	0x04, 0x37
        /*0002*/ 	.short	(.L_712 - .L_711)
.L_711:
        /*0004*/ 	.word	0x00000082


	//----- nvinfo : EIATTR_KPARAM_INFO
	.align		4
.L_712:
        /*0008*/ 	.byte	0x04, 0x17
        /*000a*/ 	.short	(.L_714 - .L_713)
.L_713:
        /*000c*/ 	.word	0x00000000
        /*0010*/ 	.short	0x0000
        /*0012*/ 	.short	0x0000
        /*0014*/ 	.byte	0x00, 0xf0, 0xa1, 0x10


	//----- nvinfo : EIATTR_SPARSE_MMA_MASK
	.align		4
.L_714:
        /*0018*/ 	.byte	0x03, 0x50
        /*001a*/ 	.short	0x0000


	//----- nvinfo : EIATTR_MAXREG_COUNT
	.align		4
        /*001c*/ 	.byte	0x03, 0x1b
        /*001e*/ 	.short	0x0040


	//----- nvinfo : EIATTR_NUM_BARRIERS
	.align		4
        /*0020*/ 	.byte	0x02, 0x4c
        /*0022*/ 	.byte	0x01
	.zero		1


	//----- nvinfo : EIATTR_EXTERNS
	.align		4
        /*0024*/ 	.byte	0x04, 0x0f
        /*0026*/ 	.short	(.L_716 - .L_715)


	//   ....[0]....
	.align		4
.L_715:
        /*0028*/ 	.word	index@(__assertfail)


	//----- nvinfo : EIATTR_MERCURY_ISA_VERSION
	.align		4
.L_716:
        /*002c*/ 	.byte	0x03, 0x5f
        /*002e*/ 	.short	0x0101


	//----- nvinfo : EIATTR_INT_WARP_WIDE_INSTR_OFFSETS
	.align		4
        /*0030*/ 	.byte	0x04, 0x31
        /*0032*/ 	.short	(.L_718 - .L_717)


	//   ....[0]....
.L_717:
        /*0034*/ 	.word	0x00014700


	//   ....[1]....
        /*0038*/ 	.word	0x000147f0


	//----- nvinfo : EIATTR_COOP_GROUP_MASK_REGIDS
	.align		4
.L_718:
        /*003c*/ 	.byte	0x04, 0x29
        /*003e*/ 	.short	(.L_720 - .L_719)


	//   ....[0]....
.L_719:
        /*0040*/ 	.word	0xffffffff


	//   ....[1]....
        /*0044*/ 	.word	0xffffffff


	//   ....[2]....
        /*0048*/ 	.word	0xffffffff


	//   ....[3]....
        /*004c*/ 	.word	0xffffffff


	//   ....[4]....
        /*0050*/ 	.word	0xffffffff


	//   ....[5]....
        /*0054*/ 	.word	0xffffffff


	//   ....[6]....
        /*0058*/ 	.word	0xffffffff


	//   ....[7]....
        /*005c*/ 	.word	0xffffffff


	//   ....[8]....
        /*0060*/ 	.word	0xffffffff


	//   ....[9]....
        /*0064*/ 	.word	0xffffffff


	//   ....[10]....
        /*0068*/ 	.word	0xffffffff


	//   ....[11]....
        /*006c*/ 	.word	0xffffffff


	//----- nvinfo : EIATTR_COOP_GROUP_INSTR_OFFSETS
	.align		4
.L_720:
        /*0070*/ 	.byte	0x04, 0x28
        /*0072*/ 	.short	(.L_722 - .L_721)


	//   ....[0]....
.L_721:
        /*0074*/ 	.word	0x0000f300


	//   ....[1]....
        /*0078*/ 	.word	0x0000f310


	//   ....[2]....
        /*007c*/ 	.word	0x0000f320


	//   ....[3]....
        /*0080*/ 	.word	0x0000f330


	//   ....[4]....
        /*0084*/ 	.word	0x0000f340


	//   ....[5]....
        /*0088*/ 	.word	0x0000f350


	//   ....[6]....
        /*008c*/ 	.word	0x00015860


	//   ....[7]....
        /*0090*/ 	.word	0x00015870


	//   ....[8]....
        /*0094*/ 	.word	0x00015880


	//   ....[9]....
        /*0098*/ 	.word	0x00015890


	//   ....[10]....
        /*009c*/ 	.word	0x000158a0


	//   ....[11]....
        /*00a0*/ 	.word	0x000158b0


	//----- nvinfo : EIATTR_SYSCALL_OFFSETS
	.align		4
.L_722:
        /*00a4*/ 	.byte	0x04, 0x46
        /*00a6*/ 	.short	(.L_724 - .L_723)


	//   ....[0]....
.L_723:
        /*00a8*/ 	.word	0x00001490


	//   ....[1]....
        /*00ac*/ 	.word	0x00015e30


	//   ....[2]....
        /*00b0*/ 	.word	0x00015f90


	//   ....[3]....
        /*00b4*/ 	.word	0x00016140


	//   ....[4]....
        /*00b8*/ 	.word	0x000162d0


	//   ....[5]....
        /*00bc*/ 	.word	0x00016430


	//   ....[6]....
        /*00c0*/ 	.word	0x00016580


	//   ....[7]....
        /*00c4*/ 	.word	0x00016670


	//   ....[8]....
        /*00c8*/ 	.word	0x00016b10


	//   ....[9]....
        /*00cc*/ 	.word	0x00016c70


	//   ....[10]....
        /*00d0*/ 	.word	0x00016e20


	//   ....[11]....
        /*00d4*/ 	.word	0x00016fb0


	//   ....[12]....
        /*00d8*/ 	.word	0x00017110


	//   ....[13]....
        /*00dc*/ 	.word	0x00017260


	//   ....[14]....
        /*00e0*/ 	.word	0x00017350


	//----- nvinfo : EIATTR_EXIT_INSTR_OFFSETS
	.align		4
.L_724:
        /*00e4*/ 	.byte	0x04, 0x1c
        /*00e6*/ 	.short	(.L_726 - .L_725)


	//   ....[0]....
.L_725:
        /*00e8*/ 	.word	0x000148b0


	//   ....[1]....
        /*00ec*/ 	.word	0x00015a50


	//   ....[2]....
        /*00f0*/ 	.word	0x00015fe0


	//   ....[3]....
        /*00f4*/ 	.word	0x00016030


	//   ....[4]....
        /*00f8*/ 	.word	0x00016480


	//   ....[5]....
        /*00fc*/ 	.word	0x00016680


	//   ....[6]....
        /*0100*/ 	.word	0x000166b0


	//   ....[7]....
        /*0104*/ 	.word	0x000166f0


	//   ....[8]....
        /*0108*/ 	.word	0x00016730


	//   ....[9]....
        /*010c*/ 	.word	0x00016cc0


	//   ....[10]....
        /*0110*/ 	.word	0x00016d10


	//   ....[11]....
        /*0114*/ 	.word	0x00017160


	//   ....[12]....
        /*0118*/ 	.word	0x00017360


	//----- nvinfo : EIATTR_MAX_THREADS
	.align		4
.L_726:
        /*011c*/ 	.byte	0x04, 0x05
        /*011e*/ 	.short	(.L_728 - .L_727)
.L_727:
        /*0120*/ 	.word	0x00000100
        /*0124*/ 	.word	0x00000001
        /*0128*/ 	.word	0x00000001


	//----- nvinfo : EIATTR_CRS_STACK_SIZE
	.align		4
.L_728:
        /*012c*/ 	.byte	0x04, 0x1e
        /*012e*/ 	.short	(.L_730 - .L_729)
.L_729:
        /*0130*/ 	.word	0x00000000


	//----- nvinfo : EIATTR_CBANK_PARAM_SIZE
	.align		4
.L_730:
        /*0134*/ 	.byte	0x03, 0x19
        /*0136*/ 	.short	0x0428


	//----- nvinfo : EIATTR_PARAM_CBANK
	.align		4
        /*0138*/ 	.byte	0x04, 0x0a
        /*013a*/ 	.short	(.L_732 - .L_731)
	.align		4
.L_731:
        /*013c*/ 	.word	index@(.nv.constant0._ZN2at6native13reduce_kernelILi256ELi2ENS0_8ReduceOpIiNS0_9ArgMaxOpsIiEEjlLi4ELi4EEEEEvT1_)
        /*0140*/ 	.short	0x0210
        /*0142*/ 	.short	0x0428


	//----- nvinfo : EIATTR_SW_WAR
	.align		4
.L_732:
        /*0144*/ 	.byte	0x04, 0x36
        /*0146*/ 	.short	(.L_734 - .L_733)
.L_733:
        /*0148*/ 	.word	0x00000008
.L_734:


//--------------------- .nv.info._ZN2at6native13reduce_kernelILi128ELi4ENS0_8ReduceOpIiNS0_9ArgMaxOpsIiEEjlLi4ELi4EEEEEvT1_ --------------------------
	.section	.nv.info._ZN2at6native13reduce_kernelILi128ELi4ENS0_8ReduceOpIiNS0_9ArgMaxOpsIiEEjlLi4ELi4EEEEEvT1_,"",@"SHT_CUDA_INFO"
	.sectionflags	@""
	.align	4


	//----- nvinfo : EIATTR_CUDA_API_VERSION
	.align		4
        /*0000*/ 	.byte	0x04, 0x37
        /*0002*/ 	.short	(.L_736 - .L_735)
.L_735:
        /*0004*/ 	.word	0x00000082


	//----- nvinfo : EIATTR_KPARAM_INFO
	.align		4
.L_736:
        /*0008*/ 	.byte	0x04, 0x17
        /*000a*/ 	.short	(.L_738 - .L_737)
.L_737:
        /*000c*/ 	.word	0x00000000
        /*0010*/ 	.short	0x0000
        /*0012*/ 	.short	0x0000
        /*0014*/ 	.byte	0x00, 0xf0, 0xa1, 0x10


	//----- nvinfo : EIATTR_SPARSE_MMA_MASK
	.align		4
.L_738:
        /*0018*/ 	.byte	0x03, 0x50
        /*001a*/ 	.short	0x0000


	//----- nvinfo : EIATTR_MAXREG_COUNT
	.align		4
        /*001c*/ 	.byte	0x03, 0x1b
        /*001e*/ 	.short	0x0080


	//----- nvinfo : EIATTR_NUM_BARRIERS
	.align		4
        /*0020*/ 	.byte	0x02, 0x4c
        /*0022*/ 	.byte	0x01
	.zero		1


	//----- nvinfo : EIATTR_EXTERNS
	.align		4
        /*0024*/ 	.byte	0x04, 0x0f
        /*0026*/ 	.short	(.L_740 - .L_739)


	//   ....[0]....
	.align		4
.L_739:
        /*0028*/ 	.word	index@(__assertfail)


	//----- nvinfo : EIATTR_MERCURY_ISA_VERSION
	.align		4
.L_740:
        /*002c*/ 	.byte	0x03, 0x5f
        /*002e*/ 	.short	0x0101


	//----- nvinfo : EIATTR_INT_WARP_WIDE_INSTR_OFFSETS
	.align		4
        /*0030*/ 	.byte	0x04, 0x31
        /*0032*/ 	.short	(.L_742 - .L_741)


	//   ....[0]....
.L_741:
        /*0034*/ 	.word	0x0001c8e0


	//   ....[1]....
        /*0038*/ 	.word	0x0001c9d0


	//----- nvinfo : EIATTR_COOP_GROUP_MASK_REGIDS
	.align		4
.L_742:
        /*003c*/ 	.byte	0x04, 0x29
        /*003e*/ 	.short	(.L_744 - .L_743)


	//   ....[0]....
.L_743:
        /*0040*/ 	.word	0xffffffff


	//   ....[1]....
        /*0044*/ 	.word	0xffffffff


	//   ....[2]....
        /*0048*/ 	.word	0xffffffff


	//   ....[3]....
        /*004c*/ 	.word	0xffffffff


	//   ....[4]....
        /*0050*/ 	.word	0xffffffff


	//   ....[5]....
        /*0054*/ 	.word	0xffffffff


	//   ....[6]....
        /*0058*/ 	.word	0xffffffff


	//   ....[7]....
        /*005c*/ 	.word	0xffffffff


	//   ....[8]....
        /*0060*/ 	.word	0xffffffff


	//   ....[9]....
        /*0064*/ 	.word	0xffffffff


	//   ....[10]....
        /*0068*/ 	.word	0xffffffff


	//   ....[11]....
        /*006c*/ 	.word	0xffffffff


	//   ....[12]....
        /*0070*/ 	.word	0xffffffff


	//   ....[13]....
        /*0074*/ 	.word	0xffffffff


	//   ....[14]....
        /*0078*/ 	.word	0xffffffff


	//   ....[15]....
        /*007c*/ 	.word	0xffffffff


	//   ....[16]....
        /*0080*/ 	.word	0xffffffff


	//   ....[17]....
        /*0084*/ 	.word	0xffffffff


	//   ....[18]....
        /*0088*/ 	.word	0xffffffff


	//   ....[19]....
        /*008c*/ 	.word	0xffffffff


	//   ....[20]....
        /*0090*/ 	.word	0xffffffff


	//   ....[21]....
        /*0094*/ 	.word	0xffffffff


	//   ....[22]....
        /*0098*/ 	.word	0xffffffff


	//   ....[23]....
        /*009c*/ 	.word	0xffffffff


	//----- nvinfo : EIATTR_COOP_GROUP_INSTR_OFFSETS
	.align		4
.L_744:
        /*00a0*/ 	.byte	0x04, 0x28
        /*00a2*/ 	.short	(.L_746 - .L_745)


	//   ....[0]....
.L_745:
        /*00a4*/ 	.word	0x00012db0


	//   ....[1]....
        /*00a8*/ 	.word	0x00012dc0


	//   ....[2]....
        /*00ac*/ 	.word	0x00012dd0


	//   ....[3]....
        /*00b0*/ 	.word	0x00012de0


	//   ....[4]....
        /*00b4*/ 	.word	0x00012df0


	//   ....[5]....
        /*00b8*/ 	.word	0x00012e00


	//   ....[6]....
        /*00bc*/ 	.word	0x00012e10


	//   ....[7]....
        /*00c0*/ 	.word	0x00012e40


	//   ....[8]....
        /*00c4*/ 	.word	0x00012e60


	//   ....[9]....
        /*00c8*/ 	.word	0x00012e80


	//   ....[10]....
        /*00cc*/ 	.word	0x00012ea0


	//   ....[11]....
        /*00d0*/ 	.word	0x00012ec0


	//   ....[12]....
        /*00d4*/ 	.word	0x0001e2a0


	//   ....[13]....
        /*00d8*/ 	.word	0x0001e2b0


	//   ....[14]....
        /*00dc*/ 	.word	0x0001e2c0


	//   ....[15]....
        /*00e0*/ 	.word	0x0001e2d0


	//   ....[16]....
        /*00e4*/ 	.word	0x0001e2e0


	//   ....[17]....
        /*00e8*/ 	.word	0x0001e2f0


	//   ....[18]....
        /*00ec*/ 	.word	0x0001e300


	//   ....[19]....
        /*00f0*/ 	.word	0x0001e330


	//   ....[20]....
        /*00f4*/ 	.word	0x0001e350


	//   ....[21]....
        /*00f8*/ 	.word	0x0001e370


	//   ....[22]....
        /*00fc*/ 	.word	0x0001e390


	//   ....[23]....
        /*0100*/ 	.word	0x0001e3b0


	//----- nvinfo : EIATTR_SYSCALL_OFFSETS
	.align		4
.L_746:
        /*0104*/ 	.byte	0x04, 0x46
        /*0106*/ 	.short	(.L_748 - .L_747)


	//   ....[0]....
.L_747:
        /*0108*/ 	.word	0x000014d0


	//   ....[1]....
        /*010c*/ 	.word	0x0001ec80


	//   ....[2]....
        /*0110*/ 	.word	0x0001ede0


	//   ....[3]....
        /*0114*/ 	.word	0x0001ef40


	//   ....[4]....
        /*0118*/ 	.word	0x0001f0a0


	//   ....[5]....
        /*011c*/ 	.word	0x0001f290


	//   ....[6]....
        /*0120*/ 	.word	0x0001f4d0


	//   ....[7]....
        /*0124*/ 	.word	0x0001f630


	//   ....[8]....
        /*0128*/ 	.word	0x0001f790


	//   ....[9]....
        /*012c*/ 	.word	0x0001f8f0


	//   ....[10]....
        /*0130*/ 	.word	0x0001fa40


	//   ....[11]....
        /*0134*/ 	.word	0x0001fb30


	//   ....[12]....
        /*0138*/ 	.word	0x0001fc20


	//   ....[13]....
        /*013c*/ 	.word	0x0001fd10


	//   ....[14]....
        /*0140*/ 	.word	0x000203d0


	//   ....[15]....
        /*0144*/ 	.word	0x00020530


	//   ....[16]....
        /*0148*/ 	.word	0x00020690


	//   ....[17]....
        /*014c*/ 	.word	0x000207f0


	//   ....[18]....
        /*0150*/ 	.word	0x000209e0


	//   ....[19]....
        /*0154*/ 	.word	0x00020c00


	//   ....[20]....
        /*0158*/ 	.word	0x00020d60


	//   ....[21]....
        /*015c*/ 	.word	0x00020ec0


	//   ....[22]....
        /*0160*/ 	.word	0x00021020


	//   ....[23]....
        /*0164*/ 	.word	0x00021170


	//   ....[24]....
        /*0168*/ 	.word	0x00021260


	//   ....[25]....
        /*016c*/ 	.word	0x00021350


	//   ....[26]....
        /*0170*/ 	.word	0x00021440


	//----- nvinfo : EIATTR_EXIT_INSTR_OFFSETS
	.align		4
.L_748:
        /*0174*/ 	.byte	0x04, 0x1c
        /*0176*/ 	.short	(.L_750 - .L_749)


	//   ....[0]....
.L_749:
        /*0178*/ 	.word	0x0001ca90


	//   ....[1]....
        /*017c*/ 	.word	0x0001e650


	//   ....[2]....
        /*0180*/ 	.word	0x0001f0f0


	//   ....[3]....
        /*0184*/ 	.word	0x0001f180


	//   ....[4]....
        /*0188*/ 	.word	0x0001f940


	//   ....[5]....
        /*018c*/ 	.word	0x0001fd20


	//   ....[6]....
        /*0190*/ 	.word	0x0001fd50


	//   ....[7]....
        /*0194*/ 	.word	0x0001fd90


	//   ....[8]....
        /*0198*/ 	.word	0x0001fdd0


	//   ....[9]....
        /*019c*/ 	.word	0x00020840


	//   ....[10]....
        /*01a0*/ 	.word	0x000208d0


	//   ....[11]....
        /*01a4*/ 	.word	0x00021070


	//   ....[12]....
        /*01a8*/ 	.word	0x00021450


	//----- nvinfo : EIATTR_MAX_THREADS
	.align		4
.L_750:
        /*01ac*/ 	.byte	0x04, 0x05
        /*01ae*/ 	.short	(.L_752 - .L_751)
.L_751:
        /*01b0*/ 	.word	0x00000080
        /*01b4*/ 	.word	0x00000001
        /*01b8*/ 	.word	0x00000001


	//----- nvinfo : EIATTR_CRS_STACK_SIZE
	.align		4
.L_752:
        /*01bc*/ 	.byte	0x04, 0x1e
        /*01be*/ 	.short	(.L_754 - .L_753)
.L_753:
        /*01c0*/ 	.word	0x00000000


	//----- nvinfo : EIATTR_CBANK_PARAM_SIZE
	.align		4
.L_754:
        /*01c4*/ 	.byte	0x03, 0x19
        /*01c6*/ 	.short	0x0428


	//----- nvinfo : EIATTR_PARAM_CBANK
	.align		4
        /*01c8*/ 	.byte	0x04, 0x0a
        /*01ca*/ 	.short	(.L_756 - .L_755)
	.align		4
.L_755:
        /*01cc*/ 	.word	index@(.nv.constant0._ZN2at6native13reduce_kernelILi128ELi4ENS0_8ReduceOpIiNS0_9ArgMaxOpsIiEEjlLi4ELi4EEEEEvT1_)
        /*01d0*/ 	.short	0x0210
        /*01d2*/ 	.short	0x0428


	//----- nvinfo : EIATTR_SW_WAR
	.align		4
.L_756:
        /*01d4*/ 	.byte	0x04, 0x36
        /*01d6*/ 	.short	(.L_758 - .L_757)
.L_757:
        /*01d8*/ 	.word	0x00000008
.L_758:


//--------------------- .nv.info._ZN2at6native13reduce_kernelILi512ELi1ENS0_8ReduceOpIaNS0_9ArgMaxOpsIaEEjlLi4ELi4EEEEEvT1_ --------------------------
	.section	.nv.info._ZN2at6native13reduce_kernelILi512ELi1ENS0_8ReduceOpIaNS0_9ArgMaxOpsIaEEjlLi4ELi4EEEEEvT1_,"",@"SHT_CUDA_INFO"
	.sectionflags	@""
	.align	4


	//----- nvinfo : EIATTR_CUDA_API_VERSION
	.align		4
        /*0000*/ 	.byte	0x04, 0x37
        /*0002*/ 	.short	(.L_760 - .L_759)
.L_759:
        /*0004*/ 	.word	0x00000082


	//----- nvinfo : EIATTR_KPARAM_INFO
	.align		4
.L_760:
        /*0008*/ 	.byte	0x04, 0x17
        /*000a*/ 	.short	(.L_762 - .L_761)
.L_761:
        /*000c*/ 	.word	0x00000000
        /*0010*/ 	.short	0x0000
        /*0012*/ 	.short	0x0000
        /*0014*/ 	.byte	0x00, 0xf0, 0xa1, 0x10


	//----- nvinfo : EIATTR_SPARSE_MMA_MASK
	.align		4
.L_762:
        /*0018*/ 	.byte	0x03, 0x50
        /*001a*/ 	.short	0x0000


	//----- nvinfo : EIATTR_MAXREG_COUNT
	.align		4
        /*001c*/ 	.byte	0x03, 0x1b
        /*001e*/ 	.short	0x0020


	//----- nvinfo : EIATTR_NUM_BARRIERS
	.align		4
        /*0020*/ 	.byte	0x02, 0x4c
        /*0022*/ 	.byte	0x01
	.zero		1


	//----- nvinfo : EIATTR_EXTERNS
	.align		4
        /*0024*/ 	.byte	0x04, 0x0f
        /*0026*/ 	.short	(.L_764 - .L_763)


	//   ....[0]....
	.align		4
.L_763:
        /*0028*/ 	.word	index@(__assertfail)


	//----- nvinfo : EIATTR_ANNOTATIONS
	.align		4
.L_764:
        /*002c*/ 	.byte	0x04, 0x55
        /*002e*/ 	.short	(.L_766 - .L_765)


	//   ....[0]....
.L_765:
        /* <DEDUP_REMOVED lines=46> */
        /*0304*/ 	.byte	0x00, 0xbd, 0x00, 0x00


	//----- nvinfo : EIATTR_MERCURY_ISA_VERSION
	.align		4
.L_766:
        /*0308*/ 	.byte	0x03, 0x5f
        /*030a*/ 	.short	0x0101


	//----- nvinfo : EIATTR_INT_WARP_WIDE_INSTR_OFFSETS
	.align		4
        /*030c*/ 	.byte	0x04, 0x31
        /*030e*/ 	.short	(.L_768 - .L_767)


	//   ....[0]....
.L_767:
        /*0310*/ 	.word	0x00011a50


	//   ....[1]....
        /*0314*/ 	.word	0x00011b40


	//----- nvinfo : EIATTR_COOP_GROUP_MASK_REGIDS
	.align		4
.L_768:
        /*0318*/ 	.byte	0x04, 0x29
        /*031a*/ 	.short	(.L_770 - .L_769)


	//   ....[0]....
.L_769:
        /*031c*/ 	.word	0xffffffff


	//   ....[1]....
        /*0320*/ 	.word	0xffffffff


	//   ....[2]....
        /*0324*/ 	.word	0xffffffff


	//   ....[3]....
        /*0328*/ 	.word	0xffffffff


	//   ....[4]....
        /*032c*/ 	.word	0xffffffff


	//   ....[5]....
        /*0330*/ 	.word	0xffffffff


	//----- nvinfo : EIATTR_COOP_GROUP_INSTR_OFFSETS
	.align		4
.L_770:
        /*0334*/ 	.byte	0x04, 0x28
        /*0336*/ 	.short	(.L_772 - .L_771)


	//   ....[0]....
.L_771:
        /*0338*/ 	.word	0x0000e980


	//   ....[1]....
        /*033c*/ 	.word	0x0000e9b0


	//   ....[2]....
        /*0340*/ 	.word	0x0000e9d0


	//   ....[3]....
        /*0344*/ 	.word	0x00012730


	//   ....[4]....
        /*0348*/ 	.word	0x00012760


	//   ....[5]....
        /*034c*/ 	.word	0x00012780


	//----- nvinfo : EIATTR_SYSCALL_OFFSETS
	.align		4
.L_772:
        /*0350*/ 	.byte	0x04, 0x46
        /*0352*/ 	.short	(.L_774 - .L_773)


	//   ....[0]....
.L_773:
        /*0354*/ 	.word	0x00012bb0


	//   ....[1]....
        /*0358*/ 	.word	0x00012d40


	//   ....[2]....
        /*035c*/ 	.word	0x00012eb0


	//   ....[3]....
        /*0360*/ 	.word	0x00013000


	//   ....[4]....
        /*0364*/ 	.word	0x00013440


	//   ....[5]....
        /*0368*/ 	.word	0x000135d0


	//   ....[6]....
        /*036c*/ 	.word	0x00013740


	//   ....[7]....
        /*0370*/ 	.word	0x00013890


	//----- nvinfo : EIATTR_EXIT_INSTR_OFFSETS
	.align		4
.L_774:
        /*0374*/ 	.byte	0x04, 0x1c
        /*0376*/ 	.short	(.L_776 - .L_775)


	//   ....[0]....
.L_775:
        /*0378*/ 	.word	0x00011be0


	//   ....[1]....
        /*037c*/ 	.word	0x00012890


	//   ....[2]....
        /*0380*/ 	.word	0x00012c00


	//   ....[3]....
        /*0384*/ 	.word	0x00012c30


	//   ....[4]....
        /*0388*/ 	.word	0x00012f00


	//   ....[5]....
        /*038c*/ 	.word	0x00013010


	//   ....[6]....
        /*0390*/ 	.word	0x000130a0


	//   ....[7]....
        /*0394*/ 	.word	0x000130e0


	//   ....[8]....
        /*0398*/ 	.word	0x00013120


	//   ....[9]....
        /*039c*/ 	.word	0x00013490


	//   ....[10]....
        /*03a0*/ 	.word	0x000134c0


	//   ....[11]....
        /*03a4*/ 	.word	0x00013790


	//   ....[12]....
        /*03a8*/ 	.word	0x000138a0


	//----- nvinfo : EIATTR_MAX_THREADS
	.align		4
.L_776:
        /*03ac*/ 	.byte	0x04, 0x05
        /*03ae*/ 	.short	(.L_778 - .L_777)
.L_777:
        /*03b0*/ 	.word	0x00000200
        /*03b4*/ 	.word	0x00000001
        /*03b8*/ 	.word	0x00000001


	//----- nvinfo : EIATTR_CRS_STACK_SIZE
	.align		4
.L_778:
        /*03bc*/ 	.byte	0x04, 0x1e
        /*03be*/ 	.short	(.L_780 - .L_779)
.L_779:
        /*03c0*/ 	.word	0x00000000


	//----- nvinfo : EIATTR_CBANK_PARAM_SIZE
	.align		4
.L_780:
        /*03c4*/ 	.byte	0x03, 0x19
        /*03c6*/ 	.short	0x0428


	//----- nvinfo : EIATTR_PARAM_CBANK
	.align		4
        /*03c8*/ 	.byte	0x04, 0x0a
        /*03ca*/ 	.short	(.L_782 - .L_781)
	.align		4
.L_781:
        /*03cc*/ 	.word	index@(.nv.constant0._ZN2at6native13reduce_kernelILi512ELi1ENS0_8ReduceOpIaNS0_9ArgMaxOpsIaEEjlLi4ELi4EEEEEvT1_)
        /*03d0*/ 	.short	0x0210
        /*03d2*/ 	.short	0x0428


	//----- nvinfo : EIATTR_SW_WAR
	.align		4
.L_782:
        /*03d4*/ 	.byte	0x04, 0x36
        /*03d6*/ 	.short	(.L_784 - .L_783)
.L_783:
        /*03d8*/ 	.word	0x00000008
.L_784:


//--------------------- .nv.info._ZN2at6native13reduce_kernelILi256ELi2ENS0_8ReduceOpIaNS0_9ArgMaxOpsIaEEjlLi4ELi4EEEEEvT1_ --------------------------
	.section	.nv.info._ZN2at6native13reduce_kernelILi256ELi2ENS0_8ReduceOpIaNS0_9ArgMaxOpsIaEEjlLi4ELi4EEEEEvT1_,"",@"SHT_CUDA_INFO"
	.sectionflags	@""
	.align	4


	//----- nvinfo : EIATTR_CUDA_API_VERSION
	.align		4
        /*0000*/ 	.byte	0x04, 0x37
        /*0002*/ 	.short	(.L_786 - .L_785)
.L_785:
        /*0004*/ 	.word	0x00000082


	//----- nvinfo : EIATTR_KPARAM_INFO
	.align		4
.L_786:
        /*0008*/ 	.byte	0x04, 0x17
        /*000a*/ 	.short	(.L_788 - .L_787)
.L_787:
        /*000c*/ 	.word	0x00000000
        /*0010*/ 	.short	0x0000
        /*0012*/ 	.short	0x0000
        /*0014*/ 	.byte	0x00, 0xf0, 0xa1, 0x10


	//----- nvinfo : EIATTR_SPARSE_MMA_MASK
	.align		4
.L_788:
        /*0018*/ 	.byte	0x03, 0x50
        /*001a*/ 	.short	0x0000


	//----- nvinfo : EIATTR_MAXREG_COUNT
	.align		4
        /*001c*/ 	.byte	0x03, 0x1b
        /*001e*/ 	.short	0x0040


	//----- nvinfo : EIATTR_NUM_BARRIERS
	.align		4
        /*0020*/ 	.byte	0x02, 0x4c
        /*0022*/ 	.byte	0x01
	.zero		1


	//----- nvinfo : EIATTR_EXTERNS
	.align		4
        /*0024*/ 	.byte	0x04, 0x0f
        /*0026*/ 	.short	(.L_790 - .L_789)


	//   ....[0]....
	.align		4
.L_789:
        /*0028*/ 	.word	index@(__assertfail)


	//----- nvinfo : EIATTR_MERCURY_ISA_VERSION
	.align		4
.L_790:
        /*002c*/ 	.byte	0x03, 0x5f
        /*002e*/ 	.short	0x0101


	//----- nvinfo : EIATTR_INT_WARP_WIDE_INSTR_OFFSETS
	.align		4
        /*0030*/ 	.byte	0x04, 0x31
        /*0032*/ 	.short	(.L_792 - .L_791)


	//   ....[0]....
.L_791:
        /*0034*/ 	.word	0x000162b0


	//   ....[1]....
        /*0038*/ 	.word	0x000163a0


	//----- nvinfo : EIATTR_COOP_GROUP_MASK_REGIDS
	.align		4
.L_792:
        /*003c*/ 	.byte	0x04, 0x29
        /*003e*/ 	.short	(.L_794 - .L_793)


	//   ....[0]....
.L_793:
        /*0040*/ 	.word	0xffffffff


	//   ....[1]....
        /*0044*/ 	.word	0xffffffff


	//   ....[2]....
        /*0048*/ 	.word	0xffffffff


	//   ....[3]....
        /*004c*/ 	.word	0xffffffff


	//   ....[4]....
        /*0050*/ 	.word	0xffffffff


	//   ....[5]....
        /*0054*/ 	.word	0xffffffff


	//   ....[6]....
        /*0058*/ 	.word	0xffffffff


	//   ....[7]....
        /*005c*/ 	.word	0xffffffff


	//   ....[8]....
        /*0060*/ 	.word	0xffffffff


	//   ....[9]....
        /*0064*/ 	.word	0xffffffff


	//   ....[10]....
        /*0068*/ 	.word	0xffffffff


	//   ....[11]....
        /*006c*/ 	.word	0xffffffff


	//----- nvinfo : EIATTR_COOP_GROUP_INSTR_OFFSETS
	.align		4
.L_794:
        /*0070*/ 	.byte	0x04, 0x28
        /*0072*/ 	.short	(.L_796 - .L_795)


	//   ....[0]....
.L_795:
        /*0074*/ 	.word	0x00010e10


	//   ....[1]....
        /*0078*/ 	.word	0x00010e40


	//   ....[2]....
        /*007c*/ 	.word	0x00010e70


	//   ....[3]....
        /*0080*/ 	.word	0x00010ea0


	//   ....[4]....
        /*0084*/ 	.word	0x00010eb0


	//   ....[5]....
        /*0088*/ 	.word	0x00010ec0


	//   ....[6]....
        /*008c*/ 	.word	0x000175a0


	//   ....[7]....
        /*0090*/ 	.word	0x000175d0


	//   ....[8]....
        /*0094*/ 	.word	0x00017600


	//   ....[9]....
        /*0098*/ 	.word	0x00017630


	//   ....[10]....
        /*009c*/ 	.word	0x00017640


	//   ....[11]....
        /*00a0*/ 	.word	0x00017650


	//----- nvinfo : EIATTR_SYSCALL_OFFSETS
	.align		4
.L_796:
        /*00a4*/ 	.byte	0x04, 0x46
        /*00a6*/ 	.short	(.L_798 - .L_797)


	//   ....[0]....
.L_797:
        /*00a8*/ 	.word	0x00001480


	//   ....[1]....
        /*00ac*/ 	.word	0x00017c90


	//   ....[2]....
        /*00b0*/ 	.word	0x00017df0


	//   ....[3]....
        /*00b4*/ 	.word	0x00017fa0


	//   ....[4]....
        /*00b8*/ 	.word	0x00018130


	//   ....[5]....
        /*00bc*/ 	.word	0x00018290


	//   ....[6]....
        /*00c0*/ 	.word	0x000183e0


	//   ....[7]....
        /*00c4*/ 	.word	0x000184d0


	//   ....[8]....
        /*00c8*/ 	.word	0x000189e0


	//   ....[9]....
        /*00cc*/ 	.word	0x00018b40


	//   ....[10]....
        /*00d0*/ 	.word	0x00018cf0


	//   ....[11]....
        /*00d4*/ 	.word	0x00018e80


	//   ....[12]....
        /*00d8*/ 	.word	0x00018fe0


	//   ....[13]....
        /*00dc*/ 	.word	0x00019130


	//   ....[14]....
        /*00e0*/ 	.word	0x00019220


	//----- nvinfo : EIATTR_EXIT_INSTR_OFFSETS
	.align		4
.L_798:
        /*00e4*/ 	.byte	0x04, 0x1c
        /*00e6*/ 	.short	(.L_800 - .L_799)


	//   ....[0]....
.L_799:
        /*00e8*/ 	.word	0x00016460


	//   ....[1]....
        /*00ec*/ 	.word	0x00017840


	//   ....[2]....
        /*00f0*/ 	.word	0x00017e40


	//   ....[3]....
        /*00f4*/ 	.word	0x00017e90


	//   ....[4]....
        /*00f8*/ 	.word	0x000182e0


	//   ....[5]....
        /*00fc*/ 	.word	0x000184e0


	//   ....[6]....
        /*0100*/ 	.word	0x00018510


	//   ....[7]....
        /*0104*/ 	.word	0x00018550


	//   ....[8]....
        /*0108*/ 	.word	0x00018590


	//   ....[9]....
        /*010c*/ 	.word	0x00018b90


	//   ....[10]....
        /*0110*/ 	.word	0x00018be0


	//   ....[11]....
        /*0114*/ 	.word	0x00019030


	//   ....[12]....
        /*0118*/ 	.word	0x00019230


	//----- nvinfo : EIATTR_MAX_THREADS
	.align		4
.L_800:
        /*011c*/ 	.byte	0x04, 0x05
        /*011e*/ 	.short	(.L_802 - .L_801)
.L_801:
        /*0120*/ 	.word	0x00000100
        /*0124*/ 	.word	0x00000001
        /*0128*/ 	.word	0x00000001


	//----- nvinfo : EIATTR_CRS_STACK_SIZE
	.align		4
.L_802:
        /*012c*/ 	.byte	0x04, 0x1e
        /*012e*/ 	.short	(.L_804 - .L_803)
.L_803:
        /*0130*/ 	.word	0x00000000


	//----- nvinfo : EIATTR_CBANK_PARAM_SIZE
	.align		4
.L_804:
        /*0134*/ 	.byte	0x03, 0x19
        /*0136*/ 	.short	0x0428


	//----- nvinfo : EIATTR_PARAM_CBANK
	.align		4
        /*0138*/ 	.byte	0x04, 0x0a
        /*013a*/ 	.short	(.L_806 - .L_805)
	.align		4
.L_805:
        /*013c*/ 	.word	index@(.nv.constant0._ZN2at6native13reduce_kernelILi256ELi2ENS0_8ReduceOpIaNS0_9ArgMaxOpsIaEEjlLi4ELi4EEEEEvT1_)
        /*0140*/ 	.short	0x0210
        /*0142*/ 	.short	0x0428


	//----- nvinfo : EIATTR_SW_WAR
	.align		4
.L_806:
        /*0144*/ 	.byte	0x04, 0x36
        /*0146*/ 	.short	(.L_808 - .L_807)
.L_807:
        /*0148*/ 	.word	0x00000008
.L_808:


//--------------------- .nv.info._ZN2at6native13reduce_kernelILi128ELi4ENS0_8ReduceOpIaNS0_9ArgMaxOpsIaEEjlLi4ELi4EEEEEvT1_ --------------------------
	.section	.nv.info._ZN2at6native13reduce_kernelILi128ELi4ENS0_8ReduceOpIaNS0_9ArgMaxOpsIaEEjlLi4ELi4EEEEEvT1_,"",@"SHT_CUDA_INFO"
	.sectionflags	@""
	.align	4


	//----- nvinfo : EIATTR_CUDA_API_VERSION
	.align		4
        /*0000*/ 	.byte	0x04, 0x37
        /*0002*/ 	.short	(.L_810 - .L_809)
.L_809:
        /*0004*/ 	.word	0x00000082


	//----- nvinfo : EIATTR_KPARAM_INFO
	.align		4
.L_810:
        /*0008*/ 	.byte	0x04, 0x17
        /*000a*/ 	.short	(.L_812 - .L_811)
.L_811:
        /*000c*/ 	.word	0x00000000
        /*0010*/ 	.short	0x0000
        /*0012*/ 	.short	0x0000
        /*0014*/ 	.byte	0x00, 0xf0, 0xa1, 0x10


	//----- nvinfo : EIATTR_SPARSE_MMA_MASK
	.align		4
.L_812:
        /*0018*/ 	.byte	0x03, 0x50
        /*001a*/ 	.short	0x0000


	//----- nvinfo : EIATTR_MAXREG_COUNT
	.align		4
        /*001c*/ 	.byte	0x03, 0x1b
        /*001e*/ 	.short	0x0080


	//----- nvinfo : EIATTR_NUM_BARRIERS
	.align		4
        /*0020*/ 	.byte	0x02, 0x4c
        /*0022*/ 	.byte	0x01
	.zero		1


	//----- nvinfo : EIATTR_EXTERNS
	.align		4
        /*0024*/ 	.byte	0x04, 0x0f
        /*0026*/ 	.short	(.L_814 - .L_813)


	//   ....[0]....
	.align		4
.L_813:
        /*0028*/ 	.word	index@(__assertfail)


	//----- nvinfo : EIATTR_MERCURY_ISA_VERSION
	.align		4
.L_814:
        /*002c*/ 	.byte	0x03, 0x5f
        /*002e*/ 	.short	0x0101


	//----- nvinfo : EIATTR_INT_WARP_WIDE_INSTR_OFFSETS
	.align		4
        /*0030*/ 	.byte	0x04, 0x31
        /*0032*/ 	.short	(.L_816 - .L_815)


	//   ....[0]....
.L_815:
        /*0034*/ 	.word	0x00020040


	//   ....[1]....
        /*0038*/ 	.word	0x00020130


	//----- nvinfo : EIATTR_COOP_GROUP_MASK_REGIDS
	.align		4
.L_816:
        /*003c*/ 	.byte	0x04, 0x29
        /*003e*/ 	.short	(.L_818 - .L_817)


	//   ....[0]....
.L_817:
        /*0040*/ 	.word	0xffffffff


	//   ....[1]....
        /*0044*/ 	.word	0xffffffff


	//   ....[2]....
        /*0048*/ 	.word	0xffffffff


	//   ....[3]....
        /*004c*/ 	.word	0xffffffff


	//   ....[4]....
        /*0050*/ 	.word	0xffffffff


	//   ....[5]....
        /*0054*/ 	.word	0xffffffff


	//   ....[6]....
        /*0058*/ 	.word	0xffffffff


	//   ....[7]....
        /*005c*/ 	.word	0xffffffff


	//   ....[8]....
        /*0060*/ 	.word	0xffffffff


	//   ....[9]....
        /*0064*/ 	.word	0xffffffff


	//   ....[10]....
        /*0068*/ 	.word	0xffffffff


	//   ....[11]....
        /*006c*/ 	.word	0xffffffff


	//   ....[12]....
        /*0070*/ 	.word	0xffffffff


	//   ....[13]....
        /*0074*/ 	.word	0xffffffff


	//   ....[14]....
        /*0078*/ 	.word	0xffffffff


	//   ....[15]....
        /*007c*/ 	.word	0xffffffff


	//   ....[16]....
        /*0080*/ 	.word	0xffffffff


	//   ....[17]....
        /*0084*/ 	.word	0xffffffff


	//   ....[18]....
        /*0088*/ 	.word	0xffffffff


	//   ....[19]....
        /*008c*/ 	.word	0xffffffff


	//   ....[20]....
        /*0090*/ 	.word	0xffffffff


	//   ....[21]....
        /*0094*/ 	.word	0xffffffff


	//   ....[22]....
        /*0098*/ 	.word	0xffffffff


	//   ....[23]....
        /*009c*/ 	.word	0xffffffff


	//----- nvinfo : EIATTR_COOP_GROUP_INSTR_OFFSETS
	.align		4
.L_818:
        /*00a0*/ 	.byte	0x04, 0x28
        /*00a2*/ 	.short	(.L_820 - .L_819)


	//   ....[0]....
.L_819:
        /*00a4*/ 	.word	0x000163d0


	//   ....[1]....
        /*00a8*/ 	.word	0x00016400


	//   ....[2]....
        /*00ac*/ 	.word	0x00016430


	//   ....[3]....
        /*00b0*/ 	.word	0x00016460


	//   ....[4]....
        /*00b4*/ 	.word	0x00016490


	//   ....[5]....
        /*00b8*/ 	.word	0x000164c0


	//   ....[6]....
        /*00bc*/ 	.word	0x000164f0


	//   ....[7]....
        /*00c0*/ 	.word	0x00016560


	//   ....[8]....
        /*00c4*/ 	.word	0x00016590


	//   ....[9]....
        /*00c8*/ 	.word	0x000165c0


	//   ....[10]....
        /*00cc*/ 	.word	0x000165f0


	//   ....[11]....
        /*00d0*/ 	.word	0x00016620


	//   ....[12]....
        /*00d4*/ 	.word	0x00021d30


	//   ....[13]....
        /*00d8*/ 	.word	0x00021d60


	//   ....[14]....
        /*00dc*/ 	.word	0x00021d90


	//   ....[15]....
        /*00e0*/ 	.word	0x00021dc0


	//   ....[16]....
        /*00e4*/ 	.word	0x00021df0


	//   ....[17]....
        /*00e8*/ 	.word	0x00021e20


	//   ....[18]....
        /*00ec*/ 	.word	0x00021e50


	//   ....[19]....
        /*00f0*/ 	.word	0x00021e80


	//   ....[20]....
        /*00f4*/ 	.word	0x00021ee0


	//   ....[21]....
        /*00f8*/ 	.word	0x00021f10


	//   ....[22]....
        /*00fc*/ 	.word	0x00021f40


	//   ....[23]....
        /*0100*/ 	.word	0x00021f70


	//----- nvinfo : EIATTR_SYSCALL_OFFSETS
	.align		4
.L_820:
        /*0104*/ 	.byte	0x04, 0x46
        /*0106*/ 	.short	(.L_822 - .L_821)


	//   ....[0]....
.L_821:
        /*0108*/ 	.word	0x000014c0


	//   ....[1]....
        /*010c*/ 	.word	0x00022950


	//   ....[2]....
        /*0110*/ 	.word	0x00022ab0


	//   ....[3]....
        /*0114*/ 	.word	0x00022c10


	//   ....[4]....
        /*0118*/ 	.word	0x00022d70


	//   ....[5]....
        /*011c*/ 	.word	0x00022f60


	//   ....[6]....
        /*0120*/ 	.word	0x00023190


	//   ....[7]....
        /*0124*/ 	.word	0x000232f0


	//   ....[8]....
        /*0128*/ 	.word	0x00023450


	//   ....[9]....
        /*012c*/ 	.word	0x000235b0


	//   ....[10]....
        /*0130*/ 	.word	0x00023700


	//   ....[11]....
        /*0134*/ 	.word	0x000237f0


	//   ....[12]....
        /*0138*/ 	.word	0x000238e0


	//   ....[13]....
        /*013c*/ 	.word	0x000239d0


	//   ....[14]....
        /*0140*/ 	.word	0x00024160


	//   ....[15]....
        /*0144*/ 	.word	0x000242c0


	//   ....[16]....
        /*0148*/ 	.word	0x00024420


	//   ....[17]....
        /*014c*/ 	.word	0x00024580


	//   ....[18]....
        /*0150*/ 	.word	0x00024770


	//   ....[19]....
        /*0154*/ 	.word	0x00024980


	//   ....[20]....
        /*0158*/ 	.word	0x00024ae0


	//   ....[21]....
        /*015c*/ 	.word	0x00024c40


	//   ....[22]....
        /*0160*/ 	.word	0x00024da0


	//   ....[23]....
        /*0164*/ 	.word	0x00024ef0


	//   ....[24]....
        /*0168*/ 	.word	0x00024fe0


	//   ....[25]....
        /*016c*/ 	.word	0x000250d0


	//   ....[26]....
        /*0170*/ 	.word	0x000251c0


	//----- nvinfo : EIATTR_EXIT_INSTR_OFFSETS
	.align		4
.L_822:
        /*0174*/ 	.byte	0x04, 0x1c
        /*0176*/ 	.short	(.L_824 - .L_823)


	//   ....[0]....
.L_823:
        /*0178*/ 	.word	0x000201f0


	//   ....[1]....
        /*017c*/ 	.word	0x00022260


	//   ....[2]....
        /*0180*/ 	.word	0x00022dc0


	//   ....[3]....
        /*0184*/ 	.word	0x00022e50


	//   ....[4]....
        /*0188*/ 	.word	0x00023600


	//   ....[5]....
        /*018c*/ 	.word	0x000239e0


	//   ....[6]....
        /*0190*/ 	.word	0x00023a10


	//   ....[7]....
        /*0194*/ 	.word	0x00023a50


	//   ....[8]....
        /*0198*/ 	.word	0x00023a90


	//   ....[9]....
        /*019c*/ 	.word	0x000245d0


	//   ....[10]....
        /*01a0*/ 	.word	0x00024660


	//   ....[11]....
        /*01a4*/ 	.word	0x00024df0


	//   ....[12]....
        /*01a8*/ 	.word	0x000251d0


	//----- nvinfo : EIATTR_MAX_THREADS
	.align		4
.L_824:
        /*01ac*/ 	.byte	0x04, 0x05
        /*01ae*/ 	.short	(.L_826 - .L_825)
.L_825:
        /*01b0*/ 	.word	0x00000080
        /*01b4*/ 	.word	0x00000001
        /*01b8*/ 	.word	0x00000001


	//----- nvinfo : EIATTR_CRS_STACK_SIZE
	.align		4
.L_826:
        /*01bc*/ 	.byte	0x04, 0x1e
        /*01be*/ 	.short	(.L_828 - .L_827)
.L_827:
        /*01c0*/ 	.word	0x00000000


	//----- nvinfo : EIATTR_CBANK_PARAM_SIZE
	.align		4
.L_828:
        /*01c4*/ 	.byte	0x03, 0x19
        /*01c6*/ 	.short	0x0428


	//----- nvinfo : EIATTR_PARAM_CBANK
	.align		4
        /*01c8*/ 	.byte	0x04, 0x0a
        /*01ca*/ 	.short	(.L_830 - .L_829)
	.align		4
.L_829:
        /*01cc*/ 	.word	index@(.nv.constant0._ZN2at6native13reduce_kernelILi128ELi4ENS0_8ReduceOpIaNS0_9ArgMaxOpsIaEEjlLi4ELi4EEEEEvT1_)
        /*01d0*/ 	.short	0x0210
        /*01d2*/ 	.short	0x0428


	//----- nvinfo : EIATTR_SW_WAR
	.align		4
.L_830:
        /*01d4*/ 	.byte	0x04, 0x36
        /*01d6*/ 	.short	(.L_832 - .L_831)
.L_831:
        /*01d8*/ 	.word	0x00000008
.L_832:


//--------------------- .nv.info._ZN2at6native13reduce_kernelILi512ELi1ENS0_8ReduceOpIhNS0_9ArgMaxOpsIhEEjlLi4ELi4EEEEEvT1_ --------------------------
	.section	.nv.info._ZN2at6native13reduce_kernelILi512ELi1ENS0_8ReduceOpIhNS0_9ArgMaxOpsIhEEjlLi4ELi4EEEEEvT1_,"",@"SHT_CUDA_INFO"
	.sectionflags	@""
	.align	4


	//----- nvinfo : EIATTR_CUDA_API_VERSION
	.align		4
        /*0000*/ 	.byte	0x04, 0x37
        /*0002*/ 	.short	(.L_834 - .L_833)
.L_833:
        /*0004*/ 	.word	0x00000082


	//----- nvinfo : EIATTR_KPARAM_INFO
	.align		4
.L_834:
        /*0008*/ 	.byte	0x04, 0x17
        /*000a*/ 	.short	(.L_836 - .L_835)
.L_835:
        /*000c*/ 	.word	0x00000000
        /*0010*/ 	.short	0x0000
        /*0012*/ 	.short	0x0000
        /*0014*/ 	.byte	0x00, 0xf0, 0xa1, 0x10


	//----- nvinfo : EIATTR_SPARSE_MMA_MASK
	.align		4
.L_836:
        /*0018*/ 	.byte	0x03, 0x50
        /*001a*/ 	.short	0x0000


	//----- nvinfo : EIATTR_MAXREG_COUNT
	.align		4
        /*001c*/ 	.byte	0x03, 0x1b
        /*001e*/ 	.short	0x0020


	//----- nvinfo : EIATTR_NUM_BARRIERS
	.align		4
        /*0020*/ 	.byte	0x02, 0x4c
        /*0022*/ 	.byte	0x01
	.zero		1


	//----- nvinfo : EIATTR_EXTERNS
	.align		4
        /*0024*/ 	.byte	0x04, 0x0f
        /*0026*/ 	.short	(.L_838 - .L_837)


	//   ....[0]....
	.align		4
.L_837:
        /*0028*/ 	.word	index@(__assertfail)


	//----- nvinfo : EIATTR_ANNOTATIONS
	.align		4
.L_838:
        /*002c*/ 	.byte	0x04, 0x55
        /*002e*/ 	.short	(.L_840 - .L_839)


	//   ....[0]....
.L_839:
        /*0030*/ 	.word	0x00000001
        /*0034*/ 	.byte	0x00, 0x68, 0x00, 0x00, 0x01, 0x00, 0x00, 0x00, 0xd0, 0xae, 0x00, 0x00, 0x01, 0x00, 0x00, 0x00
        /*0044*/ 	.byte	0x10, 0xb2, 0x00, 0x00


	//----- nvinfo : EIATTR_MERCURY_ISA_VERSION
	.align		4
.L_840:
        /*0048*/ 	.byte	0x03, 0x5f
        /*004a*/ 	.short	0x0101


	//----- nvinfo : EIATTR_INT_WARP_WIDE_INSTR_OFFSETS
	.align		4
        /*004c*/ 	.byte	0x04, 0x31
        /*004e*/ 	.short	(.L_842 - .L_841)


	//   ....[0]....
.L_841:
        /*0050*/ 	.word	0x000109b0


	//   ....[1]....
        /*0054*/ 	.word	0x00010aa0


	//----- nvinfo : EIATTR_COOP_GROUP_MASK_REGIDS
	.align		4
.L_842:
        /*0058*/ 	.byte	0x04, 0x29
        /*005a*/ 	.short	(.L_844 - .L_843)


	//   ....[0]....
.L_843:
        /*005c*/ 	.word	0xffffffff


	//   ....[1]....
        /*0060*/ 	.word	0xffffffff


	//   ....[2]....
        /*0064*/ 	.word	0xffffffff


	//   ....[3]....
        /*0068*/ 	.word	0xffffffff


	//   ....[4]....
        /*006c*/ 	.word	0xffffffff


	//   ....[5]....
        /*0070*/ 	.word	0xffffffff


	//----- nvinfo : EIATTR_COOP_GROUP_INSTR_OFFSETS
	.align		4
.L_844:
        /*0074*/ 	.byte	0x04, 0x28
        /*0076*/ 	.short	(.L_846 - .L_845)


	//   ....[0]....
.L_845:
        /*0078*/ 	.word	0x0000d900


	//   ....[1]....
        /*007c*/ 	.word	0x0000d920


	//   ....[2]....
        /*0080*/ 	.word	0x0000d930


	//   ....[3]....
        /*0084*/ 	.word	0x00011690


	//   ....[4]....
        /*0088*/ 	.word	0x000116b0


	//   ....[5]....
        /*008c*/ 	.word	0x000116c0


	//----- nvinfo : EIATTR_SYSCALL_OFFSETS
	.align		4
.L_846:
        /*0090*/ 	.byte	0x04, 0x46
        /*0092*/ 	.short	(.L_848 - .L_847)


	//   ....[0]....
.L_847:
        /*0094*/ 	.word	0x00011ab0


	//   ....[1]....
        /*0098*/ 	.word	0x00011c40


	//   ....[2]....
        /*009c*/ 	.word	0x00011db0


	//   ....[3]....
        /*00a0*/ 	.word	0x00011f00


	//   ....[4]....
        /*00a4*/ 	.word	0x00012310


	//   ....[5]....
        /*00a8*/ 	.word	0x000124a0


	//   ....[6]....
        /*00ac*/ 	.word	0x00012610


	//   ....[7]....
        /*00b0*/ 	.word	0x00012760


	//----- nvinfo : EIATTR_EXIT_INSTR_OFFSETS
	.align		4
.L_848:
        /*00b4*/ 	.byte	0x04, 0x1c
        /*00b6*/ 	.short	(.L_850 - .L_849)


	//   ....[0]....
.L_849:
        /*00b8*/ 	.word	0x00010b40


	//   ....[1]....
        /*00bc*/ 	.word	0x000117c0


	//   ....[2]....
        /*00c0*/ 	.word	0x00011b00


	//   ....[3]....
        /*00c4*/ 	.word	0x00011b30


	//   ....[4]....
        /*00c8*/ 	.word	0x00011e00


	//   ....[5]....
        /*00cc*/ 	.word	0x00011f10


	//   ....[6]....
        /*00d0*/ 	.word	0x00011fa0


	//   ....[7]....
        /*00d4*/ 	.word	0x00011fe0


	//   ....[8]....
        /*00d8*/ 	.word	0x00012020


	//   ....[9]....
        /*00dc*/ 	.word	0x00012360


	//   ....[10]....
        /*00e0*/ 	.word	0x00012390


	//   ....[11]....
        /*00e4*/ 	.word	0x00012660


	//   ....[12]....
        /*00e8*/ 	.word	0x00012770


	//----- nvinfo : EIATTR_MAX_THREADS
	.align		4
.L_850:
        /*00ec*/ 	.byte	0x04, 0x05
        /*00ee*/ 	.short	(.L_852 - .L_851)
.L_851:
        /*00f0*/ 	.word	0x00000200
        /*00f4*/ 	.word	0x00000001
        /*00f8*/ 	.word	0x00000001


	//----- nvinfo : EIATTR_CRS_STACK_SIZE
	.align		4
.L_852:
        /*00fc*/ 	.byte	0x04, 0x1e
        /*00fe*/ 	.short	(.L_854 - .L_853)
.L_853:
        /*0100*/ 	.word	0x00000000


	//----- nvinfo : EIATTR_CBANK_PARAM_SIZE
	.align		4
.L_854:
        /*0104*/ 	.byte	0x03, 0x19
        /*0106*/ 	.short	0x0428


	//----- nvinfo : EIATTR_PARAM_CBANK
	.align		4
        /*0108*/ 	.byte	0x04, 0x0a
        /*010a*/ 	.short	(.L_856 - .L_855)
	.align		4
.L_855:
        /*010c*/ 	.word	index@(.nv.constant0._ZN2at6native13reduce_kernelILi512ELi1ENS0_8ReduceOpIhNS0_9ArgMaxOpsIhEEjlLi4ELi4EEEEEvT1_)
        /*0110*/ 	.short	0x0210
        /*0112*/ 	.short	0x0428


	//----- nvinfo : EIATTR_SW_WAR
	.align		4
.L_856:
        /*0114*/ 	.byte	0x04, 0x36
        /*0116*/ 	.short	(.L_858 - .L_857)
.L_857:
        /*0118*/ 	.word	0x00000008
.L_858:


//--------------------- .nv.info._ZN2at6native13reduce_kernelILi256ELi2ENS0_8ReduceOpIhNS0_9ArgMaxOpsIhEEjlLi4ELi4EEEEEvT1_ --------------------------
	.section	.nv.info._ZN2at6native13reduce_kernelILi256ELi2ENS0_8ReduceOpIhNS0_9ArgMaxOpsIhEEjlLi4ELi4EEEEEvT1_,"",@"SHT_CUDA_INFO"
	.sectionflags	@""
	.align	4


	//----- nvinfo : EIATTR_CUDA_API_VERSION
	.align		4
        /*0000*/ 	.byte	0x04, 0x37
        /*0002*/ 	.short	(.L_860 - .L_859)
.L_859:
        /*0004*/ 	.word	0x00000082


	//----- nvinfo : EIATTR_KPARAM_INFO
	.align		4
.L_860:
        /*0008*/ 	.byte	0x04, 0x17
        /*000a*/ 	.short	(.L_862 - .L_861)
.L_861:
        /*000c*/ 	.word	0x00000000
        /*0010*/ 	.short	0x0000
        /*0012*/ 	.short	0x0000
        /*0014*/ 	.byte	0x00, 0xf0, 0xa1, 0x10


	//----- nvinfo : EIATTR_SPARSE_MMA_MASK
	.align		4
.L_862:
        /*0018*/ 	.byte	0x03, 0x50
        /*001a*/ 	.short	0x0000


	//----- nvinfo : EIATTR_MAXREG_COUNT
	.align		4
        /*001c*/ 	.byte	0x03, 0x1b
        /*001e*/ 	.short	0x0040


	//----- nvinfo : EIATTR_NUM_BARRIERS
	.align		4
        /*0020*/ 	.byte	0x02, 0x4c
        /*0022*/ 	.byte	0x01
	.zero		1


	//----- nvinfo : EIATTR_EXTERNS
	.align		4
        /*0024*/ 	.byte	0x04, 0x0f
        /*0026*/ 	.short	(.L_864 - .L_863)


	//   ....[0]....
	.align		4
.L_863:
        /*0028*/ 	.word	index@(__assertfail)


	//----- nvinfo : EIATTR_MERCURY_ISA_VERSION
	.align		4
.L_864:
        /*002c*/ 	.byte	0x03, 0x5f
        /*002e*/ 	.short	0x0101


	//----- nvinfo : EIATTR_INT_WARP_WIDE_INSTR_OFFSETS
	.align		4
        /*0030*/ 	.byte	0x04, 0x31
        /*0032*/ 	.short	(.L_866 - .L_865)


	//   ....[0]....
.L_865:
        /*0034*/ 	.word	0x00015420


	//   ....[1]....
        /*0038*/ 	.word	0x00015510


	//----- nvinfo : EIATTR_COOP_GROUP_MASK_REGIDS
	.align		4
.L_866:
        /*003c*/ 	.byte	0x04, 0x29
        /*003e*/ 	.short	(.L_868 - .L_867)


	//   ....[0]....
.L_867:
        /*0040*/ 	.word	0xffffffff


	//   ....[1]....
        /*0044*/ 	.word	0xffffffff


	//   ....[2]....
        /*0048*/ 	.word	0xffffffff


	//   ....[3]....
        /*004c*/ 	.word	0xffffffff


	//   ....[4]....
        /*0050*/ 	.word	0xffffffff


	//   ....[5]....
        /*0054*/ 	.word	0xffffffff


	//   ....[6]....
        /*0058*/ 	.word	0xffffffff


	//   ....[7]....
        /*005c*/ 	.word	0xffffffff


	//   ....[8]....
        /*0060*/ 	.word	0xffffffff


	//   ....[9]....
        /*0064*/ 	.word	0xffffffff


	//   ....[10]....
        /*0068*/ 	.word	0xffffffff


	//   ....[11]....
        /*006c*/ 	.word	0xffffffff


	//----- nvinfo : EIATTR_COOP_GROUP_INSTR_OFFSETS
	.align		4
.L_868:
        /*0070*/ 	.byte	0x04, 0x28
        /*0072*/ 	.short	(.L_870 - .L_869)


	//   ....[0]....
.L_869:
        /*0074*/ 	.word	0x0000ffe0


	//   ....[1]....
        /*0078*/ 	.word	0x00010010


	//   ....[2]....
        /*007c*/ 	.word	0x00010030


	//   ....[3]....
        /*0080*/ 	.word	0x00010040


	//   ....[4]....
        /*0084*/ 	.word	0x00010050


	//   ....[5]....
        /*0088*/ 	.word	0x00010060


	//   ....[6]....
        /*008c*/ 	.word	0x000165d0


	//   ....[7]....
        /*0090*/ 	.word	0x00016600


	//   ....[8]....
        /*0094*/ 	.word	0x00016620


	//   ....[9]....
        /*0098*/ 	.word	0x00016630


	//   ....[10]....
        /*009c*/ 	.word	0x00016640


	//   ....[11]....
        /*00a0*/ 	.word	0x00016650


	//----- nvinfo : EIATTR_SYSCALL_OFFSETS
	.align		4
.L_870:
        /*00a4*/ 	.byte	0x04, 0x46
        /*00a6*/ 	.short	(.L_872 - .L_871)


	//   ....[0]....
.L_871:
        /*00a8*/ 	.word	0x00001480


	//   ....[1]....
        /*00ac*/ 	.word	0x00016c10


	//   ....[2]....
        /*00b0*/ 	.word	0x00016d70


	//   ....[3]....
        /*00b4*/ 	.word	0x00016f20


	//   ....[4]....
        /*00b8*/ 	.word	0x000170b0


	//   ....[5]....
        /*00bc*/ 	.word	0x00017210


	//   ....[6]....
        /*00c0*/ 	.word	0x00017360


	//   ....[7]....
        /*00c4*/ 	.word	0x00017450


	//   ....[8]....
        /*00c8*/ 	.word	0x00017910


	//   ....[9]....
        /*00cc*/ 	.word	0x00017a70


	//   ....[10]....
        /*00d0*/ 	.word	0x00017c20


	//   ....[11]....
        /*00d4*/ 	.word	0x00017db0


	//   ....[12]....
        /*00d8*/ 	.word	0x00017f10


	//   ....[13]....
        /*00dc*/ 	.word	0x00018060


	//   ....[14]....
        /*00e0*/ 	.word	0x00018150


	//----- nvinfo : EIATTR_EXIT_INSTR_OFFSETS
	.align		4
.L_872:
        /*00e4*/ 	.byte	0x04, 0x1c
        /*00e6*/ 	.short	(.L_874 - .L_873)


	//   ....[0]....
.L_873:
        /*00e8*/ 	.word	0x000155d0


	//   ....[1]....
        /*00ec*/ 	.word	0x00016810


	//   ....[2]....
        /*00f0*/ 	.word	0x00016dc0


	//   ....[3]....
        /*00f4*/ 	.word	0x00016e10


	//   ....[4]....
        /*00f8*/ 	.word	0x00017260


	//   ....[5]....
        /*00fc*/ 	.word	0x00017460


	//   ....[6]....
        /*0100*/ 	.word	0x00017490


	//   ....[7]....
        /*0104*/ 	.word	0x000174d0


	//   ....[8]....
        /*0108*/ 	.word	0x00017510


	//   ....[9]....
        /*010c*/ 	.word	0x00017ac0


	//   ....[10]....
        /*0110*/ 	.word	0x00017b10


	//   ....[11]....
        /*0114*/ 	.word	0x00017f60


	//   ....[12]....
        /*0118*/ 	.word	0x00018160


	//----- nvinfo : EIATTR_MAX_THREADS
	.align		4
.L_874:
        /*011c*/ 	.byte	0x04, 0x05
        /*011e*/ 	.short	(.L_876 - .L_875)
.L_875:
        /*0120*/ 	.word	0x00000100
        /*0124*/ 	.word	0x00000001
        /*0128*/ 	.word	0x00000001


	//----- nvinfo : EIATTR_CRS_STACK_SIZE
	.align		4
.L_876:
        /*012c*/ 	.byte	0x04, 0x1e
        /*012e*/ 	.short	(.L_878 - .L_877)
.L_877:
        /*0130*/ 	.word	0x00000000


	//----- nvinfo : EIATTR_CBANK_PARAM_SIZE
	.align		4
.L_878:
        /*0134*/ 	.byte	0x03, 0x19
        /*0136*/ 	.short	0x0428


	//----- nvinfo : EIATTR_PARAM_CBANK
	.align		4
        /*0138*/ 	.byte	0x04, 0x0a
        /*013a*/ 	.short	(.L_880 - .L_879)
	.align		4
.L_879:
        /*013c*/ 	.word	index@(.nv.constant0._ZN2at6native13reduce_kernelILi256ELi2ENS0_8ReduceOpIhNS0_9ArgMaxOpsIhEEjlLi4ELi4EEEEEvT1_)
        /*0140*/ 	.short	0x0210
        /*0142*/ 	.short	0x0428


	//----- nvinfo : EIATTR_SW_WAR
	.align		4
.L_880:
        /*0144*/ 	.byte	0x04, 0x36
        /*0146*/ 	.short	(.L_882 - .L_881)
.L_881:
        /*0148*/ 	.word	0x00000008
.L_882:


//--------------------- .nv.info._ZN2at6native13reduce_kernelILi128ELi4ENS0_8ReduceOpIhNS0_9ArgMaxOpsIhEEjlLi4ELi4EEEEEvT1_ --------------------------
	.section	.nv.info._ZN2at6native13reduce_kernelILi128ELi4ENS0_8ReduceOpIhNS0_9ArgMaxOpsIhEEjlLi4ELi4EEEEEvT1_,"",@"SHT_CUDA_INFO"
	.sectionflags	@""
	.align	4


	//----- nvinfo : EIATTR_CUDA_API_VERSION
	.align		4
        /*0000*/ 	.byte	0x04, 0x37
        /*0002*/ 	.short	(.L_884 - .L_883)
.L_883:
        /*0004*/ 	.word	0x00000082


	//----- nvinfo : EIATTR_KPARAM_INFO
	.align		4
.L_884:
        /*0008*/ 	.byte	0x04, 0x17
        /*000a*/ 	.short	(.L_886 - .L_885)
.L_885:
        /*000c*/ 	.word	0x00000000
        /*0010*/ 	.short	0x0000
        /*0012*/ 	.short	0x0000
        /*0014*/ 	.byte	0x00, 0xf0, 0xa1, 0x10


	//----- nvinfo : EIATTR_SPARSE_MMA_MASK
	.align		4
.L_886:
        /*0018*/ 	.byte	0x03, 0x50
        /*001a*/ 	.short	0x0000


	//----- nvinfo : EIATTR_MAXREG_COUNT
	.align		4
        /*001c*/ 	.byte	0x03, 0x1b
        /*001e*/ 	.short	0x0080


	//----- nvinfo : EIATTR_NUM_BARRIERS
	.align		4
        /*0020*/ 	.byte	0x02, 0x4c
        /*0022*/ 	.byte	0x01
	.zero		1


	//----- nvinfo : EIATTR_EXTERNS
	.align		4
        /*0024*/ 	.byte	0x04, 0x0f
        /*0026*/ 	.short	(.L_888 - .L_887)


	//   ....[0]....
	.align		4
.L_887:
        /*0028*/ 	.word	index@(__assertfail)


	//----- nvinfo : EIATTR_MERCURY_ISA_VERSION
	.align		4
.L_888:
        /*002c*/ 	.byte	0x03, 0x5f
        /*002e*/ 	.short	0x0101


	//----- nvinfo : EIATTR_INT_WARP_WIDE_INSTR_OFFSETS
	.align		4
        /*0030*/ 	.byte	0x04, 0x31
        /*0032*/ 	.short	(.L_890 - .L_889)


	//   ....[0]....
.L_889:
        /*0034*/ 	.word	0x0001e730


	//   ....[1]....
        /*0038*/ 	.word	0x0001e820


	//----- nvinfo : EIATTR_COOP_GROUP_MASK_REGIDS
	.align		4
.L_890:
        /*003c*/ 	.byte	0x04, 0x29
        /*003e*/ 	.short	(.L_892 - .L_891)


	//   ....[0]....
.L_891:
        /*0040*/ 	.word	0xffffffff


	//   ....[1]....
        /*0044*/ 	.word	0xffffffff


	//   ....[2]....
        /*0048*/ 	.word	0xffffffff


	//   ....[3]....
        /*004c*/ 	.word	0xffffffff


	//   ....[4]....
        /*0050*/ 	.word	0xffffffff


	//   ....[5]....
        /*0054*/ 	.word	0xffffffff


	//   ....[6]....
        /*0058*/ 	.word	0xffffffff


	//   ....[7]....
        /*005c*/ 	.word	0xffffffff


	//   ....[8]....
        /*0060*/ 	.word	0xffffffff


	//   ....[9]....
        /*0064*/ 	.word	0xffffffff


	//   ....[10]....
        /*0068*/ 	.word	0xffffffff


	//   ....[11]....
        /*006c*/ 	.word	0xffffffff


	//   ....[12]....
        /*0070*/ 	.word	0xffffffff


	//   ....[13]....
        /*0074*/ 	.word	0xffffffff


	//   ....[14]....
        /*0078*/ 	.word	0xffffffff


	//   ....[15]....
        /*007c*/ 	.word	0xffffffff


	//   ....[16]....
        /*0080*/ 	.word	0xffffffff


	//   ....[17]....
        /*0084*/ 	.word	0xffffffff


	//   ....[18]....
        /*0088*/ 	.word	0xffffffff


	//   ....[19]....
        /*008c*/ 	.word	0xffffffff


	//   ....[20]....
        /*0090*/ 	.word	0xffffffff


	//   ....[21]....
        /*0094*/ 	.word	0xffffffff


	//   ....[22]....
        /*0098*/ 	.word	0xffffffff


	//   ....[23]....
        /*009c*/ 	.word	0xffffffff


	//----- nvinfo : EIATTR_COOP_GROUP_INSTR_OFFSETS
	.align		4
.L_892:
        /*00a0*/ 	.byte	0x04, 0x28
        /*00a2*/ 	.short	(.L_894 - .L_893)


	//   ....[0]....
.L_893:
        /*00a4*/ 	.word	0x00014b60


	//   ....[1]....
        /*00a8*/ 	.word	0x00014b90


	//   ....[2]....
        /*00ac*/ 	.word	0x00014bc0


	//   ....[3]....
        /*00b0*/ 	.word	0x00014bf0


	//   ....[4]....
        /*00b4*/ 	.word	0x00014c10


	//   ....[5]....
        /*00b8*/ 	.word	0x00014c20


	//   ....[6]....
        /*00bc*/ 	.word	0x00014c30


	//   ....[7]....
        /*00c0*/ 	.word	0x00014c50


	//   ....[8]....
        /*00c4*/ 	.word	0x00014c70


	//   ....[9]....
        /*00c8*/ 	.word	0x00014c90


	//   ....[10]....
        /*00cc*/ 	.word	0x00014cc0


	//   ....[11]....
        /*00d0*/ 	.word	0x00014cf0


	//   ....[12]....
        /*00d4*/ 	.word	0x00020220


	//   ....[13]....
        /*00d8*/ 	.word	0x00020250


	//   ....[14]....
        /*00dc*/ 	.word	0x00020280


	//   ....[15]....
        /*00e0*/ 	.word	0x000202b0


	//   ....[16]....
        /*00e4*/ 	.word	0x000202d0


	//   ....[17]....
        /*00e8*/ 	.word	0x000202e0


	//   ....[18]....
        /*00ec*/ 	.word	0x000202f0


	//   ....[19]....
        /*00f0*/ 	.word	0x00020310


	//   ....[20]....
        /*00f4*/ 	.word	0x00020330


	//   ....[21]....
        /*00f8*/ 	.word	0x00020350


	//   ....[22]....
        /*00fc*/ 	.word	0x00020380


	//   ....[23]....
        /*0100*/ 	.word	0x000203b0


	//----- nvinfo : EIATTR_SYSCALL_OFFSETS
	.align		4
.L_894:
        /*0104*/ 	.byte	0x04, 0x46
        /*0106*/ 	.short	(.L_896 - .L_895)


	//   ....[0]....
.L_895:
        /*0108*/ 	.word	0x000014e0


	//   ....[1]....
        /*010c*/ 	.word	0x00020cf0


	//   ....[2]....
        /*0110*/ 	.word	0x00020e50


	//   ....[3]....
        /*0114*/ 	.word	0x00020fb0


	//   ....[4]....
        /*0118*/ 	.word	0x00021110


	//   ....[5]....
        /*011c*/ 	.word	0x00021300


	//   ....[6]....
        /*0120*/ 	.word	0x00021530


	//   ....[7]....
        /*0124*/ 	.word	0x00021690


	//   ....[8]....
        /*0128*/ 	.word	0x000217f0


	//   ....[9]....
        /*012c*/ 	.word	0x00021950


	//   ....[10]....
        /*0130*/ 	.word	0x00021aa0


	//   ....[11]....
        /*0134*/ 	.word	0x00021b90


	//   ....[12]....
        /*0138*/ 	.word	0x00021c80


	//   ....[13]....
        /*013c*/ 	.word	0x00021d70


	//   ....[14]....
        /*0140*/ 	.word	0x00022440


	//   ....[15]....
        /*0144*/ 	.word	0x000225a0


	//   ....[16]....
        /*0148*/ 	.word	0x00022700


	//   ....[17]....
        /*014c*/ 	.word	0x00022860


	//   ....[18]....
        /*0150*/ 	.word	0x00022a50


	//   ....[19]....
        /*0154*/ 	.word	0x00022c40


	//   ....[20]....
        /*0158*/ 	.word	0x00022da0


	//   ....[21]....
        /*015c*/ 	.word	0x00022f00


	//   ....[22]....
        /*0160*/ 	.word	0x00023060


	//   ....[23]....
        /*0164*/ 	.word	0x000231b0


	//   ....[24]....
        /*0168*/ 	.word	0x000232a0


	//   ....[25]....
        /*016c*/ 	.word	0x00023390


	//   ....[26]....
        /*0170*/ 	.word	0x00023480


	//----- nvinfo : EIATTR_EXIT_INSTR_OFFSETS
	.align		4
.L_896:
        /*0174*/ 	.byte	0x04, 0x1c
        /*0176*/ 	.short	(.L_898 - .L_897)


	//   ....[0]....
.L_897:
        /*0178*/ 	.word	0x0001e8e0


	//   ....[1]....
        /*017c*/ 	.word	0x00020680


	//   ....[2]....
        /*0180*/ 	.word	0x00021160


	//   ....[3]....
        /*0184*/ 	.word	0x000211f0


	//   ....[4]....
        /*0188*/ 	.word	0x000219a0


	//   ....[5]....
        /*018c*/ 	.word	0x00021d80


	//   ....[6]....
        /*0190*/ 	.word	0x00021db0


	//   ....[7]....
        /*0194*/ 	.word	0x00021df0


	//   ....[8]....
        /*0198*/ 	.word	0x00021e30


	//   ....[9]....
        /*019c*/ 	.word	0x000228b0


	//   ....[10]....
        /*01a0*/ 	.word	0x00022940


	//   ....[11]....
        /*01a4*/ 	.word	0x000230b0


	//   ....[12]....
        /*01a8*/ 	.word	0x00023490


	//----- nvinfo : EIATTR_MAX_THREADS
	.align		4
.L_898:
        /*01ac*/ 	.byte	0x04, 0x05
        /*01ae*/ 	.short	(.L_900 - .L_899)
.L_899:
        /*01b0*/ 	.word	0x00000080
        /*01b4*/ 	.word	0x00000001
        /*01b8*/ 	.word	0x00000001


	//----- nvinfo : EIATTR_CRS_STACK_SIZE
	.align		4
.L_900:
        /*01bc*/ 	.byte	0x04, 0x1e
        /*01be*/ 	.short	(.L_902 - .L_901)
.L_901:
        /*01c0*/ 	.word	0x00000000


	//----- nvinfo : EIATTR_CBANK_PARAM_SIZE
	.align		4
.L_902:
        /*01c4*/ 	.byte	0x03, 0x19
        /*01c6*/ 	.short	0x0428


	//----- nvinfo : EIATTR_PARAM_CBANK
	.align		4
        /*01c8*/ 	.byte	0x04, 0x0a
        /*01ca*/ 	.short	(.L_904 - .L_903)
	.align		4
.L_903:
        /*01cc*/ 	.word	index@(.nv.constant0._ZN2at6native13reduce_kernelILi128ELi4ENS0_8ReduceOpIhNS0_9ArgMaxOpsIhEEjlLi4ELi4EEEEEvT1_)
        /*01d0*/ 	.short	0x0210
        /*01d2*/ 	.short	0x0428


	//----- nvinfo : EIATTR_SW_WAR
	.align		4
.L_904:
        /*01d4*/ 	.byte	0x04, 0x36
        /*01d6*/ 	.short	(.L_906 - .L_905)
.L_905:
        /*01d8*/ 	.word	0x00000008
.L_906:


//--------------------- .nv.info._ZN2at6native13reduce_kernelILi512ELi1ENS0_8ReduceOpIN3c108BFloat16ENS0_9ArgMaxOpsIfEEjlLi4ELi4EEEEEvT1_ --------------------------
	.section	.nv.info._ZN2at6native13reduce_kernelILi512ELi1ENS0_8ReduceOpIN3c108BFloat16ENS0_9ArgMaxOpsIfEEjlLi4ELi4EEEEEvT1_,"",@"SHT_CUDA_INFO"
	.sectionflags	@""
	.align	4


	//----- nvinfo : EIATTR_CUDA_API_VERSION
	.align		4
        /*0000*/ 	.byte	0x04, 0x37
        /*0002*/ 	.short	(.L_908 - .L_907)
.L_907:
        /*0004*/ 	.word	0x00000082


	//----- nvinfo : EIATTR_KPARAM_INFO
	.align		4
.L_908:
        /*0008*/ 	.byte	0x04, 0x17
        /*000a*/ 	.short	(.L_910 - .L_909)
.L_909:
        /*000c*/ 	.word	0x00000000
        /*0010*/ 	.short	0x0000
        /*0012*/ 	.short	0x0000
        /*0014*/ 	.byte	0x00, 0xf0, 0xa1, 0x10


	//----- nvinfo : EIATTR_SPARSE_MMA_MASK
	.align		4
.L_910:
        /*0018*/ 	.byte	0x03, 0x50
        /*001a*/ 	.short	0x0000


	//----- nvinfo : EIATTR_MAXREG_COUNT
	.align		4
        /*001c*/ 	.byte	0x03, 0x1b
        /*001e*/ 	.short	0x0020


	//----- nvinfo : EIATTR_NUM_BARRIERS
	.align		4
        /*0020*/ 	.byte	0x02, 0x4c
        /*0022*/ 	.byte	0x01
	.zero		1


	//----- nvinfo : EIATTR_EXTERNS
	.align		4
        /*0024*/ 	.byte	0x04, 0x0f
        /*0026*/ 	.short	(.L_912 - .L_911)


	//   ....[0]....
	.align		4
.L_911:
        /*0028*/ 	.word	index@(__assertfail)


	//----- nvinfo : EIATTR_MERCURY_ISA_VERSION
	.align		4
.L_912:
        /*002c*/ 	.byte	0x03, 0x5f
        /*002e*/ 	.short	0x0101


	//----- nvinfo : EIATTR_INT_WARP_WIDE_INSTR_OFFSETS
	.align		4
        /*0030*/ 	.byte	0x04, 0x31
        /*0032*/ 	.short	(.L_914 - .L_913)


	//   ....[0]....
.L_913:
        /*0034*/ 	.word	0x000117c0


	//   ....[1]....
        /*0038*/ 	.word	0x000118b0


	//----- nvinfo : EIATTR_COOP_GROUP_MASK_REGIDS
	.align		4
.L_914:
        /*003c*/ 	.byte	0x04, 0x29
        /*003e*/ 	.short	(.L_916 - .L_915)


	//   ....[0]....
.L_915:
        /*0040*/ 	.word	0xffffffff


	//   ....[1]....
        /*0044*/ 	.word	0xffffffff


	//   ....[2]....
        /*0048*/ 	.word	0xffffffff


	//   ....[3]....
        /*004c*/ 	.word	0xffffffff


	//   ....[4]....
        /*0050*/ 	.word	0xffffffff


	//   ....[5]....
        /*0054*/ 	.word	0xffffffff


	//----- nvinfo : EIATTR_COOP_GROUP_INSTR_OFFSETS
	.align		4
.L_916:
        /*0058*/ 	.byte	0x04, 0x28
        /*005a*/ 	.short	(.L_918 - .L_917)


	//   ....[0]....
.L_917:
        /*005c*/ 	.word	0x0000e710


	//   ....[1]....
        /*0060*/ 	.word	0x0000e730


	//   ....[2]....
        /*0064*/ 	.word	0x0000e740


	//   ....[3]....
        /*0068*/ 	.word	0x000125d0


	//   ....[4]....
        /*006c*/ 	.word	0x000125f0


	//   ....[5]....
        /*0070*/ 	.word	0x00012600


	//----- nvinfo : EIATTR_SYSCALL_OFFSETS
	.align		4
.L_918:
        /*0074*/ 	.byte	0x04, 0x46
        /*0076*/ 	.short	(.L_920 - .L_919)


	//   ....[0]....
.L_919:
        /*0078*/ 	.word	0x00012a70


	//   ....[1]....
        /*007c*/ 	.word	0x00012c00


	//   ....[2]....
        /*0080*/ 	.word	0x00012d70


	//   ....[3]....
        /*0084*/ 	.word	0x00012ec0


	//   ....[4]....
        /*0088*/ 	.word	0x00013300


	//   ....[5]....
        /*008c*/ 	.word	0x00013490


	//   ....[6]....
        /*0090*/ 	.word	0x00013600


	//   ....[7]....
        /*0094*/ 	.word	0x00013750


	//----- nvinfo : EIATTR_EXIT_INSTR_OFFSETS
	.align		4
.L_920:
        /*0098*/ 	.byte	0x04, 0x1c
        /*009a*/ 	.short	(.L_922 - .L_921)


	//   ....[0]....
.L_921:
        /*009c*/ 	.word	0x00011970


	//   ....[1]....
        /*00a0*/ 	.word	0x00012750


	//   ....[2]....
        /*00a4*/ 	.word	0x00012ac0


	//   ....[3]....
        /*00a8*/ 	.word	0x00012af0


	//   ....[4]....
        /*00ac*/ 	.word	0x00012dc0


	//   ....[5]....
        /*00b0*/ 	.word	0x00012ed0


	//   ....[6]....
        /*00b4*/ 	.word	0x00012f60


	//   ....[7]....
        /*00b8*/ 	.word	0x00012fa0


	//   ....[8]....
        /*00bc*/ 	.word	0x00012fe0


	//   ....[9]....
        /*00c0*/ 	.word	0x00013350


	//   ....[10]....
        /*00c4*/ 	.word	0x00013380


	//   ....[11]....
        /*00c8*/ 	.word	0x00013650


	//   ....[12]....
        /*00cc*/ 	.word	0x00013760


	//----- nvinfo : EIATTR_MAX_THREADS
	.align		4
.L_922:
        /*00d0*/ 	.byte	0x04, 0x05
        /*00d2*/ 	.short	(.L_924 - .L_923)
.L_923:
        /*00d4*/ 	.word	0x00000200
        /*00d8*/ 	.word	0x00000001
        /*00dc*/ 	.word	0x00000001


	//----- nvinfo : EIATTR_CRS_STACK_SIZE
	.align		4
.L_924:
        /*00e0*/ 	.byte	0x04, 0x1e
        /*00e2*/ 	.short	(.L_926 - .L_925)
.L_925:
        /*00e4*/ 	.word	0x00000000


	//----- nvinfo : EIATTR_CBANK_PARAM_SIZE
	.align		4
.L_926:
        /*00e8*/ 	.byte	0x03, 0x19
        /*00ea*/ 	.short	0x0428


	//----- nvinfo : EIATTR_PARAM_CBANK
	.align		4
        /*00ec*/ 	.byte	0x04, 0x0a
        /*00ee*/ 	.short	(.L_928 - .L_927)
	.align		4
.L_927:
        /*00f0*/ 	.word	index@(.nv.constant0._ZN2at6native13reduce_kernelILi512ELi1ENS0_8ReduceOpIN3c108BFloat16ENS0_9ArgMaxOpsIfEEjlLi4ELi4EEEEEvT1_)
        /*00f4*/ 	.short	0x0210
        /*00f6*/ 	.short	0x0428


	//----- nvinfo : EIATTR_SW_WAR
	.align		4
.L_928:
        /*00f8*/ 	.byte	0x04, 0x36
        /*00fa*/ 	.short	(.L_930 - .L_929)
.L_929:
        /*00fc*/ 	.word	0x00000008
.L_930:


//--------------------- .nv.info._ZN2at6native13reduce_kernelILi256ELi2ENS0_8ReduceOpIN3c108BFloat16ENS0_9ArgMaxOpsIfEEjlLi4ELi4EEEEEvT1_ --------------------------
	.section	.nv.info._ZN2at6native13reduce_kernelILi256ELi2ENS0_8ReduceOpIN3c108BFloat16ENS0_9ArgMaxOpsIfEEjlLi4ELi4EEEEEvT1_,"",@"SHT_CUDA_INFO"
	.sectionflags	@""
	.align	4


	//----- nvinfo : EIATTR_CUDA_API_VERSION
	.align		4
        /*0000*/ 	.byte	0x04, 0x37
        /*0002*/ 	.short	(.L_932 - .L_931)
.L_931:
        /*0004*/ 	.word	0x00000082


	//----- nvinfo : EIATTR_KPARAM_INFO
	.align		4
.L_932:
        /*0008*/ 	.byte	0x04, 0x17
        /*000a*/ 	.short	(.L_934 - .L_933)
.L_933:
        /*000c*/ 	.word	0x00000000
        /*0010*/ 	.short	0x0000
        /*0012*/ 	.short	0x0000
        /*0014*/ 	.byte	0x00, 0xf0, 0xa1, 0x10


	//----- nvinfo : EIATTR_SPARSE_MMA_MASK
	.align		4
.L_934:
        /*0018*/ 	.byte	0x03, 0x50
        /*001a*/ 	.short	0x0000


	//----- nvinfo : EIATTR_MAXREG_COUNT
	.align		4
        /*001c*/ 	.byte	0x03, 0x1b
        /*001e*/ 	.short	0x0040


	//----- nvinfo : EIATTR_NUM_BARRIERS
	.align		4
        /*0020*/ 	.byte	0x02, 0x4c
        /*0022*/ 	.byte	0x01
	.zero		1


	//----- nvinfo : EIATTR_EXTERNS
	.align		4
        /*0024*/ 	.byte	0x04, 0x0f
        /*0026*/ 	.short	(.L_936 - .L_935)


	//   ....[0]....
	.align		4
.L_935:
        /*0028*/ 	.word	index@(__assertfail)


	//----- nvinfo : EIATTR_MERCURY_ISA_VERSION
	.align		4
.L_936:
        /*002c*/ 	.byte	0x03, 0x5f
        /*002e*/ 	.short	0x0101


	//----- nvinfo : EIATTR_INT_WARP_WIDE_INSTR_OFFSETS
	.align		4
        /*0030*/ 	.byte	0x04, 0x31
        /*0032*/ 	.short	(.L_938 - .L_937)


	//   ....[0]....
.L_937:
        /*0034*/ 	.word	0x00017510


	//   ....[1]....
        /*0038*/ 	.word	0x00017600


	//----- nvinfo : EIATTR_COOP_GROUP_MASK_REGIDS
	.align		4
.L_938:
        /*003c*/ 	.byte	0x04, 0x29
        /*003e*/ 	.short	(.L_940 - .L_939)


	//   ....[0]....
.L_939:
        /*0040*/ 	.word	0xffffffff


	//   ....[1]....
        /*0044*/ 	.word	0xffffffff


	//   ....[2]....
        /*0048*/ 	.word	0xffffffff


	//   ....[3]....
        /*004c*/ 	.word	0xffffffff


	//   ....[4]....
        /*0050*/ 	.word	0xffffffff


	//   ....[5]....
        /*0054*/ 	.word	0xffffffff


	//   ....[6]....
        /*0058*/ 	.word	0xffffffff


	//   ....[7]....
        /*005c*/ 	.word	0xffffffff


	//   ....[8]....
        /*0060*/ 	.word	0xffffffff


	//   ....[9]....
        /*0064*/ 	.word	0xffffffff


	//   ....[10]....
        /*0068*/ 	.word	0xffffffff


	//   ....[11]....
        /*006c*/ 	.word	0xffffffff


	//----- nvinfo : EIATTR_COOP_GROUP_INSTR_OFFSETS
	.align		4
.L_940:
        /*0070*/ 	.byte	0x04, 0x28
        /*0072*/ 	.short	(.L_942 - .L_941)


	//   ....[0]....
.L_941:
        /*0074*/ 	.word	0x00011f70


	//   ....[1]....
        /*0078*/ 	.word	0x00011f90


	//   ....[2]....
        /*007c*/ 	.word	0x00011fa0


	//   ....[3]....
        /*0080*/ 	.word	0x000120a0


	//   ....[4]....
        /*0084*/ 	.word	0x000120d0


	//   ....[5]....
        /*0088*/ 	.word	0x00012100


	//   ....[6]....
        /*008c*/ 	.word	0x000189e0


	//   ....[7]....
        /*0090*/ 	.word	0x00018a00


	//   ....[8]....
        /*0094*/ 	.word	0x00018a10


	//   ....[9]....
        /*0098*/ 	.word	0x00018b10


	//   ....[10]....
        /*009c*/ 	.word	0x00018b40


	//   ....[11]....
        /*00a0*/ 	.word	0x00018b70


	//----- nvinfo : EIATTR_SYSCALL_OFFSETS
	.align		4
.L_942:
        /*00a4*/ 	.byte	0x04, 0x46
        /*00a6*/ 	.short	(.L_944 - .L_943)


	//   ....[0]....
.L_943:
        /*00a8*/ 	.word	0x00001470


	//   ....[1]....
        /*00ac*/ 	.word	0x00019120


	//   ....[2]....
        /*00b0*/ 	.word	0x00019280


	//   ....[3]....
        /*00b4*/ 	.word	0x00019430


	//   ....[4]....
        /*00b8*/ 	.word	0x000195c0


	//   ....[5]....
        /*00bc*/ 	.word	0x00019720


	//   ....[6]....
        /*00c0*/ 	.word	0x00019870


	//   ....[7]....
        /*00c4*/ 	.word	0x00019960


	//   ....[8]....
        /*00c8*/ 	.word	0x00019e90


	//   ....[9]....
        /*00cc*/ 	.word	0x00019ff0


	//   ....[10]....
        /*00d0*/ 	.word	0x0001a1a0


	//   ....[11]....
        /*00d4*/ 	.word	0x0001a330


	//   ....[12]....
        /*00d8*/ 	.word	0x0001a490


	//   ....[13]....
        /*00dc*/ 	.word	0x0001a5e0


	//   ....[14]....
        /*00e0*/ 	.word	0x0001a6d0


	//----- nvinfo : EIATTR_EXIT_INSTR_OFFSETS
	.align		4
.L_944:
        /*00e4*/ 	.byte	0x04, 0x1c
        /*00e6*/ 	.short	(.L_946 - .L_945)


	//   ....[0]....
.L_945:
        /*00e8*/ 	.word	0x000176c0


	//   ....[1]....
        /*00ec*/ 	.word	0x00018cc0


	//   ....[2]....
        /*00f0*/ 	.word	0x000192d0


	//   ....[3]....
        /*00f4*/ 	.word	0x00019320


	//   ....[4]....
        /*00f8*/ 	.word	0x00019770


	//   ....[5]....
        /*00fc*/ 	.word	0x00019970


	//   ....[6]....
        /*0100*/ 	.word	0x000199b0


	//   ....[7]....
        /*0104*/ 	.word	0x000199f0


	//   ....[8]....
        /*0108*/ 	.word	0x00019a30


	//   ....[9]....
        /*010c*/ 	.word	0x0001a040


	//   ....[10]....
        /*0110*/ 	.word	0x0001a090


	//   ....[11]....
        /*0114*/ 	.word	0x0001a4e0


	//   ....[12]....
        /*0118*/ 	.word	0x0001a6e0


	//----- nvinfo : EIATTR_MAX_THREADS
	.align		4
.L_946:
        /*011c*/ 	.byte	0x04, 0x05
        /*011e*/ 	.short	(.L_948 - .L_947)
.L_947:
        /*0120*/ 	.word	0x00000100
        /*0124*/ 	.word	0x00000001
        /*0128*/ 	.word	0x00000001


	//----- nvinfo : EIATTR_CRS_STACK_SIZE
	.align		4
.L_948:
        /*012c*/ 	.byte	0x04, 0x1e
        /*012e*/ 	.short	(.L_950 - .L_949)
.L_949:
        /*0130*/ 	.word	0x00000000


	//----- nvinfo : EIATTR_CBANK_PARAM_SIZE
	.align		4
.L_950:
        /*0134*/ 	.byte	0x03, 0x19
        /*0136*/ 	.short	0x0428


	//----- nvinfo : EIATTR_PARAM_CBANK
	.align		4
        /*0138*/ 	.byte	0x04, 0x0a
        /*013a*/ 	.short	(.L_952 - .L_951)
	.align		4
.L_951:
        /*013c*/ 	.word	index@(.nv.constant0._ZN2at6native13reduce_kernelILi256ELi2ENS0_8ReduceOpIN3c108BFloat16ENS0_9ArgMaxOpsIfEEjlLi4ELi4EEEEEvT1_)
        /*0140*/ 	.short	0x0210
        /*0142*/ 	.short	0x0428


	//----- nvinfo : EIATTR_SW_WAR
	.align		4
.L_952:
        /*0144*/ 	.byte	0x04, 0x36
        /*0146*/ 	.short	(.L_954 - .L_953)
.L_953:
        /*0148*/ 	.word	0x00000008
.L_954:


//--------------------- .nv.info._ZN2at6native13reduce_kernelILi128ELi4ENS0_8ReduceOpIN3c108BFloat16ENS0_9ArgMaxOpsIfEEjlLi4ELi4EEEEEvT1_ --------------------------
	.section	.nv.info._ZN2at6native13reduce_kernelILi128ELi4ENS0_8ReduceOpIN3c108BFloat16ENS0_9ArgMaxOpsIfEEjlLi4ELi4EEEEEvT1_,"",@"SHT_CUDA_INFO"
	.sectionflags	@""
	.align	4


	//----- nvinfo : EIATTR_CUDA_API_VERSION
	.align		4
        /*0000*/ 	.byte	0x04, 0x37
        /*0002*/ 	.short	(.L_956 - .L_955)
.L_955:
        /*0004*/ 	.word	0x00000082


	//----- nvinfo : EIATTR_KPARAM_INFO
	.align		4
.L_956:
        /*0008*/ 	.byte	0x04, 0x17
        /*000a*/ 	.short	(.L_958 - .L_957)
.L_957:
        /*000c*/ 	.word	0x00000000
        /*0010*/ 	.short	0x0000
        /*0012*/ 	.short	0x0000
        /*0014*/ 	.byte	0x00, 0xf0, 0xa1, 0x10


	//----- nvinfo : EIATTR_SPARSE_MMA_MASK
	.align		4
.L_958:
        /*0018*/ 	.byte	0x03, 0x50
        /*001a*/ 	.short	0x0000


	//----- nvinfo : EIATTR_MAXREG_COUNT
	.align		4
        /*001c*/ 	.byte	0x03, 0x1b
        /*001e*/ 	.short	0x0080


	//----- nvinfo : EIATTR_NUM_BARRIERS
	.align		4
        /*0020*/ 	.byte	0x02, 0x4c
        /*0022*/ 	.byte	0x01
	.zero		1


	//----- nvinfo : EIATTR_EXTERNS
	.align		4
        /*0024*/ 	.byte	0x04, 0x0f
        /*0026*/ 	.short	(.L_960 - .L_959)


	//   ....[0]....
	.align		4
.L_959:
        /*0028*/ 	.word	index@(__assertfail)


	//----- nvinfo : EIATTR_MERCURY_ISA_VERSION
	.align		4
.L_960:
        /*002c*/ 	.byte	0x03, 0x5f
        /*002e*/ 	.short	0x0101


	//----- nvinfo : EIATTR_INT_WARP_WIDE_INSTR_OFFSETS
	.align		4
        /*0030*/ 	.byte	0x04, 0x31
        /*0032*/ 	.short	(.L_962 - .L_961)


	//   ....[0]....
.L_961:
        /*0034*/ 	.word	0x000221b0


	//   ....[1]....
        /*0038*/ 	.word	0x000222a0


	//----- nvinfo : EIATTR_COOP_GROUP_MASK_REGIDS
	.align		4
.L_962:
        /*003c*/ 	.byte	0x04, 0x29
        /*003e*/ 	.short	(.L_964 - .L_963)


	//   ....[0]....
.L_963:
        /*0040*/ 	.word	0xffffffff


	//   ....[1]....
        /*0044*/ 	.word	0xffffffff


	//   ....[2]....
        /*0048*/ 	.word	0xffffffff


	//   ....[3]....
        /*004c*/ 	.word	0xffffffff


	//   ....[4]....
        /*0050*/ 	.word	0xffffffff


	//   ....[5]....
        /*0054*/ 	.word	0xffffffff


	//   ....[6]....
        /*0058*/ 	.word	0xffffffff


	//   ....[7]....
        /*005c*/ 	.word	0xffffffff


	//   ....[8]....
        /*0060*/ 	.word	0xffffffff


	//   ....[9]....
        /*0064*/ 	.word	0xffffffff


	//   ....[10]....
        /*0068*/ 	.word	0xffffffff


	//   ....[11]....
        /*006c*/ 	.word	0xffffffff


	//   ....[12]....
        /*0070*/ 	.word	0xffffffff


	//   ....[13]....
        /*0074*/ 	.word	0xffffffff


	//   ....[14]....
        /*0078*/ 	.word	0xffffffff


	//   ....[15]....
        /*007c*/ 	.word	0xffffffff


	//   ....[16]....
        /*0080*/ 	.word	0xffffffff


	//   ....[17]....
        /*0084*/ 	.word	0xffffffff


	//   ....[18]....
        /*0088*/ 	.word	0xffffffff


	//   ....[19]....
        /*008c*/ 	.word	0xffffffff


	//   ....[20]....
        /*0090*/ 	.word	0xffffffff


	//   ....[21]....
        /*0094*/ 	.word	0xffffffff


	//   ....[22]....
        /*0098*/ 	.word	0xffffffff


	//   ....[23]....
        /*009c*/ 	.word	0xffffffff


	//----- nvinfo : EIATTR_COOP_GROUP_INSTR_OFFSETS
	.align		4
.L_964:
        /*00a0*/ 	.byte	0x04, 0x28
        /*00a2*/ 	.short	(.L_966 - .L_965)


	//   ....[0]....
.L_965:
        /*00a4*/ 	.word	0x00018410


	//   ....[1]....
        /*00a8*/ 	.word	0x00018430


	//   ....[2]....
        /*00ac*/ 	.word	0x00018440


	//   ....[3]....
        /*00b0*/ 	.word	0x00018540


	//   ....[4]....
        /*00b4*/ 	.word	0x00018570


	//   ....[5]....
        /*00b8*/ 	.word	0x000185a0


	//   ....[6]....
        /*00bc*/ 	.word	0x000186a0


	//   ....[7]....
        /*00c0*/ 	.word	0x000186d0


	//   ....[8]....
        /*00c4*/ 	.word	0x00018700


	//   ....[9]....
        /*00c8*/ 	.word	0x00018800


	//   ....[10]....
        /*00cc*/ 	.word	0x00018830


	//   ....[11]....
        /*00d0*/ 	.word	0x00018860


	//   ....[12]....
        /*00d4*/ 	.word	0x00024440


	//   ....[13]....
        /*00d8*/ 	.word	0x00024460


	//   ....[14]....
        /*00dc*/ 	.word	0x00024470


	//   ....[15]....
        /*00e0*/ 	.word	0x00024570


	//   ....[16]....
        /*00e4*/ 	.word	0x000245a0


	//   ....[17]....
        /*00e8*/ 	.word	0x000245d0


	//   ....[18]....
        /*00ec*/ 	.word	0x000246d0


	//   ....[19]....
        /*00f0*/ 	.word	0x00024700


	//   ....[20]....
        /*00f4*/ 	.word	0x00024730


	//   ....[21]....
        /*00f8*/ 	.word	0x00024830


	//   ....[22]....
        /*00fc*/ 	.word	0x00024860


	//   ....[23]....
        /*0100*/ 	.word	0x00024890


	//----- nvinfo : EIATTR_SYSCALL_OFFSETS
	.align		4
.L_966:
        /*0104*/ 	.byte	0x04, 0x46
        /*0106*/ 	.short	(.L_968 - .L_967)


	//   ....[0]....
.L_967:
        /*0108*/ 	.word	0x000014c0


	//   ....[1]....
        /*010c*/ 	.word	0x00025100


	//   ....[2]....
        /*0110*/ 	.word	0x00025260


	//   ....[3]....
        /*0114*/ 	.word	0x000253c0


	//   ....[4]....
        /*0118*/ 	.word	0x00025520


	//   ....[5]....
        /*011c*/ 	.word	0x00025710


	//   ....[6]....
        /*0120*/ 	.word	0x00025950


	//   ....[7]....
        /*0124*/ 	.word	0x00025ab0


	//   ....[8]....
        /*0128*/ 	.word	0x00025c10


	//   ....[9]....
        /*012c*/ 	.word	0x00025d70


	//   ....[10]....
        /*0130*/ 	.word	0x00025ec0


	//   ....[11]....
        /*0134*/ 	.word	0x00025fb0


	//   ....[12]....
        /*0138*/ 	.word	0x000260a0


	//   ....[13]....
        /*013c*/ 	.word	0x00026190


	//   ....[14]....
        /*0140*/ 	.word	0x00026950


	//   ....[15]....
        /*0144*/ 	.word	0x00026ab0


	//   ....[16]....
        /*0148*/ 	.word	0x00026c10


	//   ....[17]....
        /*014c*/ 	.word	0x00026d70


	//   ....[18]....
        /*0150*/ 	.word	0x00026f60


	//   ....[19]....
        /*0154*/ 	.word	0x00027160


	//   ....[20]....
        /*0158*/ 	.word	0x000272c0


	//   ....[21]....
        /*015c*/ 	.word	0x00027420


	//   ....[22]....
        /*0160*/ 	.word	0x00027580


	//   ....[23]....
        /*0164*/ 	.word	0x000276d0


	//   ....[24]....
        /*0168*/ 	.word	0x000277c0


	//   ....[25]....
        /*016c*/ 	.word	0x000278b0


	//   ....[26]....
        /*0170*/ 	.word	0x000279a0


	//----- nvinfo : EIATTR_EXIT_INSTR_OFFSETS
	.align		4
.L_968:
        /*0174*/ 	.byte	0x04, 0x1c
        /*0176*/ 	.short	(.L_970 - .L_969)


	//   ....[0]....
.L_969:
        /*0178*/ 	.word	0x00022360


	//   ....[1]....
        /*017c*/ 	.word	0x000249e0


	//   ....[2]....
        /*0180*/ 	.word	0x00025570


	//   ....[3]....
        /*0184*/ 	.word	0x00025600


	//   ....[4]....
        /*0188*/ 	.word	0x00025dc0


	//   ....[5]....
        /*018c*/ 	.word	0x000261a0


	//   ....[6]....
        /*0190*/ 	.word	0x000261e0


	//   ....[7]....
        /*0194*/ 	.word	0x00026220


	//   ....[8]....
        /*0198*/ 	.word	0x00026260


	//   ....[9]....
        /*019c*/ 	.word	0x00026dc0


	//   ....[10]....
        /*01a0*/ 	.word	0x00026e50


	//   ....[11]....
        /*01a4*/ 	.word	0x000275d0


	//   ....[12]....
        /*01a8*/ 	.word	0x000279b0


	//----- nvinfo : EIATTR_MAX_THREADS
	.align		4
.L_970:
        /*01ac*/ 	.byte	0x04, 0x05
        /*01ae*/ 	.short	(.L_972 - .L_971)
.L_971:
        /*01b0*/ 	.word	0x00000080
        /*01b4*/ 	.word	0x00000001
        /*01b8*/ 	.word	0x00000001


	//----- nvinfo : EIATTR_CRS_STACK_SIZE
	.align		4
.L_972:
        /*01bc*/ 	.byte	0x04, 0x1e
        /*01be*/ 	.short	(.L_974 - .L_973)
.L_973:
        /*01c0*/ 	.word	0x00000000


	//----- nvinfo : EIATTR_CBANK_PARAM_SIZE
	.align		4
.L_974:
        /*01c4*/ 	.byte	0x03, 0x19
        /*01c6*/ 	.short	0x0428


	//----- nvinfo : EIATTR_PARAM_CBANK
	.align		4
        /*01c8*/ 	.byte	0x04, 0x0a
        /*01ca*/ 	.short	(.L_976 - .L_975)
	.align		4
.L_975:
        /*01cc*/ 	.word	index@(.nv.constant0._ZN2at6native13reduce_kernelILi128ELi4ENS0_8ReduceOpIN3c108BFloat16ENS0_9ArgMaxOpsIfEEjlLi4ELi4EEEEEvT1_)
        /*01d0*/ 	.short	0x0210
        /*01d2*/ 	.short	0x0428


	//----- nvinfo : EIATTR_SW_WAR
	.align		4
.L_976:
        /*01d4*/ 	.byte	0x04, 0x36
        /*01d6*/ 	.short	(.L_978 - .L_977)
.L_977:
        /*01d8*/ 	.word	0x00000008
.L_978:


//--------------------- .nv.info._ZN2at6native13reduce_kernelILi512ELi1ENS0_8ReduceOpIN3c104HalfENS0_9ArgMaxOpsIfEEjlLi4ELi4EEEEEvT1_ --------------------------
	.section	.nv.info._ZN2at6native13reduce_kernelILi512ELi1ENS0_8ReduceOpIN3c104HalfENS0_9ArgMaxOpsIfEEjlLi4ELi4EEEEEvT1_,"",@"SHT_CUDA_INFO"
	.sectionflags	@""
	.align	4


	//----- nvinfo : EIATTR_CUDA_API_VERSION
	.align		4
        /*0000*/ 	.byte	0x04, 0x37
        /*0002*/ 	.short	(.L_980 - .L_979)
.L_979:
        /*0004*/ 	.word	0x00000082


	//----- nvinfo : EIATTR_KPARAM_INFO
	.align		4
.L_980:
        /*0008*/ 	.byte	0x04, 0x17
        /*000a*/ 	.short	(.L_982 - .L_981)
.L_981:
        /*000c*/ 	.word	0x00000000
        /*0010*/ 	.short	0x0000
        /*0012*/ 	.short	0x0000
        /*0014*/ 	.byte	0x00, 0xf0, 0xa1, 0x10


	//----- nvinfo : EIATTR_SPARSE_MMA_MASK
	.align		4
.L_982:
        /*0018*/ 	.byte	0x03, 0x50
        /*001a*/ 	.short	0x0000


	//----- nvinfo : EIATTR_MAXREG_COUNT
	.align		4
        /*001c*/ 	.byte	0x03, 0x1b
        /*001e*/ 	.short	0x0020


	//----- nvinfo : EIATTR_NUM_BARRIERS
	.align		4
        /*0020*/ 	.byte	0x02, 0x4c
        /*0022*/ 	.byte	0x01
	.zero		1


	//----- nvinfo : EIATTR_EXTERNS
	.align		4
        /*0024*/ 	.byte	0x04, 0x0f
        /*0026*/ 	.short	(.L_984 - .L_983)


	//   ....[0]....
	.align		4
.L_983:
        /*0028*/ 	.word	index@(__assertfail)


	//----- nvinfo : EIATTR_MERCURY_ISA_VERSION
	.align		4
.L_984:
        /*002c*/ 	.byte	0x03, 0x5f
        /*002e*/ 	.short	0x0101


	//----- nvinfo : EIATTR_INT_WARP_WIDE_INSTR_OFFSETS
	.align		4
        /*0030*/ 	.byte	0x04, 0x31
        /*0032*/ 	.short	(.L_986 - .L_985)


	//   ....[0]....
.L_985:
        /*0034*/ 	.word	0x000117a0


	//   ....[1]....
        /*0038*/ 	.word	0x00011890


	//----- nvinfo : EIATTR_COOP_GROUP_MASK_REGIDS
	.align		4
.L_986:
        /*003c*/ 	.byte	0x04, 0x29
        /*003e*/ 	.short	(.L_988 - .L_987)


	//   ....[0]....
.L_987:
        /*0040*/ 	.word	0xffffffff


	//   ....[1]....
        /*0044*/ 	.word	0xffffffff


	//   ....[2]....
        /*0048*/ 	.word	0xffffffff


	//   ....[3]....
        /*004c*/ 	.word	0xffffffff


	//   ....[4]....
        /*0050*/ 	.word	0xffffffff


	//   ....[5]....
        /*0054*/ 	.word	0xffffffff


	//----- nvinfo : EIATTR_COOP_GROUP_INSTR_OFFSETS
	.align		4
.L_988:
        /*0058*/ 	.byte	0x04, 0x28
        /*005a*/ 	.short	(.L_990 - .L_989)


	//   ....[0]....
.L_989:
        /*005c*/ 	.word	0x0000e6f0


	//   ....[1]....
        /*0060*/ 	.word	0x0000e710


	//   ....[2]....
        /*0064*/ 	.word	0x0000e720


	//   ....[3]....
        /*0068*/ 	.word	0x000125b0


	//   ....[4]....
        /*006c*/ 	.word	0x000125d0


	//   ....[5]....
        /*0070*/ 	.word	0x000125e0


	//----- nvinfo : EIATTR_SYSCALL_OFFSETS
	.align		4
.L_990:
        /*0074*/ 	.byte	0x04, 0x46
        /*0076*/ 	.short	(.L_992 - .L_991)


	//   ....[0]....
.L_991:
        /*0078*/ 	.word	0x00012a50


	//   ....[1]....
        /*007c*/ 	.word	0x00012be0


	//   ....[2]....
        /*0080*/ 	.word	0x00012d50


	//   ....[3]....
        /*0084*/ 	.word	0x00012ea0


	//   ....[4]....
        /*0088*/ 	.word	0x000132e0


	//   ....[5]....
        /*008c*/ 	.word	0x00013470


	//   ....[6]....
        /*0090*/ 	.word	0x000135e0


	//   ....[7]....
        /*0094*/ 	.word	0x00013730


	//----- nvinfo : EIATTR_EXIT_INSTR_OFFSETS
	.align		4
.L_992:
        /*0098*/ 	.byte	0x04, 0x1c
        /*009a*/ 	.short	(.L_994 - .L_993)


	//   ....[0]....
.L_993:
        /*009c*/ 	.word	0x00011950


	//   ....[1]....
        /*00a0*/ 	.word	0x00012730


	//   ....[2]....
        /*00a4*/ 	.word	0x00012aa0


	//   ....[3]....
        /*00a8*/ 	.word	0x00012ad0


	//   ....[4]....
        /*00ac*/ 	.word	0x00012da0


	//   ....[5]....
        /*00b0*/ 	.word	0x00012eb0


	//   ....[6]....
        /*00b4*/ 	.word	0x00012f40


	//   ....[7]....
        /*00b8*/ 	.word	0x00012f80


	//   ....[8]....
        /*00bc*/ 	.word	0x00012fc0


	//   ....[9]....
        /*00c0*/ 	.word	0x00013330


	//   ....[10]....
        /*00c4*/ 	.word	0x00013360


	//   ....[11]....
        /*00c8*/ 	.word	0x00013630


	//   ....[12]....
        /*00cc*/ 	.word	0x00013740


	//----- nvinfo : EIATTR_MAX_THREADS
	.align		4
.L_994:
        /*00d0*/ 	.byte	0x04, 0x05
        /*00d2*/ 	.short	(.L_996 - .L_995)
.L_995:
        /*00d4*/ 	.word	0x00000200
        /*00d8*/ 	.word	0x00000001
        /*00dc*/ 	.word	0x00000001


	//----- nvinfo : EIATTR_CRS_STACK_SIZE
	.align		4
.L_996:
        /*00e0*/ 	.byte	0x04, 0x1e
        /*00e2*/ 	.short	(.L_998 - .L_997)
.L_997:
        /*00e4*/ 	.word	0x00000000


	//----- nvinfo : EIATTR_CBANK_PARAM_SIZE
	.align		4
.L_998:
        /*00e8*/ 	.byte	0x03, 0x19
        /*00ea*/ 	.short	0x0428


	//----- nvinfo : EIATTR_PARAM_CBANK
	.align		4
        /*00ec*/ 	.byte	0x04, 0x0a
        /*00ee*/ 	.short	(.L_1000 - .L_999)
	.align		4
.L_999:
        /*00f0*/ 	.word	index@(.nv.constant0._ZN2at6native13reduce_kernelILi512ELi1ENS0_8ReduceOpIN3c104HalfENS0_9ArgMaxOpsIfEEjlLi4ELi4EEEEEvT1_)
        /*00f4*/ 	.short	0x0210
        /*00f6*/ 	.short	0x0428


	//----- nvinfo : EIATTR_SW_WAR
	.align		4
.L_1000:
        /*00f8*/ 	.byte	0x04, 0x36
        /*00fa*/ 	.short	(.L_1002 - .L_1001)
.L_1001:
        /*00fc*/ 	.word	0x00000008
.L_1002:


//--------------------- .nv.info._ZN2at6native13reduce_kernelILi256ELi2ENS0_8ReduceOpIN3c104HalfENS0_9ArgMaxOpsIfEEjlLi4ELi4EEEEEvT1_ --------------------------
	.section	.nv.info._ZN2at6native13reduce_kernelILi256ELi2ENS0_8ReduceOpIN3c104HalfENS0_9ArgMaxOpsIfEEjlLi4ELi4EEEEEvT1_,"",@"SHT_CUDA_INFO"
	.sectionflags	@""
	.align	4


	//----- nvinfo : EIATTR_CUDA_API_VERSION
	.align		4
        /*0000*/ 	.byte	0x04, 0x37
        /*0002*/ 	.short	(.L_1004 - .L_1003)
.L_1003:
        /*0004*/ 	.word	0x00000082


	//----- nvinfo : EIATTR_KPARAM_INFO
	.align		4
.L_1004:
        /*0008*/ 	.byte	0x04, 0x17
        /*000a*/ 	.short	(.L_1006 - .L_1005)
.L_1005:
        /*000c*/ 	.word	0x00000000
        /*0010*/ 	.short	0x0000
        /*0012*/ 	.short	0x0000
        /*0014*/ 	.byte	0x00, 0xf0, 0xa1, 0x10


	//----- nvinfo : EIATTR_SPARSE_MMA_MASK
	.align		4
.L_1006:
        /*0018*/ 	.byte	0x03, 0x50
        /*001a*/ 	.short	0x0000


	//----- nvinfo : EIATTR_MAXREG_COUNT
	.align		4
        /*001c*/ 	.byte	0x03, 0x1b
        /*001e*/ 	.short	0x0040


	//----- nvinfo : EIATTR_NUM_BARRIERS
	.align		4
        /*0020*/ 	.byte	0x02, 0x4c
        /*0022*/ 	.byte	0x01
	.zero		1


	//----- nvinfo : EIATTR_EXTERNS
	.align		4
        /*0024*/ 	.byte	0x04, 0x0f
        /*0026*/ 	.short	(.L_1008 - .L_1007)


	//   ....[0]....
	.align		4
.L_1007:
        /*0028*/ 	.word	index@(__assertfail)


	//----- nvinfo : EIATTR_MERCURY_ISA_VERSION
	.align		4
.L_1008:
        /*002c*/ 	.byte	0x03, 0x5f
        /*002e*/ 	.short	0x0101


	//----- nvinfo : EIATTR_INT_WARP_WIDE_INSTR_OFFSETS
	.align		4
        /*0030*/ 	.byte	0x04, 0x31
        /*0032*/ 	.short	(.L_1010 - .L_1009)


	//   ....[0]....
.L_1009:
        /*0034*/ 	.word	0x000172c0


	//   ....[1]....
        /*0038*/ 	.word	0x000173b0


	//----- nvinfo : EIATTR_COOP_GROUP_MASK_REGIDS
	.align		4
.L_1010:
        /*003c*/ 	.byte	0x04, 0x29
        /*003e*/ 	.short	(.L_1012 - .L_1011)


	//   ....[0]....
.L_1011:
        /*0040*/ 	.word	0xffffffff


	//   ....[1]....
        /*0044*/ 	.word	0xffffffff


	//   ....[2]....
        /*0048*/ 	.word	0xffffffff


	//   ....[3]....
        /*004c*/ 	.word	0xffffffff


	//   ....[4]....
        /*0050*/ 	.word	0xffffffff


	//   ....[5]....
        /*0054*/ 	.word	0xffffffff


	//   ....[6]....
        /*0058*/ 	.word	0xffffffff


	//   ....[7]....
        /*005c*/ 	.word	0xffffffff


	//   ....[8]....
        /*0060*/ 	.word	0xffffffff


	//   ....[9]....
        /*0064*/ 	.word	0xffffffff


	//   ....[10]....
        /*0068*/ 	.word	0xffffffff


	//   ....[11]....
        /*006c*/ 	.word	0xffffffff


	//----- nvinfo : EIATTR_COOP_GROUP_INSTR_OFFSETS
	.align		4
.L_1012:
        /*0070*/ 	.byte	0x04, 0x28
        /*0072*/ 	.short	(.L_1014 - .L_1013)


	//   ....[0]....
.L_1013:
        /*0074*/ 	.word	0x00011d20


	//   ....[1]....
        /*0078*/ 	.word	0x00011d40


	//   ....[2]....
        /*007c*/ 	.word	0x00011d50


	//   ....[3]....
        /*0080*/ 	.word	0x00011e50


	//   ....[4]....
        /*0084*/ 	.word	0x00011e80


	//   ....[5]....
        /*0088*/ 	.word	0x00011eb0


	//   ....[6]....
        /*008c*/ 	.word	0x00018790


	//   ....[7]....
        /*0090*/ 	.word	0x000187b0


	//   ....[8]....
        /*0094*/ 	.word	0x000187c0


	//   ....[9]....
        /*0098*/ 	.word	0x000188c0


	//   ....[10]....
        /*009c*/ 	.word	0x000188f0


	//   ....[11]....
        /*00a0*/ 	.word	0x00018920


	//----- nvinfo : EIATTR_SYSCALL_OFFSETS
	.align		4
.L_1014:
        /*00a4*/ 	.byte	0x04, 0x46
        /*00a6*/ 	.short	(.L_1016 - .L_1015)


	//   ....[0]....
.L_1015:
        /*00a8*/ 	.word	0x00001470


	//   ....[1]....
        /*00ac*/ 	.word	0x00018ed0


	//   ....[2]....
        /*00b0*/ 	.word	0x00019030


	//   ....[3]....
        /*00b4*/ 	.word	0x000191e0


	//   ....[4]....
        /*00b8*/ 	.word	0x00019370


	//   ....[5]....
        /*00bc*/ 	.word	0x000194d0


	//   ....[6]....
        /*00c0*/ 	.word	0x00019620


	//   ....[7]....
        /*00c4*/ 	.word	0x00019710


	//   ....[8]....
        /*00c8*/ 	.word	0x00019c40


	//   ....[9]....
        /*00cc*/ 	.word	0x00019da0


	//   ....[10]....
        /*00d0*/ 	.word	0x00019f50


	//   ....[11]....
        /*00d4*/ 	.word	0x0001a0e0


	//   ....[12]....
        /*00d8*/ 	.word	0x0001a240


	//   ....[13]....
        /*00dc*/ 	.word	0x0001a390


	//   ....[14]....
        /*00e0*/ 	.word	0x0001a480


	//----- nvinfo : EIATTR_EXIT_INSTR_OFFSETS
	.align		4
.L_1016:
        /*00e4*/ 	.byte	0x04, 0x1c
        /*00e6*/ 	.short	(.L_1018 - .L_1017)


	//   ....[0]....
.L_1017:
        /*00e8*/ 	.word	0x00017470


	//   ....[1]....
        /*00ec*/ 	.word	0x00018a70


	//   ....[2]....
        /*00f0*/ 	.word	0x00019080


	//   ....[3]....
        /*00f4*/ 	.word	0x000190d0


	//   ....[4]....
        /*00f8*/ 	.word	0x00019520


	//   ....[5]....
        /*00fc*/ 	.word	0x00019720


	//   ....[6]....
        /*0100*/ 	.word	0x00019760


	//   ....[7]....
        /*0104*/ 	.word	0x000197a0


	//   ....[8]....
        /*0108*/ 	.word	0x000197e0


	//   ....[9]....
        /*010c*/ 	.word	0x00019df0


	//   ....[10]....
        /*0110*/ 	.word	0x00019e40


	//   ....[11]....
        /*0114*/ 	.word	0x0001a290


	//   ....[12]....
        /*0118*/ 	.word	0x0001a490


	//----- nvinfo : EIATTR_MAX_THREADS
	.align		4
.L_1018:
        /*011c*/ 	.byte	0x04, 0x05
        /*011e*/ 	.short	(.L_1020 - .L_1019)
.L_1019:
        /*0120*/ 	.word	0x00000100
        /*0124*/ 	.word	0x00000001
        /*0128*/ 	.word	0x00000001


	//----- nvinfo : EIATTR_CRS_STACK_SIZE
	.align		4
.L_1020:
        /*012c*/ 	.byte	0x04, 0x1e
        /*012e*/ 	.short	(.L_1022 - .L_1021)
.L_1021:
        /*0130*/ 	.word	0x00000000


	//----- nvinfo : EIATTR_CBANK_PARAM_SIZE
	.align		4
.L_1022:
        /*0134*/ 	.byte	0x03, 0x19
        /*0136*/ 	.short	0x0428


	//----- nvinfo : EIATTR_PARAM_CBANK
	.align		4
        /*0138*/ 	.byte	0x04, 0x0a
        /*013a*/ 	.short	(.L_1024 - .L_1023)
	.align		4
.L_1023:
        /*013c*/ 	.word	index@(.nv.constant0._ZN2at6native13reduce_kernelILi256ELi2ENS0_8ReduceOpIN3c104HalfENS0_9ArgMaxOpsIfEEjlLi4ELi4EEEEEvT1_)
        /*0140*/ 	.short	0x0210
        /*0142*/ 	.short	0x0428


	//----- nvinfo : EIATTR_SW_WAR
	.align		4
.L_1024:
        /*0144*/ 	.byte	0x04, 0x36
        /*0146*/ 	.short	(.L_1026 - .L_1025)
.L_1025:
        /*0148*/ 	.word	0x00000008
.L_1026:


//--------------------- .nv.info._ZN2at6native13reduce_kernelILi128ELi4ENS0_8ReduceOpIN3c104HalfENS0_9ArgMaxOpsIfEEjlLi4ELi4EEEEEvT1_ --------------------------
	.section	.nv.info._ZN2at6native13reduce_kernelILi128ELi4ENS0_8ReduceOpIN3c104HalfENS0_9ArgMaxOpsIfEEjlLi4ELi4EEEEEvT1_,"",@"SHT_CUDA_INFO"
	.sectionflags	@""
	.align	4


	//----- nvinfo : EIATTR_CUDA_API_VERSION
	.align		4
        /*0000*/ 	.byte	0x04, 0x37
        /*0002*/ 	.short	(.L_1028 - .L_1027)
.L_1027:
        /*0004*/ 	.word	0x00000082


	//----- nvinfo : EIATTR_KPARAM_INFO
	.align		4
.L_1028:
        /*0008*/ 	.byte	0x04, 0x17
        /*000a*/ 	.short	(.L_1030 - .L_1029)
.L_1029:
        /*000c*/ 	.word	0x00000000
        /*0010*/ 	.short	0x0000
        /*0012*/ 	.short	0x0000
        /*0014*/ 	.byte	0x00, 0xf0, 0xa1, 0x10


	//----- nvinfo : EIATTR_SPARSE_MMA_MASK
	.align		4
.L_1030:
        /*0018*/ 	.byte	0x03, 0x50
        /*001a*/ 	.short	0x0000


	//----- nvinfo : EIATTR_MAXREG_COUNT
	.align		4
        /*001c*/ 	.byte	0x03, 0x1b
        /*001e*/ 	.short	0x0080


	//----- nvinfo : EIATTR_NUM_BARRIERS
	.align		4
        /*0020*/ 	.byte	0x02, 0x4c
        /*0022*/ 	.byte	0x01
	.zero		1


	//----- nvinfo : EIATTR_EXTERNS
	.align		4
        /*0024*/ 	.byte	0x04, 0x0f
        /*0026*/ 	.short	(.L_1032 - .L_1031)


	//   ....[0]....
	.align		4
.L_1031:
        /*0028*/ 	.word	index@(__assertfail)


	//----- nvinfo : EIATTR_MERCURY_ISA_VERSION
	.align		4
.L_1032:
        /*002c*/ 	.byte	0x03, 0x5f
        /*002e*/ 	.short	0x0101


	//----- nvinfo : EIATTR_INT_WARP_WIDE_INSTR_OFFSETS
	.align		4
        /*0030*/ 	.byte	0x04, 0x31
        /*0032*/ 	.short	(.L_1034 - .L_1033)


	//   ....[0]....
.L_1033:
        /*0034*/ 	.word	0x00021d60


	//   ....[1]....
        /*0038*/ 	.word	0x00021e50


	//----- nvinfo : EIATTR_COOP_GROUP_MASK_REGIDS
	.align		4
.L_1034:
        /*003c*/ 	.byte	0x04, 0x29
        /*003e*/ 	.short	(.L_1036 - .L_1035)


	//   ....[0]....
.L_1035:
        /*0040*/ 	.word	0xffffffff


	//   ....[1]....
        /*0044*/ 	.word	0xffffffff


	//   ....[2]....
        /*0048*/ 	.word	0xffffffff


	//   ....[3]....
        /*004c*/ 	.word	0xffffffff


	//   ....[4]....
        /*0050*/ 	.word	0xffffffff


	//   ....[5]....
        /*0054*/ 	.word	0xffffffff


	//   ....[6]....
        /*0058*/ 	.word	0xffffffff


	//   ....[7]....
        /*005c*/ 	.word	0xffffffff


	//   ....[8]....
        /*0060*/ 	.word	0xffffffff


	//   ....[9]....
        /*0064*/ 	.word	0xffffffff


	//   ....[10]....
        /*0068*/ 	.word	0xffffffff


	//   ....[11]....
        /*006c*/ 	.word	0xffffffff


	//   ....[12]....
        /*0070*/ 	.word	0xffffffff


	//   ....[13]....
        /*0074*/ 	.word	0xffffffff


	//   ....[14]....
        /*0078*/ 	.word	0xffffffff


	//   ....[15]....
        /*007c*/ 	.word	0xffffffff


	//   ....[16]....
        /*0080*/ 	.word	0xffffffff


	//   ....[17]....
        /*0084*/ 	.word	0xffffffff


	//   ....[18]....
        /*0088*/ 	.word	0xffffffff


	//   ....[19]....
        /*008c*/ 	.word	0xffffffff


	//   ....[20]....
        /*0090*/ 	.word	0xffffffff


	//   ....[21]....
        /*0094*/ 	.word	0xffffffff


	//   ....[22]....
        /*0098*/ 	.word	0xffffffff


	//   ....[23]....
        /*009c*/ 	.word	0xffffffff


	//----- nvinfo : EIATTR_COOP_GROUP_INSTR_OFFSETS
	.align		4
.L_1036:
        /*00a0*/ 	.byte	0x04, 0x28
        /*00a2*/ 	.short	(.L_1038 - .L_1037)


	//   ....[0]....
.L_1037:
        /*00a4*/ 	.word	0x00017fb0


	//   ....[1]....
        /*00a8*/ 	.word	0x00017fd0


	//   ....[2]....
        /*00ac*/ 	.word	0x00017fe0


	//   ....[3]....
        /*00b0*/ 	.word	0x000180e0


	//   ....[4]....
        /*00b4*/ 	.word	0x00018110


	//   ....[5]....
        /*00b8*/ 	.word	0x00018140


	//   ....[6]....
        /*00bc*/ 	.word	0x00018240


	//   ....[7]....
        /*00c0*/ 	.word	0x00018270


	//   ....[8]....
        /*00c4*/ 	.word	0x000182a0


	//   ....[9]....
        /*00c8*/ 	.word	0x000183a0


	//   ....[10]....
        /*00cc*/ 	.word	0x000183d0


	//   ....[11]....
        /*00d0*/ 	.word	0x00018400


	//   ....[12]....
        /*00d4*/ 	.word	0x00023e70


	//   ....[13]....
        /*00d8*/ 	.word	0x00023e90


	//   ....[14]....
        /*00dc*/ 	.word	0x00023ea0


	//   ....[15]....
        /*00e0*/ 	.word	0x00023fa0


	//   ....[16]....
        /*00e4*/ 	.word	0x00023fd0


	//   ....[17]....
        /*00e8*/ 	.word	0x00024000


	//   ....[18]....
        /*00ec*/ 	.word	0x00024100


	//   ....[19]....
        /*00f0*/ 	.word	0x00024130


	//   ....[20]....
        /*00f4*/ 	.word	0x00024160


	//   ....[21]....
        /*00f8*/ 	.word	0x00024260


	//   ....[22]....
        /*00fc*/ 	.word	0x00024290


	//   ....[23]....
        /*0100*/ 	.word	0x000242c0


	//----- nvinfo : EIATTR_SYSCALL_OFFSETS
	.align		4
.L_1038:
        /*0104*/ 	.byte	0x04, 0x46
        /*0106*/ 	.short	(.L_1040 - .L_1039)


	//   ....[0]....
.L_1039:
        /*0108*/ 	.word	0x000014d0


	//   ....[1]....
        /*010c*/ 	.word	0x00024ac0


	//   ....[2]....
        /*0110*/ 	.word	0x00024c20


	//   ....[3]....
        /*0114*/ 	.word	0x00024d80


	//   ....[4]....
        /*0118*/ 	.word	0x00024ee0


	//   ....[5]....
        /*011c*/ 	.word	0x000250d0


	//   ....[6]....
        /*0120*/ 	.word	0x00025280


	//   ....[7]....
        /*0124*/ 	.word	0x000253e0


	//   ....[8]....
        /*0128*/ 	.word	0x00025540


	//   ....[9]....
        /*012c*/ 	.word	0x000256a0


	//   ....[10]....
        /*0130*/ 	.word	0x000257f0


	//   ....[11]....
        /*0134*/ 	.word	0x000258e0


	//   ....[12]....
        /*0138*/ 	.word	0x000259d0


	//   ....[13]....
        /*013c*/ 	.word	0x00025ac0


	//   ....[14]....
        /*0140*/ 	.word	0x00026280


	//   ....[15]....
        /*0144*/ 	.word	0x000263e0


	//   ....[16]....
        /*0148*/ 	.word	0x00026540


	//   ....[17]....
        /*014c*/ 	.word	0x000266a0


	//   ....[18]....
        /*0150*/ 	.word	0x00026890


	//   ....[19]....
        /*0154*/ 	.word	0x00026aa0


	//   ....[20]....
        /*0158*/ 	.word	0x00026c00


	//   ....[21]....
        /*015c*/ 	.word	0x00026d60


	//   ....[22]....
        /*0160*/ 	.word	0x00026ec0


	//   ....[23]....
        /*0164*/ 	.word	0x00027010


	//   ....[24]....
        /*0168*/ 	.word	0x00027100


	//   ....[25]....
        /*016c*/ 	.word	0x000271f0


	//   ....[26]....
        /*0170*/ 	.word	0x000272e0


	//----- nvinfo : EIATTR_EXIT_INSTR_OFFSETS
	.align		4
.L_1040:
        /*0174*/ 	.byte	0x04, 0x1c
        /*0176*/ 	.short	(.L_1042 - .L_1041)


	//   ....[0]....
.L_1041:
        /*0178*/ 	.word	0x00021f10


	//   ....[1]....
        /*017c*/ 	.word	0x00024410


	//   ....[2]....
        /*0180*/ 	.word	0x00024f30


	//   ....[3]....
        /*0184*/ 	.word	0x00024fc0


	//   ....[4]....
        /*0188*/ 	.word	0x000256f0


	//   ....[5]....
        /*018c*/ 	.word	0x00025ad0


	//   ....[6]....
        /*0190*/ 	.word	0x00025b10


	//   ....[7]....
        /*0194*/ 	.word	0x00025b50


	//   ....[8]....
        /*0198*/ 	.word	0x00025b90


	//   ....[9]....
        /*019c*/ 	.word	0x000266f0


	//   ....[10]....
        /*01a0*/ 	.word	0x00026780


	//   ....[11]....
        /*01a4*/ 	.word	0x00026f10


	//   ....[12]....
        /*01a8*/ 	.word	0x000272f0


	//----- nvinfo : EIATTR_MAX_THREADS
	.align		4
.L_1042:
        /*01ac*/ 	.byte	0x04, 0x05
        /*01ae*/ 	.short	(.L_1044 - .L_1043)
.L_1043:
        /*01b0*/ 	.word	0x00000080
        /*01b4*/ 	.word	0x00000001
        /*01b8*/ 	.word	0x00000001


	//----- nvinfo : EIATTR_CRS_STACK_SIZE
	.align		4
.L_1044:
        /*01bc*/ 	.byte	0x04, 0x1e
        /*01be*/ 	.short	(.L_1046 - .L_1045)
.L_1045:
        /*01c0*/ 	.word	0x00000000


	//----- nvinfo : EIATTR_CBANK_PARAM_SIZE
	.align		4
.L_1046:
        /*01c4*/ 	.byte	0x03, 0x19
        /*01c6*/ 	.short	0x0428


	//----- nvinfo : EIATTR_PARAM_CBANK
	.align		4
        /*01c8*/ 	.byte	0x04, 0x0a
        /*01ca*/ 	.short	(.L_1048 - .L_1047)
	.align		4
.L_1047:
        /*01cc*/ 	.word	index@(.nv.constant0._ZN2at6native13reduce_kernelILi128ELi4ENS0_8ReduceOpIN3c104HalfENS0_9ArgMaxOpsIfEEjlLi4ELi4EEEEEvT1_)
        /*01d0*/ 	.short	0x0210
        /*01d2*/ 	.short	0x0428


	//----- nvinfo : EIATTR_SW_WAR
	.align		4
.L_1048:
        /*01d4*/ 	.byte	0x04, 0x36
        /*01d6*/ 	.short	(.L_1050 - .L_1049)
.L_1049:
        /*01d8*/ 	.word	0x00000008
.L_1050:


//--------------------- .nv.callgraph             --------------------------
	.section	.nv.callgraph,"",@"SHT_CUDA_CALLGRAPH"
	.align	4
	.sectionentsize	8
	.align		4
        /*0000*/ 	.word	0x00000000
	.align		4
        /*0004*/ 	.word	0xffffffff
	.align		4
        /*0008*/ 	.word	index@(_ZN2at6native13reduce_kernelILi512ELi1ENS0_8ReduceOpIfNS0_9ArgMaxOpsIfEEjlLi4ELi4EEEEEvT1_)
	.align		4
        /*000c*/ 	.word	index@(__assertfail)
	.align		4
        /*0010*/ 	.word	index@(_ZN2at6native13reduce_kernelILi256ELi2ENS0_8ReduceOpIfNS0_9ArgMaxOpsIfEEjlLi4ELi4EEEEEvT1_)
	.align		4
        /*0014*/ 	.word	index@(__assertfail)
	.align		4
        /*0018*/ 	.word	index@(_ZN2at6native13reduce_kernelILi128ELi4ENS0_8ReduceOpIfNS0_9ArgMaxOpsIfEEjlLi4ELi4EEEEEvT1_)
	.align		4
        /*001c*/ 	.word	index@(__assertfail)
	.align		4
        /*0020*/ 	.word	index@(_ZN2at6native13reduce_kernelILi512ELi1ENS0_8ReduceOpIdNS0_9ArgMaxOpsIdEEjlLi4ELi4EEEEEvT1_)
	.align		4
        /*0024*/ 	.word	index@(__assertfail)
	.align		4
        /*0028*/ 	.word	index@(_ZN2at6native13reduce_kernelILi256ELi2ENS0_8ReduceOpIdNS0_9ArgMaxOpsIdEEjlLi4ELi4EEEEEvT1_)
	.align		4
        /*002c*/ 	.word	index@(__assertfail)
	.align		4
        /*0030*/ 	.word	index@(_ZN2at6native13reduce_kernelILi128ELi4ENS0_8ReduceOpIdNS0_9ArgMaxOpsIdEEjlLi4ELi4EEEEEvT1_)
	.align		4
        /*0034*/ 	.word	index@(__assertfail)
	.align		4
        /*0038*/ 	.word	index@(_ZN2at6native13reduce_kernelILi512ELi1ENS0_8ReduceOpIsNS0_9ArgMaxOpsIsEEjlLi4ELi4EEEEEvT1_)
	.align		4
        /*003c*/ 	.word	index@(__assertfail)
	.align		4
        /*0040*/ 	.word	index@(_ZN2at6native13reduce_kernelILi256ELi2ENS0_8ReduceOpIsNS0_9ArgMaxOpsIsEEjlLi4ELi4EEEEEvT1_)
	.align		4
        /*0044*/ 	.word	index@(__assertfail)
	.align		4
        /*0048*/ 	.word	index@(_ZN2at6native13reduce_kernelILi128ELi4ENS0_8ReduceOpIsNS0_9ArgMaxOpsIsEEjlLi4ELi4EEEEEvT1_)
	.align		4
        /*004c*/ 	.word	index@(__assertfail)
	.align		4
        /*0050*/ 	.word	index@(_ZN2at6native13reduce_kernelILi512ELi1ENS0_8ReduceOpIlNS0_9ArgMaxOpsIlEEjlLi4ELi4EEEEEvT1_)
	.align		4
        /*0054*/ 	.word	index@(__assertfail)
	.align		4
        /*0058*/ 	.word	index@(_ZN2at6native13reduce_kernelILi256ELi2ENS0_8ReduceOpIlNS0_9ArgMaxOpsIlEEjlLi4ELi4EEEEEvT1_)
	.align		4
        /*005c*/ 	.word	index@(__assertfail)
	.align		4
        /*0060*/ 	.word	index@(_ZN2at6native13reduce_kernelILi128ELi4ENS0_8ReduceOpIlNS0_9ArgMaxOpsIlEEjlLi4ELi4EEEEEvT1_)
	.align		4
        /*0064*/ 	.word	index@(__assertfail)
	.align		4
        /*0068*/ 	.word	index@(_ZN2at6native13reduce_kernelILi512ELi1ENS0_8ReduceOpIiNS0_9ArgMaxOpsIiEEjlLi4ELi4EEEEEvT1_)
	.align		4
        /*006c*/ 	.word	index@(__assertfail)
	.align		4
        /*0070*/ 	.word	index@(_ZN2at6native13reduce_kernelILi256ELi2ENS0_8ReduceOpIiNS0_9ArgMaxOpsIiEEjlLi4ELi4EEEEEvT1_)
	.align		4
        /*0074*/ 	.word	index@(__assertfail)
	.align		4
        /*0078*/ 	.word	index@(_ZN2at6native13reduce_kernelILi128ELi4ENS0_8ReduceOpIiNS0_9ArgMaxOpsIiEEjlLi4ELi4EEEEEvT1_)
	.align		4
        /*007c*/ 	.word	index@(__assertfail)
	.align		4
        /*0080*/ 	.word	index@(_ZN2at6native13reduce_kernelILi512ELi1ENS0_8ReduceOpIaNS0_9ArgMaxOpsIaEEjlLi4ELi4EEEEEvT1_)
	.align		4
        /*0084*/ 	.word	index@(__assertfail)
	.align		4
        /*0088*/ 	.word	index@(_ZN2at6native13reduce_kernelILi256ELi2ENS0_8ReduceOpIaNS0_9ArgMaxOpsIaEEjlLi4ELi4EEEEEvT1_)
	.align		4
        /*008c*/ 	.word	index@(__assertfail)
	.align		4
        /*0090*/ 	.word	index@(_ZN2at6native13reduce_kernelILi128ELi4ENS0_8ReduceOpIaNS0_9ArgMaxOpsIaEEjlLi4ELi4EEEEEvT1_)
	.align		4
        /*0094*/ 	.word	index@(__assertfail)
	.align		4
        /*0098*/ 	.word	index@(_ZN2at6native13reduce_kernelILi512ELi1ENS0_8ReduceOpIhNS0_9ArgMaxOpsIhEEjlLi4ELi4EEEEEvT1_)
	.align		4
        /*009c*/ 	.word	index@(__assertfail)
	.align		4
        /*00a0*/ 	.word	index@(_ZN2at6native13reduce_kernelILi256ELi2ENS0_8ReduceOpIhNS0_9ArgMaxOpsIhEEjlLi4ELi4EEEEEvT1_)
	.align		4
        /*00a4*/ 	.word	index@(__assertfail)
	.align		4
        /*00a8*/ 	.word	index@(_ZN2at6native13reduce_kernelILi128ELi4ENS0_8ReduceOpIhNS0_9ArgMaxOpsIhEEjlLi4ELi4EEEEEvT1_)
	.align		4
        /*00ac*/ 	.word	index@(__assertfail)
	.align		4
        /*00b0*/ 	.word	index@(_ZN2at6native13reduce_kernelILi512ELi1ENS0_8ReduceOpIN3c108BFloat16ENS0_9ArgMaxOpsIfEEjlLi4ELi4EEEEEvT1_)
	.align		4
        /*00b4*/ 	.word	index@(__assertfail)
	.align		4
        /*00b8*/ 	.word	index@(_ZN2at6native13reduce_kernelILi256ELi2ENS0_8ReduceOpIN3c108BFloat16ENS0_9ArgMaxOpsIfEEjlLi4ELi4EEEEEvT1_)
	.align		4
        /*00bc*/ 	.word	index@(__assertfail)
	.align		4
        /*00c0*/ 	.word	index@(_ZN2at6native13reduce_kernelILi128ELi4ENS0_8ReduceOpIN3c108BFloat16ENS0_9ArgMaxOpsIfEEjlLi4ELi4EEEEEvT1_)
	.align		4
        /*00c4*/ 	.word	index@(__assertfail)
	.align		4
        /*00c8*/ 	.word	index@(_ZN2at6native13reduce_kernelILi512ELi1ENS0_8ReduceOpIN3c104HalfENS0_9ArgMaxOpsIfEEjlLi4ELi4EEEEEvT1_)
	.align		4
        /*00cc*/ 	.word	index@(__assertfail)
	.align		4
        /*00d0*/ 	.word	index@(_ZN2at6native13reduce_kernelILi256ELi2ENS0_8ReduceOpIN3c104HalfENS0_9ArgMaxOpsIfEEjlLi4ELi4EEEEEvT1_)
	.align		4
        /*00d4*/ 	.word	index@(__assertfail)
	.align		4
        /*00d8*/ 	.word	index@(_ZN2at6native13reduce_kernelILi128ELi4ENS0_8ReduceOpIN3c104HalfENS0_9ArgMaxOpsIfEEjlLi4ELi4EEEEEvT1_)
	.align		4
        /*00dc*/ 	.word	index@(__assertfail)
	.align		4
        /*00e0*/ 	.word	0x00000000
	.align		4
        /*00e4*/ 	.word	0xfffffffe
	.align		4
        /*00e8*/ 	.word	0x00000000
	.align		4
        /*00ec*/ 	.word	0xfffffffd
	.align		4
        /*00f0*/ 	.word	0x00000000
	.align		4
        /*00f4*/ 	.word	0xfffffffc


//--------------------- .nv.constant4             --------------------------
	.section	.nv.constant4,"a",@progbits
	.align	8
	.align		8
.nv.constant4:
        /*0000*/ 	.dword	__assertfail
	.align		8
        /*0008*/ 	.dword	__unnamed_1
	.align		8
        /*0010*/ 	.dword	__unnamed_2
	.align		8
        /*0018*/ 	.dword	__unnamed_3
	.align		8
        /*0020*/ 	.dword	__unnamed_4
	.align		8
        /*0028*/ 	.dword	__unnamed_5
	.align		8
        /*0030*/ 	.dword	__unnamed_6
	.align		8
        /*0038*/ 	.dword	__unnamed_7
	.align		8
        /*0040*/ 	.dword	__unnamed_8
	.align		8
        /*0048*/ 	.dword	__unnamed_9
	.align		8
        /*0050*/ 	.dword	__unnamed_10
	.align		8
        /*0058*/ 	.dword	__unnamed_11
	.align		8
        /*0060*/ 	.dword	__unnamed_12
	.align		8
        /*0068*/ 	.dword	__unnamed_13
	.align		8
        /*0070*/ 	.dword	__unnamed_14
	.align		8
        /*0078*/ 	.dword	__unnamed_15
	.align		8
        /*0080*/ 	.dword	__unnamed_16
	.align		8
        /*0088*/ 	.dword	__unnamed_17
	.align		8
        /*0090*/ 	.dword	__unnamed_18
	.align		8
        /*0098*/ 	.dword	__unnamed_19
	.align		8
        /*00a0*/ 	.dword	__unnamed_20
	.align		8
        /*00a8*/ 	.dword	__unnamed_21
	.align		8
        /*00b0*/ 	.dword	__unnamed_22
	.align		8
        /*00b8*/ 	.dword	__unnamed_23
	.align		8
        /*00c0*/ 	.dword	__unnamed_24
	.align		8
        /*00c8*/ 	.dword	__unnamed_25
	.align		8
        /*00d0*/ 	.dword	__unnamed_26
	.align		8
        /*00d8*/ 	.dword	__unnamed_27
	.align		8
        /*00e0*/ 	.dword	__unnamed_28
	.align		8
        /*00e8*/ 	.dword	__unnamed_29
	.align		8
        /*00f0*/ 	.dword	__unnamed_30
	.align		8
        /*00f8*/ 	.dword	__unnamed_31
	.align		8
        /*0100*/ 	.dword	__unnamed_32
	.align		8
        /*0108*/ 	.dword	__unnamed_33
	.align		8
        /*0110*/ 	.dword	__unnamed_34
	.align		8
        /*0118*/ 	.dword	__unnamed_35
	.align		8
        /*0120*/ 	.dword	__unnamed_36
	.align		8
        /*0128*/ 	.dword	__unnamed_37
	.align		8
        /*0130*/ 	.dword	__unnamed_38
	.align		8
        /*0138*/ 	.dword	__unnamed_39
	.align		8
        /*0140*/ 	.dword	__unnamed_40
	.align		8
        /*0148*/ 	.dword	__unnamed_41
	.align		8
        /*0150*/ 	.dword	__unnamed_42
	.align		8
        /*0158*/ 	.dword	__unnamed_43
	.align		8
        /*0160*/ 	.dword	__unnamed_44
	.align		8
        /*0168*/ 	.dword	__unnamed_45
	.align		8
        /*0170*/ 	.dword	__unnamed_46
	.align		8
        /*0178*/ 	.dword	__unnamed_47
	.align		8
        /*0180*/ 	.dword	__unnamed_48
	.align		8
        /*0188*/ 	.dword	__unnamed_49
	.align		8
        /*0190*/ 	.dword	__unnamed_50
	.align		8
        /*0198*/ 	.dword	__unnamed_51
	.align		8
        /*01a0*/ 	.dword	__unnamed_52
	.align		8
        /*01a8*/ 	.dword	__unnamed_53
	.align		8
        /*01b0*/ 	.dword	__unnamed_54
	.align		8
        /*01b8*/ 	.dword	__unnamed_55
	.align		8
        /*01c0*/ 	.dword	__unnamed_56
	.align		8
        /*01c8*/ 	.dword	__unnamed_57
	.align		8
        /*01d0*/ 	.dword	__unnamed_58
	.align		8
        /*01d8*/ 	.dword	__unnamed_59
	.align		8
        /*01e0*/ 	.dword	__unnamed_60
	.align		8
        /*01e8*/ 	.dword	__unnamed_61
	.align		8
        /*01f0*/ 	.dword	__unnamed_62
	.align		8
        /*01f8*/ 	.dword	__unnamed_63
	.align		8
        /*0200*/ 	.dword	__unnamed_64
	.align		8
        /*0208*/ 	.dword	__unnamed_65
	.align		8
        /*0210*/ 	.dword	__unnamed_66
	.align		8
        /*0218*/ 	.dword	__unnamed_67
	.align		8
        /*0220*/ 	.dword	__unnamed_68
	.align		8
        /*0228*/ 	.dword	__unnamed_69
	.align		8
        /*0230*/ 	.dword	__unnamed_70
	.align		8
        /*0238*/ 	.dword	__unnamed_71
	.align		8
        /*0240*/ 	.dword	__unnamed_72
	.align		8
        /*0248*/ 	.dword	__unnamed_73
	.align		8
        /*0250*/ 	.dword	__unnamed_74
	.align		8
        /*0258*/ 	.dword	__unnamed_75
	.align		8
        /*0260*/ 	.dword	__unnamed_76
	.align		8
        /*0268*/ 	.dword	__unnamed_77
	.align		8
        /*0270*/ 	.dword	__unnamed_78
	.align		8
        /*0278*/ 	.dword	__unnamed_79
	.align		8
        /*0280*/ 	.dword	__unnamed_80
	.align		8
        /*0288*/ 	.dword	__unnamed_81
	.align		8
        /*0290*/ 	.dword	__unnamed_82
	.align		8
        /*0298*/ 	.dword	__unnamed_83
	.align		8
        /*02a0*/ 	.dword	__unnamed_84
	.align		8
        /*02a8*/ 	.dword	__unnamed_85
	.align		8
        /*02b0*/ 	.dword	__unnamed_86
	.align		8
        /*02b8*/ 	.dword	__unnamed_87
	.align		8
        /*02c0*/ 	.dword	__unnamed_88
	.align		8
        /*02c8*/ 	.dword	__unnamed_89
	.align		8
        /*02d0*/ 	.dword	__unnamed_90
	.align		8
        /*02d8*/ 	.dword	_ZN52_INTERNAL_eb7131a8_21_ReduceArgMaxKernel_cu_9c1cc8ff4cuda3std3__45__cpo5beginE
	.align		8
        /*02e0*/ 	.dword	_ZN52_INTERNAL_eb7131a8_21_ReduceArgMaxKernel_cu_9c1cc8ff4cuda3std3__45__cpo3endE
	.align		8
        /*02e8*/ 	.dword	_ZN52_INTERNAL_eb7131a8_21_ReduceArgMaxKernel_cu_9c1cc8ff4cuda3std3__45__cpo6cbeginE
	.align		8
        /*02f0*/ 	.dword	_ZN52_INTERNAL_eb7131a8_21_ReduceArgMaxKernel_cu_9c1cc8ff4cuda3std3__45__cpo4cendE
	.align		8
        /*02f8*/ 	.dword	_ZN52_INTERNAL_eb7131a8_21_ReduceArgMaxKernel_cu_9c1cc8ff4cuda3std3__45__cpo6rbeginE
	.align		8
        /*0300*/ 	.dword	_ZN52_INTERNAL_eb7131a8_21_ReduceArgMaxKernel_cu_9c1cc8ff4cuda3std3__45__cpo4rendE
	.align		8
        /*0308*/ 	.dword	_ZN52_INTERNAL_eb7131a8_21_ReduceArgMaxKernel_cu_9c1cc8ff4cuda3std3__45__cpo7crbeginE
	.align		8
        /*0310*/ 	.dword	_ZN52_INTERNAL_eb7131a8_21_ReduceArgMaxKernel_cu_9c1cc8ff4cuda3std3__45__cpo5crendE
	.align		8
        /*0318*/ 	.dword	_ZN52_INTERNAL_eb7131a8_21_ReduceArgMaxKernel_cu_9c1cc8ff4cuda3std3__454_GLOBAL__N__eb7131a8_21_ReduceArgMaxKernel_cu_9c1cc8ff6ignoreE
	.align		8
        /*0320*/ 	.dword	_ZN52_INTERNAL_eb7131a8_21_ReduceArgMaxKernel_cu_9c1cc8ff4cuda3std3__419piecewise_constructE
	.align		8
        /*0328*/ 	.dword	_ZN52_INTERNAL_eb7131a8_21_ReduceArgMaxKernel_cu_9c1cc8ff4cuda3std3__48in_placeE
	.align		8
        /*0330*/ 	.dword	_ZN52_INTERNAL_eb7131a8_21_ReduceArgMaxKernel_cu_9c1cc8ff4cuda3std3__420unreachable_sentinelE
	.align		8
        /*0338*/ 	.dword	_ZN52_INTERNAL_eb7131a8_21_ReduceArgMaxKernel_cu_9c1cc8ff4cuda3std6ranges3__45__cpo4swapE
	.align		8
        /*0340*/ 	.dword	_ZN52_INTERNAL_eb7131a8_21_ReduceArgMaxKernel_cu_9c1cc8ff4cuda3std6ranges3__45__cpo9iter_moveE
	.align		8
        /*0348*/ 	.dword	_ZN52_INTERNAL_eb7131a8_21_ReduceArgMaxKernel_cu_9c1cc8ff4cuda3std6ranges3__45__cpo5beginE
	.align		8
        /*0350*/ 	.dword	_ZN52_INTERNAL_eb7131a8_21_ReduceArgMaxKernel_cu_9c1cc8ff4cuda3std6ranges3__45__cpo3endE
	.align		8
        /*0358*/ 	.dword	_ZN52_INTERNAL_eb7131a8_21_ReduceArgMaxKernel_cu_9c1cc8ff4cuda3std6ranges3__45__cpo6cbeginE
	.align		8
        /*0360*/ 	.dword	_ZN52_INTERNAL_eb7131a8_21_ReduceArgMaxKernel_cu_9c1cc8ff4cuda3std6ranges3__45__cpo4cendE
	.align		8
        /*0368*/ 	.dword	_ZN52_INTERNAL_eb7131a8_21_ReduceArgMaxKernel_cu_9c1cc8ff4cuda3std6ranges3__45__cpo7advanceE
	.align		8
        /*0370*/ 	.dword	_ZN52_INTERNAL_eb7131a8_21_ReduceArgMaxKernel_cu_9c1cc8ff4cuda3std6ranges3__45__cpo9iter_swapE
	.align		8
        /*0378*/ 	.dword	_ZN52_INTERNAL_eb7131a8_21_ReduceArgMaxKernel_cu_9c1cc8ff4cuda3std6ranges3__45__cpo4nextE
	.align		8
        /*0380*/ 	.dword	_ZN52_INTERNAL_eb7131a8_21_ReduceArgMaxKernel_cu_9c1cc8ff4cuda3std6ranges3__45__cpo4prevE
	.align		8
        /*0388*/ 	.dword	_ZN52_INTERNAL_eb7131a8_21_ReduceArgMaxKernel_cu_9c1cc8ff4cuda3std6ranges3__45__cpo4dataE
	.align		8
        /*0390*/ 	.dword	_ZN52_INTERNAL_eb7131a8_21_ReduceArgMaxKernel_cu_9c1cc8ff4cuda3std6ranges3__45__cpo5cdataE
	.align		8
        /*0398*/ 	.dword	_ZN52_INTERNAL_eb7131a8_21_ReduceArgMaxKernel_cu_9c1cc8ff4cuda3std6ranges3__45__cpo4sizeE
	.align		8
        /*03a0*/ 	.dword	_ZN52_INTERNAL_eb7131a8_21_ReduceArgMaxKernel_cu_9c1cc8ff4cuda3std6ranges3__45__cpo5ssizeE
	.align		8
        /*03a8*/ 	.dword	_ZN52_INTERNAL_eb7131a8_21_ReduceArgMaxKernel_cu_9c1cc8ff4cuda3std6ranges3__45__cpo8distanceE
	.align		8
        /*03b0*/ 	.dword	_ZN52_INTERNAL_eb7131a8_21_ReduceArgMaxKernel_cu_9c1cc8ff6thrust23THRUST_300001_SM_900_NS6system6detail10sequential3seqE
	.align		8
        /*03b8*/ 	.dword	$str$5
	.align		8
        /*03c0*/ 	.dword	$str$6
	.align		8
        /*03c8*/ 	.dword	$str$7
	.align		8
        /*03d0*/ 	.dword	$str$8
	.align		8
        /*03d8*/ 	.dword	$str$9


//--------------------- .text._ZN2at6native13reduce_kernelILi512ELi1ENS0_8ReduceOpIfNS0_9ArgMaxOpsIfEEjlLi4ELi4EEEEEvT1_ --------------------------
	.section	.text._ZN2at6native13reduce_kernelILi512ELi1ENS0_8ReduceOpIfNS0_9ArgMaxOpsIfEEjlLi4ELi4EEEEEvT1_,"ax",@progbits
	.align	128
        .global         _ZN2at6native13reduce_kernelILi512ELi1ENS0_8ReduceOpIfNS0_9ArgMaxOpsIfEEjlLi4ELi4EEEEEvT1_
        .type           _ZN2at6native13reduce_kernelILi512ELi1ENS0_8ReduceOpIfNS0_9ArgMaxOpsIfEEjlLi4ELi4EEEEEvT1_,@function
        .size           _ZN2at6native13reduce_kernelILi512ELi1ENS0_8ReduceOpIfNS0_9ArgMaxOpsIfEEjlLi4ELi4EEEEEvT1_,(.L_x_6958 - _ZN2at6native13reduce_kernelILi512ELi1ENS0_8ReduceOpIfNS0_9ArgMaxOpsIfEEjlLi4ELi4EEEEEvT1_)
        .other          _ZN2at6native13reduce_kernelILi512ELi1ENS0_8ReduceOpIfNS0_9ArgMaxOpsIfEEjlLi4ELi4EEEEEvT1_,@"STO_CUDA_ENTRY STV_DEFAULT"
_ZN2at6native13reduce_kernelILi512ELi1ENS0_8ReduceOpIfNS0_9ArgMaxOpsIfEEjlLi4ELi4EEEEEvT1_:
.text._ZN2at6native13reduce_kernelILi512ELi1ENS0_8ReduceOpIfNS0_9ArgMaxOpsIfEEjlLi4ELi4EEEEEvT1_:
[----:B------:R-:W0:Y:S01]  /*0000*/  LDC R1, c[0x0][0x28] ;  /* 0x00000a00ff017b82 */ /* 0x000e220000000800 */
[----:B------:R-:W1:Y:S07]  /*0010*/  S2R R8, SR_TID.X ;  /* 0x0000000000087919 */ /* 0x000e6e0000002100 */
[----:B------:R-:W2:Y:S01]  /*0020*/  LDC R3, c[0x0][0x3fc] ;  /* 0x0000ff00ff037b82 */ /* 0x000ea20000000800 */
[----:B------:R-:W-:Y:S01]  /*0030*/  ULDC.64 UR28, c[0x0][0x248] ;  /* 0x00009200001c7ab9 */ /* 0x000fe20000000a00 */
[----:B------:R-:W-:Y:S01]  /*0040*/  ULDC.64 UR26, c[0x0][0x240] ;  /* 0x00009000001a7ab9 */ /* 0x000fe20000000a00 */
[----:B------:R-:W3:Y:S01]  /*0050*/  S2R R0, SR_TID.Y ;  /* 0x0000000000007919 */ /* 0x000ee20000002200 */
[----:B------:R-:W-:Y:S01]  /*0060*/  ULDC UR5, c[0x0][0x250] ;  /* 0x0000940000057ab9 */ /* 0x000fe20000000800 */
[----:B------:R-:W4:Y:S03]  /*0070*/  S2R R2, SR_CTAID.Y ;  /* 0x0000000000027919 */ /* 0x000f260000002600 */
[----:B------:R-:W5:Y:S08]  /*0080*/  S2UR UR4, SR_CTAID.X ;  /* 0x00000000000479c3 */ /* 0x000f700000002500 */
[----:B------:R-:W5:Y:S01]  /*0090*/  LDC R4, c[0x0][0x238] ;  /* 0x00008e00ff047b82 */ /* 0x000f620000000800 */
[----:B--2---:R-:W-:Y:S01]  /*00a0*/  ISETP.NE.AND P0, PT, R3, RZ, PT ;  /* 0x000000ff0300720c */ /* 0x004fe20003f05270 */
[----:B-1----:R-:W-:-:S02]  /*00b0*/  IMAD R5, R8, UR29, RZ ;  /* 0x0000001d08057c24 */ /* 0x002fc4000f8e02ff */
[----:B------:R-:W-:Y:S02]  /*00c0*/  IMAD R7, R8, UR26, RZ ;  /* 0x0000001a08077c24 */ /* 0x000fe4000f8e02ff */
[C---:B---3--:R-:W-:Y:S02]  /*00d0*/  IMAD R5, R0.reuse, UR5, R5 ;  /* 0x0000000500057c24 */ /* 0x048fe4000f8e0205 */
[----:B------:R-:W-:Y:S02]  /*00e0*/  IMAD R19, R0, UR27, R7 ;  /* 0x0000001b00137c24 */ /* 0x000fe4000f8e0207 */
[----:B------:R-:W-:Y:S02]  /*00f0*/  IMAD.MOV.U32 R7, RZ, RZ, RZ ;  /* 0x000000ffff077224 */ /* 0x000fe400078e00ff */
[----:B-----5:R-:W-:Y:S02]  /*0100*/  IMAD R5, R4, UR4, R5 ;  /* 0x0000000404057c24 */ /* 0x020fe4000f8e0205 */
[----:B----4-:R-:W-:Y:S01]  /*0110*/  IMAD R19, R2, UR28, R19 ;  /* 0x0000001c02137c24 */ /* 0x010fe2000f8e0213 */
[----:B0-----:R-:W-:Y:S06]  /*0120*/  @!P0 BRA `(.L_x_0) ;  /* 0x0000001000448947 */ /* 0x001fec0003800000 */
[----:B------:R-:W-:Y:S01]  /*0130*/  IMAD.MOV.U32 R4, RZ, RZ, RZ ;  /* 0x000000ffff047224 */ /* 0x000fe200078e00ff */
[----:B------:R-:W-:Y:S01]  /*0140*/  ULDC.64 UR6, c[0x0][0x400] ;  /* 0x0001000000067ab9 */ /* 0x000fe20000000a00 */
[----:B------:R-:W-:Y:S01]  /*0150*/  ULDC UR4, c[0x0][0x408] ;  /* 0x0001020000047ab9 */ /* 0x000fe20000000800 */
[----:B------:R-:W-:Y:S01]  /*0160*/  ISETP.NE.AND P0, PT, R3, 0x1, PT ;  /* 0x000000010300780c */ /* 0x000fe20003f05270 */
[----:B------:R-:W-:-:S05]  /*0170*/  IMAD.HI.U32 R10, R5, UR7, R4 ;  /* 0x00000007050a7c27 */ /* 0x000fca000f8e0004 */
[----:B------:R-:W-:Y:S01]  /*0180*/  SHF.R.U32.HI R11, RZ, UR4, R10 ;  /* 0x00000004ff0b7c19 */ /* 0x000fe2000801160a */
[----:B------:R-:W-:-:S04]  /*0190*/  ULDC UR4, c[0x0][0x530] ;  /* 0x00014c0000047ab9 */ /* 0x000fc80000000800 */
[----:B------:R-:W-:-:S04]  /*01a0*/  IMAD.MOV R7, RZ, RZ, -R11 ;  /* 0x000000ffff077224 */ /* 0x000fc800078e0a0b */
[----:B------:R-:W-:-:S04]  /*01b0*/  IMAD R7, R7, UR6, R5 ;  /* 0x0000000607077c24 */ /* 0x000fc8000f8e0205 */
[----:B------:R-:W-:Y:S01]  /*01c0*/  IMAD R7, R7, UR4, RZ ;  /* 0x0000000407077c24 */ /* 0x000fe2000f8e02ff */
[----:B------:R-:W-:Y:S06]  /*01d0*/  @!P0 BRA `(.L_x_0) ;  /* 0x0000001000188947 */ /* 0x000fec0003800000 */
[----:B------:R-:W-:Y:S01]  /*01e0*/  IMAD.MOV.U32 R10, RZ, RZ, RZ ;  /* 0x000000ffff0a7224 */ /* 0x000fe200078e00ff */
[----:B------:R-:W-:Y:S01]  /*01f0*/  ULDC.64 UR4, c[0x0][0x410] ;  /* 0x0001040000047ab9 */ /* 0x000fe20000000a00 */
[----:B------:R-:W-:Y:S02]  /*0200*/  ISETP.NE.AND P0, PT, R3, 0x2, PT ;  /* 0x000000020300780c */ /* 0x000fe40003f05270 */
[----:B------:R-:W-:Y:S01]  /*0210*/  IMAD.HI.U32 R12, R11, UR4, R10 ;  /* 0x000000040b0c7c27 */ /* 0x000fe2000f8e000a */
[----:B------:R-:W-:-:S04]  /*0220*/  ULDC UR4, c[0x0][0x40c] ;  /* 0x0001030000047ab9 */ /* 0x000fc80000000800 */
[----:B------:R-:W-:-:S05]  /*0230*/  SHF.R.U32.HI R13, RZ, UR5, R12 ;  /* 0x00000005ff0d7c19 */ /* 0x000fca000801160c */
[----:B------:R-:W-:-:S04]  /*0240*/  IMAD.MOV R10, RZ, RZ, -R13 ;  /* 0x000000ffff0a7224 */ /* 0x000fc800078e0a0d */
[----:B------:R-:W-:Y:S01]  /*0250*/  IMAD R10, R10, UR4, R11 ;  /* 0x000000040a0a7c24 */ /* 0x000fe2000f8e020b */
[----:B------:R-:W-:-:S03]  /*0260*/  ULDC UR4, c[0x0][0x538] ;  /* 0x00014e0000047ab9 */ /* 0x000fc60000000800 */
[----:B------:R-:W-:Y:S01]  /*0270*/  IMAD R7, R10, UR4, R7 ;  /* 0x000000040a077c24 */ /* 0x000fe2000f8e0207 */
[----:B------:R-:W-:Y:S06]  /*0280*/  @!P0 BRA `(.L_x_0) ;  /* 0x0000000c00ec8947 */ /* 0x000fec0003800000 */
[----:B------:R-:W-:Y:S01]  /*0290*/  IMAD.MOV.U32 R12, RZ, RZ, RZ ;  /* 0x000000ffff0c7224 */ /* 0x000fe200078e00ff */
[----:B------:R-:W-:Y:S01]  /*02a0*/  ULDC.64 UR6, c[0x0][0x418] ;  /* 0x0001060000067ab9 */ /* 0x000fe20000000a00 */
[----:B------:R-:W-:Y:S01]  /*02b0*/  ULDC UR4, c[0x0][0x420] ;  /* 0x0001080000047ab9 */ /* 0x000fe20000000800 */
[----:B------:R-:W-:Y:S01]  /*02c0*/  ISETP.NE.AND P0, PT, R3, 0x3, PT ;  /* 0x000000030300780c */ /* 0x000fe20003f05270 */
[----:B------:R-:W-:-:S05]  /*02d0*/  IMAD.HI.U32 R10, R13, UR7, R12 ;  /* 0x000000070d0a7c27 */ /* 0x000fca000f8e000c */
[----:B------:R-:W-:Y:S01]  /*02e0*/  SHF.R.U32.HI R11, RZ, UR4, R10 ;  /* 0x00000004ff0b7c19 */ /* 0x000fe2000801160a */
[----:B------:R-:W-:-:S03]  /*02f0*/  ULDC UR4, c[0x0][0x540] ;  /* 0x0001500000047ab9 */ /* 0x000fc60000000800 */
[----:B------:R-:W-:-:S05]  /*0300*/  IADD3 R12, -R11, RZ, RZ ;  /* 0x000000ff0b0c7210 */ /* 0x000fca0007ffe1ff */
[----:B------:R-:W-:-:S04]  /*0310*/  IMAD R12, R12, UR6, R13 ;  /* 0x000000060c0c7c24 */ /* 0x000fc8000f8e020d */
[----:B------:R-:W-:Y:S01]  /*0320*/  IMAD R7, R12, UR4, R7 ;  /* 0x000000040c077c24 */ /* 0x000fe2000f8e0207 */
        /* <DEDUP_REMOVED lines=34> */
[----:B------:R-:W-:Y:S01]  /*0550*/  HFMA2.MMA R12, -RZ, RZ, 0, 0 ;  /* 0x00000000ff0c7435 */ /* 0x000fe200000001ff */
[----:B------:R-:W-:Y:S01]  /*0560*/  ULDC.64 UR6, c[0x0][0x448] ;  /* 0x0001120000067ab9 */ /* 0x000fe20000000a00 */
[----:B------:R-:W-:Y:S01]  /*0570*/  ULDC UR4, c[0x0][0x450] ;  /* 0x0001140000047ab9 */ /* 0x000fe20000000800 */
[----:B------:R-:W-:-:S07]  /*0580*/  ISETP.NE.AND P0, PT, R3, 0x7, PT ;  /* 0x000000070300780c */ /* 0x000fce0003f05270 */
        /* <DEDUP_REMOVED lines=34> */
[----:B------:R-:W-:-:S04]  /*07b0*/  SHF.R.U32.HI R13, RZ, UR5, R12 ;  /* 0x00000005ff0d7c19 */ /* 0x000fc8000801160c */
[----:B------:R-:W-:-:S05]  /*07c0*/  IADD3 R10, -R13, RZ, RZ ;  /* 0x000000ff0d0a7210 */ /* 0x000fca0007ffe1ff */
        /* <DEDUP_REMOVED lines=37> */
[----:B------:R-:W-:Y:S01]  /*0a20*/  MOV R10, RZ ;  /* 0x000000ff000a7202 */ /* 0x000fe20000000f00 */
[----:B------:R-:W-:Y:S01]  /*0a30*/  ULDC.64 UR4, c[0x0][0x4a0] ;  /* 0x0001280000047ab9 */ /* 0x000fe20000000a00 */
[----:B------:R-:W-:-:S03]  /*0a40*/  ISETP.NE.AND P0, PT, R3, 0xe, PT ;  /* 0x0000000e0300780c */ /* 0x000fc60003f05270 */
        /* <DEDUP_REMOVED lines=120> */
[----:B------:R-:W-:Y:S02]  /*11d0*/  ULDC UR4, c[0x0][0x528] ;  /* 0x00014a0000047ab9 */ /* 0x000fe40000000800 */
[----:B------:R-:W-:-:S05]  /*11e0*/  IMAD.HI.U32 R3, R13, UR7, R12 ;  /* 0x000000070d037c27 */ /* 0x000fca000f8e000c */
[----:B------:R-:W-:Y:S01]  /*11f0*/  SHF.R.U32.HI R3, RZ, UR4, R3 ;  /* 0x00000004ff037c19 */ /* 0x000fe20008011603 */
[----:B------:R-:W-:-:S04]  /*1200*/  ULDC UR4, c[0x0][0x5f0] ;  /* 0x00017c0000047ab9 */ /* 0x000fc80000000800 */
[----:B------:R-:W-:-:S04]  /*1210*/  IMAD.MOV R3, RZ, RZ, -R3 ;  /* 0x000000ffff037224 */ /* 0x000fc800078e0a03 */
[----:B------:R-:W-:-:S04]  /*1220*/  IMAD R12, R3, UR6, R13 ;  /* 0x00000006030c7c24 */ /* 0x000fc8000f8e020d */
[----:B------:R-:W-:-:S07]  /*1230*/  IMAD R7, R12, UR4, R7 ;  /* 0x000000040c077c24 */ /* 0x000fce000f8e0207 */
.L_x_0:
[----:B------:R-:W-:Y:S01]  /*1240*/  ULDC UR4, c[0x0][0x22c] ;  /* 0x00008b0000047ab9 */ /* 0x000fe20000000800 */
[----:B------:R-:W-:Y:S01]  /*1250*/  ULDC.64 UR36, c[0x0][0x208] ;  /* 0x0000820000247ab9 */ /* 0x000fe20000000a00 */
[----:B------:R-:W-:Y:S01]  /*1260*/  IMAD.U32 R23, RZ, RZ, UR4 ;  /* 0x00000004ff177e24 */ /* 0x000fe2000f8e00ff */
[----:B------:R-:W-:Y:S01]  /*1270*/  ULDC UR4, c[0x0][0x230] ;  /* 0x00008c0000047ab9 */ /* 0x000fe20000000800 */
[----:B------:R-:W-:Y:S01]  /*1280*/  BSSY B0, `(.L_x_1) ;  /* 0x0000cb4000007945 */ /* 0x000fe20003800000 */
[----:B------:R-:W-:Y:S02]  /*1290*/  IMAD.MOV.U32 R6, RZ, RZ, RZ ;  /* 0x000000ffff067224 */ /* 0x000fe400078e00ff */
[----:B------:R-:W-:Y:S01]  /*12a0*/  ISETP.GE.U32.AND P0, PT, R19, R23, PT ;  /* 0x000000171300720c */ /* 0x000fe20003f06070 */
[----:B------:R-:W-:Y:S02]  /*12b0*/  IMAD.MOV.U32 R3, RZ, RZ, RZ ;  /* 0x000000ffff037224 */ /* 0x000fe400078e00ff */
[----:B------:R-:W-:Y:S01]  /*12c0*/  IMAD.MOV.U32 R11, RZ, RZ, RZ ;  /* 0x000000ffff0b7224 */ /* 0x000fe200078e00ff */
[----:B------:R-:W-:-:S13]  /*12d0*/  ISETP.GE.U32.OR P0, PT, R5, UR4, P0 ;  /* 0x0000000405007c0c */ /* 0x000fda0008706470 */
[----:B------:R-:W-:Y:S05]  /*12e0*/  @P0 BRA `(.L_x_2) ;  /* 0x000000c800b40947 */ /* 0x000fea0003800000 */
[----:B------:R-:W-:Y:S01]  /*12f0*/  ULDC.U8 UR6, c[0x0][0x260] ;  /* 0x0000980000067ab9 */ /* 0x000fe20000000000 */
[----:B------:R-:W-:Y:S01]  /*1300*/  ULDC.64 UR4, c[0x0][0x5f8] ;  /* 0x00017e0000047ab9 */ /* 0x000fe20000000a00 */
[----:B------:R-:W-:Y:S02]  /*1310*/  ISETP.NE.AND P0, PT, RZ, UR6, PT ;  /* 0x00000006ff007c0c */ /* 0x000fe4000bf05270 */
[----:B------:R-:W-:-:S04]  /*1320*/  IADD3 R20, P1, R7, UR4, RZ ;  /* 0x0000000407147c10 */ /* 0x000fc8000ff3e0ff */
[----:B------:R-:W-:-:S07]  /*1330*/  IADD3.X R21, RZ, UR5, RZ, P1, !PT ;  /* 0x00000005ff157c10 */ /* 0x000fce0008ffe4ff */
[----:B------:R-:W-:Y:S05]  /*1340*/  @!P0 BRA `(.L_x_3) ;  /* 0x0000001000148947 */ /* 0x000fea0003800000 */
[----:B------:R-:W0:Y:S01]  /*1350*/  LDC R14, c[0x0][0x218] ;  /* 0x00008600ff0e7b82 */ /* 0x000e220000000800 */
[----:B------:R-:W-:Y:S01]  /*1360*/  SHF.R.U64 R3, R20, 0x2, R21 ;  /* 0x0000000214037819 */ /* 0x000fe20000001215 */
[----:B------:R-:W-:Y:S01]  /*1370*/  ULDC UR4, c[0x0][0x22c] ;  /* 0x00008b0000047ab9 */ /* 0x000fe20000000800 */
[----:B------:R-:W-:Y:S01]  /*1380*/  BSSY B1, `(.L_x_4) ;  /* 0x000003b000017945 */ /* 0x000fe20003800000 */
[----:B------:R-:W-:Y:S01]  /*1390*/  IMAD.U32 R24, RZ, RZ, UR4 ;  /* 0x00000004ff187e24 */ /* 0x000fe2000f8e00ff */
[----:B------:R-:W-:Y:S01]  /*13a0*/  LOP3.LUT R3, R3, 0x3, RZ, 0xc0, !PT ;  /* 0x0000000303037812 */ /* 0x000fe200078ec0ff */
[----:B------:R-:W-:Y:S02]  /*13b0*/  IMAD.MOV.U32 R12, RZ, RZ, RZ ;  /* 0x000000ffff0c7224 */ /* 0x000fe400078e00ff */
[----:B------:R-:W1:Y:S01]  /*13c0*/  LDC R18, c[0x0][0x220] ;  /* 0x00008800ff127b82 */ /* 0x000e620000000800 */
[----:B------:R-:W-:-:S07]  /*13d0*/  ISETP.NE.AND P0, PT, R3, RZ, PT ;  /* 0x000000ff0300720c */ /* 0x000fce0003f05270 */
[----:B------:R-:W2:Y:S01]  /*13e0*/  LDC R16, c[0x0][0x224] ;  /* 0x00008900ff107b82 */ /* 0x000ea20000000800 */
[----:B0-----:R-:W-:Y:S02]  /*13f0*/  IMAD.MOV.U32 R13, RZ, RZ, R14 ;  /* 0x000000ffff0d7224 */ /* 0x001fe400078e000e */
[----:B-1----:R-:W-:Y:S02]  /*1400*/  IMAD.MOV.U32 R11, RZ, RZ, R18 ;  /* 0x000000ffff0b7224 */ /* 0x002fe400078e0012 */
[----:B--2---:R-:W-:Y:S01]  /*1410*/  IMAD.MOV.U32 R9, RZ, RZ, R16 ;  /* 0x000000ffff097224 */ /* 0x004fe200078e0010 */
[----:B------:R-:W-:Y:S06]  /*1420*/  @!P0 BRA `(.L_x_5) ;  /* 0x0000000000c08947 */ /* 0x000fec0003800000 */
[C---:B------:R-:W-:Y:S01]  /*1430*/  ISETP.GE.U32.AND P0, PT, R8.reuse, R3, PT ;  /* 0x000000030800720c */ /* 0x040fe20003f06070 */
[----:B------:R-:W-:Y:S03]  /*1440*/  BSSY B2, `(.L_x_6) ;  /* 0x0000028000027945 */ /* 0x000fe60003800000 */
[----:B------:R-:W-:-:S13]  /*1450*/  ISETP.GT.U32.OR P0, PT, R8, 0x3, !P0 ;  /* 0x000000030800780c */ /* 0x000fda0004704470 */
[----:B------:R-:W-:Y:S05]  /*1460*/  @P0 BRA `(.L_x_7) ;  /* 0x0000000000940947 */ /* 0x000fea0003800000 */
[----:B------:R-:W-:Y:S01]  /*1470*/  ISETP.NE.AND P0, PT, RZ, UR27, PT ;  /* 0x0000001bff007c0c */ /* 0x000fe2000bf05270 */
[----:B------:R-:W-:Y:S01]  /*1480*/  BSSY B3, `(.L_x_8) ;  /* 0x0000009000037945 */ /* 0x000fe20003800000 */
[----:B------:R-:W-:Y:S02]  /*1490*/  ISETP.NE.AND P1, PT, R0, RZ, PT ;  /* 0x000000ff0000720c */ /* 0x000fe40003f25270 */
[----:B------:R-:W-:-:S11]  /*14a0*/  PRMT R4, RZ, 0x7610, R4 ;  /* 0x00007610ff047816 */ /* 0x000fd60000000004 */
[----:B------:R-:W-:Y:S05]  /*14b0*/  @P0 BRA P1, `(.L_x_9) ;  /* 0x0000000000140947 */ /* 0x000fea0000800000 */
[----:B------:R-:W-:Y:S01]  /*14c0*/  ISETP.NE.AND P0, PT, RZ, UR28, PT ;  /* 0x0000001cff007c0c */ /* 0x000fe2000bf05270 */
[----:B------:R-:W-:-:S12]  /*14d0*/  IMAD.MOV.U32 R4, RZ, RZ, 0x1 ;  /* 0x00000001ff047424 */ /* 0x000fd800078e00ff */
[----:B------:R-:W-:-:S04]  /*14e0*/  @P0 ISETP.NE.AND P1, PT, R2, RZ, PT ;  /* 0x000000ff0200020c */ /* 0x000fc80003f25270 */
[----:B------:R-:W-:-:S04]  /*14f0*/  @P0 SEL R5, RZ, 0x1, P1 ;  /* 0x00000001ff050807 */ /* 0x000fc80000800000 */
[----:B------:R-:W-:-:S07]  /*1500*/  @P0 PRMT R4, R5, 0x7610, R4 ;  /* 0x0000761005040816 */ /* 0x000fce0000000004 */
.L_x_9:
[----:B------:R-:W-:Y:S05]  /*1510*/  BSYNC B3 ;  /* 0x0000000000037941 */ /* 0x000fea0003800000 */
.L_x_8:
[----:B------:R-:W-:-:S04]  /*1520*/  PRMT R4, R4, 0x9910, RZ ;  /* 0x0000991004047816 */ /* 0x000fc800000000ff */
[----:B------:R-:W-:-:S13]  /*1530*/  ISETP.NE.AND P0, PT, R4, RZ, PT ;  /* 0x000000ff0400720c */ /* 0x000fda0003f05270 */
[----:B------:R-:W-:Y:S05]  /*1540*/  @!P0 BRA `(.L_x_7) ;  /* 0x00000000005c8947 */ /* 0x000fea0003800000 */
[----:B------:R-:W-:Y:S01]  /*1550*/  IADD3 R5, P0, R8, -R3, RZ ;  /* 0x8000000308057210 */ /* 0x000fe20007f1e0ff */
[----:B------:R-:W0:Y:S03]  /*1560*/  LDC R13, c[0x0][0x218] ;  /* 0x00008600ff0d7b82 */ /* 0x000e260000000800 */
[----:B------:R-:W-:Y:S02]  /*1570*/  IADD3.X R4, RZ, -0x1, RZ, P0, !PT ;  /* 0xffffffffff047810 */ /* 0x000fe400007fe4ff */
[----:B------:R-:W-:-:S04]  /*1580*/  LEA R6, P0, R5, R20, 0x2 ;  /* 0x0000001405067211 */ /* 0x000fc800078010ff */
[----:B------:R-:W-:Y:S02]  /*1590*/  LEA.HI.X R7, R5, R21, R4, 0x2, P0 ;  /* 0x0000001505077211 */ /* 0x000fe400000f1404 */
[----:B------:R-:W1:Y:S03]  /*15a0*/  LDC.64 R4, c[0x0][0x220] ;  /* 0x00008800ff047b82 */ /* 0x000e660000000a00 */
[----:B------:R-:W2:Y:S01]  /*15b0*/  LDG.E R10, desc[UR36][R6.64] ;  /* 0x00000024060a7981 */ /* 0x000ea2000c1e1900 */
[----:B------:R-:W-:Y:S01]  /*15c0*/  IMAD.IADD R11, R8, 0x1, -R3 ;  /* 0x00000001080b7824 */ /* 0x000fe200078e0a03 */
[----:B0-----:R-:W-:-:S13]  /*15d0*/  FSETP.GTU.FTZ.AND P1, PT, |R13|, +INF , PT ;  /* 0x7f8000000d00780b */ /* 0x001fda0003f3c200 */
[----:B-1----:R-:W-:-:S04]  /*15e0*/  @!P1 ISETP.GT.U32.AND P0, PT, R11, R4, PT ;  /* 0x000000040b00920c */ /* 0x002fc80003f04070 */
[----:B------:R-:W-:Y:S02]  /*15f0*/  @!P1 ISETP.GT.AND.EX P0, PT, RZ, R5, PT, P0 ;  /* 0x00000005ff00920c */ /* 0x000fe40003f04300 */
[CC--:B--2---:R-:W-:Y:S02]  /*1600*/  FSETP.NEU.OR P3, PT, R10.reuse, R13.reuse, P1 ;  /* 0x0000000d0a00720b */ /* 0x0c4fe40000f6d400 */
[----:B------:R-:W-:-:S04]  /*1610*/  @!P1 FSETP.GEU.FTZ.AND P2, PT, R10, R13, PT ;  /* 0x0000000d0a00920b */ /* 0x000fc80003f5e000 */
[----:B------:R-:W-:Y:S02]  /*1620*/  @!P1 SEL R6, RZ, 0xffffffff, P2 ;  /* 0xffffffffff069807 */ /* 0x000fe40001000000 */
[----:B------:R-:W-:-:S05]  /*1630*/  @P1 FSETP.GTU.FTZ.AND P2, PT, |R10|, +INF , PT ;  /* 0x7f8000000a00180b */ /* 0x000fca0003f5c200 */
[----:B------:R-:W-:Y:S02]  /*1640*/  @!P3 SEL R6, RZ, 0xffffffff, !P0 ;  /* 0xffffffffff06b807 */ /* 0x000fe40004000000 */
[----:B------:R-:W-:Y:S02]  /*1650*/  @P1 ISETP.GT.U32.AND P3, PT, R11, R4, PT ;  /* 0x000000040b00120c */ /* 0x000fe40003f64070 */
[----:B------:R-:W-:-:S04]  /*1660*/  @!P1 LOP3.LUT R6, R6, 0x1, RZ, 0xc0, !PT ;  /* 0x0000000106069812 */ /* 0x000fc800078ec0ff */
[----:B------:R-:W-:Y:S02]  /*1670*/  @!P1 ISETP.EQ.U32.AND P0, PT, R6, 0x1, PT ;  /* 0x000000010600980c */ /* 0x000fe40003f02070 */
[----:B------:R-:W-:-:S04]  /*1680*/  @P1 ISETP.GT.OR.EX P0, PT, RZ, R5, !P2, P3 ;  /* 0x00000005ff00120c */ /* 0x000fc80005704730 */
[----:B------:R-:W-:Y:S02]  /*1690*/  SEL R11, R11, R4, !P0 ;  /* 0x000000040b0b7207 */ /* 0x000fe40004000000 */
[----:B------:R-:W-:Y:S02]  /*16a0*/  FSEL R13, R10, R13, !P0 ;  /* 0x0000000d0a0d7208 */ /* 0x000fe40004000000 */
[----:B------:R-:W-:-:S07]  /*16b0*/  SEL R9, R5, RZ, P0 ;  /* 0x000000ff05097207 */ /* 0x000fce0000000000 */
.L_x_7:
[----:B------:R-:W-:Y:S05]  /*16c0*/  BSYNC B2 ;  /* 0x0000000000027941 */ /* 0x000fea0003800000 */
.L_x_6:
[C---:B------:R-:W-:Y:S02]  /*16d0*/  IADD3 R5, P0, -R3.reuse, 0x4, RZ ;  /* 0x0000000403057810 */ /* 0x040fe40007f1e1ff */
[----:B------:R-:W-:Y:S02]  /*16e0*/  IADD3 R24, R3, -0x4, R23 ;  /* 0xfffffffc03187810 */ /* 0x000fe40007ffe017 */
[----:B------:R-:W-:Y:S01]  /*16f0*/  LEA R20, P1, R5, R20, 0x2 ;  /* 0x0000001405147211 */ /* 0x000fe200078210ff */
[----:B------:R-:W-:Y:S01]  /*1700*/  IMAD.X R4, RZ, RZ, -0x1, P0 ;  /* 0xffffffffff047424 */ /* 0x000fe200000e06ff */
[----:B------:R-:W-:-:S04]  /*1710*/  IADD3 R12, -R3, 0x4, RZ ;  /* 0x00000004030c7810 */ /* 0x000fc80007ffe1ff */
[----:B------:R-:W-:-:S07]  /*1720*/  LEA.HI.X R21, R5, R21, R4, 0x2, P1 ;  /* 0x0000001505157211 */ /* 0x000fce00008f1404 */
.L_x_5:
[----:B------:R-:W-:Y:S05]  /*1730*/  BSYNC B1 ;  /* 0x0000000000017941 */ /* 0x000fea0003800000 */
.L_x_4:
[----:B------:R-:W-:Y:S01]  /*1740*/  IMAD.SHL.U32 R25, R19, 0x4, RZ ;  /* 0x0000000413197824 */ /* 0x000fe200078e00ff */
[----:B------:R-:W-:Y:S01]  /*1750*/  BSSY B1, `(.L_x_10) ;  /* 0x0000061000017945 */ /* 0x000fe20003800000 */
[----:B------:R-:W-:Y:S02]  /*1760*/  IMAD.MOV.U32 R10, RZ, RZ, R14 ;  /* 0x000000ffff0a7224 */ /* 0x000fe400078e000e */
[----:B------:R-:W-:Y:S02]  /*1770*/  VIADD R3, R25, 0x3 ;  /* 0x0000000319037836 */ /* 0x000fe40000000000 */
[--C-:B------:R-:W-:Y:S02]  /*1780*/  IMAD.MOV.U32 R23, RZ, RZ, R18.reuse ;  /* 0x000000ffff177224 */ /* 0x100fe400078e0012 */
[----:B------:R-:W-:Y:S01]  /*1790*/  IMAD.MOV.U32 R22, RZ, RZ, R18 ;  /* 0x000000ffff167224 */ /* 0x000fe200078e0012 */
[----:B------:R-:W-:Y:S01]  /*17a0*/  ISETP.GE.U32.AND P0, PT, R3, R24, PT ;  /* 0x000000180300720c */ /* 0x000fe20003f06070 */
[----:B------:R-:W-:Y:S01]  /*17b0*/  IMAD.MOV.U32 R17, RZ, RZ, R16 ;  /* 0x000000ffff117224 */ /* 0x000fe200078e0010 */
[----:B------:R-:W-:Y:S01]  /*17c0*/  MOV R3, R16 ;  /* 0x0000001000037202 */ /* 0x000fe20000000f00 */
[----:B------:R-:W-:-:S10]  /*17d0*/  IMAD.MOV.U32 R15, RZ, RZ, R14 ;  /* 0x000000ffff0f7224 */ /* 0x000fd400078e000e */
[----:B------:R-:W-:Y:S05]  /*17e0*/  @P0 BRA `(.L_x_11) ;  /* 0x00000004005c0947 */ /* 0x000fea0003800000 */
[----:B------:R-:W-:Y:S02]  /*17f0*/  IMAD.MOV.U32 R22, RZ, RZ, R18 ;  /* 0x000000ffff167224 */ /* 0x000fe400078e0012 */
[----:B------:R-:W-:Y:S02]  /*1800*/  IMAD.MOV.U32 R17, RZ, RZ, R16 ;  /* 0x000000ffff117224 */ /* 0x000fe400078e0010 */
[----:B------:R-:W-:-:S07]  /*1810*/  IMAD.MOV.U32 R15, RZ, RZ, R14 ;  /* 0x000000ffff0f7224 */ /* 0x000fce00078e000e */
.L_x_21:
[----:B------:R-:W-:-:S06]  /*1820*/  IMAD.WIDE.U32 R4, R19, 0x10, R20 ;  /* 0x0000001013047825 */ /* 0x000fcc00078e0014 */
[----:B------:R-:W2:Y:S01]  /*1830*/  LDG.E.128 R4, desc[UR36][R4.64] ;  /* 0x0000002404047981 */ /* 0x000ea2000c1e1d00 */
[----:B------:R-:W-:Y:S01]  /*1840*/  FSETP.GTU.FTZ.AND P1, PT, |R13|, +INF , PT ;  /* 0x7f8000000d00780b */ /* 0x000fe20003f3c200 */
[----:B------:R-:W-:Y:S01]  /*1850*/  BSSY B2, `(.L_x_12) ;  /* 0x000001f000027945 */ /* 0x000fe20003800000 */
[----:B------:R-:W-:-:S11]  /*1860*/  IADD3 R26, R25, R12, RZ ;  /* 0x0000000c191a7210 */ /* 0x000fd60007ffe0ff */
[----:B------:R-:W-:-:S04]  /*1870*/  @!P1 ISETP.GE.U32.AND P0, PT, R11, R26, PT ;  /* 0x0000001a0b00920c */ /* 0x000fc80003f06070 */
[----:B------:R-:W-:Y:S02]  /*1880*/  @!P1 ISETP.GE.AND.EX P0, PT, R9, RZ, PT, P0 ;  /* 0x000000ff0900920c */ /* 0x000fe40003f06300 */
[CC--:B--2---:R-:W-:Y:S02]  /*1890*/  FSETP.NEU.OR P3, PT, R13.reuse, R4.reuse, P1 ;  /* 0x000000040d00720b */ /* 0x0c4fe40000f6d400 */
[----:B------:R-:W-:-:S04]  /*18a0*/  @!P1 FSETP.GT.FTZ.AND P2, PT, R13, R4, PT ;  /* 0x000000040d00920b */ /* 0x000fc80003f54000 */
[----:B------:R-:W-:Y:S02]  /*18b0*/  @!P1 SEL R25, RZ, 0xffffffff, !P2 ;  /* 0xffffffffff199807 */ /* 0x000fe40005000000 */
[----:B------:R-:W-:-:S05]  /*18c0*/  @P1 FSETP.GTU.FTZ.AND P2, PT, |R4|, +INF , PT ;  /* 0x7f8000000400180b */ /* 0x000fca0003f5c200 */
[----:B------:R-:W-:Y:S02]  /*18d0*/  @!P3 SEL R25, RZ, 0xffffffff, P0 ;  /* 0xffffffffff19b807 */ /* 0x000fe40000000000 */
[----:B------:R-:W-:Y:S02]  /*18e0*/  @P1 ISETP.LT.U32.AND P3, PT, R11, R26, PT ;  /* 0x0000001a0b00120c */ /* 0x000fe40003f61070 */
[----:B------:R-:W-:-:S04]  /*18f0*/  @!P1 LOP3.LUT R25, R25, 0x1, RZ, 0xc0, !PT ;  /* 0x0000000119199812 */ /* 0x000fc800078ec0ff */
[----:B------:R-:W-:Y:S01]  /*1900*/  @!P1 ISETP.EQ.U32.AND P0, PT, R25, 0x1, PT ;  /* 0x000000011900980c */ /* 0x000fe20003f02070 */
[----:B------:R-:W-:Y:S01]  /*1910*/  VIADD R25, R26, 0x1 ;  /* 0x000000011a197836 */ /* 0x000fe20000000000 */
[----:B------:R-:W-:Y:S02]  /*1920*/  @P1 ISETP.LT.OR.EX P0, PT, R9, RZ, !P2, P3 ;  /* 0x000000ff0900120c */ /* 0x000fe40005701730 */
[----:B------:R-:W-:Y:S02]  /*1930*/  FSETP.GTU.FTZ.AND P1, PT, |R14|, +INF , PT ;  /* 0x7f8000000e00780b */ /* 0x000fe40003f3c200 */
[----:B------:R-:W-:Y:S02]  /*1940*/  FSEL R13, R13, R4, P0 ;  /* 0x000000040d0d7208 */ /* 0x000fe40000000000 */
[----:B------:R-:W-:Y:S02]  /*1950*/  SEL R11, R11, R26, P0 ;  /* 0x0000001a0b0b7207 */ /* 0x000fe40000000000 */
[----:B------:R-:W-:-:S07]  /*1960*/  SEL R9, R9, RZ, P0 ;  /* 0x000000ff09097207 */ /* 0x000fce0000000000 */
[----:B------:R-:W-:Y:S05]  /*1970*/  @P1 BRA `(.L_x_13) ;  /* 0x0000000000241947 */ /* 0x000fea0003800000 */
[----:B------:R-:W-:Y:S02]  /*1980*/  FSETP.NEU.FTZ.AND P2, PT, R14, R5, PT ;  /* 0x000000050e00720b */ /* 0x000fe40003f5d000 */
[----:B------:R-:W-:Y:S02]  /*1990*/  ISETP.GE.U32.AND P0, PT, R18, R25, PT ;  /* 0x000000191200720c */ /* 0x000fe40003f06070 */
[----:B------:R-:W-:Y:S02]  /*19a0*/  FSETP.GT.FTZ.AND P1, PT, R14, R5, PT ;  /* 0x000000050e00720b */ /* 0x000fe40003f34000 */
[----:B------:R-:W-:Y:S02]  /*19b0*/  ISETP.GE.AND.EX P0, PT, R16, RZ, PT, P0 ;  /* 0x000000ff1000720c */ /* 0x000fe40003f06300 */
[----:B------:R-:W-:-:S05]  /*19c0*/  SEL R4, RZ, 0xffffffff, !P1 ;  /* 0xffffffffff047807 */ /* 0x000fca0004800000 */
[----:B------:R-:W-:-:S04]  /*19d0*/  @!P2 SEL R4, RZ, 0xffffffff, P0 ;  /* 0xffffffffff04a807 */ /* 0x000fc80000000000 */
[----:B------:R-:W-:-:S04]  /*19e0*/  LOP3.LUT R4, R4, 0x1, RZ, 0xc0, !PT ;  /* 0x0000000104047812 */ /* 0x000fc800078ec0ff */
[----:B------:R-:W-:Y:S01]  /*19f0*/  ISETP.EQ.U32.AND P0, PT, R4, 0x1, PT ;  /* 0x000000010400780c */ /* 0x000fe20003f02070 */
[----:B------:R-:W-:-:S12]  /*1a00*/  BRA `(.L_x_14) ;  /* 0x00000000000c7947 */ /* 0x000fd80003800000 */
.L_x_13:
[----:B------:R-:W-:Y:S02]  /*1a10*/  FSETP.GTU.FTZ.AND P0, PT, |R5|, +INF , PT ;  /* 0x7f8000000500780b */ /* 0x000fe40003f1c200 */
[----:B------:R-:W-:-:S04]  /*1a20*/  ISETP.LT.U32.AND P1, PT, R18, R25, PT ;  /* 0x000000191200720c */ /* 0x000fc80003f21070 */
[----:B------:R-:W-:-:S13]  /*1a30*/  ISETP.LT.OR.EX P0, PT, R16, RZ, !P0, P1 ;  /* 0x000000ff1000720c */ /* 0x000fda0004701710 */
.L_x_14:
[----:B------:R-:W-:Y:S05]  /*1a40*/  BSYNC B2 ;  /* 0x0000000000027941 */ /* 0x000fea0003800000 */
.L_x_12:
[----:B------:R-:W-:Y:S01]  /*1a50*/  FSETP.GTU.FTZ.AND P1, PT, |R15|, +INF , PT ;  /* 0x7f8000000f00780b */ /* 0x000fe20003f3c200 */
[----:B------:R-:W-:Y:S01]  /*1a60*/  BSSY B2, `(.L_x_15) ;  /* 0x0000012000027945 */ /* 0x000fe20003800000 */
[----:B------:R-:W-:Y:S01]  /*1a70*/  FSEL R14, R14, R5, P0 ;  /* 0x000000050e0e7208 */ /* 0x000fe20000000000 */
[----:B------:R-:W-:Y:S01]  /*1a80*/  VIADD R5, R26, 0x2 ;  /* 0x000000021a057836 */ /* 0x000fe20000000000 */
[----:B------:R-:W-:Y:S02]  /*1a90*/  SEL R18, R18, R25, P0 ;  /* 0x0000001912127207 */ /* 0x000fe40000000000 */
[----:B------:R-:W-:-:S07]  /*1aa0*/  SEL R16, R16, RZ, P0 ;  /* 0x000000ff10107207 */ /* 0x000fce0000000000 */
[----:B------:R-:W-:Y:S05]  /*1ab0*/  @P1 BRA `(.L_x_16) ;  /* 0x0000000000241947 */ /* 0x000fea0003800000 */
[CC--:B------:R-:W-:Y:S02]  /*1ac0*/  FSETP.NEU.FTZ.AND P2, PT, R15.reuse, R6.reuse, PT ;  /* 0x000000060f00720b */ /* 0x0c0fe40003f5d000 */
        /* <DEDUP_REMOVED lines=8> */
.L_x_16:
[----:B------:R-:W-:Y:S02]  /*1b50*/  FSETP.GTU.FTZ.AND P0, PT, |R6|, +INF , PT ;  /* 0x7f8000000600780b */ /* 0x000fe40003f1c200 */
[----:B------:R-:W-:-:S04]  /*1b60*/  ISETP.LT.U32.AND P1, PT, R22, R5, PT ;  /* 0x000000051600720c */ /* 0x000fc80003f21070 */
[----:B------:R-:W-:-:S13]  /*1b70*/  ISETP.LT.OR.EX P0, PT, R17, RZ, !P0, P1 ;  /* 0x000000ff1100720c */ /* 0x000fda0004701710 */
.L_x_17:
[----:B------:R-:W-:Y:S05]  /*1b80*/  BSYNC B2 ;  /* 0x0000000000027941 */ /* 0x000fea0003800000 */
.L_x_15:
[----:B------:R-:W-:Y:S01]  /*1b90*/  FSETP.GTU.FTZ.AND P1, PT, |R10|, +INF , PT ;  /* 0x7f8000000a00780b */ /* 0x000fe20003f3c200 */
[----:B------:R-:W-:Y:S01]  /*1ba0*/  BSSY B2, `(.L_x_18) ;  /* 0x0000012000027945 */ /* 0x000fe20003800000 */
[----:B------:R-:W-:Y:S01]  /*1bb0*/  SEL R22, R22, R5, P0 ;  /* 0x0000000516167207 */ /* 0x000fe20000000000 */
[----:B------:R-:W-:Y:S01]  /*1bc0*/  VIADD R26, R26, 0x3 ;  /* 0x000000031a1a7836 */ /* 0x000fe20000000000 */
[----:B------:R-:W-:Y:S02]  /*1bd0*/  FSEL R15, R15, R6, P0 ;  /* 0x000000060f0f7208 */ /* 0x000fe40000000000 */
        /* <DEDUP_REMOVED lines=11> */
.L_x_19:
[----:B------:R-:W-:Y:S02]  /*1c90*/  FSETP.GTU.FTZ.AND P0, PT, |R7|, +INF , PT ;  /* 0x7f8000000700780b */ /* 0x000fe40003f1c200 */
[----:B------:R-:W-:-:S04]  /*1ca0*/  ISETP.LT.U32.AND P1, PT, R23, R26, PT ;  /* 0x0000001a1700720c */ /* 0x000fc80003f21070 */
[----:B------:R-:W-:-:S13]  /*1cb0*/  ISETP.LT.OR.EX P0, PT, R3, RZ, !P0, P1 ;  /* 0x000000ff0300720c */ /* 0x000fda0004701710 */
.L_x_20:
[----:B------:R-:W-:Y:S05]  /*1cc0*/  BSYNC B2 ;  /* 0x0000000000027941 */ /* 0x000fea0003800000 */
.L_x_18:
[----:B------:R-:W-:Y:S01]  /*1cd0*/  ULDC UR4, c[0x0][0x234] ;  /* 0x00008d0000047ab9 */ /* 0x000fe20000000800 */
[----:B------:R-:W-:Y:S01]  /*1ce0*/  SEL R23, R23, R26, P0 ;  /* 0x0000001a17177207 */ /* 0x000fe20000000000 */
[----:B------:R-:W-:Y:S01]  /*1cf0*/  VIADD R19, R19, UR4 ;  /* 0x0000000413137c36 */ /* 0x000fe20008000000 */
[----:B------:R-:W-:Y:S02]  /*1d00*/  FSEL R10, R10, R7, P0 ;  /* 0x000000070a0a7208 */ /* 0x000fe40000000000 */
[----:B------:R-:W-:Y:S01]  /*1d10*/  SEL R3, R3, RZ, P0 ;  /* 0x000000ff03037207 */ /* 0x000fe20000000000 */
[----:B------:R-:W-:-:S04]  /*1d20*/  IMAD.SHL.U32 R25, R19, 0x4, RZ ;  /* 0x0000000413197824 */ /* 0x000fc800078e00ff */
[----:B------:R-:W-:-:S05]  /*1d30*/  VIADD R5, R25, 0x3 ;  /* 0x0000000319057836 */ /* 0x000fca0000000000 */
[----:B------:R-:W-:-:S13]  /*1d40*/  ISETP.GE.U32.AND P1, PT, R5, R24, PT ;  /* 0x000000180500720c */ /* 0x000fda0003f26070 */
[----:B------:R-:W-:Y:S05]  /*1d50*/  @!P1 BRA `(.L_x_21) ;  /* 0xfffffff800b09947 */ /* 0x000fea000383ffff */
.L_x_11:
[----:B------:R-:W-:Y:S05]  /*1d60*/  BSYNC B1 ;  /* 0x0000000000017941 */ /* 0x000fea0003800000 */
.L_x_10:
[----:B------:R-:W-:Y:S01]  /*1d70*/  ULDC UR4, c[0x0][0x244] ;  /* 0x0000910000047ab9 */ /* 0x000fe20000000800 */
[----:B------:R-:W-:Y:S01]  /*1d80*/  ISETP.NE.AND P1, PT, R0, RZ, PT ;  /* 0x000000ff0000720c */ /* 0x000fe20003f25270 */
[----:B------:R-:W-:Y:S01]  /*1d90*/  BSSY B1, `(.L_x_22) ;  /* 0x000000a000017945 */ /* 0x000fe20003800000 */
[----:B------:R-:W-:Y:S02]  /*1da0*/  ISETP.NE.AND P0, PT, RZ, UR4, PT ;  /* 0x00000004ff007c0c */ /* 0x000fe4000bf05270 */
[----:B------:R-:W-:-:S11]  /*1db0*/  PRMT R4, RZ, 0x7610, R4 ;  /* 0x00007610ff047816 */ /* 0x000fd60000000004 */
[----:B------:R-:W-:Y:S05]  /*1dc0*/  @P0 BRA P1, `(.L_x_23) ;  /* 0x0000000000180947 */ /* 0x000fea0000800000 */
[----:B------:R-:W-:Y:S01]  /*1dd0*/  ULDC UR4, c[0x0][0x248] ;  /* 0x0000920000047ab9 */ /* 0x000fe20000000800 */
[----:B------:R-:W-:Y:S01]  /*1de0*/  HFMA2.MMA R4, -RZ, RZ, 0, 5.9604644775390625e-08 ;  /* 0x00000001ff047435 */ /* 0x000fe200000001ff */
[----:B------:R-:W-:-:S13]  /*1df0*/  ISETP.NE.AND P0, PT, RZ, UR4, PT ;  /* 0x00000004ff007c0c */ /* 0x000fda000bf05270 */
[----:B------:R-:W-:-:S04]  /*1e00*/  @P0 ISETP.NE.AND P1, PT, R2, RZ, PT ;  /* 0x000000ff0200020c */ /* 0x000fc80003f25270 */
[----:B------:R-:W-:-:S04]  /*1e10*/  @P0 SEL R2, RZ, 0x1, P1 ;  /* 0x00000001ff020807 */ /* 0x000fc80000800000 */
[----:B------:R-:W-:-:S07]  /*1e20*/  @P0 PRMT R4, R2, 0x7610, R4 ;  /* 0x0000761002040816 */ /* 0x000fce0000000004 */
.L_x_23:
[----:B------:R-:W-:Y:S05]  /*1e30*/  BSYNC B1 ;  /* 0x0000000000017941 */ /* 0x000fea0003800000 */
.L_x_22:
[----:B------:R-:W-:Y:S01]  /*1e40*/  PRMT R2, R4, 0x9910, RZ ;  /* 0x0000991004027816 */ /* 0x000fe200000000ff */
[----:B------:R-:W-:Y:S03]  /*1e50*/  BSSY B1, `(.L_x_24) ;  /* 0x000001a000017945 */ /* 0x000fe60003800000 */
[----:B------:R-:W-:-:S13]  /*1e60*/  ISETP.NE.AND P0, PT, R2, RZ, PT ;  /* 0x000000ff0200720c */ /* 0x000fda0003f05270 */
[----:B------:R-:W-:Y:S05]  /*1e70*/  @!P0 BRA `(.L_x_25) ;  /* 0x00000000005c8947 */ /* 0x000fea0003800000 */
[----:B------:R-:W-:-:S05]  /*1e80*/  LOP3.LUT R5, R24, 0xfffffffc, RZ, 0xc0, !PT ;  /* 0xfffffffc18057812 */ /* 0x000fca00078ec0ff */
[----:B------:R-:W-:-:S05]  /*1e90*/  IMAD.IADD R5, R5, 0x1, R8 ;  /* 0x0000000105057824 */ /* 0x000fca00078e0208 */
[----:B------:R-:W-:-:S13]  /*1ea0*/  ISETP.GE.U32.AND P0, PT, R5, R24, PT ;  /* 0x000000180500720c */ /* 0x000fda0003f06070 */
[----:B------:R-:W-:Y:S05]  /*1eb0*/  @P0 BRA `(.L_x_25) ;  /* 0x00000000004c0947 */ /* 0x000fea0003800000 */
[----:B------:R-:W-:-:S06]  /*1ec0*/  IMAD.WIDE R20, R5, 0x4, R20 ;  /* 0x0000000405147825 */ /* 0x000fcc00078e0214 */
[----:B------:R-:W2:Y:S01]  /*1ed0*/  LDG.E R20, desc[UR36][R20.64] ;  /* 0x0000002414147981 */ /* 0x000ea2000c1e1900 */
[----:B------:R-:W-:Y:S01]  /*1ee0*/  FSETP.GTU.FTZ.AND P1, PT, |R13|, +INF , PT ;  /* 0x7f8000000d00780b */ /* 0x000fe20003f3c200 */
[----:B------:R-:W-:-:S05]  /*1ef0*/  IMAD.IADD R12, R5, 0x1, R12 ;  /* 0x00000001050c7824 */ /* 0x000fca00078e020c */
[----:B------:R-:W-:-:S07]  /*1f00*/  SHF.R.S32.HI R4, RZ, 0x1f, R12 ;  /* 0x0000001fff047819 */ /* 0x000fce000001140c */
[----:B------:R-:W-:-:S04]  /*1f10*/  @!P1 ISETP.GE.U32.AND P0, PT, R11, R12, PT ;  /* 0x0000000c0b00920c */ /* 0x000fc80003f06070 */
[----:B------:R-:W-:Y:S02]  /*1f20*/  @!P1 ISETP.GE.AND.EX P0, PT, R9, R4, PT, P0 ;  /* 0x000000040900920c */ /* 0x000fe40003f06300 */
[CC--:B--2---:R-:W-:Y:S02]  /*1f30*/  FSETP.NEU.OR P3, PT, R13.reuse, R20.reuse, P1 ;  /* 0x000000140d00720b */ /* 0x0c4fe40000f6d400 */
[----:B------:R-:W-:-:S04]  /*1f40*/  @!P1 FSETP.GT.FTZ.AND P2, PT, R13, R20, PT ;  /* 0x000000140d00920b */ /* 0x000fc80003f54000 */
[----:B------:R-:W-:Y:S02]  /*1f50*/  @!P1 SEL R2, RZ, 0xffffffff, !P2 ;  /* 0xffffffffff029807 */ /* 0x000fe40005000000 */
[----:B------:R-:W-:-:S05]  /*1f60*/  @P1 FSETP.GTU.FTZ.AND P2, PT, |R20|, +INF , PT ;  /* 0x7f8000001400180b */ /* 0x000fca0003f5c200 */
[----:B------:R-:W-:Y:S02]  /*1f70*/  @!P3 SEL R2, RZ, 0xffffffff, P0 ;  /* 0xffffffffff02b807 */ /* 0x000fe40000000000 */
[----:B------:R-:W-:Y:S02]  /*1f80*/  @P1 ISETP.LT.U32.AND P3, PT, R11, R12, PT ;  /* 0x0000000c0b00120c */ /* 0x000fe40003f61070 */
[----:B------:R-:W-:-:S04]  /*1f90*/  @!P1 LOP3.LUT R2, R2, 0x1, RZ, 0xc0, !PT ;  /* 0x0000000102029812 */ /* 0x000fc800078ec0ff */
[----:B------:R-:W-:Y:S02]  /*1fa0*/  @!P1 ISETP.EQ.U32.AND P0, PT, R2, 0x1, PT ;  /* 0x000000010200980c */ /* 0x000fe40003f02070 */
[----:B------:R-:W-:-:S04]  /*1fb0*/  @P1 ISETP.LT.OR.EX P0, PT, R9, R4, !P2, P3 ;  /* 0x000000040900120c */ /* 0x000fc80005701730 */
[----:B------:R-:W-:Y:S02]  /*1fc0*/  SEL R11, R11, R12, P0 ;  /* 0x0000000c0b0b7207 */ /* 0x000fe40000000000 */
[----:B------:R-:W-:Y:S02]  /*1fd0*/  SEL R9, R9, R4, P0 ;  /* 0x0000000409097207 */ /* 0x000fe40000000000 */
[----:B------:R-:W-:-:S07]  /*1fe0*/  FSEL R13, R13, R20, P0 ;  /* 0x000000140d0d7208 */ /* 0x000fce0000000000 */
.L_x_25:
[----:B------:R-:W-:Y:S05]  /*1ff0*/  BSYNC B1 ;  /* 0x0000000000017941 */ /* 0x000fea0003800000 */
.L_x_24:
[----:B------:R-:W-:Y:S01]  /*2000*/  FSETP.GTU.FTZ.AND P0, PT, |R13|, +INF , PT ;  /* 0x7f8000000d00780b */ /* 0x000fe20003f1c200 */
[----:B------:R-:W-:-:S12]  /*2010*/  BSSY B1, `(.L_x_26) ;  /* 0x000000e000017945 */ /* 0x000fd80003800000 */
[----:B------:R-:W-:Y:S05]  /*2020*/  @P0 BRA `(.L_x_27) ;  /* 0x0000000000240947 */ /* 0x000fea0003800000 */
[----:B------:R-:W-:Y:S02]  /*2030*/  FSETP.NEU.FTZ.AND P2, PT, R13, R14, PT ;  /* 0x0000000e0d00720b */ /* 0x000fe40003f5d000 */
[----:B------:R-:W-:Y:S02]  /*2040*/  ISETP.GE.U32.AND P0, PT, R11, R18, PT ;  /* 0x000000120b00720c */ /* 0x000fe40003f06070 */
[----:B------:R-:W-:Y:S02]  /*2050*/  FSETP.GT.FTZ.AND P1, PT, R13, R14, PT ;  /* 0x0000000e0d00720b */ /* 0x000fe40003f34000 */
[----:B------:R-:W-:Y:S02]  /*2060*/  ISETP.GE.AND.EX P0, PT, R9, R16, PT, P0 ;  /* 0x000000100900720c */ /* 0x000fe40003f06300 */
[----:B------:R-:W-:-:S05]  /*2070*/  SEL R2, RZ, 0xffffffff, !P1 ;  /* 0xffffffffff027807 */ /* 0x000fca0004800000 */
[----:B------:R-:W-:-:S04]  /*2080*/  @!P2 SEL R2, RZ, 0xffffffff, P0 ;  /* 0xffffffffff02a807 */ /* 0x000fc80000000000 */
[----:B------:R-:W-:-:S04]  /*2090*/  LOP3.LUT R2, R2, 0x1, RZ, 0xc0, !PT ;  /* 0x0000000102027812 */ /* 0x000fc800078ec0ff */
[----:B------:R-:W-:Y:S01]  /*20a0*/  ISETP.EQ.U32.AND P0, PT, R2, 0x1, PT ;  /* 0x000000010200780c */ /* 0x000fe20003f02070 */
[----:B------:R-:W-:-:S12]  /*20b0*/  BRA `(.L_x_28) ;  /* 0x00000000000c7947 */ /* 0x000fd80003800000 */
.L_x_27:
[----:B------:R-:W-:Y:S02]  /*20c0*/  FSETP.GTU.FTZ.AND P0, PT, |R14|, +INF , PT ;  /* 0x7f8000000e00780b */ /* 0x000fe40003f1c200 */
[----:B------:R-:W-:-:S04]  /*20d0*/  ISETP.LT.U32.AND P1, PT, R11, R18, PT ;  /* 0x000000120b00720c */ /* 0x000fc80003f21070 */
[----:B------:R-:W-:-:S13]  /*20e0*/  ISETP.LT.OR.EX P0, PT, R9, R16, !P0, P1 ;  /* 0x000000100900720c */ /* 0x000fda0004701710 */
.L_x_28:
[----:B------:R-:W-:Y:S05]  /*20f0*/  BSYNC B1 ;  /* 0x0000000000017941 */ /* 0x000fea0003800000 */
.L_x_26:
[----:B------:R-:W-:Y:S01]  /*2100*/  FSEL R14, R13, R14, P0 ;  /* 0x0000000e0d0e7208 */ /* 0x000fe20000000000 */
[----:B------:R-:W-:Y:S01]  /*2110*/  BSSY B1, `(.L_x_29) ;  /* 0x0000011000017945 */ /* 0x000fe20003800000 */
[----:B------:R-:W-:Y:S02]  /*2120*/  SEL R11, R11, R18, P0 ;  /* 0x000000120b0b7207 */ /* 0x000fe40000000000 */
[----:B------:R-:W-:Y:S02]  /*2130*/  FSETP.GTU.FTZ.AND P1, PT, |R14|, +INF , PT ;  /* 0x7f8000000e00780b */ /* 0x000fe40003f3c200 */
[----:B------:R-:W-:-:S11]  /*2140*/  SEL R16, R9, R16, P0 ;  /* 0x0000001009107207 */ /* 0x000fd60000000000 */
[----:B------:R-:W-:Y:S05]  /*2150*/  @P1 BRA `(.L_x_30) ;  /* 0x0000000000241947 */ /* 0x000fea0003800000 */
[CC--:B------:R-:W-:Y:S02]  /*2160*/  FSETP.NEU.FTZ.AND P2, PT, R14.reuse, R15.reuse, PT ;  /* 0x0000000f0e00720b */ /* 0x0c0fe40003f5d000 */
        /* <DEDUP_REMOVED lines=8> */
.L_x_30:
[----:B------:R-:W-:Y:S02]  /*21f0*/  FSETP.GTU.FTZ.AND P0, PT, |R15|, +INF , PT ;  /* 0x7f8000000f00780b */ /* 0x000fe40003f1c200 */
[----:B------:R-:W-:-:S04]  /*2200*/  ISETP.LT.U32.AND P1, PT, R11, R22, PT ;  /* 0x000000160b00720c */ /* 0x000fc80003f21070 */
[----:B------:R-:W-:-:S13]  /*2210*/  ISETP.LT.OR.EX P0, PT, R16, R17, !P0, P1 ;  /* 0x000000111000720c */ /* 0x000fda0004701710 */
.L_x_31:
[----:B------:R-:W-:Y:S05]  /*2220*/  BSYNC B1 ;  /* 0x0000000000017941 */ /* 0x000fea0003800000 */
.L_x_29:
        /* <DEDUP_REMOVED lines=15> */
.L_x_33:
[----:B------:R-:W-:Y:S02]  /*2320*/  FSETP.GTU.FTZ.AND P0, PT, |R10|, +INF , PT ;  /* 0x7f8000000a00780b */ /* 0x000fe40003f1c200 */
[----:B------:R-:W-:-:S04]  /*2330*/  ISETP.LT.U32.AND P1, PT, R6, R23, PT ;  /* 0x000000170600720c */ /* 0x000fc80003f21070 */
[----:B------:R-:W-:-:S13]  /*2340*/  ISETP.LT.OR.EX P0, PT, R16, R3, !P0, P1 ;  /* 0x000000031000720c */ /* 0x000fda0004701710 */
.L_x_34:
[----:B------:R-:W-:Y:S05]  /*2350*/  BSYNC B1 ;  /* 0x0000000000017941 */ /* 0x000fea0003800000 */
.L_x_32:
[----:B------:R-:W-:Y:S02]  /*2360*/  SEL R6, R6, R23, P0 ;  /* 0x0000001706067207 */ /* 0x000fe40000000000 */
[----:B------:R-:W-:Y:S02]  /*2370*/  SEL R3, R16, R3, P0 ;  /* 0x0000000310037207 */ /* 0x000fe40000000000 */
[----:B------:R-:W-:Y:S01]  /*2380*/  FSEL R11, R15, R10, P0 ;  /* 0x0000000a0f0b7208 */ /* 0x000fe20000000000 */
[----:B------:R-:W-:Y:S06]  /*2390*/  BRA `(.L_x_2) ;  /* 0x000000b800887947 */ /* 0x000fec0003800000 */
.L_x_3:
[----:B------:R-:W0:Y:S08]  /*23a0*/  LDC R17, c[0x0][0x398] ;  /* 0x0000e600ff117b82 */ /* 0x000e300000000800 */
[----:B------:R-:W1:Y:S01]  /*23b0*/  LDC R14, c[0x0][0x268] ;  /* 0x00009a00ff0e7b82 */ /* 0x000e620000000800 */
[----:B0-----:R-:W-:-:S04]  /*23c0*/  SHF.R.U32.HI R17, RZ, 0x2, R17 ;  /* 0x00000002ff117819 */ /* 0x001fc80000011611 */
[----:B------:R-:W-:Y:S02]  /*23d0*/  ISETP.NE.AND P0, PT, R17, 0x1, PT ;  /* 0x000000011100780c */ /* 0x000fe40003f05270 */
[----:B-1----:R-:W-:-:S13]  /*23e0*/  ISETP.EQ.AND P1, PT, R14, 0x1, PT ;  /* 0x000000010e00780c */ /* 0x002fda0003f22270 */
[----:B------:R-:W-:Y:S05]  /*23f0*/  @!P0 BRA P1, `(.L_x_35) ;  /* 0x000000a800088947 */ /* 0x000fea0000800000 */
[----:B------:R-:W0:Y:S01]  /*2400*/  LDC R15, c[0x0][0x218] ;  /* 0x00008600ff0f7b82 */ /* 0x000e220000000800 */
[----:B------:R-:W-:Y:S01]  /*2410*/  ISETP.NE.AND P0, PT, R14, 0x1, PT ;  /* 0x000000010e00780c */ /* 0x000fe20003f05270 */
[----:B------:R-:W-:Y:S01]  /*2420*/  ULDC UR4, c[0x0][0x234] ;  /* 0x00008d0000047ab9 */ /* 0x000fe20000000800 */
[----:B------:R-:W-:Y:S02]  /*2430*/  IMAD.MOV.U32 R2, RZ, RZ, R19 ;  /* 0x000000ffff027224 */ /* 0x000fe400078e0013 */
[----:B------:R-:W-:-:S03]  /*2440*/  IMAD.U32 R18, RZ, RZ, UR4 ;  /* 0x00000004ff127e24 */ /* 0x000fc6000f8e00ff */
[----:B------:R-:W1:Y:S01]  /*2450*/  LDC R12, c[0x0][0x220] ;  /* 0x00008800ff0c7b82 */ /* 0x000e620000000800 */
[----:B------:R-:W-:-:S07]  /*2460*/  IMAD R6, R18, 0x3, R19 ;  /* 0x0000000312067824 */ /* 0x000fce00078e0213 */
[----:B------:R-:W2:Y:S01]  /*2470*/  LDC R9, c[0x0][0x224] ;  /* 0x00008900ff097b82 */ /* 0x000ea20000000800 */
[----:B0-----:R-:W-:Y:S02]  /*2480*/  IMAD.MOV.U32 R16, RZ, RZ, R15 ;  /* 0x000000ffff107224 */ /* 0x001fe400078e000f */
[----:B-1----:R-:W-:Y:S01]  /*2490*/  IMAD.MOV.U32 R3, RZ, RZ, R12 ;  /* 0x000000ffff037224 */ /* 0x002fe200078e000c */
[----:B--2---:R-:W-:Y:S01]  /*24a0*/  MOV R4, R9 ;  /* 0x0000000900047202 */ /* 0x004fe20000000f00 */
[----:B------:R-:W-:Y:S06]  /*24b0*/  @!P0 BRA `(.L_x_36) ;  /* 0x0000009400688947 */ /* 0x000fec0003800000 */
[----:B------:R-:W-:Y:S01]  /*24c0*/  ISETP.GE.U32.AND P0, PT, R6, R23, PT ;  /* 0x000000170600720c */ /* 0x000fe20003f06070 */
[----:B------:R-:W-:Y:S01]  /*24d0*/  BSSY B1, `(.L_x_37) ;  /* 0x000045e000017945 */ /* 0x000fe20003800000 */
[----:B------:R-:W-:Y:S01]  /*24e0*/  IMAD.MOV.U32 R5, RZ, RZ, R15 ;  /* 0x000000ffff057224 */ /* 0x000fe200078e000f */
[----:B------:R-:W-:Y:S01]  /*24f0*/  MOV R13, R9 ;  /* 0x00000009000d7202 */ /* 0x000fe20000000f00 */
[--C-:B------:R-:W-:Y:S02]  /*2500*/  IMAD.MOV.U32 R6, RZ, RZ, R12.reuse ;  /* 0x000000ffff067224 */ /* 0x100fe400078e000c */
[----:B------:R-:W-:Y:S02]  /*2510*/  IMAD.MOV.U32 R7, RZ, RZ, R9 ;  /* 0x000000ffff077224 */ /* 0x000fe400078e0009 */
[----:B------:R-:W-:Y:S02]  /*2520*/  IMAD.MOV.U32 R8, RZ, RZ, R12 ;  /* 0x000000ffff087224 */ /* 0x000fe400078e000c */
[----:B------:R-:W-:-:S02]  /*2530*/  IMAD.MOV.U32 R10, RZ, RZ, R15 ;  /* 0x000000ffff0a7224 */ /* 0x000fc400078e000f */
[----:B------:R-:W-:Y:S01]  /*2540*/  IMAD.MOV.U32 R11, RZ, RZ, R15 ;  /* 0x000000ffff0b7224 */ /* 0x000fe200078e000f */
[----:B------:R-:W-:Y:S06]  /*2550*/  @P0 BRA `(.L_x_38) ;  /* 0x0000004400540947 */ /* 0x000fec0003800000 */
[----:B------:R-:W-:Y:S01]  /*2560*/  ISETP.NE.AND P1, PT, R14, RZ, PT ;  /* 0x000000ff0e00720c */ /* 0x000fe20003f25270 */
[--C-:B------:R-:W-:Y:S01]  /*2570*/  IMAD.MOV.U32 R6, RZ, RZ, R12.reuse ;  /* 0x000000ffff067224 */ /* 0x100fe200078e000c */
[----:B------:R-:W-:Y:S01]  /*2580*/  MOV R11, R15 ;  /* 0x0000000f000b7202 */ /* 0x000fe20000000f00 */
[----:B------:R-:W-:Y:S02]  /*2590*/  IMAD.MOV.U32 R8, RZ, RZ, R12 ;  /* 0x000000ffff087224 */ /* 0x000fe400078e000c */
[--C-:B------:R-:W-:Y:S02]  /*25a0*/  IMAD.MOV.U32 R7, RZ, RZ, R9.reuse ;  /* 0x000000ffff077224 */ /* 0x100fe400078e0009 */
[----:B------:R-:W-:Y:S02]  /*25b0*/  IMAD.MOV.U32 R13, RZ, RZ, R9 ;  /* 0x000000ffff0d7224 */ /* 0x000fe400078e0009 */
[--C-:B------:R-:W-:Y:S02]  /*25c0*/  IMAD.MOV.U32 R5, RZ, RZ, R15.reuse ;  /* 0x000000ffff057224 */ /* 0x100fe400078e000f */
[----:B------:R-:W-:-:S07]  /*25d0*/  IMAD.MOV.U32 R10, RZ, RZ, R15 ;  /* 0x000000ffff0a7224 */ /* 0x000fce00078e000f */
.L_x_52:
[----:B------:R-:W-:Y:S01]  /*25e0*/  ULDC UR4, c[0x0][0x398] ;  /* 0x0000e60000047ab9 */ /* 0x000fe20000000800 */
        /* <DEDUP_REMOVED lines=45> */
[----:B------:R-:W-:Y:S01]  /*28c0*/  ULDC.64 UR30, c[0x0][0x270] ;  /* 0x00009c00001e7ab9 */ /* 0x000fe20000000a00 */
[----:B------:R-:W-:Y:S01]  /*28d0*/  ULDC.64 UR32, c[0x0][0x278] ;  /* 0x00009e0000207ab9 */ /* 0x000fe20000000a00 */
[----:B------:R-:W-:Y:S01]  /*28e0*/  ULDC.64 UR34, c[0x0][0x288] ;  /* 0x0000a20000227ab9 */ /* 0x000fe20000000a00 */
[----:B------:R-:W-:-:S02]  /*28f0*/  IMAD.MOV.U32 R22, RZ, RZ, RZ ;  /* 0x000000ffff167224 */ /* 0x000fc400078e00ff */
[----:B------:R-:W-:Y:S01]  /*2900*/  IMAD.MOV.U32 R17, RZ, RZ, RZ ;  /* 0x000000ffff117224 */ /* 0x000fe200078e00ff */
[----:B------:R-:W-:Y:S06]  /*2910*/  @!P1 BRA `(.L_x_39) ;  /* 0x0000000c00b09947 */ /* 0x000fec0003800000 */
[----:B------:R-:W0:Y:S01]  /*2920*/  LDC.64 R14, c[0x0][0x268] ;  /* 0x00009a00ff0e7b82 */ /* 0x000e220000000a00 */
[----:B------:R-:W-:Y:S02]  /*2930*/  IMAD.MOV.U32 R18, RZ, RZ, RZ ;  /* 0x000000ffff127224 */ /* 0x000fe400078e00ff */
[----:B------:R-:W-:Y:S02]  /*2940*/  IMAD.MOV.U32 R19, RZ, RZ, R2 ;  /* 0x000000ffff137224 */ /* 0x000fe400078e0002 */
[----:B------:R-:W-:-:S05]  /*2950*/  IMAD.HI.U32 R17, R2, UR30, R18 ;  /* 0x0000001e02117c27 */ /* 0x000fca000f8e0012 */
[----:B------:R-:W-:-:S05]  /*2960*/  SHF.R.U32.HI R19, RZ, UR31, R17 ;  /* 0x0000001fff137c19 */ /* 0x000fca0008011611 */
[----:B------:R-:W-:Y:S01]  /*2970*/  IMAD.MOV R17, RZ, RZ, -R19 ;  /* 0x000000ffff117224 */ /* 0x000fe200078e0a13 */
[----:B0-----:R-:W-:-:S03]  /*2980*/  ISETP.NE.AND P0, PT, R14, 0x1, PT ;  /* 0x000000010e00780c */ /* 0x001fc60003f05270 */
[----:B------:R-:W-:-:S04]  /*2990*/  IMAD R15, R17, R15, R2 ;  /* 0x0000000f110f7224 */ /* 0x000fc800078e0202 */
[----:B------:R-:W-:-:S06]  /*29a0*/  IMAD R17, R15, UR4, RZ ;  /* 0x000000040f117c24 */ /* 0x000fcc000f8e02ff */
[----:B------:R-:W-:Y:S05]  /*29b0*/  @!P0 BRA `(.L_x_39) ;  /* 0x0000000c00888947 */ /* 0x000fea0003800000 */
[----:B------:R-:W-:Y:S01]  /*29c0*/  IMAD.MOV.U32 R18, RZ, RZ, RZ ;  /* 0x000000ffff127224 */ /* 0x000fe200078e00ff */
[----:B------:R-:W-:-:S03]  /*29d0*/  ISETP.NE.AND P0, PT, R14, 0x2, PT ;  /* 0x000000020e00780c */ /* 0x000fc60003f05270 */
[----:B------:R-:W-:-:S05]  /*29e0*/  IMAD.HI.U32 R15, R19, UR33, R18 ;  /* 0x00000021130f7c27 */ /* 0x000fca000f8e0012 */
[----:B------:R-:W-:-:S04]  /*29f0*/  SHF.R.U32.HI R23, RZ, UR45, R15 ;  /* 0x0000002dff177c19 */ /* 0x000fc8000801160f */
[----:B------:R-:W-:-:S05]  /*2a00*/  IADD3 R18, -R23, RZ, RZ ;  /* 0x000000ff17127210 */ /* 0x000fca0007ffe1ff */
[----:B------:R-:W-:-:S04]  /*2a10*/  IMAD R18, R18, UR32, R19 ;  /* 0x0000002012127c24 */ /* 0x000fc8000f8e0213 */
[----:B------:R-:W-:Y:S01]  /*2a20*/  IMAD R17, R18, UR44, R17 ;  /* 0x0000002c12117c24 */ /* 0x000fe2000f8e0211 */
[----:B------:R-:W-:Y:S06]  /*2a30*/  @!P0 BRA `(.L_x_39) ;  /* 0x0000000c00688947 */ /* 0x000fec0003800000 */
[----:B------:R-:W-:Y:S01]  /*2a40*/  IMAD.MOV.U32 R18, RZ, RZ, RZ ;  /* 0x000000ffff127224 */ /* 0x000fe200078e00ff */
[----:B------:R-:W-:Y:S01]  /*2a50*/  ISETP.NE.AND P0, PT, R14, 0x3, PT ;  /* 0x000000030e00780c */ /* 0x000fe20003f05270 */
[----:B------:R-:W-:Y:S02]  /*2a60*/  IMAD.MOV.U32 R19, RZ, RZ, R23 ;  /* 0x000000ffff137224 */ /* 0x000fe400078e0017 */
[----:B------:R-:W-:-:S05]  /*2a70*/  IMAD.HI.U32 R15, R23, UR34, R18 ;  /* 0x00000022170f7c27 */ /* 0x000fca000f8e0012 */
[----:B------:R-:W-:-:S05]  /*2a80*/  SHF.R.U32.HI R19, RZ, UR35, R15 ;  /* 0x00000023ff137c19 */ /* 0x000fca000801160f */
[----:B------:R-:W-:-:S04]  /*2a90*/  IMAD.MOV R18, RZ, RZ, -R19 ;  /* 0x000000ffff127224 */ /* 0x000fc800078e0a13 */
[----:B------:R-:W-:-:S04]  /*2aa0*/  IMAD R18, R18, UR43, R23 ;  /* 0x0000002b12127c24 */ /* 0x000fc8000f8e0217 */
[----:B------:R-:W-:Y:S01]  /*2ab0*/  IMAD R17, R18, UR42, R17 ;  /* 0x0000002a12117c24 */ /* 0x000fe2000f8e0211 */
[----:B------:R-:W-:Y:S06]  /*2ac0*/  @!P0 BRA `(.L_x_39) ;  /* 0x0000000c00448947 */ /* 0x000fec0003800000 */
[----:B------:R-:W-:Y:S01]  /*2ad0*/  IMAD.MOV.U32 R18, RZ, RZ, RZ ;  /* 0x000000ffff127224 */ /* 0x000fe200078e00ff */
[----:B------:R-:W-:Y:S01]  /*2ae0*/  ULDC.64 UR38, c[0x0][0x290] ;  /* 0x0000a40000267ab9 */ /* 0x000fe20000000a00 */
[----:B------:R-:W-:Y:S02]  /*2af0*/  ISETP.NE.AND P0, PT, R14, 0x4, PT ;  /* 0x000000040e00780c */ /* 0x000fe40003f05270 */
[----:B------:R-:W-:-:S05]  /*2b00*/  IMAD.HI.U32 R15, R19, UR39, R18 ;  /* 0x00000027130f7c27 */ /* 0x000fca000f8e0012 */
[----:B------:R-:W-:-:S05]  /*2b10*/  SHF.R.U32.HI R23, RZ, UR47, R15 ;  /* 0x0000002fff177c19 */ /* 0x000fca000801160f */
[----:B------:R-:W-:-:S04]  /*2b20*/  IMAD.MOV R18, RZ, RZ, -R23 ;  /* 0x000000ffff127224 */ /* 0x000fc800078e0a17 */
[----:B------:R-:W-:-:S04]  /*2b30*/  IMAD R18, R18, UR38, R19 ;  /* 0x0000002612127c24 */ /* 0x000fc8000f8e0213 */
[----:B------:R-:W-:Y:S01]  /*2b40*/  IMAD R17, R18, UR46, R17 ;  /* 0x0000002e12117c24 */ /* 0x000fe2000f8e0211 */
[----:B------:R-:W-:Y:S06]  /*2b50*/  @!P0 BRA `(.L_x_39) ;  /* 0x0000000c00208947 */ /* 0x000fec0003800000 */
[----:B------:R-:W-:Y:S01]  /*2b60*/  MOV R19, R23 ;  /* 0x0000001700137202 */ /* 0x000fe20000000f00 */
        /* <DEDUP_REMOVED lines=20> */
[----:B------:R-:W-:Y:S01]  /*2cb0*/  IMAD.MOV.U32 R19, RZ, RZ, R23 ;  /* 0x000000ffff137224 */ /* 0x000fe200078e0017 */
[----:B------:R-:W-:Y:S01]  /*2cc0*/  ISETP.NE.AND P0, PT, R14, 0x7, PT ;  /* 0x000000070e00780c */ /* 0x000fe20003f05270 */
[----:B------:R-:W-:-:S05]  /*2cd0*/  IMAD.HI.U32 R15, R23, UR38, R18 ;  /* 0x00000026170f7c27 */ /* 0x000fca000f8e0012 */
[----:B------:R-:W-:-:S05]  /*2ce0*/  SHF.R.U32.HI R19, RZ, UR39, R15 ;  /* 0x00000027ff137c19 */ /* 0x000fca000801160f */
[----:B------:R-:W-:-:S04]  /*2cf0*/  IMAD.MOV R18, RZ, RZ, -R19 ;  /* 0x000000ffff127224 */ /* 0x000fc800078e0a13 */
[----:B------:R-:W-:-:S04]  /*2d00*/  IMAD R18, R18, UR53, R23 ;  /* 0x0000003512127c24 */ /* 0x000fc8000f8e0217 */
[----:B------:R-:W-:Y:S01]  /*2d10*/  IMAD R17, R18, UR52, R17 ;  /* 0x0000003412117c24 */ /* 0x000fe2000f8e0211 */
[----:B------:R-:W-:Y:S06]  /*2d20*/  @!P0 BRA `(.L_x_39) ;  /* 0x0000000800ac8947 */ /* 0x000fec0003800000 */
[----:B------:R-:W-:Y:S01]  /*2d30*/  HFMA2.MMA R18, -RZ, RZ, 0, 0 ;  /* 0x00000000ff127435 */ /* 0x000fe200000001ff */
[----:B------:R-:W-:Y:S01]  /*2d40*/  ULDC.64 UR38, c[0x0][0x2c0] ;  /* 0x0000b00000267ab9 */ /* 0x000fe20000000a00 */
[----:B------:R-:W-:-:S08]  /*2d50*/  ISETP.NE.AND P0, PT, R14, 0x8, PT ;  /* 0x000000080e00780c */ /* 0x000fd00003f05270 */
        /* <DEDUP_REMOVED lines=25> */
[----:B------:R-:W-:Y:S01]  /*2ef0*/  MOV R18, RZ ;  /* 0x000000ff00127202 */ /* 0x000fe20000000f00 */
[----:B------:R-:W-:Y:S01]  /*2f00*/  IMAD.MOV.U32 R19, RZ, RZ, R23 ;  /* 0x000000ffff137224 */ /* 0x000fe200078e0017 */
        /* <DEDUP_REMOVED lines=23> */
[----:B------:R-:W-:-:S04]  /*3080*/  SHF.R.U32.HI R19, RZ, UR39, R15 ;  /* 0x00000027ff137c19 */ /* 0x000fc8000801160f */
[----:B------:R-:W-:-:S05]  /*3090*/  IADD3 R18, -R19, RZ, RZ ;  /* 0x000000ff13127210 */ /* 0x000fca0007ffe1ff */
        /* <DEDUP_REMOVED lines=104> */
[----:B------:R-:W-:-:S03]  /*3720*/  IADD3 R24, -R19, RZ, RZ ;  /* 0x000000ff13187210 */ /* 0x000fc60007ffe1ff */
[----:B------:R-:W0:Y:S01]  /*3730*/  @P0 LDC R23, c[0x0][0x38c] ;  /* 0x0000e300ff170b82 */ /* 0x000e220000000800 */
[----:B------:R-:W-:Y:S02]  /*3740*/  @P0 IMAD.MOV.U32 R18, RZ, RZ, RZ ;  /* 0x000000ffff120224 */ /* 0x000fe400078e00ff */
[----:B------:R-:W-:-:S05]  /*3750*/  IMAD R24, R24, UR38, R15 ;  /* 0x0000002618187c24 */ /* 0x000fca000f8e020f */
[----:B------:R-:W1:Y:S01]  /*3760*/  @P0 LDC.64 R14, c[0x0][0x390] ;  /* 0x0000e400ff0e0b82 */ /* 0x000e620000000a00 */
[----:B------:R-:W-:-:S07]  /*3770*/  IMAD R17, R24, UR25, R17 ;  /* 0x0000001918117c24 */ /* 0x000fce000f8e0211 */
[----:B------:R-:W2:Y:S01]  /*3780*/  @P0 LDC R25, c[0x0][0x3f8] ;  /* 0x0000fe00ff190b82 */ /* 0x000ea20000000800 */
[----:B-1----:R-:W-:-:S05]  /*3790*/  @P0 IMAD.HI.U32 R14, R19, R14, R18 ;  /* 0x0000000e130e0227 */ /* 0x002fca00078e0012 */
[----:B------:R-:W-:-:S05]  /*37a0*/  @P0 SHF.R.U32.HI R14, RZ, R15, R14 ;  /* 0x0000000fff0e0219 */ /* 0x000fca000001160e */
[----:B------:R-:W-:-:S04]  /*37b0*/  @P0 IMAD.MOV R18, RZ, RZ, -R14 ;  /* 0x000000ffff120224 */ /* 0x000fc800078e0a0e */
[----:B0-----:R-:W-:-:S04]  /*37c0*/  @P0 IMAD R18, R18, R23, R19 ;  /* 0x0000001712120224 */ /* 0x001fc800078e0213 */
[----:B--2---:R-:W-:-:S07]  /*37d0*/  @P0 IMAD R17, R18, R25, R17 ;  /* 0x0000001912110224 */ /* 0x004fce00078e0211 */
.L_x_39:
[----:B------:R-:W-:-:S04]  /*37e0*/  LOP3.LUT R15, R17, 0xfffffffc, RZ, 0xc0, !PT ;  /* 0xfffffffc110f7812 */ /* 0x000fc800078ec0ff */
[----:B------:R-:W-:-:S05]  /*37f0*/  IADD3 R14, P0, R20, R15, RZ ;  /* 0x0000000f140e7210 */ /* 0x000fca0007f1e0ff */
[----:B------:R-:W-:-:S05]  /*3800*/  IMAD.X R15, RZ, RZ, R21, P0 ;  /* 0x000000ffff0f7224 */ /* 0x000fca00000e0615 */
[----:B------:R0:W5:Y:S01]  /*3810*/  LDG.E R17, desc[UR36][R14.64] ;  /* 0x000000240e117981 */ /* 0x000162000c1e1900 */
[----:B------:R-:W-:Y:S05]  /*3820*/  @!P1 BRA `(.L_x_40) ;  /* 0x0000000c00b49947 */ /* 0x000fea0003800000 */
[----:B0-----:R-:W0:Y:S01]  /*3830*/  LDC.64 R14, c[0x0][0x268] ;  /* 0x00009a00ff0e7b82 */ /* 0x001e220000000a00 */
[----:B------:R-:W-:Y:S01]  /*3840*/  ULDC UR38, c[0x0][0x234] ;  /* 0x00008d0000267ab9 */ /* 0x000fe20000000800 */
[----:B------:R-:W-:Y:S02]  /*3850*/  IMAD.MOV.U32 R18, RZ, RZ, RZ ;  /* 0x000000ffff127224 */ /* 0x000fe400078e00ff */
[----:B------:R-:W-:-:S04]  /*3860*/  VIADD R19, R2, UR38 ;  /* 0x0000002602137c36 */ /* 0x000fc80008000000 */
[----:B------:R-:W-:-:S05]  /*3870*/  IMAD.HI.U32 R23, R19, UR30, R18 ;  /* 0x0000001e13177c27 */ /* 0x000fca000f8e0012 */
[----:B------:R-:W-:-:S05]  /*3880*/  SHF.R.U32.HI R23, RZ, UR31, R23 ;  /* 0x0000001fff177c19 */ /* 0x000fca0008011617 */
[----:B------:R-:W-:Y:S01]  /*3890*/  IMAD.MOV R18, RZ, RZ, -R23 ;  /* 0x000000ffff127224 */ /* 0x000fe200078e0a17 */
[----:B0-----:R-:W-:-:S03]  /*38a0*/  ISETP.NE.AND P0, PT, R14, 0x1, PT ;  /* 0x000000010e00780c */ /* 0x001fc60003f05270 */
[----:B------:R-:W-:-:S04]  /*38b0*/  IMAD R15, R15, R18, R19 ;  /* 0x000000120f0f7224 */ /* 0x000fc800078e0213 */
[----:B------:R-:W-:-:S06]  /*38c0*/  IMAD R22, R15, UR4, RZ ;  /* 0x000000040f167c24 */ /* 0x000fcc000f8e02ff */
[----:B------:R-:W-:Y:S05]  /*38d0*/  @!P0 BRA `(.L_x_40) ;  /* 0x0000000c00888947 */ /* 0x000fea0003800000 */
[----:B------:R-:W-:Y:S01]  /*38e0*/  MOV R18, RZ ;  /* 0x000000ff00127202 */ /* 0x000fe20000000f00 */
[----:B------:R-:W-:Y:S01]  /*38f0*/  IMAD.MOV.U32 R19, RZ, RZ, R23 ;  /* 0x000000ffff137224 */ /* 0x000fe200078e0017 */
[----:B------:R-:W-:-:S03]  /*3900*/  ISETP.NE.AND P0, PT, R14, 0x2, PT ;  /* 0x000000020e00780c */ /* 0x000fc60003f05270 */
[----:B------:R-:W-:-:S05]  /*3910*/  IMAD.HI.U32 R15, R23, UR33, R18 ;  /* 0x00000021170f7c27 */ /* 0x000fca000f8e0012 */
[----:B------:R-:W-:-:S05]  /*3920*/  SHF.R.U32.HI R19, RZ, UR45, R15 ;  /* 0x0000002dff137c19 */ /* 0x000fca000801160f */
[----:B------:R-:W-:-:S04]  /*3930*/  IMAD.MOV R18, RZ, RZ, -R19 ;  /* 0x000000ffff127224 */ /* 0x000fc800078e0a13 */
[----:B------:R-:W-:-:S04]  /*3940*/  IMAD R23, R18, UR32, R23 ;  /* 0x0000002012177c24 */ /* 0x000fc8000f8e0217 */
[----:B------:R-:W-:Y:S01]  /*3950*/  IMAD R22, R23, UR44, R22 ;  /* 0x0000002c17167c24 */ /* 0x000fe2000f8e0216 */
[----:B------:R-:W-:Y:S06]  /*3960*/  @!P0 BRA `(.L_x_40) ;  /* 0x0000000c00648947 */ /* 0x000fec0003800000 */
[----:B------:R-:W-:Y:S01]  /*3970*/  IMAD.MOV.U32 R18, RZ, RZ, RZ ;  /* 0x000000ffff127224 */ /* 0x000fe200078e00ff */
        /* <DEDUP_REMOVED lines=87> */
[----:B------:R-:W-:Y:S01]  /*3ef0*/  IMAD.HI.U32 R15, R23, UR39, R18 ;  /* 0x00000027170f7c27 */ /* 0x000fe2000f8e0012 */
[----:B------:R-:W-:-:S04]  /*3f00*/  ULDC UR39, c[0x0][0x2f8] ;  /* 0x0000be0000277ab9 */ /* 0x000fc80000000800 */
        /* <DEDUP_REMOVED lines=109> */
[----:B------:R-:W-:Y:S01]  /*45e0*/  ISETP.NE.AND P0, PT, R14, 0x18, PT ;  /* 0x000000180e00780c */ /* 0x000fe20003f05270 */
[----:B------:R-:W-:Y:S01]  /*45f0*/  IMAD.MOV.U32 R18, RZ, RZ, RZ ;  /* 0x000000ffff127224 */ /* 0x000fe200078e00ff */
[----:B------:R-:W-:Y:S01]  /*4600*/  MOV R19, R24 ;  /* 0x0000001800137202 */ /* 0x000fe20000000f00 */
[----:B------:R-:W-:Y:S02]  /*4610*/  ULDC.64 UR38, c[0x0][0x380] ;  /* 0x0000e00000267ab9 */ /* 0x000fe40000000a00 */
[----:B------:R-:W-:-:S05]  /*4620*/  IMAD.HI.U32 R18, R24, UR39, R18 ;  /* 0x0000002718127c27 */ /* 0x000fca000f8e0012 */
[----:B------:R-:W-:-:S03]  /*4630*/  SHF.R.U32.HI R19, RZ, UR24, R18 ;  /* 0x00000018ff137c19 */ /* 0x000fc60008011612 */
[----:B------:R-:W0:Y:S01]  /*4640*/  @P0 LDC.64 R14, c[0x0][0x390] ;  /* 0x0000e400ff0e0b82 */ /* 0x000e220000000a00 */
[----:B------:R-:W-:Y:S02]  /*4650*/  @P0 IMAD.MOV.U32 R18, RZ, RZ, RZ ;  /* 0x000000ffff120224 */ /* 0x000fe400078e00ff */
[----:B------:R-:W-:-:S04]  /*4660*/  IMAD.MOV R23, RZ, RZ, -R19 ;  /* 0x000000ffff177224 */ /* 0x000fc800078e0a13 */
[----:B------:R-:W-:Y:S01]  /*4670*/  IMAD R23, R23, UR38, R24 ;  /* 0x0000002617177c24 */ /* 0x000fe2000f8e0218 */
[----:B------:R-:W1:Y:S03]  /*4680*/  @P0 LDC R25, c[0x0][0x3f8] ;  /* 0x0000fe00ff190b82 */ /* 0x000e660000000800 */
[----:B------:R-:W-:-:S05]  /*4690*/  IMAD R22, R23, UR25, R22 ;  /* 0x0000001917167c24 */ /* 0x000fca000f8e0216 */
[----:B------:R-:W2:Y:S01]  /*46a0*/  @P0 LDC R24, c[0x0][0x38c] ;  /* 0x0000e300ff180b82 */ /* 0x000ea20000000800 */
[----:B0-----:R-:W-:-:S05]  /*46b0*/  @P0 IMAD.HI.U32 R14, R19, R14, R18 ;  /* 0x0000000e130e0227 */ /* 0x001fca00078e0012 */
[----:B------:R-:W-:-:S05]  /*46c0*/  @P0 SHF.R.U32.HI R14, RZ, R15, R14 ;  /* 0x0000000fff0e0219 */ /* 0x000fca000001160e */
[----:B------:R-:W-:-:S04]  /*46d0*/  @P0 IMAD.MOV R15, RZ, RZ, -R14 ;  /* 0x000000ffff0f0224 */ /* 0x000fc800078e0a0e */
[----:B--2---:R-:W-:-:S04]  /*46e0*/  @P0 IMAD R19, R24, R15, R19 ;  /* 0x0000000f18130224 */ /* 0x004fc800078e0213 */
[----:B-1----:R-:W-:-:S07]  /*46f0*/  @P0 IMAD R22, R19, R25, R22 ;  /* 0x0000001913160224 */ /* 0x002fce00078e0216 */
.L_x_40:
[----:B0-----:R-:W-:Y:S01]  /*4700*/  LOP3.LUT R15, R22, 0xfffffffc, RZ, 0xc0, !PT ;  /* 0xfffffffc160f7812 */ /* 0x001fe200078ec0ff */
[----:B------:R-:W-:Y:S02]  /*4710*/  ULDC UR38, c[0x0][0x234] ;  /* 0x00008d0000267ab9 */ /* 0x000fe40000000800 */
[----:B------:R-:W-:Y:S01]  /*4720*/  IMAD.U32 R18, RZ, RZ, UR38 ;  /* 0x00000026ff127e24 */ /* 0x000fe2000f8e00ff */
[----:B------:R-:W-:-:S05]  /*4730*/  IADD3 R14, P0, R20, R15, RZ ;  /* 0x0000000f140e7210 */ /* 0x000fca0007f1e0ff */
[----:B------:R-:W-:-:S05]  /*4740*/  IMAD.X R15, RZ, RZ, R21, P0 ;  /* 0x000000ffff0f7224 */ /* 0x000fca00000e0615 */
[----:B------:R0:W5:Y:S01]  /*4750*/  LDG.E R19, desc[UR36][R14.64] ;  /* 0x000000240e137981 */ /* 0x000162000c1e1900 */
[----:B------:R-:W-:Y:S01]  /*4760*/  IMAD.MOV.U32 R24, RZ, RZ, RZ ;  /* 0x000000ffff187224 */ /* 0x000fe200078e00ff */
[----:B------:R-:W-:Y:S01]  /*4770*/  MOV R22, RZ ;  /* 0x000000ff00167202 */ /* 0x000fe20000000f00 */
[----:B------:R-:W-:Y:S01]  /*4780*/  IMAD.IADD R23, R2, 0x1, R18 ;  /* 0x0000000102177824 */ /* 0x000fe200078e0212 */
[----:B------:R-:W-:Y:S06]  /*4790*/  @!P1 BRA `(.L_x_41) ;  /* 0x0000000c00b09947 */ /* 0x000fec0003800000 */
[----:B0-----:R-:W0:Y:S01]  /*47a0*/  LDC.64 R14, c[0x0][0x268] ;  /* 0x00009a00ff0e7b82 */ /* 0x001e220000000a00 */
[----:B------:R-:W-:Y:S02]  /*47b0*/  IMAD.IADD R27, R23, 0x1, R18 ;  /* 0x00000001171b7824 */ /* 0x000fe400078e0212 */
[----:B------:R-:W-:-:S04]  /*47c0*/  IMAD.MOV.U32 R26, RZ, RZ, RZ ;  /* 0x000000ffff1a7224 */ /* 0x000fc800078e00ff */
        /* <DEDUP_REMOVED lines=8> */
[----:B------:R-:W-:Y:S01]  /*4850*/  ISETP.NE.AND P0, PT, R14, 0x2, PT ;  /* 0x000000020e00780c */ /* 0x000fe20003f05270 */
[----:B------:R-:W-:Y:S02]  /*4860*/  IMAD.MOV.U32 R27, RZ, RZ, R25 ;  /* 0x000000ffff1b7224 */ /* 0x000fe400078e0019 */
[----:B------:R-:W-:-:S05]  /*4870*/  IMAD.HI.U32 R27, R25, UR33, R26 ;  /* 0x00000021191b7c27 */ /* 0x000fca000f8e001a */
[----:B------:R-:W-:-:S04]  /*4880*/  SHF.R.U32.HI R27, RZ, UR45, R27 ;  /* 0x0000002dff1b7c19 */ /* 0x000fc8000801161b */
[----:B------:R-:W-:-:S05]  /*4890*/  IADD3 R26, -R27, RZ, RZ ;  /* 0x000000ff1b1a7210 */ /* 0x000fca0007ffe1ff */
        /* <DEDUP_REMOVED lines=209> */
[----:B------:R-:W-:-:S04]  /*55b0*/  @P0 IMAD.MOV.U32 R26, RZ, RZ, RZ ;  /* 0x000000ffff1a0224 */ /* 0x000fc800078e00ff */
[----:B0-----:R-:W-:-:S04]  /*55c0*/  @P0 IMAD.HI.U32 R14, R27, R14, R26 ;  /* 0x0000000e1b0e0227 */ /* 0x001fc800078e001a */
[----:B------:R-:W-:Y:S01]  /*55d0*/  IMAD.MOV R26, RZ, RZ, -R27 ;  /* 0x000000ffff1a7224 */ /* 0x000fe200078e0a1b */
[----:B------:R-:W-:-:S03]  /*55e0*/  @P0 SHF.R.U32.HI R14, RZ, R15, R14 ;  /* 0x0000000fff0e0219 */ /* 0x000fc6000001160e */
[----:B------:R-:W-:Y:S02]  /*55f0*/  IMAD R25, R26, UR38, R25 ;  /* 0x000000261a197c24 */ /* 0x000fe4000f8e0219 */
[----:B------:R-:W0:Y:S01]  /*5600*/  @P0 LDC R26, c[0x0][0x38c] ;  /* 0x0000e300ff1a0b82 */ /* 0x000e220000000800 */
[----:B------:R-:W-:Y:S02]  /*5610*/  @P0 IMAD.MOV R15, RZ, RZ, -R14 ;  /* 0x000000ffff0f0224 */ /* 0x000fe400078e0a0e */
[----:B------:R-:W-:-:S05]  /*5620*/  IMAD R22, R25, UR25, R22 ;  /* 0x0000001919167c24 */ /* 0x000fca000f8e0216 */
[----:B------:R-:W1:Y:S01]  /*5630*/  @P0 LDC R14, c[0x0][0x3f8] ;  /* 0x0000fe00ff0e0b82 */ /* 0x000e620000000800 */
[----:B0-----:R-:W-:-:S04]  /*5640*/  @P0 IMAD R27, R26, R15, R27 ;  /* 0x0000000f1a1b0224 */ /* 0x001fc800078e021b */
[----:B-1----:R-:W-:-:S07]  /*5650*/  @P0 IMAD R22, R27, R14, R22 ;  /* 0x0000000e1b160224 */ /* 0x002fce00078e0216 */
.L_x_41:
[----:B0-----:R-:W-:-:S04]  /*5660*/  LOP3.LUT R15, R22, 0xfffffffc, RZ, 0xc0, !PT ;  /* 0xfffffffc160f7812 */ /* 0x001fc800078ec0ff */
[----:B------:R-:W-:-:S05]  /*5670*/  IADD3 R14, P0, R20, R15, RZ ;  /* 0x0000000f140e7210 */ /* 0x000fca0007f1e0ff */
[----:B------:R-:W-:-:S05]  /*5680*/  IMAD.X R15, RZ, RZ, R21, P0 ;  /* 0x000000ffff0f7224 */ /* 0x000fca00000e0615 */
[----:B------:R0:W5:Y:S01]  /*5690*/  LDG.E R22, desc[UR36][R14.64] ;  /* 0x000000240e167981 */ /* 0x000162000c1e1900 */
[----:B------:R-:W-:Y:S05]  /*56a0*/  @!P1 BRA `(.L_x_42) ;  /* 0x0000000c00b09947 */ /* 0x000fea0003800000 */
[----:B0-----:R-:W0:Y:S01]  /*56b0*/  LDC.64 R14, c[0x0][0x268] ;  /* 0x00009a00ff0e7b82 */ /* 0x001e220000000a00 */
[----:B------:R-:W-:Y:S01]  /*56c0*/  HFMA2.MMA R24, -RZ, RZ, 0, 0 ;  /* 0x00000000ff187435 */ /* 0x000fe200000001ff */
[----:B------:R-:W-:-:S09]  /*56d0*/  IMAD R25, R18, 0x2, R23 ;  /* 0x0000000212197824 */ /* 0x000fd200078e0217 */
        /* <DEDUP_REMOVED lines=43> */
[----:B------:R-:W-:Y:S01]  /*5990*/  MOV R26, RZ ;  /* 0x000000ff001a7202 */ /* 0x000fe20000000f00 */
[----:B------:R-:W-:Y:S01]  /*59a0*/  ULDC.64 UR30, c[0x0][0x2a8] ;  /* 0x0000aa00001e7ab9 */ /* 0x000fe20000000a00 */
        /* <DEDUP_REMOVED lines=45> */
[----:B------:R-:W-:Y:S01]  /*5c80*/  HFMA2.MMA R26, -RZ, RZ, 0, 0 ;  /* 0x00000000ff1a7435 */ /* 0x000fe200000001ff */
[----:B------:R-:W-:Y:S01]  /*5c90*/  IMAD.MOV.U32 R27, RZ, RZ, R15 ;  /* 0x000000ffff1b7224 */ /* 0x000fe200078e000f */
[----:B------:R-:W-:Y:S01]  /*5ca0*/  ULDC.64 UR30, c[0x0][0x2e8] ;  /* 0x0000ba00001e7ab9 */ /* 0x000fe20000000a00 */
[----:B------:R-:W-:-:S07]  /*5cb0*/  ISETP.NE.AND P0, PT, R14, 0xb, PT ;  /* 0x0000000b0e00780c */ /* 0x000fce0003f05270 */
        /* <DEDUP_REMOVED lines=8> */
[----:B------:R-:W-:Y:S01]  /*5d40*/  ULDC UR4, c[0x0][0x2f8] ;  /* 0x0000be0000047ab9 */ /* 0x000fe20000000800 */
[----:B------:R-:W-:Y:S01]  /*5d50*/  ISETP.NE.AND P0, PT, R14, 0xc, PT ;  /* 0x0000000c0e00780c */ /* 0x000fe20003f05270 */
        /* <DEDUP_REMOVED lines=113> */
[----:B------:R-:W-:Y:S01]  /*6470*/  ULDC.64 UR4, c[0x0][0x380] ;  /* 0x0000e00000047ab9 */ /* 0x000fe20000000a00 */
[----:B------:R-:W-:Y:S02]  /*6480*/  IMAD.MOV.U32 R15, RZ, RZ, R25 ;  /* 0x000000ffff0f7224 */ /* 0x000fe400078e0019 */
[----:B------:R-:W-:-:S05]  /*6490*/  IMAD.HI.U32 R26, R25, UR5, R14 ;  /* 0x00000005191a7c27 */ /* 0x000fca000f8e000e */
[----:B------:R-:W-:-:S03]  /*64a0*/  SHF.R.U32.HI R27, RZ, UR24, R26 ;  /* 0x00000018ff1b7c19 */ /* 0x000fc6000801161a */
[----:B------:R-:W0:Y:S01]  /*64b0*/  @P0 LDC.64 R14, c[0x0][0x390] ;  /* 0x0000e400ff0e0b82 */ /* 0x000e220000000a00 */
[----:B------:R-:W-:-:S04]  /*64c0*/  @P0 IMAD.MOV.U32 R26, RZ, RZ, RZ ;  /* 0x000000ffff1a0224 */ /* 0x000fc800078e00ff */
[C---:B0-----:R-:W-:Y:S01]  /*64d0*/  @P0 IMAD.HI.U32 R14, R27.reuse, R14, R26 ;  /* 0x0000000e1b0e0227 */ /* 0x041fe200078e001a */
[----:B------:R-:W-:-:S04]  /*64e0*/  IADD3 R26, -R27, RZ, RZ ;  /* 0x000000ff1b1a7210 */ /* 0x000fc80007ffe1ff */
[----:B------:R-:W-:Y:S01]  /*64f0*/  @P0 SHF.R.U32.HI R14, RZ, R15, R14 ;  /* 0x0000000fff0e0219 */ /* 0x000fe2000001160e */
[----:B------:R-:W-:Y:S02]  /*6500*/  IMAD R25, R26, UR4, R25 ;  /* 0x000000041a197c24 */ /* 0x000fe4000f8e0219 */
[----:B------:R-:W0:Y:S02]  /*6510*/  @P0 LDC R26, c[0x0][0x38c] ;  /* 0x0000e300ff1a0b82 */ /* 0x000e240000000800 */
[----:B------:R-:W-:Y:S02]  /*6520*/  @P0 IMAD.MOV R15, RZ, RZ, -R14 ;  /* 0x000000ffff0f0224 */ /* 0x000fe400078e0a0e */
[----:B------:R-:W-:-:S04]  /*6530*/  IMAD R24, R25, UR25, R24 ;  /* 0x0000001919187c24 */ /* 0x000fc8000f8e0218 */
[----:B------:R-:W1:Y:S01]  /*6540*/  @P0 LDC R14, c[0x0][0x3f8] ;  /* 0x0000fe00ff0e0b82 */ /* 0x000e620000000800 */
[----:B0-----:R-:W-:-:S04]  /*6550*/  @P0 IMAD R27, R26, R15, R27 ;  /* 0x0000000f1a1b0224 */ /* 0x001fc800078e021b */
[----:B-1----:R-:W-:-:S07]  /*6560*/  @P0 IMAD R24, R27, R14, R24 ;  /* 0x0000000e1b180224 */ /* 0x002fce00078e0218 */
.L_x_42:
[----:B------:R-:W-:-:S04]  /*6570*/  LOP3.LUT R25, R24, 0xfffffffc, RZ, 0xc0, !PT ;  /* 0xfffffffc18197812 */ /* 0x000fc800078ec0ff */
[----:B------:R-:W-:-:S05]  /*6580*/  IADD3 R24, P0, R20, R25, RZ ;  /* 0x0000001914187210 */ /* 0x000fca0007f1e0ff */
[----:B------:R-:W-:-:S05]  /*6590*/  IMAD.X R25, RZ, RZ, R21, P0 ;  /* 0x000000ffff197224 */ /* 0x000fca00000e0615 */
[----:B------:R1:W5:Y:S01]  /*65a0*/  LDG.E R24, desc[UR36][R24.64] ;  /* 0x0000002418187981 */ /* 0x000362000c1e1900 */
[C---:B------:R-:W-:Y:S01]  /*65b0*/  FSETP.GTU.FTZ.AND P2, PT, |R10|.reuse, +INF , PT ;  /* 0x7f8000000a00780b */ /* 0x040fe20003f5c200 */
[----:B------:R-:W-:Y:S03]  /*65c0*/  BSSY B2, `(.L_x_43) ;  /* 0x000001d000027945 */ /* 0x000fe60003800000 */
[----:B-----5:R-:W-:-:S09]  /*65d0*/  FSETP.NEU.OR P4, PT, R10, R17, P2 ;  /* 0x000000110a00720b */ /* 0x020fd2000178d400 */
[----:B------:R-:W-:Y:S02]  /*65e0*/  @!P2 ISETP.GE.U32.AND P0, PT, R6, R2, PT ;  /* 0x000000020600a20c */ /* 0x000fe40003f06070 */
[----:B------:R-:W-:Y:S02]  /*65f0*/  @!P2 FSETP.GT.FTZ.AND P3, PT, R10, R17, PT ;  /* 0x000000110a00a20b */ /* 0x000fe40003f74000 */
[----:B------:R-:W-:Y:S02]  /*6600*/  @!P2 ISETP.GE.AND.EX P0, PT, R7, RZ, PT, P0 ;  /* 0x000000ff0700a20c */ /* 0x000fe40003f06300 */
[----:B0-----:R-:W-:Y:S02]  /*6610*/  @!P2 SEL R14, RZ, 0xffffffff, !P3 ;  /* 0xffffffffff0ea807 */ /* 0x001fe40005800000 */
[----:B------:R-:W-:Y:S02]  /*6620*/  FSETP.GTU.FTZ.AND P3, PT, |R5|, +INF , PT ;  /* 0x7f8000000500780b */ /* 0x000fe40003f7c200 */
[----:B------:R-:W-:-:S02]  /*6630*/  @!P4 SEL R14, RZ, 0xffffffff, P0 ;  /* 0xffffffffff0ec807 */ /* 0x000fc40000000000 */
[----:B------:R-:W-:Y:S02]  /*6640*/  @P2 FSETP.GTU.FTZ.AND P4, PT, |R17|, +INF , PT ;  /* 0x7f8000001100280b */ /* 0x000fe40003f9c200 */
[----:B------:R-:W-:Y:S02]  /*6650*/  @!P2 LOP3.LUT R14, R14, 0x1, RZ, 0xc0, !PT ;  /* 0x000000010e0ea812 */ /* 0x000fe400078ec0ff */
[----:B------:R-:W-:Y:S02]  /*6660*/  @P2 ISETP.LT.U32.AND P5, PT, R6, R2, PT ;  /* 0x000000020600220c */ /* 0x000fe40003fa1070 */
[----:B------:R-:W-:Y:S02]  /*6670*/  @!P2 ISETP.EQ.U32.AND P0, PT, R14, 0x1, PT ;  /* 0x000000010e00a80c */ /* 0x000fe40003f02070 */
[----:B------:R-:W-:-:S04]  /*6680*/  @P2 ISETP.LT.OR.EX P0, PT, R7, RZ, !P4, P5 ;  /* 0x000000ff0700220c */ /* 0x000fc80006701750 */
[----:B------:R-:W-:Y:S02]  /*6690*/  SEL R6, R6, R2, P0 ;  /* 0x0000000206067207 */ /* 0x000fe40000000000 */
[----:B------:R-:W-:Y:S02]  /*66a0*/  FSEL R10, R10, R17, P0 ;  /* 0x000000110a0a7208 */ /* 0x000fe40000000000 */
[----:B------:R-:W-:Y:S01]  /*66b0*/  SEL R7, R7, RZ, P0 ;  /* 0x000000ff07077207 */ /* 0x000fe20000000000 */
[----:B-1----:R-:W-:Y:S06]  /*66c0*/  @P3 BRA `(.L_x_44) ;  /* 0x0000000000243947 */ /* 0x002fec0003800000 */
        /* <DEDUP_REMOVED lines=9> */
.L_x_44:
[----:B------:R-:W-:Y:S02]  /*6760*/  FSETP.GTU.FTZ.AND P0, PT, |R19|, +INF , PT ;  /* 0x7f8000001300780b */ /* 0x000fe40003f1c200 */
[----:B------:R-:W-:-:S04]  /*6770*/  ISETP.LT.U32.AND P2, PT, R3, R23, PT ;  /* 0x000000170300720c */ /* 0x000fc80003f41070 */
[----:B------:R-:W-:-:S13]  /*6780*/  ISETP.LT.OR.EX P0, PT, R4, RZ, !P0, P2 ;  /* 0x000000ff0400720c */ /* 0x000fda0004701720 */
.L_x_45:
[----:B------:R-:W-:Y:S05]  /*6790*/  BSYNC B2 ;  /* 0x0000000000027941 */ /* 0x000fea0003800000 */
.L_x_43:
[----:B------:R-:W-:Y:S01]  /*67a0*/  FSETP.GTU.FTZ.AND P2, PT, |R16|, +INF , PT ;  /* 0x7f8000001000780b */ /* 0x000fe20003f5c200 */
[----:B------:R-:W-:Y:S01]  /*67b0*/  BSSY B2, `(.L_x_46) ;  /* 0x0000012000027945 */ /* 0x000fe20003800000 */
[----:B------:R-:W-:Y:S01]  /*67c0*/  SEL R3, R3, R23, P0 ;  /* 0x0000001703037207 */ /* 0x000fe20000000000 */
[----:B------:R-:W-:Y:S01]  /*67d0*/  IMAD.IADD R23, R23, 0x1, R18 ;  /* 0x0000000117177824 */ /* 0x000fe200078e0212 */
[----:B------:R-:W-:Y:S02]  /*67e0*/  FSEL R5, R5, R19, P0 ;  /* 0x0000001305057208 */ /* 0x000fe40000000000 */
[----:B------:R-:W-:-:S07]  /*67f0*/  SEL R4, R4, RZ, P0 ;  /* 0x000000ff04047207 */ /* 0x000fce0000000000 */
[----:B------:R-:W-:Y:S05]  /*6800*/  @P2 BRA `(.L_x_47) ;  /* 0x0000000000242947 */ /* 0x000fea0003800000 */
[-C--:B------:R-:W-:Y:S02]  /*6810*/  FSETP.NEU.FTZ.AND P3, PT, R16, R22.reuse, PT ;  /* 0x000000161000720b */ /* 0x080fe40003f7d000 */
        /* <DEDUP_REMOVED lines=8> */
.L_x_47:
[----:B------:R-:W-:Y:S02]  /*68a0*/  FSETP.GTU.FTZ.AND P0, PT, |R22|, +INF , PT ;  /* 0x7f8000001600780b */ /* 0x000fe40003f1c200 */
[----:B------:R-:W-:-:S04]  /*68b0*/  ISETP.LT.U32.AND P2, PT, R8, R23, PT ;  /* 0x000000170800720c */ /* 0x000fc80003f41070 */
[----:B------:R-:W-:-:S13]  /*68c0*/  ISETP.LT.OR.EX P0, PT, R9, RZ, !P0, P2 ;  /* 0x000000ff0900720c */ /* 0x000fda0004701720 */
.L_x_48:
[----:B------:R-:W-:Y:S05]  /*68d0*/  BSYNC B2 ;  /* 0x0000000000027941 */ /* 0x000fea0003800000 */
.L_x_46:
[----:B------:R-:W-:Y:S01]  /*68e0*/  FSETP.GTU.FTZ.AND P2, PT, |R11|, +INF , PT ;  /* 0x7f8000000b00780b */ /* 0x000fe20003f5c200 */
[----:B------:R-:W-:Y:S01]  /*68f0*/  BSSY B2, `(.L_x_49) ;  /* 0x0000012000027945 */ /* 0x000fe20003800000 */
[----:B------:R-:W-:Y:S01]  /*6900*/  FSEL R16, R16, R22, P0 ;  /* 0x0000001610107208 */ /* 0x000fe20000000000 */
[----:B------:R-:W-:Y:S01]  /*6910*/  IMAD.IADD R15, R23, 0x1, R18 ;  /* 0x00000001170f7824 */ /* 0x000fe200078e0212 */
        /* <DEDUP_REMOVED lines=12> */
.L_x_50:
[----:B------:R-:W-:Y:S02]  /*69e0*/  FSETP.GTU.FTZ.AND P0, PT, |R24|, +INF , PT ;  /* 0x7f8000001800780b */ /* 0x000fe40003f1c200 */
[----:B------:R-:W-:-:S04]  /*69f0*/  ISETP.LT.U32.AND P2, PT, R12, R15, PT ;  /* 0x0000000f0c00720c */ /* 0x000fc80003f41070 */
[----:B------:R-:W-:-:S13]  /*6a00*/  ISETP.LT.OR.EX P0, PT, R13, RZ, !P0, P2 ;  /* 0x000000ff0d00720c */ /* 0x000fda0004701720 */
.L_x_51:
[----:B------:R-:W-:Y:S05]  /*6a10*/  BSYNC B2 ;  /* 0x0000000000027941 */ /* 0x000fea0003800000 */
.L_x_49:
[----:B------:R-:W-:Y:S01]  /*6a20*/  IMAD.IADD R2, R15, 0x1, R18 ;  /* 0x000000010f027824 */ /* 0x000fe200078e0212 */
[----:B------:R-:W-:Y:S01]  /*6a30*/  ULDC UR4, c[0x0][0x22c] ;  /* 0x00008b0000047ab9 */ /* 0x000fe20000000800 */
[----:B------:R-:W-:Y:S02]  /*6a40*/  SEL R12, R12, R15, P0 ;  /* 0x0000000f0c0c7207 */ /* 0x000fe40000000000 */
[----:B------:R-:W-:Y:S01]  /*6a50*/  IMAD R14, R18, 0x3, R2 ;  /* 0x00000003120e7824 */ /* 0x000fe200078e0202 */
[----:B------:R-:W-:Y:S02]  /*6a60*/  MOV R23, UR4 ;  /* 0x0000000400177c02 */ /* 0x000fe40008000f00 */
[----:B------:R-:W-:Y:S02]  /*6a70*/  FSEL R11, R11, R24, P0 ;  /* 0x000000180b0b7208 */ /* 0x000fe40000000000 */
[----:B------:R-:W-:Y:S02]  /*6a80*/  ISETP.GE.U32.AND P2, PT, R14, R23, PT ;  /* 0x000000170e00720c */ /* 0x000fe40003f46070 */
[----:B------:R-:W-:-:S11]  /*6a90*/  SEL R13, R13, RZ, P0 ;  /* 0x000000ff0d0d7207 */ /* 0x000fd60000000000 */
[----:B------:R-:W-:Y:S05]  /*6aa0*/  @!P2 BRA `(.L_x_52) ;  /* 0xffffffb800cca947 */ /* 0x000fea000383ffff */
.L_x_38:
[----:B------:R-:W-:Y:S05]  /*6ab0*/  BSYNC B1 ;  /* 0x0000000000017941 */ /* 0x000fea0003800000 */
.L_x_37:
[----:B------:R-:W-:Y:S01]  /*6ac0*/  ISETP.GE.U32.AND P0, PT, R2, R23, PT ;  /* 0x000000170200720c */ /* 0x000fe20003f06070 */
[----:B------:R-:W-:-:S12]  /*6ad0*/  BSSY B1, `(.L_x_53) ;  /* 0x0000466000017945 */ /* 0x000fd80003800000 */
[----:B------:R-:W-:Y:S05]  /*6ae0*/  @P0 BRA `(.L_x_54) ;  /* 0x0000004400900947 */ /* 0x000fea0003800000 */
[----:B------:R-:W0:Y:S01]  /*6af0*/  LDC R25, c[0x0][0x268] ;  /* 0x00009a00ff197b82 */ /* 0x000e220000000800 */
[----:B------:R-:W-:Y:S01]  /*6b00*/  IMAD.MOV.U32 R17, RZ, RZ, RZ ;  /* 0x000000ffff117224 */ /* 0x000fe200078e00ff */
[----:B0-----:R-:W-:-:S13]  /*6b10*/  ISETP.NE.AND P1, PT, R25, RZ, PT ;  /* 0x000000ff1900720c */ /* 0x001fda0003f25270 */
[----:B------:R-:W-:Y:S05]  /*6b20*/  @!P1 BRA `(.L_x_55) ;  /* 0x0000001000449947 */ /* 0x000fea0003800000 */
        /* <DEDUP_REMOVED lines=8> */
[----:B------:R-:W-:Y:S01]  /*6bb0*/  IMAD R17, R17, UR4, R2 ;  /* 0x0000000411117c24 */ /* 0x000fe2000f8e0202 */
[----:B------:R-:W-:-:S03]  /*6bc0*/  ULDC UR4, c[0x0][0x398] ;  /* 0x0000e60000047ab9 */ /* 0x000fc60000000800 */
[----:B------:R-:W-:Y:S01]  /*6bd0*/  IMAD R17, R17, UR4, RZ ;  /* 0x0000000411117c24 */ /* 0x000fe2000f8e02ff */
        /* <DEDUP_REMOVED lines=250> */
[----:B------:R-:W-:Y:S02]  /*7b80*/  IMAD.MOV R14, RZ, RZ, -R27 ;  /* 0x000000ffff0e7224 */ /* 0x000fe400078e0a1b */
[----:B------:R-:W-:Y:S02]  /*7b90*/  @P2 IMAD.MOV.U32 R26, RZ, RZ, RZ ;  /* 0x000000ffff1a2224 */ /* 0x000fe400078e00ff */
[----:B------:R-:W-:-:S04]  /*7ba0*/  IMAD R14, R14, UR6, R15 ;  /* 0x000000060e0e7c24 */ /* 0x000fc8000f8e020f */
[----:B------:R-:W-:Y:S02]  /*7bb0*/  IMAD R17, R14, UR4, R17 ;  /* 0x000000040e117c24 */ /* 0x000fe4000f8e0211 */
[----:B------:R-:W0:Y:S02]  /*7bc0*/  @P2 LDC.64 R14, c[0x0][0x390] ;  /* 0x0000e400ff0e2b82 */ /* 0x000e240000000a00 */
[----:B0-----:R-:W-:-:S05]  /*7bd0*/  @P2 IMAD.HI.U32 R14, R27, R14, R26 ;  /* 0x0000000e1b0e2227 */ /* 0x001fca00078e001a */
[----:B------:R-:W-:Y:S02]  /*7be0*/  @P2 SHF.R.U32.HI R14, RZ, R15, R14 ;  /* 0x0000000fff0e2219 */ /* 0x000fe4000001160e */
[----:B------:R-:W0:Y:S03]  /*7bf0*/  @P2 LDC R15, c[0x0][0x38c] ;  /* 0x0000e300ff0f2b82 */ /* 0x000e260000000800 */
[----:B------:R-:W-:-:S05]  /*7c00*/  @P2 IMAD.MOV R26, RZ, RZ, -R14 ;  /* 0x000000ffff1a2224 */ /* 0x000fca00078e0a0e */
[----:B------:R-:W1:Y:S01]  /*7c10*/  @P2 LDC R14, c[0x0][0x3f8] ;  /* 0x0000fe00ff0e2b82 */ /* 0x000e620000000800 */
[----:B0-----:R-:W-:-:S04]  /*7c20*/  @P2 IMAD R26, R15, R26, R27 ;  /* 0x0000001a0f1a2224 */ /* 0x001fc800078e021b */
[----:B-1----:R-:W-:-:S07]  /*7c30*/  @P2 IMAD R17, R26, R14, R17 ;  /* 0x0000000e1a112224 */ /* 0x002fce00078e0211 */
.L_x_55:
[----:B------:R-:W-:-:S04]  /*7c40*/  LOP3.LUT R15, R17, 0xfffffffc, RZ, 0xc0, !PT ;  /* 0xfffffffc110f7812 */ /* 0x000fc800078ec0ff */
[----:B------:R-:W-:-:S05]  /*7c50*/  IADD3 R14, P2, R20, R15, RZ ;  /* 0x0000000f140e7210 */ /* 0x000fca0007f5e0ff */
[----:B------:R-:W-:-:S05]  /*7c60*/  IMAD.X R15, RZ, RZ, R21, P2 ;  /* 0x000000ffff0f7224 */ /* 0x000fca00010e0615 */
[----:B------:R0:W5:Y:S01]  /*7c70*/  LDG.E R17, desc[UR36][R14.64] ;  /* 0x000000240e117981 */ /* 0x000162000c1e1900 */
[----:B------:R-:W-:-:S04]  /*7c80*/  IADD3 R27, R2, R18, RZ ;  /* 0x00000012021b7210 */ /* 0x000fc80007ffe0ff */
[----:B------:R-:W-:-:S13]  /*7c90*/  ISETP.GE.U32.AND P2, PT, R27, R23, PT ;  /* 0x000000171b00720c */ /* 0x000fda0003f46070 */
[----:B0-----:R-:W-:Y:S05]  /*7ca0*/  @P2 BRA `(.L_x_54) ;  /* 0x0000003400202947 */ /* 0x001fea0003800000 */
[----:B------:R-:W-:Y:S01]  /*7cb0*/  IMAD.MOV.U32 R19, RZ, RZ, RZ ;  /* 0x000000ffff137224 */ /* 0x000fe200078e00ff */
        /* <DEDUP_REMOVED lines=23> */
[----:B------:R-:W-:Y:S01]  /*7e30*/  HFMA2.MMA R28, -RZ, RZ, 0, 0 ;  /* 0x00000000ff1c7435 */ /* 0x000fe200000001ff */
[----:B------:R-:W-:Y:S01]  /*7e40*/  ULDC.64 UR4, c[0x0][0x288] ;  /* 0x0000a20000047ab9 */ /* 0x000fe20000000a00 */
[----:B------:R-:W-:-:S08]  /*7e50*/  ISETP.NE.AND P2, PT, R25, 0x3, PT ;  /* 0x000000031900780c */ /* 0x000fd00003f45270 */
        /* <DEDUP_REMOVED lines=30> */
[----:B------:R-:W-:Y:S01]  /*8040*/  MOV R14, RZ ;  /* 0x000000ff000e7202 */ /* 0x000fe20000000f00 */
[----:B------:R-:W-:Y:S01]  /*8050*/  ULDC.64 UR6, c[0x0][0x2a8] ;  /* 0x0000aa0000067ab9 */ /* 0x000fe20000000a00 */
[----:B------:R-:W-:Y:S01]  /*8060*/  ULDC UR4, c[0x0][0x2b0] ;  /* 0x0000ac0000047ab9 */ /* 0x000fe20000000800 */
[----:B------:R-:W-:Y:S02]  /*8070*/  ISETP.NE.AND P2, PT, R25, 0x6, PT ;  /* 0x000000061900780c */ /* 0x000fe40003f45270 */
        /* <DEDUP_REMOVED lines=213> */
.L_x_56:
[----:B------:R-:W-:-:S04]  /*8dd0*/  LOP3.LUT R15, R19, 0xfffffffc, RZ, 0xc0, !PT ;  /* 0xfffffffc130f7812 */ /* 0x000fc800078ec0ff */
[----:B------:R-:W-:-:S05]  /*8de0*/  IADD3 R14, P2, R20, R15, RZ ;  /* 0x0000000f140e7210 */ /* 0x000fca0007f5e0ff */
[----:B------:R-:W-:-:S05]  /*8df0*/  IMAD.X R15, RZ, RZ, R21, P2 ;  /* 0x000000ffff0f7224 */ /* 0x000fca00010e0615 */
[----:B------:R0:W5:Y:S01]  /*8e00*/  LDG.E R19, desc[UR36][R14.64] ;  /* 0x000000240e137981 */ /* 0x000162000c1e1900 */
[----:B------:R-:W-:-:S05]  /*8e10*/  IMAD.IADD R27, R27, 0x1, R18 ;  /* 0x000000011b1b7824 */ /* 0x000fca00078e0212 */
[----:B------:R-:W-:-:S13]  /*8e20*/  ISETP.GE.U32.AND P2, PT, R27, R23, PT ;  /* 0x000000171b00720c */ /* 0x000fda0003f46070 */
[----:B0-----:R-:W-:Y:S05]  /*8e30*/  @P2 BRA `(.L_x_54) ;  /* 0x0000002000bc2947 */ /* 0x001fea0003800000 */
[----:B------:R-:W-:Y:S01]  /*8e40*/  HFMA2.MMA R22, -RZ, RZ, 0, 0 ;  /* 0x00000000ff167435 */ /* 0x000fe200000001ff */
[----:B------:R-:W-:Y:S10]  /*8e50*/  @!P1 BRA `(.L_x_57) ;  /* 0x0000001000409947 */ /* 0x000ff40003800000 */
        /* <DEDUP_REMOVED lines=260> */
[----:B------:R-:W-:-:S03]  /*9ea0*/  IADD3 R14, -R29, RZ, RZ ;  /* 0x000000ff1d0e7210 */ /* 0x000fc60007ffe1ff */
        /* <DEDUP_REMOVED lines=11> */
.L_x_57:
[----:B------:R-:W-:-:S04]  /*9f60*/  LOP3.LUT R15, R22, 0xfffffffc, RZ, 0xc0, !PT ;  /* 0xfffffffc160f7812 */ /* 0x000fc800078ec0ff */
[----:B------:R-:W-:-:S05]  /*9f70*/  IADD3 R14, P2, R20, R15, RZ ;  /* 0x0000000f140e7210 */ /* 0x000fca0007f5e0ff */
[----:B------:R-:W-:-:S05]  /*9f80*/  IMAD.X R15, RZ, RZ, R21, P2 ;  /* 0x000000ffff0f7224 */ /* 0x000fca00010e0615 */
[----:B------:R0:W5:Y:S02]  /*9f90*/  LDG.E R22, desc[UR36][R14.64] ;  /* 0x000000240e167981 */ /* 0x000164000c1e1900 */
[----:B0-----:R-:W-:-:S05]  /*9fa0*/  IMAD.IADD R15, R27, 0x1, R18 ;  /* 0x000000011b0f7824 */ /* 0x001fca00078e0212 */
[----:B------:R-:W-:-:S13]  /*9fb0*/  ISETP.GE.U32.AND P2, PT, R15, R23, PT ;  /* 0x000000170f00720c */ /* 0x000fda0003f46070 */
[----:B------:R-:W-:Y:S05]  /*9fc0*/  @P2 BRA `(.L_x_54) ;  /* 0x0000001000582947 */ /* 0x000fea0003800000 */
[----:B------:R-:W-:Y:S01]  /*9fd0*/  IMAD.MOV.U32 R24, RZ, RZ, RZ ;  /* 0x000000ffff187224 */ /* 0x000fe200078e00ff */
        /* <DEDUP_REMOVED lines=254> */
[----:B------:R-:W-:Y:S01]  /*afc0*/  ISETP.NE.AND P1, PT, R25, 0x18, PT ;  /* 0x000000181900780c */ /* 0x000fe20003f25270 */
[----:B------:R-:W-:Y:S01]  /*afd0*/  IMAD.MOV.U32 R26, RZ, RZ, RZ ;  /* 0x000000ffff1a7224 */ /* 0x000fe200078e00ff */
[----:B------:R-:W-:Y:S01]  /*afe0*/  ULDC.64 UR6, c[0x0][0x380] ;  /* 0x0000e00000067ab9 */ /* 0x000fe20000000a00 */
[----:B------:R-:W-:Y:S02]  /*aff0*/  ULDC UR4, c[0x0][0x388] ;  /* 0x0000e20000047ab9 */ /* 0x000fe40000000800 */
[----:B------:R-:W-:-:S05]  /*b000*/  IMAD.HI.U32 R28, R27, UR7, R26 ;  /* 0x000000071b1c7c27 */ /* 0x000fca000f8e001a */
[----:B------:R-:W-:Y:S01]  /*b010*/  SHF.R.U32.HI R29, RZ, UR4, R28 ;  /* 0x00000004ff1d7c19 */ /* 0x000fe2000801161c */
[----:B------:R-:W-:Y:S02]  /*b020*/  ULDC UR4, c[0x0][0x3f4] ;  /* 0x0000fd0000047ab9 */ /* 0x000fe40000000800 */
[----:B------:R-:W0:Y:S01]  /*b030*/  @P1 LDC.64 R14, c[0x0][0x390] ;  /* 0x0000e400ff0e1b82 */ /* 0x000e220000000a00 */
[----:B------:R-:W-:Y:S01]  /*b040*/  @P1 IMAD.MOV.U32 R28, RZ, RZ, RZ ;  /* 0x000000ffff1c1224 */ /* 0x000fe200078e00ff */
[----:B------:R-:W-:-:S05]  /*b050*/  IADD3 R25, -R29, RZ, RZ ;  /* 0x000000ff1d197210 */ /* 0x000fca0007ffe1ff */
[----:B------:R-:W-:-:S04]  /*b060*/  IMAD R27, R25, UR6, R27 ;  /* 0x00000006191b7c24 */ /* 0x000fc8000f8e021b */
[----:B------:R-:W-:Y:S02]  /*b070*/  IMAD R24, R27, UR4, R24 ;  /* 0x000000041b187c24 */ /* 0x000fe4000f8e0218 */
[----:B0-----:R-:W-:Y:S02]  /*b080*/  @P1 IMAD.HI.U32 R14, R29, R14, R28 ;  /* 0x0000000e1d0e1227 */ /* 0x001fe400078e001c */
[----:B------:R-:W0:Y:S03]  /*b090*/  @P1 LDC R28, c[0x0][0x38c] ;  /* 0x0000e300ff1c1b82 */ /* 0x000e260000000800 */
[----:B------:R-:W-:-:S05]  /*b0a0*/  @P1 SHF.R.U32.HI R15, RZ, R15, R14 ;  /* 0x0000000fff0f1219 */ /* 0x000fca000001160e */
[----:B------:R-:W1:Y:S01]  /*b0b0*/  @P1 LDC R14, c[0x0][0x3f8] ;  /* 0x0000fe00ff0e1b82 */ /* 0x000e620000000800 */
[----:B------:R-:W-:-:S04]  /*b0c0*/  @P1 IMAD.MOV R15, RZ, RZ, -R15 ;  /* 0x000000ffff0f1224 */ /* 0x000fc800078e0a0f */
[----:B0-----:R-:W-:-:S04]  /*b0d0*/  @P1 IMAD R29, R28, R15, R29 ;  /* 0x0000000f1c1d1224 */ /* 0x001fc800078e021d */
[----:B-1----:R-:W-:-:S07]  /*b0e0*/  @P1 IMAD R24, R29, R14, R24 ;  /* 0x0000000e1d181224 */ /* 0x002fce00078e0218 */
.L_x_58:
[----:B------:R-:W-:-:S04]  /*b0f0*/  LOP3.LUT R25, R24, 0xfffffffc, RZ, 0xc0, !PT ;  /* 0xfffffffc18197812 */ /* 0x000fc800078ec0ff */
[----:B------:R-:W-:-:S05]  /*b100*/  IADD3 R24, P1, R20, R25, RZ ;  /* 0x0000001914187210 */ /* 0x000fca0007f3e0ff */
[----:B------:R-:W-:-:S05]  /*b110*/  IMAD.X R25, RZ, RZ, R21, P1 ;  /* 0x000000ffff197224 */ /* 0x000fca00008e0615 */
[----:B------:R0:W5:Y:S03]  /*b120*/  LDG.E R24, desc[UR36][R24.64] ;  /* 0x0000002418187981 */ /* 0x000166000c1e1900 */
.L_x_54:
[----:B------:R-:W-:Y:S05]  /*b130*/  BSYNC B1 ;  /* 0x0000000000017941 */ /* 0x000fea0003800000 */
.L_x_53:
[----:B------:R-:W-:Y:S04]  /*b140*/  BSSY B1, `(.L_x_59) ;  /* 0x0000057000017945 */ /* 0x000fe80003800000 */
[----:B------:R-:W-:Y:S05]  /*b150*/  @P0 BRA `(.L_x_60) ;  /* 0x0000000400540947 */ /* 0x000fea0003800000 */
[----:B------:R-:W-:Y:S01]  /*b160*/  FSETP.GTU.FTZ.AND P0, PT, |R10|, +INF , PT ;  /* 0x7f8000000a00780b */ /* 0x000fe20003f1c200 */
[----:B------:R-:W-:-:S12]  /*b170*/  BSSY B2, `(.L_x_61) ;  /* 0x000000e000027945 */ /* 0x000fd80003800000 */
[----:B------:R-:W-:Y:S05]  /*b180*/  @P0 BRA `(.L_x_62) ;  /* 0x0000000000240947 */ /* 0x000fea0003800000 */
[-C--:B-----5:R-:W-:Y:S02]  /*b190*/  FSETP.NEU.FTZ.AND P2, PT, R10, R17.reuse, PT ;  /* 0x000000110a00720b */ /* 0x0a0fe40003f5d000 */
        /* <DEDUP_REMOVED lines=8> */
.L_x_62:
[----:B-----5:R-:W-:Y:S02]  /*b220*/  FSETP.GTU.FTZ.AND P0, PT, |R17|, +INF , PT ;  /* 0x7f8000001100780b */ /* 0x020fe40003f1c200 */
[----:B------:R-:W-:-:S04]  /*b230*/  ISETP.LT.U32.AND P1, PT, R6, R2, PT ;  /* 0x000000020600720c */ /* 0x000fc80003f21070 */
[----:B------:R-:W-:-:S13]  /*b240*/  ISETP.LT.OR.EX P0, PT, R7, RZ, !P0, P1 ;  /* 0x000000ff0700720c */ /* 0x000fda0004701710 */
.L_x_63:
[----:B------:R-:W-:Y:S05]  /*b250*/  BSYNC B2 ;  /* 0x0000000000027941 */ /* 0x000fea0003800000 */
.L_x_61:
[----:B------:R-:W-:Y:S01]  /*b260*/  IMAD.IADD R14, R2, 0x1, R18 ;  /* 0x00000001020e7824 */ /* 0x000fe200078e0212 */
[----:B------:R-:W-:Y:S02]  /*b270*/  FSEL R10, R10, R17, P0 ;  /* 0x000000110a0a7208 */ /* 0x000fe40000000000 */
[----:B------:R-:W-:Y:S02]  /*b280*/  SEL R6, R6, R2, P0 ;  /* 0x0000000206067207 */ /* 0x000fe40000000000 */
[----:B------:R-:W-:Y:S02]  /*b290*/  ISETP.GE.U32.AND P1, PT, R14, R23, PT ;  /* 0x000000170e00720c */ /* 0x000fe40003f26070 */
[----:B------:R-:W-:-:S11]  /*b2a0*/  SEL R7, R7, RZ, P0 ;  /* 0x000000ff07077207 */ /* 0x000fd60000000000 */
[----:B------:R-:W-:Y:S05]  /*b2b0*/  @P1 BRA `(.L_x_60) ;  /* 0x0000000000fc1947 */ /* 0x000fea0003800000 */
[----:B------:R-:W-:Y:S01]  /*b2c0*/  FSETP.GTU.FTZ.AND P0, PT, |R5|, +INF , PT ;  /* 0x7f8000000500780b */ /* 0x000fe20003f1c200 */
[----:B------:R-:W-:-:S12]  /*b2d0*/  BSSY B2, `(.L_x_64) ;  /* 0x000000e000027945 */ /* 0x000fd80003800000 */
        /* <DEDUP_REMOVED lines=10> */
.L_x_65:
[----:B------:R-:W-:Y:S02]  /*b380*/  FSETP.GTU.FTZ.AND P0, PT, |R19|, +INF , PT ;  /* 0x7f8000001300780b */ /* 0x000fe40003f1c200 */
[----:B------:R-:W-:-:S04]  /*b390*/  ISETP.LT.U32.AND P1, PT, R3, R14, PT ;  /* 0x0000000e0300720c */ /* 0x000fc80003f21070 */
[----:B------:R-:W-:-:S13]  /*b3a0*/  ISETP.LT.OR.EX P0, PT, R4, RZ, !P0, P1 ;  /* 0x000000ff0400720c */ /* 0x000fda0004701710 */
.L_x_66:
[----:B------:R-:W-:Y:S05]  /*b3b0*/  BSYNC B2 ;  /* 0x0000000000027941 */ /* 0x000fea0003800000 */
.L_x_64:
        /* <DEDUP_REMOVED lines=18> */
.L_x_68:
[----:B------:R-:W-:Y:S02]  /*b4e0*/  FSETP.GTU.FTZ.AND P0, PT, |R22|, +INF , PT ;  /* 0x7f8000001600780b */ /* 0x000fe40003f1c200 */
[----:B------:R-:W-:-:S04]  /*b4f0*/  ISETP.LT.U32.AND P1, PT, R8, R15, PT ;  /* 0x0000000f0800720c */ /* 0x000fc80003f21070 */
[----:B------:R-:W-:-:S13]  /*b500*/  ISETP.LT.OR.EX P0, PT, R9, RZ, !P0, P1 ;  /* 0x000000ff0900720c */ /* 0x000fda0004701710 */
.L_x_69:
[----:B------:R-:W-:Y:S05]  /*b510*/  BSYNC B2 ;  /* 0x0000000000027941 */ /* 0x000fea0003800000 */
.L_x_67:
        /* <DEDUP_REMOVED lines=18> */
.L_x_71:
[----:B------:R-:W-:Y:S02]  /*b640*/  FSETP.GTU.FTZ.AND P0, PT, |R24|, +INF , PT ;  /* 0x7f8000001800780b */ /* 0x000fe40003f1c200 */
[----:B------:R-:W-:-:S04]  /*b650*/  ISETP.LT.U32.AND P1, PT, R12, R17, PT ;  /* 0x000000110c00720c */ /* 0x000fc80003f21070 */
[----:B------:R-:W-:-:S13]  /*b660*/  ISETP.LT.OR.EX P0, PT, R13, RZ, !P0, P1 ;  /* 0x000000ff0d00720c */ /* 0x000fda0004701710 */
.L_x_72:
[----:B------:R-:W-:Y:S05]  /*b670*/  BSYNC B2 ;  /* 0x0000000000027941 */ /* 0x000fea0003800000 */
.L_x_70:
[----:B------:R-:W-:Y:S02]  /*b680*/  FSEL R11, R11, R24, P0 ;  /* 0x000000180b0b7208 */ /* 0x000fe40000000000 */
[----:B------:R-:W-:Y:S02]  /*b690*/  SEL R12, R12, R17, P0 ;  /* 0x000000110c0c7207 */ /* 0x000fe40000000000 */
[----:B------:R-:W-:-:S07]  /*b6a0*/  SEL R13, R13, RZ, P0 ;  /* 0x000000ff0d0d7207 */ /* 0x000fce0000000000 */
.L_x_60:
[----:B------:R-:W-:Y:S05]  /*b6b0*/  BSYNC B1 ;  /* 0x0000000000017941 */ /* 0x000fea0003800000 */
.L_x_59:
        /* <DEDUP_REMOVED lines=12> */
.L_x_74:
[----:B------:R-:W-:Y:S02]  /*b780*/  FSETP.GTU.FTZ.AND P0, PT, |R5|, +INF , PT ;  /* 0x7f8000000500780b */ /* 0x000fe40003f1c200 */
[----:B------:R-:W-:-:S04]  /*b790*/  ISETP.LT.U32.AND P1, PT, R6, R3, PT ;  /* 0x000000030600720c */ /* 0x000fc80003f21070 */
[----:B------:R-:W-:-:S13]  /*b7a0*/  ISETP.LT.OR.EX P0, PT, R7, R4, !P0, P1 ;  /* 0x000000040700720c */ /* 0x000fda0004701710 */
.L_x_75:
[----:B------:R-:W-:Y:S05]  /*b7b0*/  BSYNC B1 ;  /* 0x0000000000017941 */ /* 0x000fea0003800000 */
.L_x_73:
[----:B------:R-:W-:Y:S01]  /*b7c0*/  FSEL R5, R10, R5, P0 ;  /* 0x000000050a057208 */ /* 0x000fe20000000000 */
[----:B------:R-:W-:Y:S01]  /*b7d0*/  BSSY B1, `(.L_x_76) ;  /* 0x0000011000017945 */ /* 0x000fe20003800000 */
[----:B------:R-:W-:Y:S02]  /*b7e0*/  SEL R3, R6, R3, P0 ;  /* 0x0000000306037207 */ /* 0x000fe40000000000 */
[----:B------:R-:W-:Y:S02]  /*b7f0*/  FSETP.GTU.FTZ.AND P1, PT, |R5|, +INF , PT ;  /* 0x7f8000000500780b */ /* 0x000fe40003f3c200 */
[----:B------:R-:W-:-:S11]  /*b800*/  SEL R4, R7, R4, P0 ;  /* 0x0000000407047207 */ /* 0x000fd60000000000 */
        /* <DEDUP_REMOVED lines=10> */
.L_x_77:
[----:B------:R-:W-:Y:S02]  /*b8b0*/  FSETP.GTU.FTZ.AND P0, PT, |R16|, +INF , PT ;  /* 0x7f8000001000780b */ /* 0x000fe40003f1c200 */
[----:B------:R-:W-:-:S04]  /*b8c0*/  ISETP.LT.U32.AND P1, PT, R3, R8, PT ;  /* 0x000000080300720c */ /* 0x000fc80003f21070 */
[----:B------:R-:W-:-:S13]  /*b8d0*/  ISETP.LT.OR.EX P0, PT, R4, R9, !P0, P1 ;  /* 0x000000090400720c */ /* 0x000fda0004701710 */
.L_x_78:
[----:B------:R-:W-:Y:S05]  /*b8e0*/  BSYNC B1 ;  /* 0x0000000000017941 */ /* 0x000fea0003800000 */
.L_x_76:
        /* <DEDUP_REMOVED lines=15> */
.L_x_80:
[----:B------:R-:W-:Y:S02]  /*b9e0*/  FSETP.GTU.FTZ.AND P0, PT, |R11|, +INF , PT ;  /* 0x7f8000000b00780b */ /* 0x000fe40003f1c200 */
[----:B------:R-:W-:-:S04]  /*b9f0*/  ISETP.LT.U32.AND P1, PT, R3, R12, PT ;  /* 0x0000000c0300720c */ /* 0x000fc80003f21070 */
[----:B------:R-:W-:-:S13]  /*ba00*/  ISETP.LT.OR.EX P0, PT, R4, R13, !P0, P1 ;  /* 0x0000000d0400720c */ /* 0x000fda0004701710 */
.L_x_81:
[----:B------:R-:W-:Y:S05]  /*ba10*/  BSYNC B1 ;  /* 0x0000000000017941 */ /* 0x000fea0003800000 */
.L_x_79:
[----:B------:R-:W-:Y:S02]  /*ba20*/  SEL R6, R3, R12, P0 ;  /* 0x0000000c03067207 */ /* 0x000fe40000000000 */
[----:B------:R-:W-:Y:S02]  /*ba30*/  SEL R3, R4, R13, P0 ;  /* 0x0000000d04037207 */ /* 0x000fe40000000000 */
[----:B------:R-:W-:Y:S01]  /*ba40*/  FSEL R11, R16, R11, P0 ;  /* 0x0000000b100b7208 */ /* 0x000fe20000000000 */
[----:B------:R-:W-:Y:S06]  /*ba50*/  BRA `(.L_x_2) ;  /* 0x0000002000d87947 */ /* 0x000fec0003800000 */
.L_x_36:
[----:B------:R-:W-:Y:S01]  /*ba60*/  ISETP.GE.U32.AND P0, PT, R6, R23, PT ;  /* 0x000000170600720c */ /* 0x000fe20003f06070 */
[----:B------:R-:W-:Y:S01]  /*ba70*/  BSSY B1, `(.L_x_82) ;  /* 0x0000070000017945 */ /* 0x000fe20003800000 */
[----:B------:R-:W-:Y:S01]  /*ba80*/  MOV R14, R12 ;  /* 0x0000000c000e7202 */ /* 0x000fe20000000f00 */
[----:B------:R-:W-:Y:S01]  /*ba90*/  IMAD.MOV.U32 R11, RZ, RZ, R9 ;  /* 0x000000ffff0b7224 */ /* 0x000fe200078e0009 */
[----:B------:R-:W-:Y:S01]  /*baa0*/  MOV R5, R9 ;  /* 0x0000000900057202 */ /* 0x000fe20000000f00 */
[--C-:B------:R-:W-:Y:S02]  /*bab0*/  IMAD.MOV.U32 R10, RZ, RZ, R12.reuse ;  /* 0x000000ffff0a7224 */ /* 0x100fe400078e000c */
[--C-:B------:R-:W-:Y:S02]  /*bac0*/  IMAD.MOV.U32 R8, RZ, RZ, R15.reuse ;  /* 0x000000ffff087224 */ /* 0x100fe400078e000f */
[----:B------:R-:W-:Y:S02]  /*bad0*/  IMAD.MOV.U32 R7, RZ, RZ, R15 ;  /* 0x000000ffff077224 */ /* 0x000fe400078e000f */
[----:B------:R-:W-:-:S02]  /*bae0*/  IMAD.MOV.U32 R6, RZ, RZ, R12 ;  /* 0x000000ffff067224 */ /* 0x000fc400078e000c */
[----:B------:R-:W-:Y:S05]  /*baf0*/  @P0 BRA `(.L_x_83) ;  /* 0x00000004009c0947 */ /* 0x000fea0003800000 */
[----:B------:R-:W0:Y:S01]  /*bb00*/  LDC R18, c[0x0][0x234] ;  /* 0x00008d00ff127b82 */ /* 0x000e220000000800 */
[--C-:B------:R-:W-:Y:S01]  /*bb10*/  IMAD.MOV.U32 R14, RZ, RZ, R12.reuse ;  /* 0x000000ffff0e7224 */ /* 0x100fe200078e000c */
[----:B------:R-:W-:Y:S01]  /*bb20*/  MOV R8, R15 ;  /* 0x0000000f00087202 */ /* 0x000fe20000000f00 */
[--C-:B------:R-:W-:Y:S02]  /*bb30*/  IMAD.MOV.U32 R10, RZ, RZ, R12.reuse ;  /* 0x000000ffff0a7224 */ /* 0x100fe400078e000c */
[----:B------:R-:W-:Y:S02]  /*bb40*/  IMAD.MOV.U32 R6, RZ, RZ, R12 ;  /* 0x000000ffff067224 */ /* 0x000fe400078e000c */
[--C-:B------:R-:W-:Y:S02]  /*bb50*/  IMAD.MOV.U32 R11, RZ, RZ, R9.reuse ;  /* 0x000000ffff0b7224 */ /* 0x100fe400078e0009 */
[----:B------:R-:W-:Y:S02]  /*bb60*/  IMAD.MOV.U32 R5, RZ, RZ, R9 ;  /* 0x000000ffff057224 */ /* 0x000fe400078e0009 */
[----:B------:R-:W-:-:S07]  /*bb70*/  IMAD.MOV.U32 R7, RZ, RZ, R15 ;  /* 0x000000ffff077224 */ /* 0x000fce00078e000f */
.L_x_93:
[----:B0-----:R-:W-:-:S04]  /*bb80*/  IMAD R13, R17, R2, RZ ;  /* 0x00000002110d7224 */ /* 0x001fc800078e02ff */
[----:B------:R-:W-:-:S05]  /*bb90*/  IMAD.WIDE.U32 R12, R13, 0x4, R20 ;  /* 0x000000040d0c7825 */ /* 0x000fca00078e0014 */
[----:B------:R1:W2:Y:S01]  /*bba0*/  LDG.E R19, desc[UR36][R12.64] ;  /* 0x000000240c137981 */ /* 0x0002a2000c1e1900 */
[----:B------:R-:W-:Y:S01]  /*bbb0*/  FSETP.GTU.FTZ.AND P2, PT, |R8|, +INF , PT ;  /* 0x7f8000000800780b */ /* 0x000fe20003f5c200 */
[----:B0-----:R-:W-:Y:S01]  /*bbc0*/  IMAD.IADD R24, R2, 0x1, R18 ;  /* 0x0000000102187824 */ /* 0x001fe200078e0212 */
[----:B------:R-:W-:-:S03]  /*bbd0*/  PLOP3.LUT P0, PT, PT, PT, PT, 0x80, 0x0 ;  /* 0x000000000000781c */ /* 0x000fc60003f0f070 */
[----:B------:R-:W-:Y:S02]  /*bbe0*/  IMAD.IADD R23, R24, 0x1, R18 ;  /* 0x0000000118177824 */ /* 0x000fe400078e0212 */
[C---:B-1----:R-:W-:Y:S02]  /*bbf0*/  IMAD R13, R17.reuse, R24, RZ ;  /* 0x00000018110d7224 */ /* 0x042fe400078e02ff */
[----:B------:R-:W-:Y:S02]  /*bc00*/  IMAD R27, R17, R23, RZ ;  /* 0x00000017111b7224 */ /* 0x000fe400078e02ff */
[----:B------:R-:W-:-:S05]  /*bc10*/  IMAD.WIDE.U32 R12, R13, 0x4, R20 ;  /* 0x000000040d0c7825 */ /* 0x000fca00078e0014 */
[----:B------:R0:W5:Y:S02]  /*bc20*/  LDG.E R25, desc[UR36][R12.64] ;  /* 0x000000240c197981 */ /* 0x000164000c1e1900 */
[----:B0-----:R-:W-:-:S05]  /*bc30*/  IMAD.WIDE.U32 R12, R27, 0x4, R20 ;  /* 0x000000041b0c7825 */ /* 0x001fca00078e0014 */
[----:B------:R0:W5:Y:S01]  /*bc40*/  LDG.E R26, desc[UR36][R12.64] ;  /* 0x000000240c1a7981 */ /* 0x000162000c1e1900 */
[CC--:B--2---:R-:W-:Y:S02]  /*bc50*/  @!P2 FSETP.NEU.FTZ.AND P1, PT, R8.reuse, R19.reuse, PT ;  /* 0x000000130800a20b */ /* 0x0c4fe40003f3d000 */
[----:B------:R-:W-:Y:S02]  /*bc60*/  @!P2 FSETP.GT.FTZ.AND P3, PT, R8, R19, PT ;  /* 0x000000130800a20b */ /* 0x000fe40003f74000 */
[----:B------:R-:W-:Y:S02]  /*bc70*/  @!P2 PLOP3.LUT P0, PT, P1, PT, PT, 0x80, 0x0 ;  /* 0x000000000000a81c */ /* 0x000fe40000f0f070 */
[----:B------:R-:W-:Y:S02]  /*bc80*/  @!P2 ISETP.GE.U32.AND P1, PT, R14, R2, PT ;  /* 0x000000020e00a20c */ /* 0x000fe40003f26070 */
[----:B------:R-:W-:Y:S02]  /*bc90*/  @!P2 SEL R22, RZ, 0xffffffff, !P3 ;  /* 0xffffffffff16a807 */ /* 0x000fe40005800000 */
[----:B------:R-:W-:-:S02]  /*bca0*/  @!P2 ISETP.GE.AND.EX P1, PT, R11, RZ, PT, P1 ;  /* 0x000000ff0b00a20c */ /* 0x000fc40003f26310 */
[----:B------:R-:W-:-:S05]  /*bcb0*/  @P2 ISETP.LT.U32.AND P3, PT, R14, R2, PT ;  /* 0x000000020e00220c */ /* 0x000fca0003f61070 */
[----:B------:R-:W-:Y:S02]  /*bcc0*/  @!P0 SEL R22, RZ, 0xffffffff, P1 ;  /* 0xffffffffff168807 */ /* 0x000fe40000800000 */
[----:B------:R-:W-:Y:S02]  /*bcd0*/  @P2 FSETP.GTU.FTZ.AND P1, PT, |R19|, +INF , PT ;  /* 0x7f8000001300280b */ /* 0x000fe40003f3c200 */
[----:B------:R-:W-:-:S04]  /*bce0*/  @!P2 LOP3.LUT R22, R22, 0x1, RZ, 0xc0, !PT ;  /* 0x000000011616a812 */ /* 0x000fc800078ec0ff */
[----:B------:R-:W-:Y:S01]  /*bcf0*/  @!P2 ISETP.EQ.U32.AND P0, PT, R22, 0x1, PT ;  /* 0x000000011600a80c */ /* 0x000fe20003f02070 */
[----:B------:R-:W-:Y:S01]  /*bd00*/  IMAD.IADD R22, R23, 0x1, R18 ;  /* 0x0000000117167824 */ /* 0x000fe200078e0212 */
[----:B------:R-:W-:-:S03]  /*bd10*/  @P2 ISETP.LT.OR.EX P0, PT, R11, RZ, !P1, P3 ;  /* 0x000000ff0b00220c */ /* 0x000fc60004f01730 */
[----:B------:R-:W-:Y:S01]  /*bd20*/  IMAD R27, R17, R22, RZ ;  /* 0x00000016111b7224 */ /* 0x000fe200078e02ff */
[----:B------:R-:W-:Y:S01]  /*bd30*/  FSETP.GTU.FTZ.AND P1, PT, |R15|, +INF , PT ;  /* 0x7f8000000f00780b */ /* 0x000fe20003f3c200 */
[----:B------:R-:W-:Y:S01]  /*bd40*/  BSSY B2, `(.L_x_84) ;  /* 0x0000013000027945 */ /* 0x000fe20003800000 */
[----:B------:R-:W-:Y:S01]  /*bd50*/  SEL R14, R14, R2, P0 ;  /* 0x000000020e0e7207 */ /* 0x000fe20000000000 */
[----:B0-----:R-:W-:-:S06]  /*bd60*/  IMAD.WIDE.U32 R12, R27, 0x4, R20 ;  /* 0x000000041b0c7825 */ /* 0x001fcc00078e0014 */
[----:B------:R0:W5:Y:S01]  /*bd70*/  LDG.E R12, desc[UR36][R12.64] ;  /* 0x000000240c0c7981 */ /* 0x000162000c1e1900 */
[----:B------:R-:W-:Y:S02]  /*bd80*/  FSEL R8, R8, R19, P0 ;  /* 0x0000001308087208 */ /* 0x000fe40000000000 */
[----:B------:R-:W-:Y:S01]  /*bd90*/  SEL R11, R11, RZ, P0 ;  /* 0x000000ff0b0b7207 */ /* 0x000fe20000000000 */
[----:B------:R-:W-:Y:S06]  /*bda0*/  @P1 BRA `(.L_x_85) ;  /* 0x0000000000241947 */ /* 0x000fec0003800000 */
        /* <DEDUP_REMOVED lines=9> */
.L_x_85:
[----:B-----5:R-:W-:Y:S02]  /*be40*/  FSETP.GTU.FTZ.AND P0, PT, |R25|, +INF , PT ;  /* 0x7f8000001900780b */ /* 0x020fe40003f1c200 */
[----:B------:R-:W-:-:S04]  /*be50*/  ISETP.LT.U32.AND P1, PT, R3, R24, PT ;  /* 0x000000180300720c */ /* 0x000fc80003f21070 */
[----:B------:R-:W-:-:S13]  /*be60*/  ISETP.LT.OR.EX P0, PT, R4, RZ, !P0, P1 ;  /* 0x000000ff0400720c */ /* 0x000fda0004701710 */
.L_x_86:
[----:B------:R-:W-:Y:S05]  /*be70*/  BSYNC B2 ;  /* 0x0000000000027941 */ /* 0x000fea0003800000 */
.L_x_84:
[----:B------:R-:W-:Y:S01]  /*be80*/  FSETP.GTU.FTZ.AND P1, PT, |R16|, +INF , PT ;  /* 0x7f8000001000780b */ /* 0x000fe20003f3c200 */
[----:B------:R-:W-:Y:S01]  /*be90*/  BSSY B2, `(.L_x_87) ;  /* 0x0000011000027945 */ /* 0x000fe20003800000 */
[----:B------:R-:W-:Y:S02]  /*bea0*/  SEL R3, R3, R24, P0 ;  /* 0x0000001803037207 */ /* 0x000fe40000000000 */
        /* <DEDUP_REMOVED lines=12> */
.L_x_88:
[----:B------:R-:W-:Y:S02]  /*bf70*/  FSETP.GTU.FTZ.AND P0, PT, |R26|, +INF , PT ;  /* 0x7f8000001a00780b */ /* 0x000fe40003f1c200 */
[----:B------:R-:W-:-:S04]  /*bf80*/  ISETP.LT.U32.AND P1, PT, R10, R23, PT ;  /* 0x000000170a00720c */ /* 0x000fc80003f21070 */
[----:B------:R-:W-:-:S13]  /*bf90*/  ISETP.LT.OR.EX P0, PT, R9, RZ, !P0, P1 ;  /* 0x000000ff0900720c */ /* 0x000fda0004701710 */
.L_x_89:
[----:B------:R-:W-:Y:S05]  /*bfa0*/  BSYNC B2 ;  /* 0x0000000000027941 */ /* 0x000fea0003800000 */
.L_x_87:
[----:B------:R-:W-:Y:S01]  /*bfb0*/  FSETP.GTU.FTZ.AND P1, PT, |R7|, +INF , PT ;  /* 0x7f8000000700780b */ /* 0x000fe20003f3c200 */
[----:B------:R-:W-:Y:S01]  /*bfc0*/  BSSY B2, `(.L_x_90) ;  /* 0x0000011000027945 */ /* 0x000fe20003800000 */
[----:B------:R-:W-:Y:S02]  /*bfd0*/  SEL R10, R10, R23, P0 ;  /* 0x000000170a0a7207 */ /* 0x000fe40000000000 */
[----:B------:R-:W-:Y:S02]  /*bfe0*/  FSEL R16, R16, R26, P0 ;  /* 0x0000001a10107208 */ /* 0x000fe40000000000 */
[----:B------:R-:W-:-:S07]  /*bff0*/  SEL R9, R9, RZ, P0 ;  /* 0x000000ff09097207 */ /* 0x000fce0000000000 */
[----:B------:R-:W-:Y:S05]  /*c000*/  @P1 BRA `(.L_x_91) ;  /* 0x0000000000241947 */ /* 0x000fea0003800000 */
[C---:B------:R-:W-:Y:S02]  /*c010*/  FSETP.NEU.FTZ.AND P2, PT, R7.reuse, R12, PT ;  /* 0x0000000c0700720b */ /* 0x040fe40003f5d000 */
        /* <DEDUP_REMOVED lines=8> */
.L_x_91:
[----:B------:R-:W-:Y:S02]  /*c0a0*/  FSETP.GTU.FTZ.AND P0, PT, |R12|, +INF , PT ;  /* 0x7f8000000c00780b */ /* 0x000fe40003f1c200 */
[----:B------:R-:W-:-:S04]  /*c0b0*/  ISETP.LT.U32.AND P1, PT, R6, R22, PT ;  /* 0x000000160600720c */ /* 0x000fc80003f21070 */
[----:B------:R-:W-:-:S13]  /*c0c0*/  ISETP.LT.OR.EX P0, PT, R5, RZ, !P0, P1 ;  /* 0x000000ff0500720c */ /* 0x000fda0004701710 */
.L_x_92:
[----:B------:R-:W-:Y:S05]  /*c0d0*/  BSYNC B2 ;  /* 0x0000000000027941 */ /* 0x000fea0003800000 */
.L_x_90:
        /* <DEDUP_REMOVED lines=9> */
.L_x_83:
[----:B------:R-:W-:Y:S05]  /*c170*/  BSYNC B1 ;  /* 0x0000000000017941 */ /* 0x000fea0003800000 */
.L_x_82:
[----:B------:R-:W-:Y:S01]  /*c180*/  ISETP.GE.U32.AND P1, PT, R2, R23, PT ;  /* 0x000000170200720c */ /* 0x000fe20003f26070 */
[----:B------:R-:W-:-:S12]  /*c190*/  BSSY B1, `(.L_x_94) ;  /* 0x0000016000017945 */ /* 0x000fd80003800000 */
[----:B------:R-:W-:Y:S05]  /*c1a0*/  @P1 BRA `(.L_x_95) ;  /* 0x0000000000501947 */ /* 0x000fea0003800000 */
[----:B------:R-:W-:-:S04]  /*c1b0*/  IMAD R29, R17, R2, RZ ;  /* 0x00000002111d7224 */ /* 0x000fc800078e02ff */
[----:B------:R-:W-:-:S05]  /*c1c0*/  IMAD.WIDE.U32 R28, R29, 0x4, R20 ;  /* 0x000000041d1c7825 */ /* 0x000fca00078e0014 */
[----:B------:R1:W5:Y:S01]  /*c1d0*/  LDG.E R19, desc[UR36][R28.64] ;  /* 0x000000241c137981 */ /* 0x000362000c1e1900 */
[----:B------:R-:W-:-:S05]  /*c1e0*/  IMAD.IADD R22, R2, 0x1, R18 ;  /* 0x0000000102167824 */ /* 0x000fca00078e0212 */
[----:B------:R-:W-:-:S13]  /*c1f0*/  ISETP.GE.U32.AND P0, PT, R22, R23, PT ;  /* 0x000000171600720c */ /* 0x000fda0003f06070 */
[----:B-1----:R-:W-:Y:S05]  /*c200*/  @P0 BRA `(.L_x_95) ;  /* 0x0000000000380947 */ /* 0x002fea0003800000 */
[----:B------:R-:W-:-:S04]  /*c210*/  IMAD R25, R17, R22, RZ ;  /* 0x0000001611197224 */ /* 0x000fc800078e02ff */
[----:B------:R-:W-:-:S06]  /*c220*/  IMAD.WIDE.U32 R24, R25, 0x4, R20 ;  /* 0x0000000419187825 */ /* 0x000fcc00078e0014 */
[----:B------:R1:W5:Y:S01]  /*c230*/  LDG.E R25, desc[UR36][R24.64] ;  /* 0x0000002418197981 */ /* 0x000362000c1e1900 */
[----:B------:R-:W-:-:S05]  /*c240*/  IMAD.IADD R22, R22, 0x1, R18 ;  /* 0x0000000116167824 */ /* 0x000fca00078e0212 */
[----:B------:R-:W-:-:S13]  /*c250*/  ISETP.GE.U32.AND P0, PT, R22, R23, PT ;  /* 0x000000171600720c */ /* 0x000fda0003f06070 */
[----:B-1----:R-:W-:Y:S05]  /*c260*/  @P0 BRA `(.L_x_95) ;  /* 0x0000000000200947 */ /* 0x002fea0003800000 */
[----:B------:R-:W-:Y:S02]  /*c270*/  IMAD.IADD R24, R22, 0x1, R18 ;  /* 0x0000000116187824 */ /* 0x000fe400078e0212 */
[----:B------:R-:W-:-:S03]  /*c280*/  IMAD R27, R17, R22, RZ ;  /* 0x00000016111b7224 */ /* 0x000fc600078e02ff */
[----:B------:R-:W-:Y:S01]  /*c290*/  ISETP.GE.U32.AND P0, PT, R24, R23, PT ;  /* 0x000000171800720c */ /* 0x000fe20003f06070 */
[----:B------:R-:W-:-:S06]  /*c2a0*/  IMAD.WIDE.U32 R26, R27, 0x4, R20 ;  /* 0x000000041b1a7825 */ /* 0x000fcc00078e0014 */
[----:B------:R1:W5:Y:S06]  /*c2b0*/  LDG.E R26, desc[UR36][R26.64] ;  /* 0x000000241a1a7981 */ /* 0x00036c000c1e1900 */
[----:B------:R-:W-:-:S04]  /*c2c0*/  @!P0 IMAD R17, R17, R24, RZ ;  /* 0x0000001811118224 */ /* 0x000fc800078e02ff */
[----:B------:R-:W-:-:S05]  /*c2d0*/  @!P0 IMAD.WIDE.U32 R20, R17, 0x4, R20 ;  /* 0x0000000411148825 */ /* 0x000fca00078e0014 */
[----:B------:R1:W5:Y:S02]  /*c2e0*/  @!P0 LDG.E R12, desc[UR36][R20.64] ;  /* 0x00000024140c8981 */ /* 0x000364000c1e1900 */
.L_x_95:
[----:B------:R-:W-:Y:S05]  /*c2f0*/  BSYNC B1 ;  /* 0x0000000000017941 */ /* 0x000fea0003800000 */
.L_x_94:
        /* <DEDUP_REMOVED lines=9> */
[----:B0-----:R-:W-:-:S05]  /*c390*/  SEL R13, RZ, 0xffffffff, !P1 ;  /* 0xffffffffff0d7807 */ /* 0x001fca0004800000 */
[----:B------:R-:W-:-:S04]  /*c3a0*/  @!P2 SEL R13, RZ, 0xffffffff, P0 ;  /* 0xffffffffff0da807 */ /* 0x000fc80000000000 */
[----:B------:R-:W-:-:S04]  /*c3b0*/  LOP3.LUT R13, R13, 0x1, RZ, 0xc0, !PT ;  /* 0x000000010d0d7812 */ /* 0x000fc800078ec0ff */
[----:B------:R-:W-:Y:S01]  /*c3c0*/  ISETP.EQ.U32.AND P0, PT, R13, 0x1, PT ;  /* 0x000000010d00780c */ /* 0x000fe20003f02070 */
[----:B------:R-:W-:-:S12]  /*c3d0*/  BRA `(.L_x_100) ;  /* 0x00000000000c7947 */ /* 0x000fd80003800000 */
.L_x_99:
[----:B-----5:R-:W-:Y:S02]  /*c3e0*/  FSETP.GTU.FTZ.AND P0, PT, |R19|, +INF , PT ;  /* 0x7f8000001300780b */ /* 0x020fe40003f1c200 */
[----:B------:R-:W-:-:S04]  /*c3f0*/  ISETP.LT.U32.AND P1, PT, R14, R2, PT ;  /* 0x000000020e00720c */ /* 0x000fc80003f21070 */
[----:B------:R-:W-:-:S13]  /*c400*/  ISETP.LT.OR.EX P0, PT, R11, RZ, !P0, P1 ;  /* 0x000000ff0b00720c */ /* 0x000fda0004701710 */
.L_x_100:
[----:B------:R-:W-:Y:S05]  /*c410*/  BSYNC B2 ;  /* 0x0000000000027941 */ /* 0x000fea0003800000 */
.L_x_98:
[----:B-1----:R-:W-:Y:S01]  /*c420*/  IMAD.IADD R20, R2, 0x1, R18 ;  /* 0x0000000102147824 */ /* 0x002fe200078e0212 */
        /* <DEDUP_REMOVED lines=17> */
.L_x_102:
[----:B------:R-:W-:Y:S02]  /*c540*/  FSETP.GTU.FTZ.AND P0, PT, |R25|, +INF , PT ;  /* 0x7f8000001900780b */ /* 0x000fe40003f1c200 */
[----:B------:R-:W-:-:S04]  /*c550*/  ISETP.LT.U32.AND P1, PT, R3, R20, PT ;  /* 0x000000140300720c */ /* 0x000fc80003f21070 */
[----:B------:R-:W-:-:S13]  /*c560*/  ISETP.LT.OR.EX P0, PT, R4, RZ, !P0, P1 ;  /* 0x000000ff0400720c */ /* 0x000fda0004701710 */
.L_x_103:
[----:B------:R-:W-:Y:S05]  /*c570*/  BSYNC B2 ;  /* 0x0000000000027941 */ /* 0x000fea0003800000 */
.L_x_101:
[----:B0-----:R-:W-:Y:S01]  /*c580*/  IMAD.IADD R13, R20, 0x1, R18 ;  /* 0x00000001140d7824 */ /* 0x001fe200078e0212 */
        /* <DEDUP_REMOVED lines=17> */
.L_x_105:
[----:B------:R-:W-:Y:S02]  /*c6a0*/  FSETP.GTU.FTZ.AND P0, PT, |R26|, +INF , PT ;  /* 0x7f8000001a00780b */ /* 0x000fe40003f1c200 */
[----:B------:R-:W-:-:S04]  /*c6b0*/  ISETP.LT.U32.AND P1, PT, R10, R13, PT ;  /* 0x0000000d0a00720c */ /* 0x000fc80003f21070 */
[----:B------:R-:W-:-:S13]  /*c6c0*/  ISETP.LT.OR.EX P0, PT, R9, RZ, !P0, P1 ;  /* 0x000000ff0900720c */ /* 0x000fda0004701710 */
.L_x_106:
[----:B------:R-:W-:Y:S05]  /*c6d0*/  BSYNC B2 ;  /* 0x0000000000027941 */ /* 0x000fea0003800000 */
.L_x_104:
[----:B------:R-:W-:Y:S02]  /*c6e0*/  IADD3 R17, R13, R18, RZ ;  /* 0x000000120d117210 */ /* 0x000fe40007ffe0ff */
[----:B------:R-:W-:Y:S02]  /*c6f0*/  FSEL R16, R16, R26, P0 ;  /* 0x0000001a10107208 */ /* 0x000fe40000000000 */
[----:B------:R-:W-:Y:S02]  /*c700*/  ISETP.GE.U32.AND P1, PT, R17, R23, PT ;  /* 0x000000171100720c */ /* 0x000fe40003f26070 */
[----:B------:R-:W-:Y:S02]  /*c710*/  SEL R10, R10, R13, P0 ;  /* 0x0000000d0a0a7207 */ /* 0x000fe40000000000 */
[----:B------:R-:W-:-:S09]  /*c720*/  SEL R9, R9, RZ, P0 ;  /* 0x000000ff09097207 */ /* 0x000fd20000000000 */
        /* <DEDUP_REMOVED lines=13> */
.L_x_108:
[----:B------:R-:W-:Y:S02]  /*c800*/  FSETP.GTU.FTZ.AND P0, PT, |R12|, +INF , PT ;  /* 0x7f8000000c00780b */ /* 0x000fe40003f1c200 */
[----:B------:R-:W-:-:S04]  /*c810*/  ISETP.LT.U32.AND P1, PT, R6, R17, PT ;  /* 0x000000110600720c */ /* 0x000fc80003f21070 */
[----:B------:R-:W-:-:S13]  /*c820*/  ISETP.LT.OR.EX P0, PT, R5, RZ, !P0, P1 ;  /* 0x000000ff0500720c */ /* 0x000fda0004701710 */
.L_x_109:
[----:B------:R-:W-:Y:S05]  /*c830*/  BSYNC B2 ;  /* 0x0000000000027941 */ /* 0x000fea0003800000 */
.L_x_107:
[----:B------:R-:W-:Y:S02]  /*c840*/  FSEL R7, R7, R12, P0 ;  /* 0x0000000c07077208 */ /* 0x000fe40000000000 */
[----:B------:R-:W-:Y:S02]  /*c850*/  SEL R6, R6, R17, P0 ;  /* 0x0000001106067207 */ /* 0x000fe40000000000 */
[----:B------:R-:W-:-:S07]  /*c860*/  SEL R5, R5, RZ, P0 ;  /* 0x000000ff05057207 */ /* 0x000fce0000000000 */
.L_x_97:
[----:B------:R-:W-:Y:S05]  /*c870*/  BSYNC B1 ;  /* 0x0000000000017941 */ /* 0x000fea0003800000 */
.L_x_96:
        /* <DEDUP_REMOVED lines=12> */
.L_x_111:
[----:B------:R-:W-:Y:S02]  /*c940*/  FSETP.GTU.FTZ.AND P0, PT, |R15|, +INF , PT ;  /* 0x7f8000000f00780b */ /* 0x000fe40003f1c200 */
[----:B------:R-:W-:-:S04]  /*c950*/  ISETP.LT.U32.AND P1, PT, R14, R3, PT ;  /* 0x000000030e00720c */ /* 0x000fc80003f21070 */
[----:B------:R-:W-:-:S13]  /*c960*/  ISETP.LT.OR.EX P0, PT, R11, R4, !P0, P1 ;  /* 0x000000040b00720c */ /* 0x000fda0004701710 */
.L_x_112:
[----:B------:R-:W-:Y:S05]  /*c970*/  BSYNC B1 ;  /* 0x0000000000017941 */ /* 0x000fea0003800000 */
.L_x_110:
        /* <DEDUP_REMOVED lines=15> */
.L_x_114:
[----:B------:R-:W-:Y:S02]  /*ca70*/  FSETP.GTU.FTZ.AND P0, PT, |R16|, +INF , PT ;  /* 0x7f8000001000780b */ /* 0x000fe40003f1c200 */
[----:B------:R-:W-:-:S04]  /*ca80*/  ISETP.LT.U32.AND P1, PT, R3, R10, PT ;  /* 0x0000000a0300720c */ /* 0x000fc80003f21070 */
[----:B------:R-:W-:-:S13]  /*ca90*/  ISETP.LT.OR.EX P0, PT, R4, R9, !P0, P1 ;  /* 0x000000090400720c */ /* 0x000fda0004701710 */
.L_x_115:
[----:B------:R-:W-:Y:S05]  /*caa0*/  BSYNC B1 ;  /* 0x0000000000017941 */ /* 0x000fea0003800000 */
.L_x_113:
        /* <DEDUP_REMOVED lines=15> */
.L_x_117:
[----:B------:R-:W-:Y:S02]  /*cba0*/  FSETP.GTU.FTZ.AND P0, PT, |R7|, +INF , PT ;  /* 0x7f8000000700780b */ /* 0x000fe40003f1c200 */
[----:B------:R-:W-:-:S04]  /*cbb0*/  ISETP.LT.U32.AND P1, PT, R3, R6, PT ;  /* 0x000000060300720c */ /* 0x000fc80003f21070 */
[----:B------:R-:W-:-:S13]  /*cbc0*/  ISETP.LT.OR.EX P0, PT, R4, R5, !P0, P1 ;  /* 0x000000050400720c */ /* 0x000fda0004701710 */
.L_x_118:
[----:B------:R-:W-:Y:S05]  /*cbd0*/  BSYNC B1 ;  /* 0x0000000000017941 */ /* 0x000fea0003800000 */
.L_x_116:
[----:B------:R-:W-:Y:S02]  /*cbe0*/  SEL R6, R3, R6, P0 ;  /* 0x0000000603067207 */ /* 0x000fe40000000000 */
[----:B------:R-:W-:Y:S02]  /*cbf0*/  SEL R3, R4, R5, P0 ;  /* 0x0000000504037207 */ /* 0x000fe40000000000 */
[----:B------:R-:W-:Y:S01]  /*cc00*/  FSEL R11, R16, R7, P0 ;  /* 0x00000007100b7208 */ /* 0x000fe20000000000 */
[----:B------:R-:W-:Y:S06]  /*cc10*/  BRA `(.L_x_2) ;  /* 0x0000001000687947 */ /* 0x000fec0003800000 */
.L_x_35:
[----:B------:R-:W-:Y:S01]  /*cc20*/  ULDC UR4, c[0x0][0x234] ;  /* 0x00008d0000047ab9 */ /* 0x000fe20000000800 */
[----:B------:R-:W0:Y:S01]  /*cc30*/  LDC R11, c[0x0][0x218] ;  /* 0x00008600ff0b7b82 */ /* 0x000e220000000800 */
[----:B------:R-:W-:Y:S01]  /*cc40*/  IMAD.U32 R22, RZ, RZ, UR4 ;  /* 0x00000004ff167e24 */ /* 0x000fe2000f8e00ff */
[----:B------:R-:W-:Y:S03]  /*cc50*/  BSSY B1, `(.L_x_119) ;  /* 0x0000071000017945 */ /* 0x000fe60003800000 */
[----:B------:R-:W-:-:S03]  /*cc60*/  IMAD R2, R22, 0x3, R19 ;  /* 0x0000000316027824 */ /* 0x000fc600078e0213 */
[----:B------:R-:W1:Y:S02]  /*cc70*/  LDC R7, c[0x0][0x220] ;  /* 0x00008800ff077b82 */ /* 0x000e640000000800 */
[----:B------:R-:W-:-:S06]  /*cc80*/  ISETP.GE.U32.AND P0, PT, R2, R23, PT ;  /* 0x000000170200720c */ /* 0x000fcc0003f06070 */
[----:B------:R-:W2:Y:S01]  /*cc90*/  LDC R3, c[0x0][0x224] ;  /* 0x00008900ff037b82 */ /* 0x000ea20000000800 */
[--C-:B0-----:R-:W-:Y:S02]  /*cca0*/  IMAD.MOV.U32 R18, RZ, RZ, R11.reuse ;  /* 0x000000ffff127224 */ /* 0x101fe400078e000b */
[--C-:B------:R-:W-:Y:S02]  /*ccb0*/  IMAD.MOV.U32 R17, RZ, RZ, R11.reuse ;  /* 0x000000ffff117224 */ /* 0x100fe400078e000b */
[----:B------:R-:W-:Y:S02]  /*ccc0*/  IMAD.MOV.U32 R16, RZ, RZ, R11 ;  /* 0x000000ffff107224 */ /* 0x000fe400078e000b */
[--C-:B-1----:R-:W-:Y:S01]  /*ccd0*/  IMAD.MOV.U32 R10, RZ, RZ, R7.reuse ;  /* 0x000000ffff0a7224 */ /* 0x102fe200078e0007 */
[----:B------:R-:W-:Y:S01]  /*cce0*/  MOV R9, R7 ;  /* 0x0000000700097202 */ /* 0x000fe20000000f00 */
[----:B------:R-:W-:Y:S02]  /*ccf0*/  IMAD.MOV.U32 R8, RZ, RZ, R7 ;  /* 0x000000ffff087224 */ /* 0x000fe400078e0007 */
[----:B--2---:R-:W-:-:S02]  /*cd00*/  IMAD.MOV.U32 R6, RZ, RZ, R3 ;  /* 0x000000ffff067224 */ /* 0x004fc400078e0003 */
[--C-:B------:R-:W-:Y:S02]  /*cd10*/  IMAD.MOV.U32 R5, RZ, RZ, R3.reuse ;  /* 0x000000ffff057224 */ /* 0x100fe400078e0003 */
[----:B------:R-:W-:Y:S01]  /*cd20*/  IMAD.MOV.U32 R4, RZ, RZ, R3 ;  /* 0x000000ffff047224 */ /* 0x000fe200078e0003 */
[----:B------:R-:W-:Y:S06]  /*cd30*/  @P0 BRA `(.L_x_120) ;  /* 0x0000000400880947 */ /* 0x000fec0003800000 */
[----:B------:R-:W0:Y:S01]  /*cd40*/  LDC R22, c[0x0][0x234] ;  /* 0x00008d00ff167b82 */ /* 0x000e220000000800 */
[----:B------:R-:W-:Y:S01]  /*cd50*/  IMAD.MOV.U32 R9, RZ, RZ, R7 ;  /* 0x000000ffff097224 */ /* 0x000fe200078e0007 */
[----:B------:R-:W-:Y:S01]  /*cd60*/  MOV R8, R7 ;  /* 0x0000000700087202 */ /* 0x000fe20000000f00 */
[--C-:B------:R-:W-:Y:S02]  /*cd70*/  IMAD.MOV.U32 R5, RZ, RZ, R3.reuse ;  /* 0x000000ffff057224 */ /* 0x100fe400078e0003 */
[----:B------:R-:W-:Y:S02]  /*cd80*/  IMAD.MOV.U32 R4, RZ, RZ, R3 ;  /* 0x000000ffff047224 */ /* 0x000fe400078e0003 */
[--C-:B------:R-:W-:Y:S02]  /*cd90*/  IMAD.MOV.U32 R17, RZ, RZ, R11.reuse ;  /* 0x000000ffff117224 */ /* 0x100fe400078e000b */
[----:B------:R-:W-:-:S07]  /*cda0*/  IMAD.MOV.U32 R16, RZ, RZ, R11 ;  /* 0x000000ffff107224 */ /* 0x000fce00078e000b */
.L_x_130:
[----:B------:R-:W-:-:S05]  /*cdb0*/  IMAD.WIDE.U32 R12, R19, 0x4, R20 ;  /* 0x00000004130c7825 */ /* 0x000fca00078e0014 */
[----:B------:R1:W2:Y:S01]  /*cdc0*/  LDG.E R2, desc[UR36][R12.64] ;  /* 0x000000240c027981 */ /* 0x0002a2000c1e1900 */
[----:B------:R-:W-:Y:S01]  /*cdd0*/  FSETP.GTU.FTZ.AND P2, PT, |R16|, +INF , PT ;  /* 0x7f8000001000780b */ /* 0x000fe20003f5c200 */
[----:B0-----:R-:W-:Y:S01]  /*cde0*/  IMAD.IADD R26, R19, 0x1, R22 ;  /* 0x00000001131a7824 */ /* 0x001fe200078e0216 */
[----:B------:R-:W-:-:S04]  /*cdf0*/  PLOP3.LUT P0, PT, PT, PT, PT, 0x80, 0x0 ;  /* 0x000000000000781c */ /* 0x000fc80003f0f070 */
[C---:B------:R-:W-:Y:S01]  /*ce00*/  IADD3 R23, R26.reuse, R22, RZ ;  /* 0x000000161a177210 */ /* 0x040fe20007ffe0ff */
[----:B-1----:R-:W-:-:S04]  /*ce10*/  IMAD.WIDE.U32 R12, R26, 0x4, R20 ;  /* 0x000000041a0c7825 */ /* 0x002fc800078e0014 */
[----:B------:R-:W-:Y:S01]  /*ce20*/  IMAD.IADD R24, R23, 0x1, R22 ;  /* 0x0000000117187824 */ /* 0x000fe200078e0216 */
[----:B------:R0:W5:Y:S03]  /*ce30*/  LDG.E R25, desc[UR36][R12.64] ;  /* 0x000000240c197981 */ /* 0x000166000c1e1900 */
[----:B0-----:R-:W-:-:S06]  /*ce40*/  IMAD.WIDE.U32 R12, R24, 0x4, R20 ;  /* 0x00000004180c7825 */ /* 0x001fcc00078e0014 */
[----:B------:R0:W5:Y:S01]  /*ce50*/  LDG.E R12, desc[UR36][R12.64] ;  /* 0x000000240c0c7981 */ /* 0x000162000c1e1900 */
[CC--:B--2---:R-:W-:Y:S02]  /*ce60*/  @!P2 FSETP.NEU.FTZ.AND P1, PT, R16.reuse, R2.reuse, PT ;  /* 0x000000021000a20b */ /* 0x0c4fe40003f3d000 */
[----:B------:R-:W-:Y:S02]  /*ce70*/  @!P2 FSETP.GT.FTZ.AND P3, PT, R16, R2, PT ;  /* 0x000000021000a20b */ /* 0x000fe40003f74000 */
[----:B------:R-:W-:Y:S02]  /*ce80*/  @!P2 PLOP3.LUT P0, PT, P1, PT, PT, 0x80, 0x0 ;  /* 0x000000000000a81c */ /* 0x000fe40000f0f070 */
[----:B------:R-:W-:Y:S02]  /*ce90*/  @!P2 ISETP.GE.U32.AND P1, PT, R9, R19, PT ;  /* 0x000000130900a20c */ /* 0x000fe40003f26070 */
[----:B------:R-:W-:Y:S02]  /*cea0*/  @!P2 SEL R14, RZ, 0xffffffff, !P3 ;  /* 0xffffffffff0ea807 */ /* 0x000fe40005800000 */
[----:B------:R-:W-:-:S07]  /*ceb0*/  @!P2 ISETP.GE.AND.EX P1, PT, R5, RZ, PT, P1 ;  /* 0x000000ff0500a20c */ /* 0x000fce0003f26310 */
[----:B------:R-:W-:-:S04]  /*cec0*/  @!P0 SEL R14, RZ, 0xffffffff, P1 ;  /* 0xffffffffff0e8807 */ /* 0x000fc80000800000 */
[----:B------:R-:W-:-:S04]  /*ced0*/  @!P2 LOP3.LUT R14, R14, 0x1, RZ, 0xc0, !PT ;  /* 0x000000010e0ea812 */ /* 0x000fc800078ec0ff */
[----:B------:R-:W-:Y:S01]  /*cee0*/  @!P2 ISETP.EQ.U32.AND P0, PT, R14, 0x1, PT ;  /* 0x000000010e00a80c */ /* 0x000fe20003f02070 */
[----:B------:R-:W-:-:S06]  /*cef0*/  IMAD.WIDE.U32 R14, R23, 0x4, R20 ;  /* 0x00000004170e7825 */ /* 0x000fcc00078e0014 */
[----:B------:R0:W5:Y:S01]  /*cf00*/  LDG.E R14, desc[UR36][R14.64] ;  /* 0x000000240e0e7981 */ /* 0x000162000c1e1900 */
[----:B------:R-:W-:Y:S02]  /*cf10*/  FSETP.GTU.FTZ.AND P1, PT, |R17|, +INF , PT ;  /* 0x7f8000001100780b */ /* 0x000fe40003f3c200 */
[----:B------:R-:W-:Y:S02]  /*cf20*/  @P2 ISETP.LT.U32.AND P4, PT, R9, R19, PT ;  /* 0x000000130900220c */ /* 0x000fe40003f81070 */
[----:B------:R-:W-:Y:S01]  /*cf30*/  @P2 FSETP.GTU.FTZ.AND P3, PT, |R2|, +INF , PT ;  /* 0x7f8000000200280b */ /* 0x000fe20003f7c200 */
[----:B------:R-:W-:Y:S03]  /*cf40*/  BSSY B2, `(.L_x_121) ;  /* 0x0000012000027945 */ /* 0x000fe60003800000 */
[----:B------:R-:W-:-:S04]  /*cf50*/  @P2 ISETP.LT.OR.EX P0, PT, R5, RZ, !P3, P4 ;  /* 0x000000ff0500220c */ /* 0x000fc80005f01740 */
[----:B------:R-:W-:Y:S02]  /*cf60*/  SEL R9, R9, R19, P0 ;  /* 0x0000001309097207 */ /* 0x000fe40000000000 */
[----:B------:R-:W-:Y:S02]  /*cf70*/  FSEL R16, R16, R2, P0 ;  /* 0x0000000210107208 */ /* 0x000fe40000000000 */
[----:B------:R-:W-:Y:S01]  /*cf80*/  SEL R5, R5, RZ, P0 ;  /* 0x000000ff05057207 */ /* 0x000fe20000000000 */
[----:B0-----:R-:W-:Y:S06]  /*cf90*/  @P1 BRA `(.L_x_122) ;  /* 0x0000000000241947 */ /* 0x001fec0003800000 */
[CC--:B-----5:R-:W-:Y:S02]  /*cfa0*/  FSETP.NEU.FTZ.AND P2, PT, R17.reuse, R25.reuse, PT ;  /* 0x000000191100720b */ /* 0x0e0fe40003f5d000 */
        /* <DEDUP_REMOVED lines=8> */
.L_x_122:
[----:B-----5:R-:W-:Y:S02]  /*d030*/  FSETP.GTU.FTZ.AND P0, PT, |R25|, +INF , PT ;  /* 0x7f8000001900780b */ /* 0x020fe40003f1c200 */
[----:B------:R-:W-:-:S04]  /*d040*/  ISETP.LT.U32.AND P1, PT, R10, R26, PT ;  /* 0x0000001a0a00720c */ /* 0x000fc80003f21070 */
[----:B------:R-:W-:-:S13]  /*d050*/  ISETP.LT.OR.EX P0, PT, R6, RZ, !P0, P1 ;  /* 0x000000ff0600720c */ /* 0x000fda0004701710 */
.L_x_123:
[----:B------:R-:W-:Y:S05]  /*d060*/  BSYNC B2 ;  /* 0x0000000000027941 */ /* 0x000fea0003800000 */
.L_x_121:
        /* <DEDUP_REMOVED lines=15> */
.L_x_125:
[----:B------:R-:W-:Y:S02]  /*d160*/  FSETP.GTU.FTZ.AND P0, PT, |R14|, +INF , PT ;  /* 0x7f8000000e00780b */ /* 0x000fe40003f1c200 */
[----:B------:R-:W-:-:S04]  /*d170*/  ISETP.LT.U32.AND P1, PT, R8, R23, PT ;  /* 0x000000170800720c */ /* 0x000fc80003f21070 */
[----:B------:R-:W-:-:S13]  /*d180*/  ISETP.LT.OR.EX P0, PT, R4, RZ, !P0, P1 ;  /* 0x000000ff0400720c */ /* 0x000fda0004701710 */
.L_x_126:
[----:B------:R-:W-:Y:S05]  /*d190*/  BSYNC B2 ;  /* 0x0000000000027941 */ /* 0x000fea0003800000 */
.L_x_124:
[----:B------:R-:W-:Y:S01]  /*d1a0*/  FSETP.GTU.FTZ.AND P1, PT, |R11|, +INF , PT ;  /* 0x7f8000000b00780b */ /* 0x000fe20003f3c200 */
[----:B------:R-:W-:Y:S01]  /*d1b0*/  BSSY B2, `(.L_x_127) ;  /* 0x0000011000027945 */ /* 0x000fe20003800000 */
[----:B------:R-:W-:Y:S02]  /*d1c0*/  SEL R8, R8, R23, P0 ;  /* 0x0000001708087207 */ /* 0x000fe40000000000 */
[----:B------:R-:W-:Y:S02]  /*d1d0*/  FSEL R18, R18, R14, P0 ;  /* 0x0000000e12127208 */ /* 0x000fe40000000000 */
        /* <DEDUP_REMOVED lines=11> */
.L_x_128:
[----:B------:R-:W-:Y:S02]  /*d290*/  FSETP.GTU.FTZ.AND P0, PT, |R12|, +INF , PT ;  /* 0x7f8000000c00780b */ /* 0x000fe40003f1c200 */
[----:B------:R-:W-:-:S04]  /*d2a0*/  ISETP.LT.U32.AND P1, PT, R7, R24, PT ;  /* 0x000000180700720c */ /* 0x000fc80003f21070 */
[----:B------:R-:W-:-:S13]  /*d2b0*/  ISETP.LT.OR.EX P0, PT, R3, RZ, !P0, P1 ;  /* 0x000000ff0300720c */ /* 0x000fda0004701710 */
.L_x_129:
[----:B------:R-:W-:Y:S05]  /*d2c0*/  BSYNC B2 ;  /* 0x0000000000027941 */ /* 0x000fea0003800000 */
.L_x_127:
[----:B------:R-:W-:Y:S01]  /*d2d0*/  IMAD.IADD R19, R24, 0x1, R22 ;  /* 0x0000000118137824 */ /* 0x000fe200078e0216 */
[----:B------:R-:W-:Y:S01]  /*d2e0*/  ULDC UR4, c[0x0][0x22c] ;  /* 0x00008b0000047ab9 */ /* 0x000fe20000000800 */
[----:B------:R-:W-:Y:S01]  /*d2f0*/  SEL R7, R7, R24, P0 ;  /* 0x0000001807077207 */ /* 0x000fe20000000000 */
[----:B------:R-:W-:Y:S01]  /*d300*/  IMAD.U32 R23, RZ, RZ, UR4 ;  /* 0x00000004ff177e24 */ /* 0x000fe2000f8e00ff */
[----:B------:R-:W-:Y:S01]  /*d310*/  FSEL R11, R11, R12, P0 ;  /* 0x0000000c0b0b7208 */ /* 0x000fe20000000000 */
[----:B------:R-:W-:Y:S01]  /*d320*/  IMAD R26, R22, 0x3, R19 ;  /* 0x00000003161a7824 */ /* 0x000fe200078e0213 */
[----:B------:R-:W-:-:S04]  /*d330*/  SEL R3, R3, RZ, P0 ;  /* 0x000000ff03037207 */ /* 0x000fc80000000000 */
[----:B------:R-:W-:-:S13]  /*d340*/  ISETP.GE.U32.AND P1, PT, R26, R23, PT ;  /* 0x000000171a00720c */ /* 0x000fda0003f26070 */
[----:B------:R-:W-:Y:S05]  /*d350*/  @!P1 BRA `(.L_x_130) ;  /* 0xfffffff800949947 */ /* 0x000fea000383ffff */
.L_x_120:
[----:B------:R-:W-:Y:S05]  /*d360*/  BSYNC B1 ;  /* 0x0000000000017941 */ /* 0x000fea0003800000 */
.L_x_119:
[----:B------:R-:W-:Y:S01]  /*d370*/  ISETP.GE.U32.AND P1, PT, R19, R23, PT ;  /* 0x000000171300720c */ /* 0x000fe20003f26070 */
[----:B------:R-:W-:-:S12]  /*d380*/  BSSY B1, `(.L_x_131) ;  /* 0x0000012000017945 */ /* 0x000fd80003800000 */
[----:B------:R-:W-:Y:S05]  /*d390*/  @P1 BRA `(.L_x_132) ;  /* 0x0000000000401947 */ /* 0x000fea0003800000 */
[----:B------:R-:W-:-:S05]  /*d3a0*/  IMAD.WIDE.U32 R26, R19, 0x4, R20 ;  /* 0x00000004131a7825 */ /* 0x000fca00078e0014 */
[----:B------:R0:W5:Y:S01]  /*d3b0*/  LDG.E R2, desc[UR36][R26.64] ;  /* 0x000000241a027981 */ /* 0x000162000c1e1900 */
[----:B------:R-:W-:-:S05]  /*d3c0*/  IMAD.IADD R13, R19, 0x1, R22 ;  /* 0x00000001130d7824 */ /* 0x000fca00078e0216 */
[----:B------:R-:W-:-:S13]  /*d3d0*/  ISETP.GE.U32.AND P0, PT, R13, R23, PT ;  /* 0x000000170d00720c */ /* 0x000fda0003f06070 */
[----:B0-----:R-:W-:Y:S05]  /*d3e0*/  @P0 BRA `(.L_x_132) ;  /* 0x00000000002c0947 */ /* 0x001fea0003800000 */
[----:B------:R-:W-:-:S06]  /*d3f0*/  IMAD.WIDE.U32 R24, R13, 0x4, R20 ;  /* 0x000000040d187825 */ /* 0x000fcc00078e0014 */
[----:B------:R0:W5:Y:S01]  /*d400*/  LDG.E R25, desc[UR36][R24.64] ;  /* 0x0000002418197981 */ /* 0x000162000c1e1900 */
[----:B------:R-:W-:-:S05]  /*d410*/  IMAD.IADD R13, R13, 0x1, R22 ;  /* 0x000000010d0d7824 */ /* 0x000fca00078e0216 */
[----:B------:R-:W-:-:S13]  /*d420*/  ISETP.GE.U32.AND P0, PT, R13, R23, PT ;  /* 0x000000170d00720c */ /* 0x000fda0003f06070 */
[----:B0-----:R-:W-:Y:S05]  /*d430*/  @P0 BRA `(.L_x_132) ;  /* 0x0000000000180947 */ /* 0x001fea0003800000 */
[C---:B------:R-:W-:Y:S01]  /*d440*/  IADD3 R24, R13.reuse, R22, RZ ;  /* 0x000000160d187210 */ /* 0x040fe20007ffe0ff */
[----:B------:R-:W-:-:S03]  /*d450*/  IMAD.WIDE.U32 R14, R13, 0x4, R20 ;  /* 0x000000040d0e7825 */ /* 0x000fc600078e0014 */
[----:B------:R-:W-:-:S03]  /*d460*/  ISETP.GE.U32.AND P0, PT, R24, R23, PT ;  /* 0x000000171800720c */ /* 0x000fc60003f06070 */
[----:B------:R0:W5:Y:S10]  /*d470*/  LDG.E R14, desc[UR36][R14.64] ;  /* 0x000000240e0e7981 */ /* 0x000174000c1e1900 */
[----:B------:R-:W-:-:S05]  /*d480*/  @!P0 IMAD.WIDE.U32 R20, R24, 0x4, R20 ;  /* 0x0000000418148825 */ /* 0x000fca00078e0014 */
[----:B------:R0:W5:Y:S02]  /*d490*/  @!P0 LDG.E R12, desc[UR36][R20.64] ;  /* 0x00000024140c8981 */ /* 0x000164000c1e1900 */
.L_x_132:
[----:B------:R-:W-:Y:S05]  /*d4a0*/  BSYNC B1 ;  /* 0x0000000000017941 */ /* 0x000fea0003800000 */
.L_x_131:
[----:B------:R-:W-:Y:S04]  /*d4b0*/  BSSY B1, `(.L_x_133) ;  /* 0x0000057000017945 */ /* 0x000fe80003800000 */
[----:B------:R-:W-:Y:S05]  /*d4c0*/  @P1 BRA `(.L_x_134) ;  /* 0x0000000400541947 */ /* 0x000fea0003800000 */
[----:B------:R-:W-:Y:S01]  /*d4d0*/  FSETP.GTU.FTZ.AND P0, PT, |R16|, +INF , PT ;  /* 0x7f8000001000780b */ /* 0x000fe20003f1c200 */
[----:B------:R-:W-:-:S12]  /*d4e0*/  BSSY B2, `(.L_x_135) ;  /* 0x000000e000027945 */ /* 0x000fd80003800000 */
[----:B------:R-:W-:Y:S05]  /*d4f0*/  @P0 BRA `(.L_x_136) ;  /* 0x0000000000240947 */ /* 0x000fea0003800000 */
        /* <DEDUP_REMOVED lines=9> */
.L_x_136:
[----:B-----5:R-:W-:Y:S02]  /*d590*/  FSETP.GTU.FTZ.AND P0, PT, |R2|, +INF , PT ;  /* 0x7f8000000200780b */ /* 0x020fe40003f1c200 */
[----:B------:R-:W-:-:S04]  /*d5a0*/  ISETP.LT.U32.AND P1, PT, R9, R19, PT ;  /* 0x000000130900720c */ /* 0x000fc80003f21070 */
[----:B------:R-:W-:-:S13]  /*d5b0*/  ISETP.LT.OR.EX P0, PT, R5, RZ, !P0, P1 ;  /* 0x000000ff0500720c */ /* 0x000fda0004701710 */
.L_x_137:
[----:B------:R-:W-:Y:S05]  /*d5c0*/  BSYNC B2 ;  /* 0x0000000000027941 */ /* 0x000fea0003800000 */
.L_x_135:
        /* <DEDUP_REMOVED lines=18> */
.L_x_139:
[----:B------:R-:W-:Y:S02]  /*d6f0*/  FSETP.GTU.FTZ.AND P0, PT, |R25|, +INF , PT ;  /* 0x7f8000001900780b */ /* 0x000fe40003f1c200 */
[----:B------:R-:W-:-:S04]  /*d700*/  ISETP.LT.U32.AND P1, PT, R10, R15, PT ;  /* 0x0000000f0a00720c */ /* 0x000fc80003f21070 */
[----:B------:R-:W-:-:S13]  /*d710*/  ISETP.LT.OR.EX P0, PT, R6, RZ, !P0, P1 ;  /* 0x000000ff0600720c */ /* 0x000fda0004701710 */
.L_x_140:
[----:B------:R-:W-:Y:S05]  /*d720*/  BSYNC B2 ;  /* 0x0000000000027941 */ /* 0x000fea0003800000 */
.L_x_138:
        /* <DEDUP_REMOVED lines=18> */
.L_x_142:
[----:B------:R-:W-:Y:S02]  /*d850*/  FSETP.GTU.FTZ.AND P0, PT, |R14|, +INF , PT ;  /* 0x7f8000000e00780b */ /* 0x000fe40003f1c200 */
[----:B------:R-:W-:-:S04]  /*d860*/  ISETP.LT.U32.AND P1, PT, R8, R13, PT ;  /* 0x0000000d0800720c */ /* 0x000fc80003f21070 */
[----:B------:R-:W-:-:S13]  /*d870*/  ISETP.LT.OR.EX P0, PT, R4, RZ, !P0, P1 ;  /* 0x000000ff0400720c */ /* 0x000fda0004701710 */
.L_x_143:
[----:B------:R-:W-:Y:S05]  /*d880*/  BSYNC B2 ;  /* 0x0000000000027941 */ /* 0x000fea0003800000 */
.L_x_141:
        /* <DEDUP_REMOVED lines=18> */
.L_x_145:
[----:B------:R-:W-:Y:S02]  /*d9b0*/  FSETP.GTU.FTZ.AND P0, PT, |R12|, +INF , PT ;  /* 0x7f8000000c00780b */ /* 0x000fe40003f1c200 */
[----:B------:R-:W-:-:S04]  /*d9c0*/  ISETP.LT.U32.AND P1, PT, R7, R22, PT ;  /* 0x000000160700720c */ /* 0x000fc80003f21070 */
[----:B------:R-:W-:-:S13]  /*d9d0*/  ISETP.LT.OR.EX P0, PT, R3, RZ, !P0, P1 ;  /* 0x000000ff0300720c */ /* 0x000fda0004701710 */
.L_x_146:
[----:B------:R-:W-:Y:S05]  /*d9e0*/  BSYNC B2 ;  /* 0x0000000000027941 */ /* 0x000fea0003800000 */
.L_x_144:
[----:B------:R-:W-:Y:S02]  /*d9f0*/  FSEL R11, R11, R12, P0 ;  /* 0x0000000c0b0b7208 */ /* 0x000fe40000000000 */
[----:B------:R-:W-:Y:S02]  /*da00*/  SEL R7, R7, R22, P0 ;  /* 0x0000001607077207 */ /* 0x000fe40000000000 */
[----:B------:R-:W-:-:S07]  /*da10*/  SEL R3, R3, RZ, P0 ;  /* 0x000000ff03037207 */ /* 0x000fce0000000000 */
.L_x_134:
[----:B------:R-:W-:Y:S05]  /*da20*/  BSYNC B1 ;  /* 0x0000000000017941 */ /* 0x000fea0003800000 */
.L_x_133:
[----:B------:R-:W-:Y:S01]  /*da30*/  FSETP.GTU.FTZ.AND P0, PT, |R16|, +INF , PT ;  /* 0x7f8000001000780b */ /* 0x000fe20003f1c200 */
[----:B------:R-:W-:-:S12]  /*da40*/  BSSY B1, `(.L_x_147) ;  /* 0x000000e000017945 */ /* 0x000fd80003800000 */
[----:B------:R-:W-:Y:S05]  /*da50*/  @P0 BRA `(.L_x_148) ;  /* 0x0000000000240947 */ /* 0x000fea0003800000 */
[CC--:B------:R-:W-:Y:S02]  /*da60*/  FSETP.NEU.FTZ.AND P2, PT, R16.reuse, R17.reuse, PT ;  /* 0x000000111000720b */ /* 0x0c0fe40003f5d000 */
[----:B------:R-:W-:Y:S02]  /*da70*/  ISETP.GE.U32.AND P0, PT, R9, R10, PT ;  /* 0x0000000a0900720c */ /* 0x000fe40003f06070 */
[----:B------:R-:W-:Y:S02]  /*da80*/  FSETP.GT.FTZ.AND P1, PT, R16, R17, PT ;  /* 0x000000111000720b */ /* 0x000fe40003f34000 */
[----:B------:R-:W-:Y:S02]  /*da90*/  ISETP.GE.AND.EX P0, PT, R5, R6, PT, P0 ;  /* 0x000000060500720c */ /* 0x000fe40003f06300 */
[----:B-----5:R-:W-:-:S05]  /*daa0*/  SEL R2, RZ, 0xffffffff, !P1 ;  /* 0xffffffffff027807 */ /* 0x020fca0004800000 */
[----:B------:R-:W-:-:S04]  /*dab0*/  @!P2 SEL R2, RZ, 0xffffffff, P0 ;  /* 0xffffffffff02a807 */ /* 0x000fc80000000000 */
[----:B------:R-:W-:-:S04]  /*dac0*/  LOP3.LUT R2, R2, 0x1, RZ, 0xc0, !PT ;  /* 0x0000000102027812 */ /* 0x000fc800078ec0ff */
[----:B------:R-:W-:Y:S01]  /*dad0*/  ISETP.EQ.U32.AND P0, PT, R2, 0x1, PT ;  /* 0x000000010200780c */ /* 0x000fe20003f02070 */
[----:B------:R-:W-:-:S12]  /*dae0*/  BRA `(.L_x_149) ;  /* 0x00000000000c7947 */ /* 0x000fd80003800000 */
.L_x_148:
[----:B------:R-:W-:Y:S02]  /*daf0*/  FSETP.GTU.FTZ.AND P0, PT, |R17|, +INF , PT ;  /* 0x7f8000001100780b */ /* 0x000fe40003f1c200 */
[----:B------:R-:W-:-:S04]  /*db00*/  ISETP.LT.U32.AND P1, PT, R9, R10, PT ;  /* 0x0000000a0900720c */ /* 0x000fc80003f21070 */
[----:B------:R-:W-:-:S13]  /*db10*/  ISETP.LT.OR.EX P0, PT, R5, R6, !P0, P1 ;  /* 0x000000060500720c */ /* 0x000fda0004701710 */
.L_x_149:
[----:B------:R-:W-:Y:S05]  /*db20*/  BSYNC B1 ;  /* 0x0000000000017941 */ /* 0x000fea0003800000 */
.L_x_147:
        /* <DEDUP_REMOVED lines=15> */
.L_x_151:
[----:B------:R-:W-:Y:S02]  /*dc20*/  FSETP.GTU.FTZ.AND P0, PT, |R18|, +INF , PT ;  /* 0x7f8000001200780b */ /* 0x000fe40003f1c200 */
[----:B------:R-:W-:-:S04]  /*dc30*/  ISETP.LT.U32.AND P1, PT, R9, R8, PT ;  /* 0x000000080900720c */ /* 0x000fc80003f21070 */
[----:B------:R-:W-:-:S13]  /*dc40*/  ISETP.LT.OR.EX P0, PT, R5, R4, !P0, P1 ;  /* 0x000000040500720c */ /* 0x000fda0004701710 */
.L_x_152:
[----:B------:R-:W-:Y:S05]  /*dc50*/  BSYNC B1 ;  /* 0x0000000000017941 */ /* 0x000fea0003800000 */
.L_x_150:
        /* <DEDUP_REMOVED lines=15> */
.L_x_154:
[----:B------:R-:W-:Y:S02]  /*dd50*/  FSETP.GTU.FTZ.AND P0, PT, |R11|, +INF , PT ;  /* 0x7f8000000b00780b */ /* 0x000fe40003f1c200 */
[----:B------:R-:W-:-:S04]  /*dd60*/  ISETP.LT.U32.AND P1, PT, R6, R7, PT ;  /* 0x000000070600720c */ /* 0x000fc80003f21070 */
[----:B------:R-:W-:-:S13]  /*dd70*/  ISETP.LT.OR.EX P0, PT, R4, R3, !P0, P1 ;  /* 0x000000030400720c */ /* 0x000fda0004701710 */
.L_x_155:
[----:B------:R-:W-:Y:S05]  /*dd80*/  BSYNC B1 ;  /* 0x0000000000017941 */ /* 0x000fea0003800000 */
.L_x_153:
[----:B------:R-:W-:Y:S02]  /*dd90*/  SEL R6, R6, R7, P0 ;  /* 0x0000000706067207 */ /* 0x000fe40000000000 */
[----:B------:R-:W-:Y:S02]  /*dda0*/  SEL R3, R4, R3, P0 ;  /* 0x0000000304037207 */ /* 0x000fe40000000000 */
[----:B------:R-:W-:-:S07]  /*ddb0*/  FSEL R11, R18, R11, P0 ;  /* 0x0000000b120b7208 */ /* 0x000fce0000000000 */
.L_x_2:
[----:B------:R-:W-:Y:S05]  /*ddc0*/  BSYNC B0 ;  /* 0x0000000000007941 */ /* 0x000fea0003800000 */
.L_x_1:
[----:B------:R-:W2:Y:S01]  /*ddd0*/  S2R R8, SR_TID.X ;  /* 0x0000000000087919 */ /* 0x000ea20000002100 */
[----:B------:R-:W-:Y:S02]  /*dde0*/  ULDC UR4, c[0x0][0x244] ;  /* 0x0000910000047ab9 */ /* 0x000fe40000000800 */
[----:B------:R-:W-:-:S13]  /*ddf0*/  ISETP.NE.AND P0, PT, RZ, UR4, PT ;  /* 0x00000004ff007c0c */ /* 0x000fda000bf05270 */
[----:B------:R-:W-:Y:S05]  /*de00*/  @!P0 BRA `(.L_x_156) ;  /* 0x0000000000cc8947 */ /* 0x000fea0003800000 */
[----:B------:R-:W3:Y:S01]  /*de10*/  S2UR UR5, SR_CgaCtaId ;  /* 0x00000000000579c3 */ /* 0x000ee20000008800 */
[----:B------:R-:W-:Y:S01]  /*de20*/  UMOV UR4, 0x400 ;  /* 0x0000040000047882 */ /* 0x000fe20000000000 */
[----:B------:R-:W-:Y:S01]  /*de30*/  ULDC UR6, c[0x0][0x0] ;  /* 0x0000000000067ab9 */ /* 0x000fe20000000800 */
[----:B------:R-:W-:Y:S01]  /*de40*/  UIADD3 UR4, UR4, 0x10, URZ ;  /* 0x0000001004047890 */ /* 0x000fe2000fffe03f */
[----:B--2--5:R-:W-:Y:S01]  /*de50*/  IMAD R2, R0, UR6, R8 ;  /* 0x0000000600027c24 */ /* 0x024fe2000f8e0208 */
[----:B------:R-:W-:Y:S02]  /*de60*/  ULDC UR7, c[0x0][0x4] ;  /* 0x0000010000077ab9 */ /* 0x000fe40000000800 */
[----:B---3--:R-:W-:Y:S02]  /*de70*/  ULEA UR4, UR5, UR4, 0x18 ;  /* 0x0000000405047291 */ /* 0x008fe4000f8ec03f */
[----:B------:R-:W-:-:S04]  /*de80*/  USHF.R.U32.HI UR5, URZ, 0x1, UR7 ;  /* 0x000000013f057899 */ /* 0x000fc80008011607 */
[----:B------:R-:W-:Y:S01]  /*de90*/  LEA R7, R2, UR4, 0x4 ;  /* 0x0000000402077c11 */ /* 0x000fe2000f8e20ff */
[----:B------:R-:W-:Y:S01]  /*dea0*/  IMAD.MOV.U32 R2, RZ, RZ, R6 ;  /* 0x000000ffff027224 */ /* 0x000fe200078e0006 */
[----:B------:R-:W-:-:S03]  /*deb0*/  ISETP.NE.AND P0, PT, RZ, UR5, PT ;  /* 0x00000005ff007c0c */ /* 0x000fc6000bf05270 */
[----:B------:R3:W-:Y:S04]  /*dec0*/  STS [R7], R11 ;  /* 0x0000000b07007388 */ /* 0x0007e80000000800 */
[----:B------:R3:W-:Y:S06]  /*ded0*/  STS.64 [R7+0x8], R2 ;  /* 0x0000080207007388 */ /* 0x0007ec0000000a00 */
[----:B------:R-:W-:Y:S05]  /*dee0*/  @!P0 BRA `(.L_x_156) ;  /* 0x0000000000948947 */ /* 0x000fea0003800000 */
[----:B------:R-:W-:-:S07]  /*def0*/  IMAD.U32 R9, RZ, RZ, UR5 ;  /* 0x00000005ff097e24 */ /* 0x000fce000f8e00ff */
.L_x_162:
[----:B------:R-:W-:Y:S01]  /*df00*/  IADD3 R5, R0, R9, RZ ;  /* 0x0000000900057210 */ /* 0x000fe20007ffe0ff */
[----:B------:R-:W-:Y:S03]  /*df10*/  BAR.SYNC.DEFER_BLOCKING 0x0 ;  /* 0x0000000000007b1d */ /* 0x000fe60000010000 */
[----:B------:R-:W-:-:S03]  /*df20*/  ISETP.GE.U32.AND P0, PT, R5, UR7, PT ;  /* 0x0000000705007c0c */ /* 0x000fc6000bf06070 */
[----:B------:R-:W-:Y:S01]  /*df30*/  BSSY B0, `(.L_x_157) ;  /* 0x000001d000007945 */ /* 0x000fe20003800000 */
[----:B------:R-:W-:-:S13]  /*df40*/  ISETP.GE.U32.OR P0, PT, R0, R9, P0 ;  /* 0x000000090000720c */ /* 0x000fda0000706470 */
[----:B--2---:R-:W-:Y:S05]  /*df50*/  @P0 BRA `(.L_x_158) ;  /* 0x0000000000680947 */ /* 0x004fea0003800000 */
[----:B---3--:R-:W-:Y:S01]  /*df60*/  IMAD R2, R5, UR6, R8 ;  /* 0x0000000605027c24 */ /* 0x008fe2000f8e0208 */
[----:B------:R-:W-:Y:S01]  /*df70*/  FSETP.GTU.FTZ.AND P0, PT, |R11|, +INF , PT ;  /* 0x7f8000000b00780b */ /* 0x000fe20003f1c200 */
[----:B------:R-:W-:Y:S03]  /*df80*/  BSSY B1, `(.L_x_159) ;  /* 0x0000011000017945 */ /* 0x000fe60003800000 */
[----:B------:R-:W-:-:S05]  /*df90*/  LEA R2, R2, UR4, 0x4 ;  /* 0x0000000402027c11 */ /* 0x000fca000f8e20ff */
[----:B------:R2:W3:Y:S04]  /*dfa0*/  LDS R10, [R2] ;  /* 0x00000000020a7984 */ /* 0x0004e80000000800 */
[----:B------:R2:W4:Y:S01]  /*dfb0*/  LDS.64 R4, [R2+0x8] ;  /* 0x0000080002047984 */ /* 0x0005220000000a00 */
[----:B------:R-:W-:Y:S05]  /*dfc0*/  @P0 BRA `(.L_x_160) ;  /* 0x0000000000240947 */ /* 0x000fea0003800000 */
[C---:B---3--:R-:W-:Y:S02]  /*dfd0*/  FSETP.NEU.FTZ.AND P2, PT, R11.reuse, R10, PT ;  /* 0x0000000a0b00720b */ /* 0x048fe40003f5d000 */
[----:B----4-:R-:W-:Y:S02]  /*dfe0*/  ISETP.GE.U32.AND P0, PT, R6, R4, PT ;  /* 0x000000040600720c */ /* 0x010fe40003f06070 */
[----:B------:R-:W-:Y:S02]  /*dff0*/  FSETP.GT.FTZ.AND P1, PT, R11, R10, PT ;  /* 0x0000000a0b00720b */ /* 0x000fe40003f34000 */
[----:B------:R-:W-:Y:S02]  /*e000*/  ISETP.GE.AND.EX P0, PT, R3, R5, PT, P0 ;  /* 0x000000050300720c */ /* 0x000fe40003f06300 */
[----:B--2---:R-:W-:-:S05]  /*e010*/  SEL R2, RZ, 0xffffffff, !P1 ;  /* 0xffffffffff027807 */ /* 0x004fca0004800000 */
[----:B------:R-:W-:-:S04]  /*e020*/  @!P2 SEL R2, RZ, 0xffffffff, P0 ;  /* 0xffffffffff02a807 */ /* 0x000fc80000000000 */
[----:B------:R-:W-:-:S04]  /*e030*/  LOP3.LUT R2, R2, 0x1, RZ, 0xc0, !PT ;  /* 0x0000000102027812 */ /* 0x000fc800078ec0ff */
[----:B------:R-:W-:Y:S01]  /*e040*/  ISETP.EQ.U32.AND P0, PT, R2, 0x1, PT ;  /* 0x000000010200780c */ /* 0x000fe20003f02070 */
[----:B------:R-:W-:-:S12]  /*e050*/  BRA `(.L_x_161) ;  /* 0x00000000000c7947 */ /* 0x000fd80003800000 */
.L_x_160:
[----:B---3--:R-:W-:Y:S02]  /*e060*/  FSETP.GTU.FTZ.AND P0, PT, |R10|, +INF , PT ;  /* 0x7f8000000a00780b */ /* 0x008fe40003f1c200 */
[----:B----4-:R-:W-:-:S04]  /*e070*/  ISETP.LT.U32.AND P1, PT, R6, R4, PT ;  /* 0x000000040600720c */ /* 0x010fc80003f21070 */
[----:B------:R-:W-:-:S13]  /*e080*/  ISETP.LT.OR.EX P0, PT, R3, R5, !P0, P1 ;  /* 0x000000050300720c */ /* 0x000fda0004701710 */
.L_x_161:
[----:B------:R-:W-:Y:S05]  /*e090*/  BSYNC B1 ;  /* 0x0000000000017941 */ /* 0x000fea0003800000 */
.L_x_159:
[----:B------:R-:W-:Y:S02]  /*e0a0*/  SEL R6, R6, R4, P0 ;  /* 0x0000000406067207 */ /* 0x000fe40000000000 */
[----:B------:R-:W-:Y:S02]  /*e0b0*/  FSEL R11, R11, R10, P0 ;  /* 0x0000000a0b0b7208 */ /* 0x000fe40000000000 */
[----:B------:R-:W-:Y:S01]  /*e0c0*/  SEL R3, R3, R5, P0 ;  /* 0x0000000503037207 */ /* 0x000fe20000000000 */
[----:B--2---:R-:W-:Y:S02]  /*e0d0*/  IMAD.MOV.U32 R2, RZ, RZ, R6 ;  /* 0x000000ffff027224 */ /* 0x004fe400078e0006 */
[----:B------:R2:W-:Y:S04]  /*e0e0*/  STS [R7], R11 ;  /* 0x0000000b07007388 */ /* 0x0005e80000000800 */
[----:B------:R2:W-:Y:S02]  /*e0f0*/  STS.64 [R7+0x8], R2 ;  /* 0x0000080207007388 */ /* 0x0005e40000000a00 */
.L_x_158:
[----:B------:R-:W-:Y:S05]  /*e100*/  BSYNC B0 ;  /* 0x0000000000007941 */ /* 0x000fea0003800000 */
.L_x_157:
[----:B------:R-:W-:Y:S02]  /*e110*/  ISETP.GT.AND P0, PT, R9, 0x1, PT ;  /* 0x000000010900780c */ /* 0x000fe40003f04270 */
[----:B------:R-:W-:-:S11]  /*e120*/  SHF.R.S32.HI R9, RZ, 0x1, R9 ;  /* 0x00000001ff097819 */ /* 0x000fd60000011409 */
[----:B------:R-:W-:Y:S05]  /*e130*/  @P0 BRA `(.L_x_162) ;  /* 0xfffffffc00700947 */ /* 0x000fea000383ffff */
.L_x_156:
[----:B------:R-:W-:Y:S02]  /*e140*/  ULDC UR4, c[0x0][0x240] ;  /* 0x0000900000047ab9 */ /* 0x000fe40000000800 */
[----:B------:R-:W-:-:S13]  /*e150*/  ISETP.NE.AND P0, PT, RZ, UR4, PT ;  /* 0x00000004ff007c0c */ /* 0x000fda000bf05270 */
[----:B------:R-:W-:Y:S05]  /*e160*/  @!P0 BRA `(.L_x_163) ;  /* 0x0000000400508947 */ /* 0x000fea0003800000 */
[----:B0-----:R-:W0:Y:S02]  /*e170*/  LDC R13, c[0x0][RZ] ;  /* 0x00000000ff0d7b82 */ /* 0x001e240000000800 */
[----:B0-----:R-:W-:Y:S01]  /*e180*/  ISETP.GT.AND P0, PT, R13, 0x20, PT ;  /* 0x000000200d00780c */ /* 0x001fe20003f04270 */
[----:B------:R-:W-:-:S12]  /*e190*/  IMAD.MOV.U32 R4, RZ, RZ, R13 ;  /* 0x000000ffff047224 */ /* 0x000fd800078e000d */
[----:B------:R-:W-:Y:S05]  /*e1a0*/  @!P0 BRA `(.L_x_164) ;  /* 0x0000000000cc8947 */ /* 0x000fea0003800000 */
[----:B------:R-:W0:Y:S01]  /*e1b0*/  S2UR UR5, SR_CgaCtaId ;  /* 0x00000000000579c3 */ /* 0x000e220000008800 */
[----:B------:R-:W-:Y:S01]  /*e1c0*/  UMOV UR4, 0x400 ;  /* 0x0000040000047882 */ /* 0x000fe20000000000 */
[-C--:B--23-5:R-:W-:Y:S01]  /*e1d0*/  IMAD R2, R0, R13.reuse, R8 ;  /* 0x0000000d00027224 */ /* 0x0acfe200078e0208 */
[----:B------:R-:W-:Y:S01]  /*e1e0*/  UIADD3 UR4, UR4, 0x10, URZ ;  /* 0x0000001004047890 */ /* 0x000fe2000fffe03f */
[----:B------:R-:W-:-:S04]  /*e1f0*/  LEA.HI R4, R13, R13, RZ, 0x1 ;  /* 0x0000000d0d047211 */ /* 0x000fc800078f08ff */
[----:B------:R-:W-:Y:S01]  /*e200*/  SHF.R.S32.HI R5, RZ, 0x1, R4 ;  /* 0x00000001ff057819 */ /* 0x000fe20000011404 */
[----:B------:R-:W-:-:S03]  /*e210*/  IMAD.MOV.U32 R4, RZ, RZ, 0x20 ;  /* 0x00000020ff047424 */ /* 0x000fc600078e00ff */
[----:B------:R-:W-:Y:S01]  /*e220*/  ISETP.GE.AND P0, PT, R5, 0x20, PT ;  /* 0x000000200500780c */ /* 0x000fe20003f06270 */
[----:B0-----:R-:W-:-:S06]  /*e230*/  ULEA UR4, UR5, UR4, 0x18 ;  /* 0x0000000405047291 */ /* 0x001fcc000f8ec03f */
[----:B------:R-:W-:Y:S01]  /*e240*/  LEA R7, R2, UR4, 0x4 ;  /* 0x0000000402077c11 */ /* 0x000fe2000f8e20ff */
[----:B------:R-:W-:-:S04]  /*e250*/  IMAD.MOV.U32 R2, RZ, RZ, R6 ;  /* 0x000000ffff027224 */ /* 0x000fc800078e0006 */
[----:B------:R0:W-:Y:S04]  /*e260*/  STS [R7], R11 ;  /* 0x0000000b07007388 */ /* 0x0001e80000000800 */
[----:B------:R0:W-:Y:S01]  /*e270*/  STS.64 [R7+0x8], R2 ;  /* 0x0000080207007388 */ /* 0x0001e20000000a00 */
[----:B------:R-:W-:Y:S05]  /*e280*/  @!P0 BRA `(.L_x_164) ;  /* 0x0000000000948947 */ /* 0x000fea0003800000 */
[----:B------:R-:W-:-:S07]  /*e290*/  IMAD.MOV.U32 R9, RZ, RZ, R5 ;  /* 0x000000ffff097224 */ /* 0x000fce00078e0005 */
.L_x_170:
[----:B0-----:R-:W-:Y:S01]  /*e2a0*/  IADD3 R2, R8, R9, RZ ;  /* 0x0000000908027210 */ /* 0x001fe20007ffe0ff */
[----:B------:R-:W-:Y:S03]  /*e2b0*/  BAR.SYNC.DEFER_BLOCKING 0x0 ;  /* 0x0000000000007b1d */ /* 0x000fe60000010000 */
[----:B------:R-:W-:-:S03]  /*e2c0*/  ISETP.GE.U32.AND P0, PT, R2, R13, PT ;  /* 0x0000000d0200720c */ /* 0x000fc60003f06070 */
[----:B------:R-:W-:Y:S01]  /*e2d0*/  BSSY B0, `(.L_x_165) ;  /* 0x000001c000007945 */ /* 0x000fe20003800000 */
[----:B------:R-:W-:-:S13]  /*e2e0*/  ISETP.GE.U32.OR P0, PT, R8, R9, P0 ;  /* 0x000000090800720c */ /* 0x000fda0000706470 */
[----:B------:R-:W-:Y:S05]  /*e2f0*/  @P0 BRA `(.L_x_166) ;  /* 0x0000000000640947 */ /* 0x000fea0003800000 */
[----:B------:R-:W-:Y:S01]  /*e300*/  IMAD R2, R9, 0x10, R7 ;  /* 0x0000001009027824 */ /* 0x000fe200078e0207 */
[----:B------:R-:W-:Y:S01]  /*e310*/  FSETP.GTU.FTZ.AND P0, PT, |R11|, +INF , PT ;  /* 0x7f8000000b00780b */ /* 0x000fe20003f1c200 */
[----:B------:R-:W-:Y:S03]  /*e320*/  BSSY B1, `(.L_x_167) ;  /* 0x0000010000017945 */ /* 0x000fe60003800000 */
[----:B------:R0:W2:Y:S04]  /*e330*/  LDS R10, [R2] ;  /* 0x00000000020a7984 */ /* 0x0000a80000000800 */
[----:B------:R0:W3:Y:S05]  /*e340*/  LDS.64 R4, [R2+0x8] ;  /* 0x0000080002047984 */ /* 0x0000ea0000000a00 */
[----:B------:R-:W-:Y:S05]  /*e350*/  @P0 BRA `(.L_x_168) ;  /* 0x0000000000240947 */ /* 0x000fea0003800000 */
[C---:B--2---:R-:W-:Y:S02]  /*e360*/  FSETP.NEU.FTZ.AND P2, PT, R11.reuse, R10, PT ;  /* 0x0000000a0b00720b */ /* 0x044fe40003f5d000 */
[----:B---3--:R-:W-:Y:S02]  /*e370*/  ISETP.GE.U32.AND P0, PT, R6, R4, PT ;  /* 0x000000040600720c */ /* 0x008fe40003f06070 */
[----:B------:R-:W-:Y:S02]  /*e380*/  FSETP.GT.FTZ.AND P1, PT, R11, R10, PT ;  /* 0x0000000a0b00720b */ /* 0x000fe40003f34000 */
[----:B------:R-:W-:Y:S02]  /*e390*/  ISETP.GE.AND.EX P0, PT, R3, R5, PT, P0 ;  /* 0x000000050300720c */ /* 0x000fe40003f06300 */
[----:B0-----:R-:W-:-:S05]  /*e3a0*/  SEL R2, RZ, 0xffffffff, !P1 ;  /* 0xffffffffff027807 */ /* 0x001fca0004800000 */
[----:B------:R-:W-:-:S04]  /*e3b0*/  @!P2 SEL R2, RZ, 0xffffffff, P0 ;  /* 0xffffffffff02a807 */ /* 0x000fc80000000000 */
[----:B------:R-:W-:-:S04]  /*e3c0*/  LOP3.LUT R2, R2, 0x1, RZ, 0xc0, !PT ;  /* 0x0000000102027812 */ /* 0x000fc800078ec0ff */
[----:B------:R-:W-:Y:S01]  /*e3d0*/  ISETP.EQ.U32.AND P0, PT, R2, 0x1, PT ;  /* 0x000000010200780c */ /* 0x000fe20003f02070 */
[----:B------:R-:W-:-:S12]  /*e3e0*/  BRA `(.L_x_169) ;  /* 0x00000000000c7947 */ /* 0x000fd80003800000 */
.L_x_168:
[----:B--2---:R-:W-:Y:S02]  /*e3f0*/  FSETP.GTU.FTZ.AND P0, PT, |R10|, +INF , PT ;  /* 0x7f8000000a00780b */ /* 0x004fe40003f1c200 */
[----:B---3--:R-:W-:-:S04]  /*e400*/  ISETP.LT.U32.AND P1, PT, R6, R4, PT ;  /* 0x000000040600720c */ /* 0x008fc80003f21070 */
[----:B------:R-:W-:-:S13]  /*e410*/  ISETP.LT.OR.EX P0, PT, R3, R5, !P0, P1 ;  /* 0x000000050300720c */ /* 0x000fda0004701710 */
.L_x_169:
[----:B------:R-:W-:Y:S05]  /*e420*/  BSYNC B1 ;  /* 0x0000000000017941 */ /* 0x000fea0003800000 */
.L_x_167:
[----:B------:R-:W-:Y:S02]  /*e430*/  SEL R6, R6, R4, P0 ;  /* 0x0000000406067207 */ /* 0x000fe40000000000 */
[----:B------:R-:W-:Y:S02]  /*e440*/  FSEL R11, R11, R10, P0 ;  /* 0x0000000a0b0b7208 */ /* 0x000fe40000000000 */
[----:B------:R-:W-:Y:S01]  /*e450*/  SEL R3, R3, R5, P0 ;  /* 0x0000000503037207 */ /* 0x000fe20000000000 */
[----:B0-----:R-:W-:Y:S02]  /*e460*/  IMAD.MOV.U32 R2, RZ, RZ, R6 ;  /* 0x000000ffff027224 */ /* 0x001fe400078e0006 */
[----:B------:R0:W-:Y:S04]  /*e470*/  STS [R7], R11 ;  /* 0x0000000b07007388 */ /* 0x0001e80000000800 */
[----:B------:R0:W-:Y:S02]  /*e480*/  STS.64 [R7+0x8], R2 ;  /* 0x0000080207007388 */ /* 0x0001e40000000a00 */
.L_x_166:
[----:B------:R-:W-:Y:S05]  /*e490*/  BSYNC B0 ;  /* 0x0000000000007941 */ /* 0x000fea0003800000 */
.L_x_165:
[----:B------:R-:W-:-:S04]  /*e4a0*/  SHF.R.S32.HI R9, RZ, 0x1, R9 ;  /* 0x00000001ff097819 */ /* 0x000fc80000011409 */
[----:B------:R-:W-:-:S13]  /*e4b0*/  ISETP.GE.AND P0, PT, R9, 0x20, PT ;  /* 0x000000200900780c */ /* 0x000fda0003f06270 */
[----:B------:R-:W-:Y:S05]  /*e4c0*/  @P0 BRA `(.L_x_170) ;  /* 0xfffffffc00740947 */ /* 0x000fea000383ffff */
[----:B------:R-:W-:-:S07]  /*e4d0*/  IMAD.MOV.U32 R4, RZ, RZ, 0x20 ;  /* 0x00000020ff047424 */ /* 0x000fce00078e00ff */
.L_x_164:
[----:B------:R-:W-:Y:S01]  /*e4e0*/  BAR.SYNC.DEFER_BLOCKING 0x0 ;  /* 0x0000000000007b1d */ /* 0x000fe20000010000 */
[----:B------:R-:W-:-:S13]  /*e4f0*/  ISETP.GE.AND P0, PT, R4, 0x2, PT ;  /* 0x000000020400780c */ /* 0x000fda0003f06270 */
[----:B------:R-:W-:Y:S05]  /*e500*/  @!P0 BRA `(.L_x_163) ;  /* 0x0000000000688947 */ /* 0x000fea0003800000 */
[----:B0-23-5:R-:W-:-:S07]  /*e510*/  IMAD.MOV.U32 R2, RZ, RZ, 0x1 ;  /* 0x00000001ff027424 */ /* 0x02dfce00078e00ff */
.L_x_174:
[----:B------:R-:W-:Y:S01]  /*e520*/  FSETP.GTU.FTZ.AND P0, PT, |R11|, +INF , PT ;  /* 0x7f8000000b00780b */ /* 0x000fe20003f1c200 */
[----:B------:R0:W2:Y:S01]  /*e530*/  SHFL.DOWN PT, R10, R11, R2, 0x1f ;  /* 0x08001f020b0a7589 */ /* 0x0000a200000e0000 */
[----:B------:R-:W-:Y:S03]  /*e540*/  BSSY B0, `(.L_x_171) ;  /* 0x0000010000007945 */ /* 0x000fe60003800000 */
[----:B------:R0:W3:Y:S04]  /*e550*/  SHFL.DOWN PT, R12, R3, R2, 0x1f ;  /* 0x08001f02030c7589 */ /* 0x0000e800000e0000 */
[----:B------:R0:W4:Y:S04]  /*e560*/  SHFL.DOWN PT, R7, R6, R2, 0x1f ;  /* 0x08001f0206077589 */ /* 0x00012800000e0000 */
[----:B------:R-:W-:Y:S05]  /*e570*/  @P0 BRA `(.L_x_172) ;  /* 0x0000000000240947 */ /* 0x000fea0003800000 */
[CC--:B--2---:R-:W-:Y:S02]  /*e580*/  FSETP.NEU.FTZ.AND P2, PT, R11.reuse, R10.reuse, PT ;  /* 0x0000000a0b00720b */ /* 0x0c4fe40003f5d000 */
[----:B----4-:R-:W-:Y:S02]  /*e590*/  ISETP.GE.U32.AND P0, PT, R6, R7, PT ;  /* 0x000000070600720c */ /* 0x010fe40003f06070 */
[----:B------:R-:W-:Y:S02]  /*e5a0*/  FSETP.GT.FTZ.AND P1, PT, R11, R10, PT ;  /* 0x0000000a0b00720b */ /* 0x000fe40003f34000 */
[----:B---3--:R-:W-:Y:S02]  /*e5b0*/  ISETP.GE.AND.EX P0, PT, R3, R12, PT, P0 ;  /* 0x0000000c0300720c */ /* 0x008fe40003f06300 */
[----:B------:R-:W-:-:S05]  /*e5c0*/  SEL R5, RZ, 0xffffffff, !P1 ;  /* 0xffffffffff057807 */ /* 0x000fca0004800000 */
[----:B------:R-:W-:-:S04]  /*e5d0*/  @!P2 SEL R5, RZ, 0xffffffff, P0 ;  /* 0xffffffffff05a807 */ /* 0x000fc80000000000 */
[----:B------:R-:W-:-:S04]  /*e5e0*/  LOP3.LUT R5, R5, 0x1, RZ, 0xc0, !PT ;  /* 0x0000000105057812 */ /* 0x000fc800078ec0ff */
[----:B------:R-:W-:Y:S01]  /*e5f0*/  ISETP.EQ.U32.AND P0, PT, R5, 0x1, PT ;  /* 0x000000010500780c */ /* 0x000fe20003f02070 */
[----:B------:R-:W-:-:S12]  /*e600*/  BRA `(.L_x_173) ;  /* 0x00000000000c7947 */ /* 0x000fd80003800000 */
.L_x_172:
[----:B--2---:R-:W-:Y:S02]  /*e610*/  FSETP.GTU.FTZ.AND P0, PT, |R10|, +INF , PT ;  /* 0x7f8000000a00780b */ /* 0x004fe40003f1c200 */
[----:B----4-:R-:W-:-:S04]  /*e620*/  ISETP.LT.U32.AND P1, PT, R6, R7, PT ;  /* 0x000000070600720c */ /* 0x010fc80003f21070 */
[----:B---3--:R-:W-:-:S13]  /*e630*/  ISETP.LT.OR.EX P0, PT, R3, R12, !P0, P1 ;  /* 0x0000000c0300720c */ /* 0x008fda0004701710 */
.L_x_173:
[----:B------:R-:W-:Y:S05]  /*e640*/  BSYNC B0 ;  /* 0x0000000000007941 */ /* 0x000fea0003800000 */
.L_x_171:
[----:B0-----:R-:W-:Y:S01]  /*e650*/  IMAD.SHL.U32 R2, R2, 0x2, RZ ;  /* 0x0000000202027824 */ /* 0x001fe200078e00ff */
[----:B------:R-:W-:Y:S02]  /*e660*/  FSEL R11, R11, R10, P0 ;  /* 0x0000000a0b0b7208 */ /* 0x000fe40000000000 */
[----:B------:R-:W-:Y:S02]  /*e670*/  SEL R6, R6, R7, P0 ;  /* 0x0000000706067207 */ /* 0x000fe40000000000 */
[----:B------:R-:W-:Y:S02]  /*e680*/  ISETP.GE.AND P1, PT, R2, R4, PT ;  /* 0x000000040200720c */ /* 0x000fe40003f26270 */
[----:B------:R-:W-:-:S11]  /*e690*/  SEL R3, R3, R12, P0 ;  /* 0x0000000c03037207 */ /* 0x000fd60000000000 */
[----:B------:R-:W-:Y:S05]  /*e6a0*/  @!P1 BRA `(.L_x_174) ;  /* 0xfffffffc009c9947 */ /* 0x000fea000383ffff */
.L_x_163:
[----:B------:R-:W4:Y:S01]  /*e6b0*/  LDC R9, c[0x0][0x3fc] ;  /* 0x0000ff00ff097b82 */ /* 0x000f220000000800 */
[----:B------:R-:W-:Y:S01]  /*e6c0*/  ULDC UR4, c[0x0][0x24c] ;  /* 0x0000930000047ab9 */ /* 0x000fe20000000800 */
[----:B0-23-5:R-:W-:Y:S01]  /*e6d0*/  HFMA2.MMA R2, -RZ, RZ, 0, 0 ;  /* 0x00000000ff027435 */ /* 0x02dfe200000001ff */
[----:B------:R-:W-:Y:S01]  /*e6e0*/  IMAD R7, R8, UR4, RZ ;  /* 0x0000000408077c24 */ /* 0x000fe2000f8e02ff */
[----:B----4-:R-:W-:-:S13]  /*e6f0*/  ISETP.NE.AND P0, PT, R9, RZ, PT ;  /* 0x000000ff0900720c */ /* 0x010fda0003f05270 */
[----:B------:R-:W-:Y:S05]  /*e700*/  @!P0 BRA `(.L_x_175) ;  /* 0x00000010005c8947 */ /* 0x000fea0003800000 */
[----:B------:R-:W0:Y:S01]  /*e710*/  S2R R0, SR_TID.Y ;  /* 0x0000000000007919 */ /* 0x000e220000002200 */
[----:B------:R-:W2:Y:S01]  /*e720*/  S2UR UR4, SR_CTAID.X ;  /* 0x00000000000479c3 */ /* 0x000ea20000002500 */
[----:B------:R-:W-:Y:S01]  /*e730*/  ULDC UR5, c[0x0][0x250] ;  /* 0x0000940000057ab9 */ /* 0x000fe20000000800 */
[----:B------:R-:W-:Y:S01]  /*e740*/  ULDC.64 UR6, c[0x0][0x400] ;  /* 0x0001000000067ab9 */ /* 0x000fe20000000a00 */
[----:B------:R-:W-:-:S05]  /*e750*/  ISETP.NE.AND P0, PT, R9, 0x1, PT ;  /* 0x000000010900780c */ /* 0x000fca0003f05270 */
[----:B------:R-:W2:Y:S01]  /*e760*/  LDC R13, c[0x0][0x238] ;  /* 0x00008e00ff0d7b82 */ /* 0x000ea20000000800 */
[----:B0-----:R-:W-:-:S04]  /*e770*/  IMAD R12, R0, UR5, R7 ;  /* 0x00000005000c7c24 */ /* 0x001fc8000f8e0207 */
[----:B--2---:R-:W-:Y:S01]  /*e780*/  IMAD R13, R13, UR4, R12 ;  /* 0x000000040d0d7c24 */ /* 0x004fe2000f8e020c */
[----:B------:R-:W-:Y:S01]  /*e790*/  ULDC UR4, c[0x0][0x408] ;  /* 0x0001020000047ab9 */ /* 0x000fe20000000800 */
[----:B------:R-:W-:-:S04]  /*e7a0*/  IMAD.MOV.U32 R12, RZ, RZ, RZ ;  /* 0x000000ffff0c7224 */ /* 0x000fc800078e00ff */
        /* <DEDUP_REMOVED lines=269> */
.L_x_175:
[----:B------:R-:W-:Y:S01]  /*f880*/  ULDC.64 UR4, c[0x0][0x610] ;  /* 0x0001840000047ab9 */ /* 0x000fe20000000a00 */
[----:B------:R-:W-:Y:S02]  /*f890*/  CS2R R4, SRZ ;  /* 0x0000000000047805 */ /* 0x000fe4000001ff00 */
[----:B------:R-:W-:Y:S01]  /*f8a0*/  ISETP.NE.U32.AND P0, PT, RZ, UR4, PT ;  /* 0x00000004ff007c0c */ /* 0x000fe2000bf05070 */
[----:B------:R-:W-:-:S03]  /*f8b0*/  IMAD.MOV.U32 R9, RZ, RZ, RZ ;  /* 0x000000ffff097224 */ /* 0x000fc600078e00ff */
[----:B------:R-:W-:-:S13]  /*f8c0*/  ISETP.NE.AND.EX P0, PT, RZ, UR5, PT, P0 ;  /* 0x00000005ff007c0c */ /* 0x000fda000bf05300 */
[----:B------:R-:W-:Y:S05]  /*f8d0*/  @!P0 BRA `(.L_x_176) ;  /* 0x0000000800088947 */ /* 0x000fea0003800000 */
[----:B------:R-:W-:Y:S01]  /*f8e0*/  IMAD.MOV.U32 R12, RZ, RZ, 0x8 ;  /* 0x00000008ff0c7424 */ /* 0x000fe200078e00ff */
[----:B------:R-:W-:Y:S01]  /*f8f0*/  MOV R16, 0x10 ;  /* 0x0000001000107802 */ /* 0x000fe20000000f00 */
[----:B------:R-:W-:Y:S02]  /*f900*/  IMAD.MOV.U32 R5, RZ, RZ, RZ ;  /* 0x000000ffff057224 */ /* 0x000fe400078e00ff */
[----:B------:R-:W-:-:S07]  /*f910*/  IMAD.MOV.U32 R17, RZ, RZ, 0x0 ;  /* 0x00000000ff117424 */ /* 0x000fce00078e00ff */
.L_x_179:
[----:B------:R-:W-:Y:S01]  /*f920*/  LOP3.LUT R4, R5, R17, RZ, 0xfc, !PT ;  /* 0x0000001105047212 */ /* 0x000fe200078efcff */
[----:B------:R-:W-:Y:S02]  /*f930*/  IMAD.MOV.U32 R10, RZ, RZ, R16 ;  /* 0x000000ffff0a7224 */ /* 0x000fe400078e0010 */
[----:B------:R-:W-:Y:S01]  /*f940*/  IMAD.MOV.U32 R18, RZ, RZ, R17 ;  /* 0x000000ffff127224 */ /* 0x000fe200078e0011 */
[----:B------:R-:W-:-:S13]  /*f950*/  ISETP.NE.U32.AND P0, PT, R4, RZ, PT ;  /* 0x000000ff0400720c */ /* 0x000fda0003f05070 */
[----:B------:R-:W-:Y:S05]  /*f960*/  @!P0 BRA `(.L_x_177) ;  /* 0x0000000000188947 */ /* 0x000fea0003800000 */
[----:B------:R-:W-:Y:S01]  /*f970*/  IMAD.MOV.U32 R9, RZ, RZ, R17 ;  /* 0x000000ffff097224 */ /* 0x000fe200078e0011 */
[----:B------:R-:W-:Y:S01]  /*f980*/  MOV R17, R5 ;  /* 0x0000000500117202 */ /* 0x000fe20000000f00 */
[----:B------:R-:W-:Y:S01]  /*f990*/  IMAD.MOV.U32 R4, RZ, RZ, R12 ;  /* 0x000000ffff047224 */ /* 0x000fe200078e000c */
[----:B------:R-:W-:-:S07]  /*f9a0*/  MOV R5, 0xf9c0 ;  /* 0x0000f9c000057802 */ /* 0x000fce0000000f00 */
[----:B-1----:R-:W-:Y:S05]  /*f9b0*/  CALL.REL.NOINC `($__internal_1_$__cuda_sm20_rem_u64) ;  /* 0x00000040000c7944 */ /* 0x002fea0003c00000 */
[----:B------:R-:W-:Y:S05]  /*f9c0*/  BRA `(.L_x_178) ;  /* 0x00000000004c7947 */ /* 0x000fea0003800000 */
.L_x_177:
[----:B------:R-:W0:Y:S01]  /*f9d0*/  I2F.U32.RP R9, R16 ;  /* 0x0000001000097306 */ /* 0x000e220000209000 */
[----:B------:R-:W-:Y:S01]  /*f9e0*/  ISETP.NE.U32.AND P1, PT, R16, RZ, PT ;  /* 0x000000ff1000720c */ /* 0x000fe20003f25070 */
[----:B------:R-:W-:-:S06]  /*f9f0*/  IMAD.MOV.U32 R17, RZ, RZ, RZ ;  /* 0x000000ffff117224 */ /* 0x000fcc00078e00ff */
[----:B0-----:R-:W0:Y:S02]  /*fa00*/  MUFU.RCP R9, R9 ;  /* 0x0000000900097308 */ /* 0x001e240000001000 */
[----:B0-----:R-:W-:-:S06]  /*fa10*/  VIADD R4, R9, 0xffffffe ;  /* 0x0ffffffe09047836 */ /* 0x001fcc0000000000 */
[----:B------:R0:W2:Y:S02]  /*fa20*/  F2I.FTZ.U32.TRUNC.NTZ R5, R4 ;  /* 0x0000000400057305 */ /* 0x0000a4000021f000 */
[----:B0-----:R-:W-:Y:S02]  /*fa30*/  IMAD.MOV.U32 R4, RZ, RZ, RZ ;  /* 0x000000ffff047224 */ /* 0x001fe400078e00ff */
[----:B--2---:R-:W-:-:S04]  /*fa40*/  IMAD.MOV R13, RZ, RZ, -R5 ;  /* 0x000000ffff0d7224 */ /* 0x004fc800078e0a05 */
[----:B------:R-:W-:-:S04]  /*fa50*/  IMAD R13, R13, R16, RZ ;  /* 0x000000100d0d7224 */ /* 0x000fc800078e02ff */
[----:B------:R-:W-:-:S06]  /*fa60*/  IMAD.HI.U32 R5, R5, R13, R4 ;  /* 0x0000000d05057227 */ /* 0x000fcc00078e0004 */
[----:B------:R-:W-:-:S04]  /*fa70*/  IMAD.HI.U32 R5, R5, R12, RZ ;  /* 0x0000000c05057227 */ /* 0x000fc800078e00ff */
[----:B------:R-:W-:-:S04]  /*fa80*/  IMAD.MOV R5, RZ, RZ, -R5 ;  /* 0x000000ffff057224 */ /* 0x000fc800078e0a05 */
[----:B------:R-:W-:-:S05]  /*fa90*/  IMAD R5, R16, R5, R12 ;  /* 0x0000000510057224 */ /* 0x000fca00078e020c */
[----:B------:R-:W-:-:S13]  /*faa0*/  ISETP.GE.U32.AND P0, PT, R5, R16, PT ;  /* 0x000000100500720c */ /* 0x000fda0003f06070 */
[----:B------:R-:W-:-:S05]  /*fab0*/  @P0 IMAD.IADD R5, R5, 0x1, -R16 ;  /* 0x0000000105050824 */ /* 0x000fca00078e0a10 */
[----:B------:R-:W-:-:S13]  /*fac0*/  ISETP.GE.U32.AND P0, PT, R5, R16, PT ;  /* 0x000000100500720c */ /* 0x000fda0003f06070 */
[-C--:B------:R-:W-:Y:S02]  /*fad0*/  @P0 IADD3 R5, R5, -R16.reuse, RZ ;  /* 0x8000001005050210 */ /* 0x080fe40007ffe0ff */
[----:B------:R-:W-:-:S05]  /*fae0*/  @!P1 LOP3.LUT R5, RZ, R16, RZ, 0x33, !PT ;  /* 0x00000010ff059212 */ /* 0x000fca00078e33ff */
[----:B------:R-:W-:-:S07]  /*faf0*/  IMAD.MOV.U32 R16, RZ, RZ, R5 ;  /* 0x000000ffff107224 */ /* 0x000fce00078e0005 */
.L_x_178:
[----:B------:R-:W-:Y:S01]  /*fb00*/  ISETP.NE.U32.AND P0, PT, R16, RZ, PT ;  /* 0x000000ff1000720c */ /* 0x000fe20003f05070 */
[----:B------:R-:W-:Y:S02]  /*fb10*/  IMAD.MOV.U32 R12, RZ, RZ, R10 ;  /* 0x000000ffff0c7224 */ /* 0x000fe400078e000a */
[----:B------:R-:W-:Y:S01]  /*fb20*/  IMAD.MOV.U32 R5, RZ, RZ, R18 ;  /* 0x000000ffff057224 */ /* 0x000fe200078e0012 */
[----:B------:R-:W-:-:S13]  /*fb30*/  ISETP.NE.AND.EX P0, PT, R17, RZ, PT, P0 ;  /* 0x000000ff1100720c */ /* 0x000fda0003f05300 */
[----:B------:R-:W-:Y:S05]  /*fb40*/  @P0 BRA `(.L_x_179) ;  /* 0xfffffffc00740947 */ /* 0x000fea000383ffff */
[----:B------:R-:W-:-:S13]  /*fb50*/  ISETP.NE.U32.AND P2, PT, R18, RZ, PT ;  /* 0x000000ff1200720c */ /* 0x000fda0003f45070 */
[----:B------:R-:W-:Y:S05]  /*fb60*/  @!P2 BRA `(.L_x_180) ;  /* 0x00000000001ca947 */ /* 0x000fea0003800000 */
[----:B------:R-:W-:Y:S01]  /*fb70*/  HFMA2.MMA R4, -RZ, RZ, 0, 0 ;  /* 0x00000000ff047435 */ /* 0x000fe200000001ff */
[----:B------:R-:W-:Y:S01]  /*fb80*/  IMAD.MOV.U32 R5, RZ, RZ, 0x10 ;  /* 0x00000010ff057424 */ /* 0x000fe200078e00ff */
[----:B------:R-:W-:-:S09]  /*fb90*/  MOV R9, 0xfbb0 ;  /* 0x0000fbb000097802 */ /* 0x000fd20000000f00 */
[----:B-1----:R-:W-:Y:S05]  /*fba0*/  CALL.REL.NOINC `($__internal_0_$__cuda_sm20_div_u64) ;  /* 0x0000003800787944 */ /* 0x002fea0003c00000 */
[----:B------:R-:W-:Y:S02]  /*fbb0*/  IMAD.MOV.U32 R12, RZ, RZ, R14 ;  /* 0x000000ffff0c7224 */ /* 0x000fe400078e000e */
[----:B------:R-:W-:Y:S01]  /*fbc0*/  IMAD.MOV.U32 R13, RZ, RZ, R15 ;  /* 0x000000ffff0d7224 */ /* 0x000fe200078e000f */
[----:B------:R-:W-:Y:S06]  /*fbd0*/  BRA `(.L_x_181) ;  /* 0x00000000004c7947 */ /* 0x000fec0003800000 */
.L_x_180:
[----:B------:R-:W0:Y:S01]  /*fbe0*/  I2F.U32.RP R9, R10 ;  /* 0x0000000a00097306 */ /* 0x000e220000209000 */
[----:B------:R-:W-:-:S07]  /*fbf0*/  ISETP.NE.U32.AND P3, PT, R10, RZ, PT ;  /* 0x000000ff0a00720c */ /* 0x000fce0003f65070 */
[----:B0-----:R-:W0:Y:S02]  /*fc00*/  MUFU.RCP R9, R9 ;  /* 0x0000000900097308 */ /* 0x001e240000001000 */
[----:B0-----:R-:W-:-:S06]  /*fc10*/  VIADD R4, R9, 0xffffffe ;  /* 0x0ffffffe09047836 */ /* 0x001fcc0000000000 */
[----:B------:R0:W2:Y:S02]  /*fc20*/  F2I.FTZ.U32.TRUNC.NTZ R5, R4 ;  /* 0x0000000400057305 */ /* 0x0000a4000021f000 */
[----:B0-----:R-:W-:Y:S02]  /*fc30*/  IMAD.MOV.U32 R4, RZ, RZ, RZ ;  /* 0x000000ffff047224 */ /* 0x001fe400078e00ff */
[----:B--2---:R-:W-:-:S04]  /*fc40*/  IMAD.MOV R13, RZ, RZ, -R5 ;  /* 0x000000ffff0d7224 */ /* 0x004fc800078e0a05 */
[----:B------:R-:W-:-:S04]  /*fc50*/  IMAD R13, R13, R10, RZ ;  /* 0x0000000a0d0d7224 */ /* 0x000fc800078e02ff */
[----:B------:R-:W-:-:S06]  /*fc60*/  IMAD.HI.U32 R13, R5, R13, R4 ;  /* 0x0000000d050d7227 */ /* 0x000fcc00078e0004 */
[----:B------:R-:W-:-:S04]  /*fc70*/  IMAD.HI.U32 R12, R13, 0x10, RZ ;  /* 0x000000100d0c7827 */ /* 0x000fc800078e00ff */
[----:B------:R-:W-:Y:S01]  /*fc80*/  IMAD.MOV.U32 R13, RZ, RZ, RZ ;  /* 0x000000ffff0d7224 */ /* 0x000fe200078e00ff */
[----:B------:R-:W-:-:S05]  /*fc90*/  IADD3 R5, -R12, RZ, RZ ;  /* 0x000000ff0c057210 */ /* 0x000fca0007ffe1ff */
[----:B------:R-:W-:-:S05]  /*fca0*/  IMAD R5, R10, R5, 0x10 ;  /* 0x000000100a057424 */ /* 0x000fca00078e0205 */
[----:B------:R-:W-:-:S13]  /*fcb0*/  ISETP.GE.U32.AND P0, PT, R5, R10, PT ;  /* 0x0000000a0500720c */ /* 0x000fda0003f06070 */
[----:B------:R-:W-:Y:S02]  /*fcc0*/  @P0 IMAD.IADD R5, R5, 0x1, -R10 ;  /* 0x0000000105050824 */ /* 0x000fe400078e0a0a */
[----:B------:R-:W-:-:S03]  /*fcd0*/  @P0 VIADD R12, R12, 0x1 ;  /* 0x000000010c0c0836 */ /* 0x000fc60000000000 */
[----:B------:R-:W-:-:S13]  /*fce0*/  ISETP.GE.U32.AND P1, PT, R5, R10, PT ;  /* 0x0000000a0500720c */ /* 0x000fda0003f26070 */
[----:B------:R-:W-:Y:S01]  /*fcf0*/  @P1 VIADD R12, R12, 0x1 ;  /* 0x000000010c0c1836 */ /* 0x000fe20000000000 */
[----:B------:R-:W-:-:S07]  /*fd00*/  @!P3 LOP3.LUT R12, RZ, R10, RZ, 0x33, !PT ;  /* 0x0000000aff0cb212 */ /* 0x000fce00078e33ff */
.L_x_181:
[----:B------:R-:W-:Y:S05]  /*fd10*/  @!P2 BRA `(.L_x_182) ;  /* 0x000000000014a947 */ /* 0x000fea0003800000 */
[----:B------:R-:W-:Y:S01]  /*fd20*/  IMAD.MOV.U32 R5, RZ, RZ, 0x8 ;  /* 0x00000008ff057424 */ /* 0x000fe200078e00ff */
[----:B------:R-:W-:Y:S02]  /*fd30*/  MOV R4, RZ ;  /* 0x000000ff00047202 */ /* 0x000fe40000000f00 */
[----:B------:R-:W-:-:S07]  /*fd40*/  MOV R9, 0xfd60 ;  /* 0x0000fd6000097802 */ /* 0x000fce0000000f00 */
[----:B-1----:R-:W-:Y:S05]  /*fd50*/  CALL.REL.NOINC `($__internal_0_$__cuda_sm20_div_u64) ;  /* 0x00000038000c7944 */ /* 0x002fea0003c00000 */
[----:B------:R-:W-:Y:S05]  /*fd60*/  BRA `(.L_x_183) ;  /* 0x00000000004c7947 */ /* 0x000fea0003800000 */
.L_x_182:
        /* <DEDUP_REMOVED lines=10> */
[----:B------:R-:W-:Y:S02]  /*fe10*/  IMAD.MOV R5, RZ, RZ, -R14 ;  /* 0x000000ffff057224 */ /* 0x000fe400078e0a0e */
[----:B------:R-:W-:Y:S02]  /*fe20*/  IMAD.MOV.U32 R15, RZ, RZ, RZ ;  /* 0x000000ffff0f7224 */ /* 0x000fe400078e00ff */
[----:B------:R-:W-:-:S05]  /*fe30*/  IMAD R5, R10, R5, 0x8 ;  /* 0x000000080a057424 */ /* 0x000fca00078e0205 */
[----:B------:R-:W-:-:S13]  /*fe40*/  ISETP.GE.U32.AND P0, PT, R5, R10, PT ;  /* 0x0000000a0500720c */ /* 0x000fda0003f06070 */
[----:B------:R-:W-:Y:S01]  /*fe50*/  @P0 IMAD.IADD R5, R5, 0x1, -R10 ;  /* 0x0000000105050824 */ /* 0x000fe200078e0a0a */
[----:B------:R-:W-:-:S04]  /*fe60*/  @P0 IADD3 R14, R14, 0x1, RZ ;  /* 0x000000010e0e0810 */ /* 0x000fc80007ffe0ff */
[----:B------:R-:W-:-:S13]  /*fe70*/  ISETP.GE.U32.AND P1, PT, R5, R10, PT ;  /* 0x0000000a0500720c */ /* 0x000fda0003f26070 */
[----:B------:R-:W-:Y:S01]  /*fe80*/  @P1 VIADD R14, R14, 0x1 ;  /* 0x000000010e0e1836 */ /* 0x000fe20000000000 */
[----:B------:R-:W-:-:S07]  /*fe90*/  @!P2 LOP3.LUT R14, RZ, R10, RZ, 0x33, !PT ;  /* 0x0000000aff0ea212 */ /* 0x000fce00078e33ff */
.L_x_183:
[-C--:B------:R-:W-:Y:S01]  /*fea0*/  IMAD R5, R13, R2.reuse, RZ ;  /* 0x000000020d057224 */ /* 0x080fe200078e02ff */
[----:B------:R-:W-:Y:S01]  /*feb0*/  BSSY B0, `(.L_x_184) ;  /* 0x0000020000007945 */ /* 0x000fe20003800000 */
[----:B------:R-:W-:-:S04]  /*fec0*/  IMAD.WIDE.U32 R12, R12, R2, RZ ;  /* 0x000000020c0c7225 */ /* 0x000fc800078e00ff */
[----:B------:R-:W-:-:S05]  /*fed0*/  IMAD.IADD R4, R13, 0x1, R5 ;  /* 0x000000010d047824 */ /* 0x000fca00078e0205 */
[----:B------:R-:W-:-:S13]  /*fee0*/  LOP3.LUT P0, RZ, R4, 0x1f, RZ, 0xc0, !PT ;  /* 0x0000001f04ff7812 */ /* 0x000fda000780c0ff */
[----:B------:R-:W-:Y:S05]  /*fef0*/  @!P0 BRA `(.L_x_185) ;  /* 0x0000000000208947 */ /* 0x000fea0003800000 */
[----:B------:R-:W-:Y:S01]  /*ff00*/  IMAD.MOV.U32 R5, RZ, RZ, R12 ;  /* 0x000000ffff057224 */ /* 0x000fe200078e000c */
[----:B------:R-:W-:Y:S01]  /*ff10*/  MOV R18, R15 ;  /* 0x0000000f00127202 */ /* 0x000fe20000000f00 */
[----:B------:R-:W-:Y:S01]  /*ff20*/  IMAD.MOV.U32 R10, RZ, RZ, R14 ;  /* 0x000000ffff0a7224 */ /* 0x000fe200078e000e */
[----:B------:R-:W-:-:S07]  /*ff30*/  MOV R9, 0xff50 ;  /* 0x0000ff5000097802 */ /* 0x000fce0000000f00 */
[----:B-1----:R-:W-:Y:S05]  /*ff40*/  CALL.REL.NOINC `($__internal_0_$__cuda_sm20_div_u64) ;  /* 0x0000003400907944 */ /* 0x002fea0003c00000 */
[----:B------:R-:W-:Y:S02]  /*ff50*/  IMAD.MOV.U32 R4, RZ, RZ, R14 ;  /* 0x000000ffff047224 */ /* 0x000fe400078e000e */
[----:B------:R-:W-:Y:S01]  /*ff60*/  IMAD.MOV.U32 R5, RZ, RZ, R15 ;  /* 0x000000ffff057224 */ /* 0x000fe200078e000f */
[----:B------:R-:W-:Y:S06]  /*ff70*/  BRA `(.L_x_186) ;  /* 0x00000000004c7947 */ /* 0x000fec0003800000 */
.L_x_185:
        /* <DEDUP_REMOVED lines=10> */
[----:B------:R-:W-:Y:S01]  /*10020*/  IMAD.MOV.U32 R5, RZ, RZ, RZ ;  /* 0x000000ffff057224 */ /* 0x000fe200078e00ff */
[----:B------:R-:W-:-:S05]  /*10030*/  IADD3 R13, -R4, RZ, RZ ;  /* 0x000000ff040d7210 */ /* 0x000fca0007ffe1ff */
[----:B------:R-:W-:-:S05]  /*10040*/  IMAD R13, R14, R13, R12 ;  /* 0x0000000d0e0d7224 */ /* 0x000fca00078e020c */
[----:B------:R-:W-:-:S13]  /*10050*/  ISETP.GE.U32.AND P0, PT, R13, R14, PT ;  /* 0x0000000e0d00720c */ /* 0x000fda0003f06070 */
[----:B------:R-:W-:Y:S02]  /*10060*/  @P0 IMAD.IADD R13, R13, 0x1, -R14 ;  /* 0x000000010d0d0824 */ /* 0x000fe400078e0a0e */
[----:B------:R-:W-:-:S03]  /*10070*/  @P0 VIADD R4, R4, 0x1 ;  /* 0x0000000104040836 */ /* 0x000fc60000000000 */
[----:B------:R-:W-:-:S13]  /*10080*/  ISETP.GE.U32.AND P1, PT, R13, R14, PT ;  /* 0x0000000e0d00720c */ /* 0x000fda0003f26070 */
[----:B------:R-:W-:Y:S01]  /*10090*/  @P1 VIADD R4, R4, 0x1 ;  /* 0x0000000104041836 */ /* 0x000fe20000000000 */
[----:B------:R-:W-:-:S07]  /*100a0*/  @!P2 LOP3.LUT R4, RZ, R14, RZ, 0x33, !PT ;  /* 0x0000000eff04a212 */ /* 0x000fce00078e33ff */
.L_x_186:
[----:B------:R-:W-:Y:S05]  /*100b0*/  BSYNC B0 ;  /* 0x0000000000007941 */ /* 0x000fea0003800000 */
.L_x_184:
[----:B------:R-:W-:Y:S02]  /*100c0*/  ULDC.64 UR4, c[0x0][0x610] ;  /* 0x0001840000047ab9 */ /* 0x000fe40000000a00 */
[----:B------:R-:W-:-:S04]  /*100d0*/  IADD3 R4, P0, R4, UR4, RZ ;  /* 0x0000000404047c10 */ /* 0x000fc8000ff1e0ff */
[----:B------:R-:W-:-:S05]  /*100e0*/  IADD3.X R5, R5, UR5, RZ, P0, !PT ;  /* 0x0000000505057c10 */ /* 0x000fca00087fe4ff */
[----:B------:R-:W-:-:S07]  /*100f0*/  IMAD.MOV.U32 R9, RZ, RZ, R5 ;  /* 0x000000ffff097224 */ /* 0x000fce00078e0005 */
.L_x_176:
[----:B------:R-:W-:Y:S02]  /*10100*/  ULDC UR4, c[0x0][0x248] ;  /* 0x0000920000047ab9 */ /* 0x000fe40000000800 */
[----:B------:R-:W-:-:S13]  /*10110*/  ISETP.NE.AND P0, PT, RZ, UR4, PT ;  /* 0x00000004ff007c0c */ /* 0x000fda000bf05270 */
[----:B------:R-:W-:Y:S05]  /*10120*/  @!P0 BRA `(.L_x_187) ;  /* 0x0000002800f48947 */ /* 0x000fea0003800000 */
[----:B------:R-:W0:Y:S01]  /*10130*/  LDC R10, c[0x0][0x3fc] ;  /* 0x0000ff00ff0a7b82 */ /* 0x000e220000000800 */
[----:B------:R-:W2:Y:S01]  /*10140*/  S2R R7, SR_CTAID.X ;  /* 0x0000000000077919 */ /* 0x000ea20000002500 */
[----:B------:R-:W-:Y:S01]  /*10150*/  ULDC UR4, c[0x0][0x24c] ;  /* 0x0000930000047ab9 */ /* 0x000fe20000000800 */
[----:B------:R-:W-:Y:S01]  /*10160*/  HFMA2.MMA R2, -RZ, RZ, 0, 0 ;  /* 0x00000000ff027435 */ /* 0x000fe200000001ff */
[----:B------:R-:W-:Y:S01]  /*10170*/  IMAD R13, R8, UR4, RZ ;  /* 0x00000004080d7c24 */ /* 0x000fe2000f8e02ff */
[----:B------:R-:W-:-:S03]  /*10180*/  ULDC UR4, c[0x0][0x250] ;  /* 0x0000940000047ab9 */ /* 0x000fc60000000800 */
[----:B------:R-:W-:Y:S01]  /*10190*/  IMAD R12, R0, UR4, R13 ;  /* 0x00000004000c7c24 */ /* 0x000fe2000f8e020d */
[----:B------:R-:W-:Y:S01]  /*101a0*/  ULDC UR4, c[0x0][0x238] ;  /* 0x00008e0000047ab9 */ /* 0x000fe20000000800 */
[----:B0-----:R-:W-:Y:S02]  /*101b0*/  ISETP.NE.AND P0, PT, R10, RZ, PT ;  /* 0x000000ff0a00720c */ /* 0x001fe40003f05270 */
[----:B--2---:R-:W-:-:S11]  /*101c0*/  IMAD R13, R7, UR4, R12 ;  /* 0x00000004070d7c24 */ /* 0x004fd6000f8e020c */
[----:B------:R-:W-:Y:S05]  /*101d0*/  @!P0 BRA `(.L_x_188) ;  /* 0x0000001000448947 */ /* 0x000fea0003800000 */
        /* <DEDUP_REMOVED lines=273> */
.L_x_188:
[----:B------:R-:W-:Y:S01]  /*112f0*/  ULDC UR7, c[0x0][0x240] ;  /* 0x0000900000077ab9 */ /* 0x000fe20000000800 */
[----:B------:R-:W-:Y:S01]  /*11300*/  ULDC UR4, c[0x0][0x230] ;  /* 0x00008c0000047ab9 */ /* 0x000fe20000000800 */
[----:B------:R-:W-:Y:S01]  /*11310*/  ISETP.NE.AND P0, PT, RZ, UR7, PT ;  /* 0x00000007ff007c0c */ /* 0x000fe2000bf05270 */
[----:B------:R-:W-:Y:S01]  /*11320*/  BSSY B0, `(.L_x_189) ;  /* 0x000000b000007945 */ /* 0x000fe20003800000 */
[----:B------:R-:W-:Y:S02]  /*11330*/  PRMT R10, RZ, 0x7610, R10 ;  /* 0x00007610ff0a7816 */ /* 0x000fe4000000000a */
[----:B------:R-:W-:-:S04]  /*11340*/  ISETP.NE.AND P0, PT, R8, RZ, P0 ;  /* 0x000000ff0800720c */ /* 0x000fc80000705270 */
[----:B------:R-:W-:-:S13]  /*11350*/  ISETP.GE.OR P0, PT, R13, UR4, P0 ;  /* 0x000000040d007c0c */ /* 0x000fda0008706670 */
[----:B------:R-:W-:Y:S05]  /*11360*/  @P0 BRA `(.L_x_190) ;  /* 0x0000000000180947 */ /* 0x000fea0003800000 */
[----:B------:R-:W-:Y:S01]  /*11370*/  ULDC UR4, c[0x0][0x244] ;  /* 0x0000910000047ab9 */ /* 0x000fe20000000800 */
[----:B------:R-:W-:Y:S01]  /*11380*/  IMAD.MOV.U32 R10, RZ, RZ, 0x1 ;  /* 0x00000001ff0a7424 */ /* 0x000fe200078e00ff */
[----:B------:R-:W-:-:S13]  /*11390*/  ISETP.NE.AND P1, PT, RZ, UR4, PT ;  /* 0x00000004ff007c0c */ /* 0x000fda000bf25270 */
[----:B------:R-:W-:-:S04]  /*113a0*/  @P1 ISETP.NE.AND P0, PT, R0, RZ, PT ;  /* 0x000000ff0000120c */ /* 0x000fc80003f05270 */
[----:B------:R-:W-:-:S04]  /*113b0*/  @P1 SEL R12, RZ, 0x1, P0 ;  /* 0x00000001ff0c1807 */ /* 0x000fc80000000000 */
[----:B------:R-:W-:-:S07]  /*113c0*/  @P1 PRMT R10, R12, 0x7610, R10 ;  /* 0x000076100c0a1816 */ /* 0x000fce000000000a */
.L_x_190:
[----:B------:R-:W-:Y:S05]  /*113d0*/  BSYNC B0 ;  /* 0x0000000000007941 */ /* 0x000fea0003800000 */
.L_x_189:
[----:B------:R-:W-:Y:S01]  /*113e0*/  PRMT R10, R10, 0x9910, RZ ;  /* 0x000099100a0a7816 */ /* 0x000fe200000000ff */
[----:B------:R-:W-:Y:S01]  /*113f0*/  BSSY B0, `(.L_x_191) ;  /* 0x0000010000007945 */ /* 0x000fe20003800000 */
[----:B------:R-:W-:Y:S02]  /*11400*/  LOP3.LUT P0, RZ, R8, R0, RZ, 0xfc, !PT ;  /* 0x0000000008ff7212 */ /* 0x000fe4000780fcff */
[----:B------:R-:W-:-:S13]  /*11410*/  ISETP.NE.AND P1, PT, R10, RZ, PT ;  /* 0x000000ff0a00720c */ /* 0x000fda0003f25270 */
[----:B------:R-:W-:Y:S05]  /*11420*/  @!P1 BRA `(.L_x_192) ;  /* 0x0000000000309947 */ /* 0x000fea0003800000 */
[----:B------:R-:W0:Y:S01]  /*11430*/  S2UR UR4, SR_CTAID.Y ;  /* 0x00000000000479c3 */ /* 0x000e220000002600 */
[----:B------:R-:W-:Y:S01]  /*11440*/  ISETP.NE.AND P2, PT, RZ, UR7, PT ;  /* 0x00000007ff007c0c */ /* 0x000fe2000bf45270 */
[----:B------:R-:W-:-:S06]  /*11450*/  IMAD.MOV.U32 R14, RZ, RZ, R6 ;  /* 0x000000ffff0e7224 */ /* 0x000fcc00078e0006 */
[----:B------:R-:W0:Y:S08]  /*11460*/  LDC R10, c[0x0][0x10] ;  /* 0x00000400ff0a7b82 */ /* 0x000e300000000800 */
[----:B------:R-:W2:Y:S01]  /*11470*/  LDC.64 R12, c[0x0][0x618] ;  /* 0x00018600ff0c7b82 */ /* 0x000ea20000000a00 */
[----:B0-----:R-:W-:Y:S01]  /*11480*/  IMAD R15, R7, R10, UR4 ;  /* 0x00000004070f7e24 */ /* 0x001fe2000f8e020a */
[----:B------:R-:W-:-:S03]  /*11490*/  ULDC UR4, c[0x0][0x0] ;  /* 0x0000000000047ab9 */ /* 0x000fc60000000800 */
[----:B------:R-:W-:-:S04]  /*114a0*/  @!P2 IMAD R15, R15, UR4, R8 ;  /* 0x000000040f0fac24 */ /* 0x000fc8000f8e0208 */
[----:B--2---:R-:W-:-:S04]  /*114b0*/  IMAD.WIDE.U32 R12, R15, 0x10, R12 ;  /* 0x000000100f0c7825 */ /* 0x004fc800078e000c */
[----:B------:R-:W-:Y:S01]  /*114c0*/  IMAD.MOV.U32 R15, RZ, RZ, R3 ;  /* 0x000000ffff0f7224 */ /* 0x000fe200078e0003 */
[----:B------:R0:W-:Y:S04]  /*114d0*/  STG.E desc[UR36][R12.64], R11 ;  /* 0x0000000b0c007986 */ /* 0x0001e8000c101924 */
[----:B------:R0:W-:Y:S02]  /*114e0*/  STG.E.64 desc[UR36][R12.64+0x8], R14 ;  /* 0x0000080e0c007986 */ /* 0x0001e4000c101b24 */
.L_x_192:
[----:B------:R-:W-:Y:S05]  /*114f0*/  BSYNC B0 ;  /* 0x0000000000007941 */ /* 0x000fea0003800000 */
.L_x_191:
[----:B------:R-:W-:Y:S01]  /*11500*/  @!PT LDS RZ, [RZ] ;  /* 0x00000000fffff984 */ /* 0x000fe20000000800 */
[----:B------:R-:W-:Y:S01]  /*11510*/  @!PT LDS RZ, [RZ] ;  /* 0x00000000fffff984 */ /* 0x000fe20000000800 */
[----:B------:R-:W-:Y:S01]  /*11520*/  @!PT LDS RZ, [RZ] ;  /* 0x00000000fffff984 */ /* 0x000fe20000000800 */
[----:B------:R-:W-:Y:S01]  /*11530*/  @!PT LDS RZ, [RZ] ;  /* 0x00000000fffff984 */ /* 0x000fe20000000800 */
[----:B------:R2:W-:Y:S06]  /*11540*/  MEMBAR.ALL.CTA ;  /* 0x0000000000007992 */ /* 0x0005ec0000008000 */
[----:B--2---:R-:W-:Y:S06]  /*11550*/  MEMBAR.SC.GPU ;  /* 0x0000000000007992 */ /* 0x004fec0000002000 */
[----:B------:R-:W-:-:S00]  /*11560*/  ERRBAR ;  /* 0x00000000000079ab */ /* 0x000fc00000000000 */
[----:B------:R-:W-:Y:S06]  /*11570*/  CGAERRBAR ;  /* 0x00000000000075ab */ /* 0x000fec0000000000 */
[----:B------:R-:W-:Y:S02]  /*11580*/  CCTL.IVALL ;  /* 0x00000000ff00798f */ /* 0x000fe40002000000 */
[----:B------:R-:W-:Y:S06]  /*11590*/  BAR.SYNC.DEFER_BLOCKING 0x0 ;  /* 0x0000000000007b1d */ /* 0x000fec0000010000 */
[----:B------:R-:W-:Y:S02]  /*115a0*/  BSSY B0, `(.L_x_193) ;  /* 0x0000018000007945 */ /* 0x000fe40003800000 */
[----:B------:R-:W-:Y:S06]  /*115b0*/  BAR.SYNC.DEFER_BLOCKING 0x0 ;  /* 0x0000000000007b1d */ /* 0x000fec0000010000 */
[----:B------:R-:W-:Y:S05]  /*115c0*/  @P0 BRA `(.L_x_194) ;  /* 0x0000000000540947 */ /* 0x000fea0003800000 */
[----:B------:R-:W2:Y:S01]  /*115d0*/  S2R R3, SR_LANEID ;  /* 0x0000000000037919 */ /* 0x000ea20000000000 */
[----:B------:R-:W-:Y:S01]  /*115e0*/  VOTEU.ANY UR4, UPT, PT ;  /* 0x0000000000047886 */ /* 0x000fe200038e0100 */
[----:B0-----:R-:W0:Y:S01]  /*115f0*/  LDC.64 R10, c[0x0][0x620] ;  /* 0x00018800ff0a7b82 */ /* 0x001e220000000a00 */
[----:B------:R-:W2:Y:S08]  /*11600*/  FLO.U32 R6, UR4 ;  /* 0x0000000400067d00 */ /* 0x000eb000080e0000 */
[----:B------:R-:W3:Y:S01]  /*11610*/  POPC R13, UR4 ;  /* 0x00000004000d7d09 */ /* 0x000ee20008000000 */
[----:B0-----:R-:W-:Y:S01]  /*11620*/  IMAD.WIDE.U32 R10, R7, 0x4, R10 ;  /* 0x00000004070a7825 */ /* 0x001fe200078e000a */
[----:B--2---:R-:W-:-:S13]  /*11630*/  ISETP.EQ.U32.AND P0, PT, R6, R3, PT ;  /* 0x000000030600720c */ /* 0x004fda0003f02070 */
[----:B---3--:R-:W2:Y:S01]  /*11640*/  @P0 ATOMG.E.ADD.STRONG.GPU PT, R11, desc[UR36][R10.64], R13 ;  /* 0x0000000d0a0b09a8 */ /* 0x008ea200081ee1e4 */
[----:B------:R-:W0:Y:S01]  /*11650*/  S2UR UR6, SR_CgaCtaId ;  /* 0x00000000000679c3 */ /* 0x000e220000008800 */
[----:B------:R-:W-:Y:S01]  /*11660*/  UMOV UR5, 0x400 ;  /* 0x0000040000057882 */ /* 0x000fe20000000000 */
[----:B------:R-:W3:Y:S01]  /*11670*/  S2R R12, SR_LTMASK ;  /* 0x00000000000c7919 */ /* 0x000ee20000003900 */
[----:B0-----:R-:W-:Y:S01]  /*11680*/  ULEA UR5, UR6, UR5, 0x18 ;  /* 0x0000000506057291 */ /* 0x001fe2000f8ec03f */
[----:B---3--:R-:W-:Y:S01]  /*11690*/  LOP3.LUT R12, R12, UR4, RZ, 0xc0, !PT ;  /* 0x000000040c0c7c12 */ /* 0x008fe2000f8ec0ff */
[----:B------:R-:W-:Y:S02]  /*116a0*/  ULDC UR4, c[0x0][0x10] ;  /* 0x0000040000047ab9 */ /* 0x000fe40000000800 */
[----:B------:R-:W-:-:S03]  /*116b0*/  UIADD3 UR4, UR4, -0x1, URZ ;  /* 0xffffffff04047890 */ /* 0x000fc6000fffe03f */
[----:B------:R-:W0:Y:S01]  /*116c0*/  POPC R12, R12 ;  /* 0x0000000c000c7309 */ /* 0x000e220000000000 */
[----:B--2---:R-:W0:Y:S02]  /*116d0*/  SHFL.IDX PT, R3, R11, R6, 0x1f ;  /* 0x00001f060b037589 */ /* 0x004e2400000e0000 */
[----:B0-----:R-:W-:-:S04]  /*116e0*/  IADD3 R3, R3, R12, RZ ;  /* 0x0000000c03037210 */ /* 0x001fc80007ffe0ff */
[----:B------:R-:W-:-:S04]  /*116f0*/  ISETP.NE.AND P0, PT, R3, UR4, PT ;  /* 0x0000000403007c0c */ /* 0x000fc8000bf05270 */
[----:B------:R-:W-:-:S05]  /*11700*/  SEL R3, RZ, 0x1, P0 ;  /* 0x00000001ff037807 */ /* 0x000fca0000000000 */
[----:B------:R2:W-:Y:S04]  /*11710*/  STS.U8 [UR5], R3 ;  /* 0x00000003ff007988 */ /* 0x0005e80008000005 */
.L_x_194:
[----:B------:R-:W-:Y:S05]  /*11720*/  BSYNC B0 ;  /* 0x0000000000007941 */ /* 0x000fea0003800000 */
.L_x_193:
[----:B------:R-:W3:Y:S08]  /*11730*/  S2UR UR5, SR_CgaCtaId ;  /* 0x00000000000579c3 */ /* 0x000ef00000008800 */
[----:B------:R-:W-:Y:S06]  /*11740*/  BAR.SYNC.DEFER_BLOCKING 0x0 ;  /* 0x0000000000007b1d */ /* 0x000fec0000010000 */
[----:B------:R-:W-:-:S02]  /*11750*/  UMOV UR4, 0x400 ;  /* 0x0000040000047882 */ /* 0x000fc40000000000 */
[----:B---3--:R-:W-:-:S09]  /*11760*/  ULEA UR4, UR5, UR4, 0x18 ;  /* 0x0000000405047291 */ /* 0x008fd2000f8ec03f */
[----:B--2---:R-:W2:Y:S02]  /*11770*/  LDS.U8 R3, [UR4] ;  /* 0x00000004ff037984 */ /* 0x004ea40008000000 */
[----:B--2---:R-:W-:-:S13]  /*11780*/  ISETP.NE.AND P0, PT, R3, RZ, PT ;  /* 0x000000ff0300720c */ /* 0x004fda0003f05270 */
[----:B------:R-:W-:Y:S05]  /*11790*/  @!P0 EXIT ;  /* 0x000000000000894d */ /* 0x000fea0003800000 */
[----:B------:R-:W-:Y:S01]  /*117a0*/  ISETP.NE.AND P0, PT, RZ, UR7, PT ;  /* 0x00000007ff007c0c */ /* 0x000fe2000bf05270 */
        /* <DEDUP_REMOVED lines=8> */
[----:B------:R-:W-:Y:S01]  /*11830*/  CCTL.IVALL ;  /* 0x00000000ff00798f */ /* 0x000fe20002000000 */
[----:B------:R-:W-:Y:S01]  /*11840*/  ULDC.64 UR8, c[0x0][0x220] ;  /* 0x0000880000087ab9 */ /* 0x000fe20000000a00 */
[----:B------:R-:W-:Y:S01]  /*11850*/  ULDC UR4, c[0x0][0x218] ;  /* 0x0000860000047ab9 */ /* 0x000fe20000000800 */
[----:B------:R-:W-:Y:S01]  /*11860*/  IMAD.U32 R6, RZ, RZ, UR8 ;  /* 0x00000008ff067e24 */ /* 0x000fe2000f8e00ff */
[----:B------:R-:W-:Y:S01]  /*11870*/  BSSY B0, `(.L_x_195) ;  /* 0x0000049000007945 */ /* 0x000fe20003800000 */
[----:B0-----:R-:W-:-:S02]  /*11880*/  IMAD.U32 R11, RZ, RZ, UR9 ;  /* 0x00000009ff0b7e24 */ /* 0x001fc4000f8e00ff */
[----:B------:R-:W-:Y:S01]  /*11890*/  IMAD.U32 R3, RZ, RZ, UR4 ;  /* 0x00000004ff037e24 */ /* 0x000fe2000f8e00ff */
[----:B------:R-:W-:Y:S06]  /*118a0*/  @!P0 BRA `(.L_x_196) ;  /* 0x0000000000908947 */ /* 0x000fec0003800000 */
[----:B------:R-:W-:Y:S01]  /*118b0*/  ULDC UR4, c[0x0][0x0] ;  /* 0x0000000000047ab9 */ /* 0x000fe20000000800 */
[----:B------:R-:W-:Y:S01]  /*118c0*/  ULDC UR5, c[0x0][0x23c] ;  /* 0x00008f0000057ab9 */ /* 0x000fe20000000800 */
[----:B------:R-:W-:Y:S01]  /*118d0*/  IMAD R10, R0, UR4, R8 ;  /* 0x00000004000a7c24 */ /* 0x000fe2000f8e0208 */
[----:B------:R-:W-:-:S04]  /*118e0*/  ULDC UR6, c[0x0][0x23c] ;  /* 0x00008f0000067ab9 */ /* 0x000fc80000000800 */
[----:B------:R-:W-:-:S13]  /*118f0*/  ISETP.GE.U32.AND P0, PT, R10, UR5, PT ;  /* 0x000000050a007c0c */ /* 0x000fda000bf06070 */
[----:B------:R-:W-:Y:S05]  /*11900*/  @P0 BRA `(.L_x_197) ;  /* 0x0000000000fc0947 */ /* 0x000fea0003800000 */
[----:B------:R-:W-:Y:S01]  /*11910*/  ULDC UR5, c[0x0][0x10] ;  /* 0x0000040000057ab9 */ /* 0x000fe20000000800 */
[----:B------:R-:W0:Y:S01]  /*11920*/  LDC R19, c[0x0][0x4] ;  /* 0x00000100ff137b82 */ /* 0x000e220000000800 */
[----:B------:R-:W-:Y:S01]  /*11930*/  BSSY B1, `(.L_x_198) ;  /* 0x000001a000017945 */ /* 0x000fe20003800000 */
[----:B------:R-:W-:-:S06]  /*11940*/  IMAD R7, R7, UR5, RZ ;  /* 0x0000000507077c24 */ /* 0x000fcc000f8e02ff */
[----:B------:R-:W2:Y:S01]  /*11950*/  LDC.64 R12, c[0x0][0x618] ;  /* 0x00018600ff0c7b82 */ /* 0x000ea20000000a00 */
[----:B0-----:R-:W-:-:S07]  /*11960*/  IMAD R19, R19, UR4, RZ ;  /* 0x0000000413137c24 */ /* 0x001fce000f8e02ff */
.L_x_199:
[----:B------:R-:W-:-:S04]  /*11970*/  IMAD.IADD R17, R7, 0x1, R10 ;  /* 0x0000000107117824 */ /* 0x000fc800078e020a */
[----:B--2---:R-:W-:-:S05]  /*11980*/  IMAD.WIDE.U32 R16, R17, 0x10, R12 ;  /* 0x0000001011107825 */ /* 0x004fca00078e000c */
[----:B-1----:R-:W2:Y:S04]  /*11990*/  LDG.E R20, desc[UR36][R16.64] ;  /* 0x0000002410147981 */ /* 0x002ea8000c1e1900 */
[----:B------:R-:W3:Y:S01]  /*119a0*/  LDG.E.64 R14, desc[UR36][R16.64+0x8] ;  /* 0x00000824100e7981 */ /* 0x000ee2000c1e1b00 */
[----:B------:R-:W-:Y:S01]  /*119b0*/  FSETP.GTU.FTZ.AND P2, PT, |R3|, +INF , PT ;  /* 0x7f8000000300780b */ /* 0x000fe20003f5c200 */
[----:B------:R-:W-:-:S05]  /*119c0*/  IMAD.IADD R10, R19, 0x1, R10 ;  /* 0x00000001130a7824 */ /* 0x000fca00078e020a */
[----:B------:R-:W-:Y:S02]  /*119d0*/  ISETP.GE.U32.AND P5, PT, R10, UR6, PT ;  /* 0x000000060a007c0c */ /* 0x000fe4000bfa6070 */
[----:B--2---:R-:W-:-:S05]  /*119e0*/  FSETP.NEU.OR P4, PT, R3, R20, P2 ;  /* 0x000000140300720b */ /* 0x004fca000178d400 */
[----:B------:R-:W-:Y:S02]  /*119f0*/  @!P2 FSETP.GT.FTZ.AND P3, PT, R3, R20, PT ;  /* 0x000000140300a20b */ /* 0x000fe40003f74000 */
[----:B---3--:R-:W-:Y:S02]  /*11a00*/  @!P2 ISETP.GE.U32.AND P0, PT, R6, R14, PT ;  /* 0x0000000e0600a20c */ /* 0x008fe40003f06070 */
[----:B------:R-:W-:Y:S02]  /*11a10*/  @!P2 SEL R18, RZ, 0xffffffff, !P3 ;  /* 0xffffffffff12a807 */ /* 0x000fe40005800000 */
[----:B------:R-:W-:Y:S02]  /*11a20*/  @!P2 ISETP.GE.AND.EX P0, PT, R11, R15, PT, P0 ;  /* 0x0000000f0b00a20c */ /* 0x000fe40003f06300 */
[----:B------:R-:W-:Y:S02]  /*11a30*/  @P2 FSETP.GTU.FTZ.AND P3, PT, |R20|, +INF , PT ;  /* 0x7f8000001400280b */ /* 0x000fe40003f7c200 */
[----:B------:R-:W-:-:S02]  /*11a40*/  @!P4 SEL R18, RZ, 0xffffffff, P0 ;  /* 0xffffffffff12c807 */ /* 0x000fc40000000000 */
[----:B------:R-:W-:Y:S02]  /*11a50*/  @P2 ISETP.LT.U32.AND P4, PT, R6, R14, PT ;  /* 0x0000000e0600220c */ /* 0x000fe40003f81070 */
[----:B------:R-:W-:-:S04]  /*11a60*/  @!P2 LOP3.LUT R18, R18, 0x1, RZ, 0xc0, !PT ;  /* 0x000000011212a812 */ /* 0x000fc800078ec0ff */
[----:B------:R-:W-:Y:S02]  /*11a70*/  @!P2 ISETP.EQ.U32.AND P0, PT, R18, 0x1, PT ;  /* 0x000000011200a80c */ /* 0x000fe40003f02070 */
[----:B------:R-:W-:-:S04]  /*11a80*/  @P2 ISETP.LT.OR.EX P0, PT, R11, R15, !P3, P4 ;  /* 0x0000000f0b00220c */ /* 0x000fc80005f01740 */
[----:B------:R-:W-:Y:S02]  /*11a90*/  SEL R6, R6, R14, P0 ;  /* 0x0000000e06067207 */ /* 0x000fe40000000000 */
[----:B------:R-:W-:Y:S02]  /*11aa0*/  SEL R11, R11, R15, P0 ;  /* 0x0000000f0b0b7207 */ /* 0x000fe40000000000 */
[----:B------:R-:W-:Y:S01]  /*11ab0*/  FSEL R3, R3, R20, P0 ;  /* 0x0000001403037208 */ /* 0x000fe20000000000 */
[----:B------:R-:W-:Y:S06]  /*11ac0*/  @!P5 BRA `(.L_x_199) ;  /* 0xfffffffc00a8d947 */ /* 0x000fec000383ffff */
[----:B------:R-:W-:Y:S05]  /*11ad0*/  BSYNC B1 ;  /* 0x0000000000017941 */ /* 0x000fea0003800000 */
.L_x_198:
[----:B------:R-:W-:Y:S05]  /*11ae0*/  BRA `(.L_x_197) ;  /* 0x0000000000847947 */ /* 0x000fea0003800000 */
.L_x_196:
[----:B------:R-:W-:Y:S01]  /*11af0*/  ULDC UR4, c[0x0][0x23c] ;  /* 0x00008f0000047ab9 */ /* 0x000fe20000000800 */
[----:B------:R-:W-:Y:S01]  /*11b00*/  ULDC UR5, c[0x0][0x23c] ;  /* 0x00008f0000057ab9 */ /* 0x000fe20000000800 */
[----:B------:R-:W-:-:S13]  /*11b10*/  ISETP.GE.U32.AND P0, PT, R0, UR4, PT ;  /* 0x0000000400007c0c */ /* 0x000fda000bf06070 */
[----:B------:R-:W-:Y:S05]  /*11b20*/  @P0 BRA `(.L_x_197) ;  /* 0x0000000000740947 */ /* 0x000fea0003800000 */
[----:B------:R-:W-:Y:S01]  /*11b30*/  ULDC UR4, c[0x0][0x10] ;  /* 0x0000040000047ab9 */ /* 0x000fe20000000800 */
[----:B------:R-:W0:Y:S01]  /*11b40*/  LDC R19, c[0x0][RZ] ;  /* 0x00000000ff137b82 */ /* 0x000e220000000800 */
[----:B------:R-:W-:Y:S01]  /*11b50*/  MOV R10, R0 ;  /* 0x00000000000a7202 */ /* 0x000fe20000000f00 */
[----:B------:R-:W-:-:S06]  /*11b60*/  IMAD R7, R7, UR4, RZ ;  /* 0x0000000407077c24 */ /* 0x000fcc000f8e02ff */
[----:B------:R-:W2:Y:S08]  /*11b70*/  LDC.64 R12, c[0x0][0x618] ;  /* 0x00018600ff0c7b82 */ /* 0x000eb00000000a00 */
[----:B-1----:R-:W1:Y:S02]  /*11b80*/  LDC R21, c[0x0][0x4] ;  /* 0x00000100ff157b82 */ /* 0x002e640000000800 */
.L_x_200:
[----:B------:R-:W-:-:S04]  /*11b90*/  IMAD.IADD R15, R7, 0x1, R10 ;  /* 0x00000001070f7824 */ /* 0x000fc800078e020a */
[----:B0-----:R-:W-:-:S04]  /*11ba0*/  IMAD R15, R15, R19, R8 ;  /* 0x000000130f0f7224 */ /* 0x001fc800078e0208 */
[----:B--2---:R-:W-:-:S05]  /*11bb0*/  IMAD.WIDE.U32 R16, R15, 0x10, R12 ;  /* 0x000000100f107825 */ /* 0x004fca00078e000c */
[----:B------:R-:W2:Y:S04]  /*11bc0*/  LDG.E R20, desc[UR36][R16.64] ;  /* 0x0000002410147981 */ /* 0x000ea8000c1e1900 */
[----:B------:R-:W3:Y:S01]  /*11bd0*/  LDG.E.64 R14, desc[UR36][R16.64+0x8] ;  /* 0x00000824100e7981 */ /* 0x000ee2000c1e1b00 */
[----:B------:R-:W-:Y:S01]  /*11be0*/  FSETP.GTU.FTZ.AND P2, PT, |R3|, +INF , PT ;  /* 0x7f8000000300780b */ /* 0x000fe20003f5c200 */
[----:B-1----:R-:W-:-:S05]  /*11bf0*/  IMAD.IADD R10, R21, 0x1, R10 ;  /* 0x00000001150a7824 */ /* 0x002fca00078e020a */
        /* <DEDUP_REMOVED lines=16> */
.L_x_197:
[----:B------:R-:W-:Y:S05]  /*11d00*/  BSYNC B0 ;  /* 0x0000000000007941 */ /* 0x000fea0003800000 */
.L_x_195:
[----:B------:R-:W0:Y:S01]  /*11d10*/  S2UR UR5, SR_CgaCtaId ;  /* 0x00000000000579c3 */ /* 0x000e220000008800 */
[----:B------:R-:W-:Y:S01]  /*11d20*/  UMOV UR4, 0x400 ;  /* 0x0000040000047882 */ /* 0x000fe20000000000 */
[----:B------:R-:W-:Y:S01]  /*11d30*/  IMAD.MOV.U32 R12, RZ, RZ, R6 ;  /* 0x000000ffff0c7224 */ /* 0x000fe200078e0006 */
[----:B------:R-:W-:Y:S01]  /*11d40*/  UIADD3 UR4, UR4, 0x10, URZ ;  /* 0x0000001004047890 */ /* 0x000fe2000fffe03f */
[----:B------:R-:W-:-:S04]  /*11d50*/  IMAD.MOV.U32 R13, RZ, RZ, R11 ;  /* 0x000000ffff0d7224 */ /* 0x000fc800078e000b */
[----:B------:R-:W2:Y:S01]  /*11d60*/  LDC R7, c[0x0][RZ] ;  /* 0x00000000ff077b82 */ /* 0x000ea20000000800 */
[----:B------:R-:W-:Y:S01]  /*11d70*/  ULDC UR6, c[0x0][0x4] ;  /* 0x0000010000067ab9 */ /* 0x000fe20000000800 */
[----:B0-----:R-:W-:Y:S02]  /*11d80*/  ULEA UR4, UR5, UR4, 0x18 ;  /* 0x0000000405047291 */ /* 0x001fe4000f8ec03f */
[----:B------:R-:W-:Y:S01]  /*11d90*/  USHF.R.U32.HI UR5, URZ, 0x1, UR6 ;  /* 0x000000013f057899 */ /* 0x000fe20008011606 */
[----:B--2---:R-:W-:-:S05]  /*11da0*/  IMAD R10, R0, R7, R8 ;  /* 0x00000007000a7224 */ /* 0x004fca00078e0208 */
[----:B------:R-:W-:Y:S02]  /*11db0*/  ISETP.NE.AND P0, PT, RZ, UR5, PT ;  /* 0x00000005ff007c0c */ /* 0x000fe4000bf05270 */
[----:B------:R-:W-:-:S05]  /*11dc0*/  LEA R10, R10, UR4, 0x4 ;  /* 0x000000040a0a7c11 */ /* 0x000fca000f8e20ff */
[----:B------:R0:W-:Y:S04]  /*11dd0*/  STS.64 [R10+0x8], R12 ;  /* 0x0000080c0a007388 */ /* 0x0001e80000000a00 */
[----:B------:R0:W-:Y:S02]  /*11de0*/  STS [R10], R3 ;  /* 0x000000030a007388 */ /* 0x0001e40000000800 */
[----:B------:R-:W-:Y:S05]  /*11df0*/  @!P0 BRA `(.L_x_201) ;  /* 0x0000000000988947 */ /* 0x000fea0003800000 */
[----:B------:R-:W-:-:S07]  /*11e00*/  IMAD.U32 R15, RZ, RZ, UR5 ;  /* 0x00000005ff0f7e24 */ /* 0x000fce000f8e00ff */
.L_x_207:
[----:B0-2---:R-:W-:Y:S01]  /*11e10*/  IADD3 R12, R0, R15, RZ ;  /* 0x0000000f000c7210 */ /* 0x005fe20007ffe0ff */
[----:B------:R-:W-:Y:S03]  /*11e20*/  BAR.SYNC.DEFER_BLOCKING 0x0 ;  /* 0x0000000000007b1d */ /* 0x000fe60000010000 */
[----:B------:R-:W-:-:S03]  /*11e30*/  ISETP.GE.U32.AND P0, PT, R12, UR6, PT ;  /* 0x000000060c007c0c */ /* 0x000fc6000bf06070 */
[----:B------:R-:W-:Y:S01]  /*11e40*/  BSSY B0, `(.L_x_202) ;  /* 0x000001e000007945 */ /* 0x000fe20003800000 */
[----:B------:R-:W-:-:S13]  /*11e50*/  ISETP.GE.U32.OR P0, PT, R0, R15, P0 ;  /* 0x0000000f0000720c */ /* 0x000fda0000706470 */
[----:B------:R-:W-:Y:S05]  /*11e60*/  @P0 BRA `(.L_x_203) ;  /* 0x00000000006c0947 */ /* 0x000fea0003800000 */
[----:B------:R-:W-:Y:S01]  /*11e70*/  IMAD R12, R12, R7, R8 ;  /* 0x000000070c0c7224 */ /* 0x000fe200078e0208 */
[----:B------:R-:W-:Y:S01]  /*11e80*/  FSETP.GTU.FTZ.AND P0, PT, |R3|, +INF , PT ;  /* 0x7f8000000300780b */ /* 0x000fe20003f1c200 */
[----:B------:R-:W-:Y:S03]  /*11e90*/  BSSY B1, `(.L_x_204) ;  /* 0x0000011000017945 */ /* 0x000fe60003800000 */
[----:B------:R-:W-:-:S05]  /*11ea0*/  LEA R14, R12, UR4, 0x4 ;  /* 0x000000040c0e7c11 */ /* 0x000fca000f8e20ff */
[----:B------:R0:W2:Y:S04]  /*11eb0*/  LDS R16, [R14] ;  /* 0x000000000e107984 */ /* 0x0000a80000000800 */
[----:B------:R0:W3:Y:S01]  /*11ec0*/  LDS.64 R12, [R14+0x8] ;  /* 0x000008000e0c7984 */ /* 0x0000e20000000a00 */
        /* <DEDUP_REMOVED lines=10> */
.L_x_205:
[----:B--2---:R-:W-:Y:S02]  /*11f70*/  FSETP.GTU.FTZ.AND P0, PT, |R16|, +INF , PT ;  /* 0x7f8000001000780b */ /* 0x004fe40003f1c200 */
[----:B---3--:R-:W-:-:S04]  /*11f80*/  ISETP.LT.U32.AND P2, PT, R6, R12, PT ;  /* 0x0000000c0600720c */ /* 0x008fc80003f41070 */
[----:B------:R-:W-:-:S13]  /*11f90*/  ISETP.LT.OR.EX P0, PT, R11, R13, !P0, P2 ;  /* 0x0000000d0b00720c */ /* 0x000fda0004701720 */
.L_x_206:
[----:B------:R-:W-:Y:S05]  /*11fa0*/  BSYNC B1 ;  /* 0x0000000000017941 */ /* 0x000fea0003800000 */
.L_x_204:
[----:B------:R-:W-:Y:S02]  /*11fb0*/  SEL R6, R6, R12, P0 ;  /* 0x0000000c06067207 */ /* 0x000fe40000000000 */
[----:B------:R-:W-:Y:S02]  /*11fc0*/  SEL R11, R11, R13, P0 ;  /* 0x0000000d0b0b7207 */ /* 0x000fe40000000000 */
[----:B------:R-:W-:Y:S01]  /*11fd0*/  FSEL R3, R3, R16, P0 ;  /* 0x0000001003037208 */ /* 0x000fe20000000000 */
[----:B------:R-:W-:Y:S02]  /*11fe0*/  IMAD.MOV.U32 R12, RZ, RZ, R6 ;  /* 0x000000ffff0c7224 */ /* 0x000fe400078e0006 */
[----:B------:R-:W-:Y:S02]  /*11ff0*/  IMAD.MOV.U32 R13, RZ, RZ, R11 ;  /* 0x000000ffff0d7224 */ /* 0x000fe400078e000b */
[----:B------:R2:W-:Y:S04]  /*12000*/  STS [R10], R3 ;  /* 0x000000030a007388 */ /* 0x0005e80000000800 */
[----:B------:R2:W-:Y:S02]  /*12010*/  STS.64 [R10+0x8], R12 ;  /* 0x0000080c0a007388 */ /* 0x0005e40000000a00 */
.L_x_203:
[----:B------:R-:W-:Y:S05]  /*12020*/  BSYNC B0 ;  /* 0x0000000000007941 */ /* 0x000fea0003800000 */
.L_x_202:
[----:B------:R-:W-:Y:S02]  /*12030*/  ISETP.GT.AND P0, PT, R15, 0x1, PT ;  /* 0x000000010f00780c */ /* 0x000fe40003f04270 */
[----:B------:R-:W-:-:S11]  /*12040*/  SHF.R.S32.HI R15, RZ, 0x1, R15 ;  /* 0x00000001ff0f7819 */ /* 0x000fd6000001140f */
[----:B------:R-:W-:Y:S05]  /*12050*/  @P0 BRA `(.L_x_207) ;  /* 0xfffffffc006c0947 */ /* 0x000fea000383ffff */
.L_x_201:
[----:B------:R-:W-:Y:S02]  /*12060*/  ULDC UR4, c[0x0][0x240] ;  /* 0x0000900000047ab9 */ /* 0x000fe40000000800 */
[----:B------:R-:W-:-:S13]  /*12070*/  ISETP.NE.AND P0, PT, RZ, UR4, PT ;  /* 0x00000004ff007c0c */ /* 0x000fda000bf05270 */
[----:B------:R-:W-:Y:S05]  /*12080*/  @!P0 BRA `(.L_x_208) ;  /* 0x0000000400388947 */ /* 0x000fea0003800000 */
[----:B------:R-:W-:Y:S01]  /*12090*/  ISETP.GT.AND P0, PT, R7, 0x20, PT ;  /* 0x000000200700780c */ /* 0x000fe20003f04270 */
[----:B------:R-:W-:-:S12]  /*120a0*/  IMAD.MOV.U32 R0, RZ, RZ, R7 ;  /* 0x000000ffff007224 */ /* 0x000fd800078e0007 */
[----:B------:R-:W-:Y:S05]  /*120b0*/  @!P0 BRA `(.L_x_209) ;  /* 0x0000000000b88947 */ /* 0x000fea0003800000 */
[----:B0-2---:R-:W-:Y:S01]  /*120c0*/  IMAD.MOV.U32 R12, RZ, RZ, R6 ;  /* 0x000000ffff0c7224 */ /* 0x005fe200078e0006 */
[----:B------:R-:W-:Y:S01]  /*120d0*/  LEA.HI R0, R7, R7, RZ, 0x1 ;  /* 0x0000000707007211 */ /* 0x000fe200078f08ff */
[----:B------:R-:W-:Y:S01]  /*120e0*/  IMAD.MOV.U32 R13, RZ, RZ, R11 ;  /* 0x000000ffff0d7224 */ /* 0x000fe200078e000b */
[----:B------:R3:W-:Y:S02]  /*120f0*/  STS [R10], R3 ;  /* 0x000000030a007388 */ /* 0x0007e40000000800 */
[----:B------:R-:W-:Y:S01]  /*12100*/  SHF.R.S32.HI R14, RZ, 0x1, R0 ;  /* 0x00000001ff0e7819 */ /* 0x000fe20000011400 */
[----:B------:R-:W-:Y:S01]  /*12110*/  HFMA2.MMA R0, -RZ, RZ, 0, 1.9073486328125e-06 ;  /* 0x00000020ff007435 */ /* 0x000fe200000001ff */
[----:B------:R3:W-:Y:S02]  /*12120*/  STS.64 [R10+0x8], R12 ;  /* 0x0000080c0a007388 */ /* 0x0007e40000000a00 */
[----:B------:R-:W-:-:S13]  /*12130*/  ISETP.GE.AND P0, PT, R14, 0x20, PT ;  /* 0x000000200e00780c */ /* 0x000fda0003f06270 */
[----:B---3--:R-:W-:Y:S05]  /*12140*/  @!P0 BRA `(.L_x_209) ;  /* 0x0000000000948947 */ /* 0x008fea0003800000 */
.L_x_215:
[----:B0-----:R-:W-:Y:S01]  /*12150*/  IMAD.IADD R0, R8, 0x1, R14 ;  /* 0x0000000108007824 */ /* 0x001fe200078e020e */
[----:B------:R-:W-:Y:S04]  /*12160*/  BAR.SYNC.DEFER_BLOCKING 0x0 ;  /* 0x0000000000007b1d */ /* 0x000fe80000010000 */
[----:B------:R-:W-:Y:S02]  /*12170*/  ISETP.GE.U32.AND P0, PT, R0, R7, PT ;  /* 0x000000070000720c */ /* 0x000fe40003f06070 */
[----:B------:R-:W-:Y:S02]  /*12180*/  BSSY B0, `(.L_x_210) ;  /* 0x000001d000007945 */ /* 0x000fe40003800000 */
[----:B------:R-:W-:-:S13]  /*12190*/  ISETP.GE.U32.OR P0, PT, R8, R14, P0 ;  /* 0x0000000e0800720c */ /* 0x000fda0000706470 */
[----:B--2---:R-:W-:Y:S05]  /*121a0*/  @P0 BRA `(.L_x_211) ;  /* 0x0000000000680947 */ /* 0x004fea0003800000 */
        /* <DEDUP_REMOVED lines=15> */
.L_x_213:
[----:B--2---:R-:W-:Y:S02]  /*122a0*/  FSETP.GTU.FTZ.AND P0, PT, |R16|, +INF , PT ;  /* 0x7f8000001000780b */ /* 0x004fe40003f1c200 */
[----:B---3--:R-:W-:-:S04]  /*122b0*/  ISETP.LT.U32.AND P2, PT, R6, R12, PT ;  /* 0x0000000c0600720c */ /* 0x008fc80003f41070 */
[----:B------:R-:W-:-:S13]  /*122c0*/  ISETP.LT.OR.EX P0, PT, R11, R13, !P0, P2 ;  /* 0x0000000d0b00720c */ /* 0x000fda0004701720 */
.L_x_214:
[----:B------:R-:W-:Y:S05]  /*122d0*/  BSYNC B1 ;  /* 0x0000000000017941 */ /* 0x000fea0003800000 */
.L_x_212:
[----:B------:R-:W-:Y:S02]  /*122e0*/  SEL R6, R6, R12, P0 ;  /* 0x0000000c06067207 */ /* 0x000fe40000000000 */
[----:B------:R-:W-:Y:S02]  /*122f0*/  SEL R11, R11, R13, P0 ;  /* 0x0000000d0b0b7207 */ /* 0x000fe40000000000 */
[----:B------:R-:W-:Y:S01]  /*12300*/  FSEL R3, R3, R16, P0 ;  /* 0x0000001003037208 */ /* 0x000fe20000000000 */
[----:B------:R-:W-:Y:S02]  /*12310*/  IMAD.MOV.U32 R12, RZ, RZ, R6 ;  /* 0x000000ffff0c7224 */ /* 0x000fe400078e0006 */
[----:B------:R-:W-:Y:S02]  /*12320*/  IMAD.MOV.U32 R13, RZ, RZ, R11 ;  /* 0x000000ffff0d7224 */ /* 0x000fe400078e000b */
[----:B------:R2:W-:Y:S04]  /*12330*/  STS [R10], R3 ;  /* 0x000000030a007388 */ /* 0x0005e80000000800 */
[----:B------:R2:W-:Y:S02]  /*12340*/  STS.64 [R10+0x8], R12 ;  /* 0x0000080c0a007388 */ /* 0x0005e40000000a00 */
.L_x_211:
[----:B------:R-:W-:Y:S05]  /*12350*/  BSYNC B0 ;  /* 0x0000000000007941 */ /* 0x000fea0003800000 */
.L_x_210:
[----:B------:R-:W-:-:S04]  /*12360*/  SHF.R.S32.HI R14, RZ, 0x1, R14 ;  /* 0x00000001ff0e7819 */ /* 0x000fc8000001140e */
[----:B------:R-:W-:-:S13]  /*12370*/  ISETP.GE.AND P0, PT, R14, 0x20, PT ;  /* 0x000000200e00780c */ /* 0x000fda0003f06270 */
[----:B------:R-:W-:Y:S05]  /*12380*/  @P0 BRA `(.L_x_215) ;  /* 0xfffffffc00700947 */ /* 0x000fea000383ffff */
[----:B0-----:R-:W-:-:S07]  /*12390*/  IMAD.MOV.U32 R0, RZ, RZ, 0x20 ;  /* 0x00000020ff007424 */ /* 0x001fce00078e00ff */
.L_x_209:
[----:B------:R-:W-:Y:S01]  /*123a0*/  BAR.SYNC.DEFER_BLOCKING 0x0 ;  /* 0x0000000000007b1d */ /* 0x000fe20000010000 */
[----:B------:R-:W-:-:S13]  /*123b0*/  ISETP.GE.AND P0, PT, R0, 0x2, PT ;  /* 0x000000020000780c */ /* 0x000fda0003f06270 */
[----:B------:R-:W-:Y:S05]  /*123c0*/  @!P0 BRA `(.L_x_208) ;  /* 0x0000000000688947 */ /* 0x000fea0003800000 */
[----:B------:R-:W-:-:S07]  /*123d0*/  MOV R7, 0x1 ;  /* 0x0000000100077802 */ /* 0x000fce0000000f00 */
.L_x_219:
[----:B------:R-:W-:Y:S01]  /*123e0*/  FSETP.GTU.FTZ.AND P0, PT, |R3|, +INF , PT ;  /* 0x7f8000000300780b */ /* 0x000fe20003f1c200 */
[----:B0-2---:R0:W2:Y:S01]  /*123f0*/  SHFL.DOWN PT, R10, R3, R7, 0x1f ;  /* 0x08001f07030a7589 */ /* 0x0050a200000e0000 */
        /* <DEDUP_REMOVED lines=13> */
.L_x_217:
[----:B--2---:R-:W-:Y:S02]  /*124d0*/  FSETP.GTU.FTZ.AND P0, PT, |R10|, +INF , PT ;  /* 0x7f8000000a00780b */ /* 0x004fe40003f1c200 */
[----:B----4-:R-:W-:-:S04]  /*124e0*/  ISETP.LT.U32.AND P2, PT, R6, R13, PT ;  /* 0x0000000d0600720c */ /* 0x010fc80003f41070 */
[----:B---3--:R-:W-:-:S13]  /*124f0*/  ISETP.LT.OR.EX P0, PT, R11, R12, !P0, P2 ;  /* 0x0000000c0b00720c */ /* 0x008fda0004701720 */
.L_x_218:
[----:B------:R-:W-:Y:S05]  /*12500*/  BSYNC B0 ;  /* 0x0000000000007941 */ /* 0x000fea0003800000 */
.L_x_216:
[----:B0-----:R-:W-:Y:S01]  /*12510*/  IMAD.SHL.U32 R7, R7, 0x2, RZ ;  /* 0x0000000207077824 */ /* 0x001fe200078e00ff */
[----:B------:R-:W-:Y:S02]  /*12520*/  FSEL R3, R3, R10, P0 ;  /* 0x0000000a03037208 */ /* 0x000fe40000000000 */
[----:B------:R-:W-:Y:S02]  /*12530*/  SEL R6, R6, R13, P0 ;  /* 0x0000000d06067207 */ /* 0x000fe40000000000 */
[----:B------:R-:W-:Y:S02]  /*12540*/  ISETP.GE.AND P2, PT, R7, R0, PT ;  /* 0x000000000700720c */ /* 0x000fe40003f46270 */
[----:B------:R-:W-:-:S11]  /*12550*/  SEL R11, R11, R12, P0 ;  /* 0x0000000c0b0b7207 */ /* 0x000fd60000000000 */
[----:B------:R-:W-:Y:S05]  /*12560*/  @!P2 BRA `(.L_x_219) ;  /* 0xfffffffc009ca947 */ /* 0x000fea000383ffff */
.L_x_208:
[----:B------:R-:W-:Y:S05]  /*12570*/  @!P1 EXIT ;  /* 0x000000000000994d */ /* 0x000fea0003800000 */
[----:B0-2---:R-:W0:Y:S01]  /*12580*/  LDC.64 R12, c[0x0][0x628] ;  /* 0x00018a00ff0c7b82 */ /* 0x005e220000000a00 */
[----:B------:R-:W-:Y:S01]  /*12590*/  ISETP.NE.U32.AND P0, PT, R4, RZ, PT ;  /* 0x000000ff0400720c */ /* 0x000fe20003f05070 */
[----:B------:R-:W-:Y:S02]  /*125a0*/  ULDC.U8 UR4, c[0x0][0x630] ;  /* 0x00018c0000047ab9 */ /* 0x000fe40000000000 */
[----:B------:R-:W-:Y:S02]  /*125b0*/  ISETP.NE.AND P2, PT, RZ, UR4, PT ;  /* 0x00000004ff007c0c */ /* 0x000fe4000bf45270 */
[----:B------:R-:W-:Y:S02]  /*125c0*/  ISETP.NE.AND.EX P0, PT, R9, RZ, PT, P0 ;  /* 0x000000ff0900720c */ /* 0x000fe40003f05300 */
[----:B0-----:R-:W-:Y:S02]  /*125d0*/  SEL R7, R12, RZ, P2 ;  /* 0x000000ff0c077207 */ /* 0x001fe40001000000 */
[----:B------:R-:W-:-:S02]  /*125e0*/  SEL R0, R13, RZ, P2 ;  /* 0x000000ff0d007207 */ /* 0x000fc40001000000 */
[----:B------:R-:W-:-:S05]  /*125f0*/  IADD3 R16, P1, R6, R7, RZ ;  /* 0x0000000706107210 */ /* 0x000fca0007f3e0ff */
[----:B------:R-:W-:Y:S02]  /*12600*/  IMAD.X R17, R11, 0x1, R0, P1 ;  /* 0x000000010b117824 */ /* 0x000fe400008e0600 */
[----:B------:R-:W-:Y:S06]  /*12610*/  @!P0 BRA `(.L_x_220) ;  /* 0x0000000000c08947 */ /* 0x000fec0003800000 */
[----:B------:R-:W-:Y:S02]  /*12620*/  ULDC.U8 UR4, c[0x0][0x631] ;  /* 0x00018c4000047ab9 */ /* 0x000fe40000000000 */
[----:B------:R-:W-:Y:S01]  /*12630*/  ISETP.NE.AND P1, PT, RZ, UR4, PT ;  /* 0x00000004ff007c0c */ /* 0x000fe2000bf25270 */
[----:B------:R-:W-:-:S12]  /*12640*/  @!P2 BRA `(.L_x_221) ;  /* 0x000000000044a947 */ /* 0x000fd80003800000 */
[----:B------:R-:W2:Y:S04]  /*12650*/  LDG.E R8, desc[UR36][R4.64] ;  /* 0x0000002404087981 */ /* 0x000ea8000c1e1900 */
[----:B------:R-:W3:Y:S01]  /*12660*/  LDG.E.64 R6, desc[UR36][R4.64+0x8] ;  /* 0x0000082404067981 */ /* 0x000ee2000c1e1b00 */
[----:B--2---:R-:W-:-:S04]  /*12670*/  FSETP.GTU.FTZ.AND P2, PT, |R8|, +INF , PT ;  /* 0x7f8000000800780b */ /* 0x004fc80003f5c200 */
[----:B------:R-:W-:-:S09]  /*12680*/  FSETP.NEU.OR P4, PT, R8, R3, P2 ;  /* 0x000000030800720b */ /* 0x000fd2000178d400 */
[----:B---3--:R-:W-:Y:S02]  /*12690*/  @!P2 ISETP.GE.U32.AND P0, PT, R6, R16, PT ;  /* 0x000000100600a20c */ /* 0x008fe40003f06070 */
[----:B------:R-:W-:Y:S02]  /*126a0*/  @!P2 FSETP.GT.FTZ.AND P3, PT, R8, R3, PT ;  /* 0x000000030800a20b */ /* 0x000fe40003f74000 */
[----:B------:R-:W-:Y:S02]  /*126b0*/  @!P2 ISETP.GE.AND.EX P0, PT, R7, R17, PT, P0 ;  /* 0x000000110700a20c */ /* 0x000fe40003f06300 */
[----:B------:R-:W-:Y:S02]  /*126c0*/  @!P2 SEL R0, RZ, 0xffffffff, !P3 ;  /* 0xffffffffff00a807 */ /* 0x000fe40005800000 */
[----:B------:R-:W-:Y:S02]  /*126d0*/  @!P4 SEL R0, RZ, 0xffffffff, P0 ;  /* 0xffffffffff00c807 */ /* 0x000fe40000000000 */
[----:B------:R-:W-:-:S02]  /*126e0*/  @P2 FSETP.GTU.FTZ.AND P4, PT, |R3|, +INF , PT ;  /* 0x7f8000000300280b */ /* 0x000fc40003f9c200 */
[----:B------:R-:W-:Y:S02]  /*126f0*/  @!P2 LOP3.LUT R0, R0, 0x1, RZ, 0xc0, !PT ;  /* 0x000000010000a812 */ /* 0x000fe400078ec0ff */
[----:B------:R-:W-:Y:S02]  /*12700*/  @P2 ISETP.LT.U32.AND P3, PT, R6, R16, PT ;  /* 0x000000100600220c */ /* 0x000fe40003f61070 */
[----:B------:R-:W-:Y:S02]  /*12710*/  @!P2 ISETP.EQ.U32.AND P0, PT, R0, 0x1, PT ;  /* 0x000000010000a80c */ /* 0x000fe40003f02070 */
[----:B------:R-:W-:-:S04]  /*12720*/  @P2 ISETP.LT.OR.EX P0, PT, R7, R17, !P4, P3 ;  /* 0x000000110700220c */ /* 0x000fc80006701730 */
[----:B------:R-:W-:Y:S02]  /*12730*/  SEL R16, R6, R16, P0 ;  /* 0x0000001006107207 */ /* 0x000fe40000000000 */
[----:B------:R-:W-:Y:S02]  /*12740*/  SEL R17, R7, R17, P0 ;  /* 0x0000001107117207 */ /* 0x000fe40000000000 */
[----:B------:R-:W-:-:S07]  /*12750*/  FSEL R3, R8, R3, P0 ;  /* 0x0000000308037208 */ /* 0x000fce0000000000 */
.L_x_221:
[----:B------:R-:W-:Y:S05]  /*12760*/  @!P1 BRA `(.L_x_222) ;  /* 0x0000000000609947 */ /* 0x000fea0003800000 */
[----:B------:R-:W0:Y:S02]  /*12770*/  LDC R0, c[0x0][0x634] ;  /* 0x00018d00ff007b82 */ /* 0x000e240000000800 */
[----:B0-----:R-:W-:-:S13]  /*12780*/  ISETP.NE.AND P0, PT, R0, 0x1, PT ;  /* 0x000000010000780c */ /* 0x001fda0003f05270 */
[----:B------:R-:W-:Y:S05]  /*12790*/  @!P0 BRA `(.L_x_223) ;  /* 0x0000000000408947 */ /* 0x000fea0003800000 */
[----:B------:R-:W-:Y:S01]  /*127a0*/  MOV R14, 0x0 ;  /* 0x00000000000e7802 */ /* 0x000fe20000000f00 */
[----:B------:R-:W-:Y:S01]  /*127b0*/  ULDC.64 UR4, c[0x4][0x3d8] ;  /* 0x0100f60000047ab9 */ /* 0x000fe20000000a00 */
[----:B------:R-:W-:Y:S01]  /*127c0*/  ULDC.64 UR6, c[0x4][0x2a0] ;  /* 0x0100a80000067ab9 */ /* 0x000fe20000000a00 */
[----:B------:R-:W-:Y:S02]  /*127d0*/  IMAD.U32 R4, RZ, RZ, UR4 ;  /* 0x00000004ff047e24 */ /* 0x000fe4000f8e00ff */
[----:B------:R-:W-:Y:S01]  /*127e0*/  IMAD.U32 R5, RZ, RZ, UR5 ;  /* 0x00000005ff057e24 */ /* 0x000fe2000f8e00ff */
[----:B------:R-:W0:Y:S01]  /*127f0*/  LDC.64 R14, c[0x4][R14] ;  /* 0x010000000e0e7b82 */ /* 0x000e220000000a00 */
[----:B------:R-:W-:Y:S01]  /*12800*/  ULDC.64 UR4, c[0x4][0x3c0] ;  /* 0x0100f00000047ab9 */ /* 0x000fe20000000a00 */
[----:B------:R-:W-:Y:S01]  /*12810*/  IMAD.U32 R10, RZ, RZ, UR6 ;  /* 0x00000006ff0a7e24 */ /* 0x000fe2000f8e00ff */
[----:B------:R-:W-:Y:S01]  /*12820*/  MOV R7, UR5 ;  /* 0x0000000500077c02 */ /* 0x000fe20008000f00 */
[----:B------:R-:W-:-:S02]  /*12830*/  IMAD.U32 R6, RZ, RZ, UR4 ;  /* 0x00000004ff067e24 */ /* 0x000fc4000f8e00ff */
[----:B------:R-:W-:Y:S02]  /*12840*/  IMAD.U32 R11, RZ, RZ, UR7 ;  /* 0x00000007ff0b7e24 */ /* 0x000fe4000f8e00ff */
[----:B------:R-:W-:Y:S02]  /*12850*/  IMAD.MOV.U32 R8, RZ, RZ, 0x2ef ;  /* 0x000002efff087424 */ /* 0x000fe400078e00ff */
[----:B------:R-:W-:Y:S02]  /*12860*/  IMAD.MOV.U32 R12, RZ, RZ, 0x1 ;  /* 0x00000001ff0c7424 */ /* 0x000fe400078e00ff */
[----:B------:R-:W-:-:S07]  /*12870*/  IMAD.MOV.U32 R13, RZ, RZ, RZ ;  /* 0x000000ffff0d7224 */ /* 0x000fce00078e00ff */
[----:B-1----:R-:W-:-:S07]  /*12880*/  LEPC R20, `(.L_x_223) ;  /* 0x000000001014794e */ /* 0x002fce0000000000 */
[----:B0-----:R-:W-:Y:S05]  /*12890*/  CALL.ABS.NOINC R14 ;  /* 0x000000000e007343 */ /* 0x001fea0003c00000 */
.L_x_223:
[----:B------:R-:W-:Y:S02]  /*128a0*/  ULDC.64 UR4, c[0x0][0x600] ;  /* 0x0001800000047ab9 */ /* 0x000fe40000000a00 */
[----:B------:R-:W-:-:S04]  /*128b0*/  IADD3 R2, P0, R2, UR4, RZ ;  /* 0x0000000402027c10 */ /* 0x000fc8000ff1e0ff */
[----:B------:R-:W-:-:S05]  /*128c0*/  IADD3.X R3, RZ, UR5, RZ, P0, !PT ;  /* 0x00000005ff037c10 */ /* 0x000fca00087fe4ff */
[----:B------:R-:W-:Y:S01]  /*128d0*/  STG.E.64 desc[UR36][R2.64], R16 ;  /* 0x0000001002007986 */ /* 0x000fe2000c101b24 */
[----:B------:R-:W-:Y:S05]  /*128e0*/  EXIT ;  /* 0x000000000000794d */ /* 0x000fea0003800000 */
.L_x_222:
[----:B------:R-:W-:Y:S04]  /*128f0*/  STG.E.64 desc[UR36][R4.64+0x8], R16 ;  /* 0x0000081004007986 */ /* 0x000fe8000c101b24 */
[----:B------:R-:W-:Y:S01]  /*12900*/  STG.E desc[UR36][R4.64], R3 ;  /* 0x0000000304007986 */ /* 0x000fe2000c101924 */
[----:B------:R-:W-:Y:S05]  /*12910*/  EXIT ;  /* 0x000000000000794d */ /* 0x000fea0003800000 */
.L_x_220:
[----:B------:R-:W-:Y:S05]  /*12920*/  @!P2 BRA `(.L_x_224) ;  /* 0x000000000044a947 */ /* 0x000fea0003800000 */
[----:B------:R-:W-:Y:S01]  /*12930*/  MOV R0, 0x0 ;  /* 0x0000000000007802 */ /* 0x000fe20000000f00 */
[----:B------:R-:W-:Y:S01]  /*12940*/  ULDC.64 UR4, c[0x4][0x3c8] ;  /* 0x0100f20000047ab9 */ /* 0x000fe20000000a00 */
[----:B------:R-:W-:Y:S01]  /*12950*/  ULDC.64 UR6, c[0x4][0x3c0] ;  /* 0x0100f00000067ab9 */ /* 0x000fe20000000a00 */
[----:B------:R-:W-:Y:S01]  /*12960*/  IMAD.U32 R4, RZ, RZ, UR4 ;  /* 0x00000004ff047e24 */ /* 0x000fe2000f8e00ff */
[----:B------:R0:W2:Y:S01]  /*12970*/  LDC.64 R14, c[0x4][R0] ;  /* 0x01000000000e7b82 */ /* 0x0000a20000000a00 */
[----:B------:R-:W-:Y:S01]  /*12980*/  IMAD.U32 R5, RZ, RZ, UR5 ;  /* 0x00000005ff057e24 */ /* 0x000fe2000f8e00ff */
[----:B------:R-:W-:Y:S01]  /*12990*/  ULDC.64 UR4, c[0x4][0x2c8] ;  /* 0x0100b20000047ab9 */ /* 0x000fe20000000a00 */
[----:B------:R-:W-:Y:S01]  /*129a0*/  IMAD.U32 R6, RZ, RZ, UR6 ;  /* 0x00000006ff067e24 */ /* 0x000fe2000f8e00ff */
[----:B------:R-:W-:Y:S01]  /*129b0*/  MOV R11, UR5 ;  /* 0x00000005000b7c02 */ /* 0x000fe20008000f00 */
[----:B------:R-:W-:Y:S02]  /*129c0*/  IMAD.U32 R7, RZ, RZ, UR7 ;  /* 0x00000007ff077e24 */ /* 0x000fe4000f8e00ff */
[----:B------:R-:W-:-:S02]  /*129d0*/  IMAD.U32 R10, RZ, RZ, UR4 ;  /* 0x00000004ff0a7e24 */ /* 0x000fc4000f8e00ff */
[----:B------:R-:W-:Y:S02]  /*129e0*/  IMAD.MOV.U32 R8, RZ, RZ, 0x2dd ;  /* 0x000002ddff087424 */ /* 0x000fe400078e00ff */
[----:B------:R-:W-:Y:S02]  /*129f0*/  IMAD.MOV.U32 R12, RZ, RZ, 0x1 ;  /* 0x00000001ff0c7424 */ /* 0x000fe400078e00ff */
[----:B0-----:R-:W-:-:S07]  /*12a00*/  IMAD.MOV.U32 R13, RZ, RZ, RZ ;  /* 0x000000ffff0d7224 */ /* 0x001fce00078e00ff */
[----:B-1----:R-:W-:-:S07]  /*12a10*/  LEPC R20, `(.L_x_225) ;  /* 0x000000001014794e */ /* 0x002fce0000000000 */
[----:B--2---:R-:W-:Y:S05]  /*12a20*/  CALL.ABS.NOINC R14 ;  /* 0x000000000e007343 */ /* 0x004fea0003c00000 */
.L_x_225:
[----:B------:R-:W-:-:S07]  /*12a30*/  CS2R R16, SRZ ;  /* 0x0000000000107805 */ /* 0x000fce000001ff00 */
.L_x_224:
[----:B------:R-:W-:Y:S02]  /*12a40*/  ULDC.U8 UR4, c[0x0][0x631] ;  /* 0x00018c4000047ab9 */ /* 0x000fe40000000000 */
[----:B------:R-:W-:-:S13]  /*12a50*/  ISETP.NE.AND P0, PT, RZ, UR4, PT ;  /* 0x00000004ff007c0c */ /* 0x000fda000bf05270 */
[----:B------:R-:W-:Y:S05]  /*12a60*/  @!P0 BRA `(.L_x_226) ;  /* 0x0000000000608947 */ /* 0x000fea0003800000 */
[----:B------:R-:W0:Y:S02]  /*12a70*/  LDC R0, c[0x0][0x634] ;  /* 0x00018d00ff007b82 */ /* 0x000e240000000800 */
[----:B0-----:R-:W-:-:S13]  /*12a80*/  ISETP.NE.AND P0, PT, R0, 0x1, PT ;  /* 0x000000010000780c */ /* 0x001fda0003f05270 */
[----:B------:R-:W-:Y:S05]  /*12a90*/  @!P0 BRA `(.L_x_227) ;  /* 0x0000000000408947 */ /* 0x000fea0003800000 */
[----:B------:R-:W-:Y:S01]  /*12aa0*/  MOV R14, 0x0 ;  /* 0x00000000000e7802 */ /* 0x000fe20000000f00 */
[----:B------:R-:W-:Y:S01]  /*12ab0*/  ULDC.64 UR4, c[0x4][0x3d8] ;  /* 0x0100f60000047ab9 */ /* 0x000fe20000000a00 */
[----:B------:R-:W-:Y:S01]  /*12ac0*/  ULDC.64 UR6, c[0x4][0x2a0] ;  /* 0x0100a80000067ab9 */ /* 0x000fe20000000a00 */
[----:B------:R-:W-:Y:S01]  /*12ad0*/  IMAD.U32 R4, RZ, RZ, UR4 ;  /* 0x00000004ff047e24 */ /* 0x000fe2000f8e00ff */
[----:B------:R-:W-:Y:S01]  /*12ae0*/  HFMA2.MMA R13, -RZ, RZ, 0, 0 ;  /* 0x00000000ff0d7435 */ /* 0x000fe200000001ff */
        /* <DEDUP_REMOVED lines=8> */
[----:B------:R-:W-:-:S07]  /*12b70*/  IMAD.MOV.U32 R12, RZ, RZ, 0x1 ;  /* 0x00000001ff0c7424 */ /* 0x000fce00078e00ff */
[----:B-1----:R-:W-:-:S07]  /*12b80*/  LEPC R20, `(.L_x_227) ;  /* 0x000000001014794e */ /* 0x002fce0000000000 */
[----:B0-----:R-:W-:Y:S05]  /*12b90*/  CALL.ABS.NOINC R14 ;  /* 0x000000000e007343 */ /* 0x001fea0003c00000 */
.L_x_227:
[----:B------:R-:W-:Y:S02]  /*12ba0*/  ULDC.64 UR4, c[0x0][0x600] ;  /* 0x0001800000047ab9 */ /* 0x000fe40000000a00 */
[----:B------:R-:W-:-:S05]  /*12bb0*/  IADD3 R2, P0, R2, UR4, RZ ;  /* 0x0000000402027c10 */ /* 0x000fca000ff1e0ff */
[----:B------:R-:W-:-:S05]  /*12bc0*/  IMAD.X R3, RZ, RZ, UR5, P0 ;  /* 0x00000005ff037e24 */ /* 0x000fca00080e06ff */
[----:B------:R-:W-:Y:S01]  /*12bd0*/  STG.E.64 desc[UR36][R2.64], R16 ;  /* 0x0000001002007986 */ /* 0x000fe2000c101b24 */
[----:B------:R-:W-:Y:S05]  /*12be0*/  EXIT ;  /* 0x000000000000794d */ /* 0x000fea0003800000 */
.L_x_226:
        /* <DEDUP_REMOVED lines=16> */
.L_x_228:
[----:B------:R-:W-:Y:S05]  /*12cf0*/  EXIT ;  /* 0x000000000000794d */ /* 0x000fea0003800000 */
.L_x_187:
[----:B------:R-:W0:Y:S01]  /*12d00*/  S2R R0, SR_TID.Y ;  /* 0x0000000000007919 */ /* 0x000e220000002200 */
[----:B------:R-:W2:Y:S01]  /*12d10*/  S2UR UR4, SR_CTAID.X ;  /* 0x00000000000479c3 */ /* 0x000ea20000002500 */
[----:B------:R-:W-:-:S07]  /*12d20*/  ULDC UR5, c[0x0][0x250] ;  /* 0x0000940000057ab9 */ /* 0x000fce0000000800 */
[----:B------:R-:W2:Y:S01]  /*12d30*/  LDC R10, c[0x0][0x238] ;  /* 0x00008e00ff0a7b82 */ /* 0x000ea20000000800 */
[----:B0-----:R-:W-:-:S04]  /*12d40*/  IMAD R7, R0, UR5, R7 ;  /* 0x0000000500077c24 */ /* 0x001fc8000f8e0207 */
[----:B--2---:R-:W-:Y:S01]  /*12d50*/  IMAD R7, R10, UR4, R7 ;  /* 0x000000040a077c24 */ /* 0x004fe2000f8e0207 */
[----:B------:R-:W-:-:S04]  /*12d60*/  ULDC UR4, c[0x0][0x230] ;  /* 0x00008c0000047ab9 */ /* 0x000fc80000000800 */
[----:B------:R-:W-:-:S13]  /*12d70*/  ISETP.GE.AND P0, PT, R7, UR4, PT ;  /* 0x0000000407007c0c */ /* 0x000fda000bf06270 */
[----:B------:R-:W-:Y:S05]  /*12d80*/  @P0 EXIT ;  /* 0x000000000000094d */ /* 0x000fea0003800000 */
[----:B------:R-:W-:Y:S01]  /*12d90*/  ULDC UR4, c[0x0][0x240] ;  /* 0x0000900000047ab9 */ /* 0x000fe20000000800 */
[----:B------:R-:W-:Y:S02]  /*12da0*/  ISETP.NE.AND P1, PT, R8, RZ, PT ;  /* 0x000000ff0800720c */ /* 0x000fe40003f25270 */
[----:B------:R-:W-:-:S13]  /*12db0*/  ISETP.NE.AND P0, PT, RZ, UR4, PT ;  /* 0x00000004ff007c0c */ /* 0x000fda000bf05270 */
[----:B------:R-:W-:Y:S05]  /*12dc0*/  @P0 EXIT P1 ;  /* 0x000000000000094d */ /* 0x000fea0000800000 */
[----:B------:R-:W-:Y:S01]  /*12dd0*/  ULDC UR4, c[0x0][0x244] ;  /* 0x0000910000047ab9 */ /* 0x000fe20000000800 */
[----:B------:R-:W-:Y:S02]  /*12de0*/  ISETP.NE.AND P1, PT, R0, RZ, PT ;  /* 0x000000ff0000720c */ /* 0x000fe40003f25270 */
[----:B------:R-:W-:-:S13]  /*12df0*/  ISETP.NE.AND P0, PT, RZ, UR4, PT ;  /* 0x00000004ff007c0c */ /* 0x000fda000bf05270 */
[----:B------:R-:W-:Y:S05]  /*12e00*/  @P0 EXIT P1 ;  /* 0x000000000000094d */ /* 0x000fea0000800000 */
[----:B------:R-:W0:Y:S01]  /*12e10*/  LDC.64 R12, c[0x0][0x628] ;  /* 0x00018a00ff0c7b82 */ /* 0x000e220000000a00 */
        /* <DEDUP_REMOVED lines=29> */
.L_x_230:
[----:B------:R-:W-:Y:S05]  /*12ff0*/  @!P1 BRA `(.L_x_231) ;  /* 0x0000000000609947 */ /* 0x000fea0003800000 */
[----:B------:R-:W0:Y:S02]  /*13000*/  LDC R0, c[0x0][0x634] ;  /* 0x00018d00ff007b82 */ /* 0x000e240000000800 */
[----:B0-----:R-:W-:-:S13]  /*13010*/  ISETP.NE.AND P0, PT, R0, 0x1, PT ;  /* 0x000000010000780c */ /* 0x001fda0003f05270 */
[----:B------:R-:W-:Y:S05]  /*13020*/  @!P0 BRA `(.L_x_232) ;  /* 0x0000000000408947 */ /* 0x000fea0003800000 */
[----:B------:R-:W-:Y:S01]  /*13030*/  MOV R14, 0x0 ;  /* 0x00000000000e7802 */ /* 0x000fe20000000f00 */
[----:B------:R-:W-:Y:S01]  /*13040*/  ULDC.64 UR4, c[0x4][0x3d8] ;  /* 0x0100f60000047ab9 */ /* 0x000fe20000000a00 */
[----:B------:R-:W-:Y:S01]  /*13050*/  ULDC.64 UR6, c[0x4][0x2a0] ;  /* 0x0100a80000067ab9 */ /* 0x000fe20000000a00 */
[----:B------:R-:W-:Y:S01]  /*13060*/  MOV R4, UR4 ;  /* 0x0000000400047c02 */ /* 0x000fe20008000f00 */
[----:B------:R-:W-:Y:S01]  /*13070*/  IMAD.U32 R5, RZ, RZ, UR5 ;  /* 0x00000005ff057e24 */ /* 0x000fe2000f8e00ff */
[----:B------:R-:W-:Y:S01]  /*13080*/  ULDC.64 UR4, c[0x4][0x3c0] ;  /* 0x0100f00000047ab9 */ /* 0x000fe20000000a00 */
[----:B------:R-:W0:Y:S01]  /*13090*/  LDC.64 R14, c[0x4][R14] ;  /* 0x010000000e0e7b82 */ /* 0x000e220000000a00 */
[----:B------:R-:W-:Y:S01]  /*130a0*/  HFMA2.MMA R8, -RZ, RZ, 0, 4.4763088226318359375e-05 ;  /* 0x000002efff087435 */ /* 0x000fe200000001ff */
[----:B------:R-:W-:Y:S02]  /*130b0*/  IMAD.U32 R6, RZ, RZ, UR4 ;  /* 0x00000004ff067e24 */ /* 0x000fe4000f8e00ff */
[----:B------:R-:W-:-:S02]  /*130c0*/  IMAD.U32 R7, RZ, RZ, UR5 ;  /* 0x00000005ff077e24 */ /* 0x000fc4000f8e00ff */
[----:B------:R-:W-:Y:S02]  /*130d0*/  IMAD.U32 R10, RZ, RZ, UR6 ;  /* 0x00000006ff0a7e24 */ /* 0x000fe4000f8e00ff */
[----:B------:R-:W-:Y:S02]  /*130e0*/  IMAD.U32 R11, RZ, RZ, UR7 ;  /* 0x00000007ff0b7e24 */ /* 0x000fe4000f8e00ff */
[----:B------:R-:W-:Y:S02]  /*130f0*/  IMAD.MOV.U32 R12, RZ, RZ, 0x1 ;  /* 0x00000001ff0c7424 */ /* 0x000fe400078e00ff */
[----:B------:R-:W-:-:S07]  /*13100*/  IMAD.MOV.U32 R13, RZ, RZ, RZ ;  /* 0x000000ffff0d7224 */ /* 0x000fce00078e00ff */
[----:B-1----:R-:W-:-:S07]  /*13110*/  LEPC R20, `(.L_x_232) ;  /* 0x000000001014794e */ /* 0x002fce0000000000 */
[----:B0-----:R-:W-:Y:S05]  /*13120*/  CALL.ABS.NOINC R14 ;  /* 0x000000000e007343 */ /* 0x001fea0003c00000 */
.L_x_232:
[----:B------:R-:W-:Y:S02]  /*13130*/  ULDC.64 UR4, c[0x0][0x600] ;  /* 0x0001800000047ab9 */ /* 0x000fe40000000a00 */
[----:B------:R-:W-:-:S05]  /*13140*/  IADD3 R2, P0, R2, UR4, RZ ;  /* 0x0000000402027c10 */ /* 0x000fca000ff1e0ff */
[----:B------:R-:W-:-:S05]  /*13150*/  IMAD.X R3, RZ, RZ, UR5, P0 ;  /* 0x00000005ff037e24 */ /* 0x000fca00080e06ff */
[----:B------:R-:W-:Y:S01]  /*13160*/  STG.E.64 desc[UR36][R2.64], R16 ;  /* 0x0000001002007986 */ /* 0x000fe2000c101b24 */
[----:B------:R-:W-:Y:S05]  /*13170*/  EXIT ;  /* 0x000000000000794d */ /* 0x000fea0003800000 */
.L_x_231:
[----:B------:R-:W-:Y:S04]  /*13180*/  STG.E.64 desc[UR36][R4.64+0x8], R16 ;  /* 0x0000081004007986 */ /* 0x000fe8000c101b24 */
[----:B------:R-:W-:Y:S01]  /*13190*/  STG.E desc[UR36][R4.64], R11 ;  /* 0x0000000b04007986 */ /* 0x000fe2000c101924 */
[----:B------:R-:W-:Y:S05]  /*131a0*/  EXIT ;  /* 0x000000000000794d */ /* 0x000fea0003800000 */
.L_x_229:
        /* <DEDUP_REMOVED lines=8> */
[----:B------:R-:W-:Y:S01]  /*13230*/  HFMA2.MMA R13, -RZ, RZ, 0, 0 ;  /* 0x00000000ff0d7435 */ /* 0x000fe200000001ff */
[----:B------:R-:W-:Y:S01]  /*13240*/  MOV R6, UR4 ;  /* 0x0000000400067c02 */ /* 0x000fe20008000f00 */
[----:B------:R-:W-:Y:S02]  /*13250*/  IMAD.U32 R7, RZ, RZ, UR5 ;  /* 0x00000005ff077e24 */ /* 0x000fe4000f8e00ff */
[----:B------:R-:W-:-:S02]  /*13260*/  IMAD.U32 R10, RZ, RZ, UR6 ;  /* 0x00000006ff0a7e24 */ /* 0x000fc4000f8e00ff */
[----:B------:R-:W-:Y:S02]  /*13270*/  IMAD.U32 R11, RZ, RZ, UR7 ;  /* 0x00000007ff0b7e24 */ /* 0x000fe4000f8e00ff */
[----:B------:R-:W-:Y:S02]  /*13280*/  IMAD.MOV.U32 R8, RZ, RZ, 0x2dd ;  /* 0x000002ddff087424 */ /* 0x000fe400078e00ff */
[----:B0-----:R-:W-:-:S07]  /*13290*/  IMAD.MOV.U32 R12, RZ, RZ, 0x1 ;  /* 0x00000001ff0c7424 */ /* 0x001fce00078e00ff */
[----:B-1----:R-:W-:-:S07]  /*132a0*/  LEPC R20, `(.L_x_234) ;  /* 0x000000001014794e */ /* 0x002fce0000000000 */
[----:B--2---:R-:W-:Y:S05]  /*132b0*/  CALL.ABS.NOINC R14 ;  /* 0x000000000e007343 */ /* 0x004fea0003c00000 */
.L_x_234:
[----:B------:R-:W-:-:S07]  /*132c0*/  CS2R R16, SRZ ;  /* 0x0000000000107805 */ /* 0x000fce000001ff00 */
.L_x_233:
        /* <DEDUP_REMOVED lines=10> */
[----:B------:R-:W-:Y:S01]  /*13370*/  MOV R11, UR7 ;  /* 0x00000007000b7c02 */ /* 0x000fe20008000f00 */
[----:B------:R-:W-:Y:S01]  /*13380*/  IMAD.U32 R5, RZ, RZ, UR5 ;  /* 0x00000005ff057e24 */ /* 0x000fe2000f8e00ff */
[----:B------:R-:W0:Y:S01]  /*13390*/  LDC.64 R14, c[0x4][R14] ;  /* 0x010000000e0e7b82 */ /* 0x000e220000000a00 */
[----:B------:R-:W-:Y:S01]  /*133a0*/  ULDC.64 UR4, c[0x4][0x3c0] ;  /* 0x0100f00000047ab9 */ /* 0x000fe20000000a00 */
[----:B------:R-:W-:Y:S02]  /*133b0*/  IMAD.U32 R10, RZ, RZ, UR6 ;  /* 0x00000006ff0a7e24 */ /* 0x000fe4000f8e00ff */
[----:B------:R-:W-:-:S02]  /*133c0*/  IMAD.U32 R6, RZ, RZ, UR4 ;  /* 0x00000004ff067e24 */ /* 0x000fc4000f8e00ff */
[----:B------:R-:W-:Y:S02]  /*133d0*/  IMAD.U32 R7, RZ, RZ, UR5 ;  /* 0x00000005ff077e24 */ /* 0x000fe4000f8e00ff */
[----:B------:R-:W-:Y:S02]  /*133e0*/  IMAD.MOV.U32 R8, RZ, RZ, 0x2ef ;  /* 0x000002efff087424 */ /* 0x000fe400078e00ff */
[----:B------:R-:W-:Y:S02]  /*133f0*/  IMAD.MOV.U32 R12, RZ, RZ, 0x1 ;  /* 0x00000001ff0c7424 */ /* 0x000fe400078e00ff */
[----:B------:R-:W-:-:S07]  /*13400*/  IMAD.MOV.U32 R13, RZ, RZ, RZ ;  /* 0x000000ffff0d7224 */ /* 0x000fce00078e00ff */
[----:B-1----:R-:W-:-:S07]  /*13410*/  LEPC R20, `(.L_x_236) ;  /* 0x000000001014794e */ /* 0x002fce0000000000 */
[----:B0-----:R-:W-:Y:S05]  /*13420*/  CALL.ABS.NOINC R14 ;  /* 0x000000000e007343 */ /* 0x001fea0003c00000 */
.L_x_236:
[----:B------:R-:W-:Y:S02]  /*13430*/  ULDC.64 UR4, c[0x0][0x600] ;  /* 0x0001800000047ab9 */ /* 0x000fe40000000a00 */
[----:B------:R-:W-:-:S05]  /*13440*/  IADD3 R2, P0, R2, UR4, RZ ;  /* 0x0000000402027c10 */ /* 0x000fca000ff1e0ff */
[----:B------:R-:W-:-:S05]  /*13450*/  IMAD.X R3, RZ, RZ, UR5, P0 ;  /* 0x00000005ff037e24 */ /* 0x000fca00080e06ff */
[----:B------:R-:W-:Y:S01]  /*13460*/  STG.E.64 desc[UR36][R2.64], R16 ;  /* 0x0000001002007986 */ /* 0x000fe2000c101b24 */
[----:B------:R-:W-:Y:S05]  /*13470*/  EXIT ;  /* 0x000000000000794d */ /* 0x000fea0003800000 */
.L_x_235:
[----:B------:R-:W-:Y:S01]  /*13480*/  MOV R0, 0x0 ;  /* 0x0000000000007802 */ /* 0x000fe20000000f00 */
[----:B------:R-:W-:Y:S01]  /*13490*/  ULDC.64 UR4, c[0x4][0x3c8] ;  /* 0x0100f20000047ab9 */ /* 0x000fe20000000a00 */
[----:B------:R-:W-:Y:S01]  /*134a0*/  ULDC.64 UR6, c[0x4][0x2a8] ;  /* 0x0100aa0000067ab9 */ /* 0x000fe20000000a00 */
[----:B------:R-:W-:Y:S01]  /*134b0*/  IMAD.U32 R4, RZ, RZ, UR4 ;  /* 0x00000004ff047e24 */ /* 0x000fe2000f8e00ff */
[----:B------:R0:W2:Y:S01]  /*134c0*/  LDC.64 R2, c[0x4][R0] ;  /* 0x0100000000027b82 */ /* 0x0000a20000000a00 */
[----:B------:R-:W-:Y:S01]  /*134d0*/  MOV R5, UR5 ;  /* 0x0000000500057c02 */ /* 0x000fe20008000f00 */
[----:B------:R-:W-:Y:S01]  /*134e0*/  ULDC.64 UR4, c[0x4][0x3c0] ;  /* 0x0100f00000047ab9 */ /* 0x000fe20000000a00 */
[----:B------:R-:W-:Y:S01]  /*134f0*/  HFMA2.MMA R12, -RZ, RZ, 0, 5.9604644775390625e-08 ;  /* 0x00000001ff0c7435 */ /* 0x000fe200000001ff */
[----:B------:R-:W-:Y:S02]  /*13500*/  IMAD.U32 R6, RZ, RZ, UR4 ;  /* 0x00000004ff067e24 */ /* 0x000fe4000f8e00ff */
[----:B------:R-:W-:-:S02]  /*13510*/  IMAD.U32 R7, RZ, RZ, UR5 ;  /* 0x00000005ff077e24 */ /* 0x000fc4000f8e00ff */
[----:B------:R-:W-:Y:S02]  /*13520*/  IMAD.U32 R10, RZ, RZ, UR6 ;  /* 0x00000006ff0a7e24 */ /* 0x000fe4000f8e00ff */
[----:B------:R-:W-:Y:S02]  /*13530*/  IMAD.U32 R11, RZ, RZ, UR7 ;  /* 0x00000007ff0b7e24 */ /* 0x000fe4000f8e00ff */
[----:B------:R-:W-:Y:S02]  /*13540*/  IMAD.MOV.U32 R8, RZ, RZ, 0x2e9 ;  /* 0x000002e9ff087424 */ /* 0x000fe400078e00ff */
[----:B0-----:R-:W-:-:S07]  /*13550*/  IMAD.MOV.U32 R13, RZ, RZ, RZ ;  /* 0x000000ffff0d7224 */ /* 0x001fce00078e00ff */
[----:B-1----:R-:W-:-:S07]  /*13560*/  LEPC R20, `(.L_x_237) ;  /* 0x000000001014794e */ /* 0x002fce0000000000 */
[----:B--2---:R-:W-:Y:S05]  /*13570*/  CALL.ABS.NOINC R2 ;  /* 0x0000000002007343 */ /* 0x004fea0003c00000 */
.L_x_237:
[----:B------:R-:W-:Y:S05]  /*13580*/  EXIT ;  /* 0x000000000000794d */ /* 0x000fea0003800000 */
        .weak           $__internal_0_$__cuda_sm20_div_u64
        .type           $__internal_0_$__cuda_sm20_div_u64,@function
        .size           $__internal_0_$__cuda_sm20_div_u64,($__internal_1_$__cuda_sm20_rem_u64 - $__internal_0_$__cuda_sm20_div_u64)
$__internal_0_$__cuda_sm20_div_u64:
[----:B------:R-:W-:Y:S02]  /*13590*/  IMAD.MOV.U32 R14, RZ, RZ, R10 ;  /* 0x000000ffff0e7224 */ /* 0x000fe400078e000a */
[----:B------:R-:W-:-:S04]  /*135a0*/  IMAD.MOV.U32 R15, RZ, RZ, R18 ;  /* 0x000000ffff0f7224 */ /* 0x000fc800078e0012 */
[----:B------:R-:W0:Y:S08]  /*135b0*/  I2F.U64.RP R19, R14 ;  /* 0x0000000e00137312 */ /* 0x000e300000309000 */
[----:B0-----:R-:W0:Y:S02]  /*135c0*/  MUFU.RCP R19, R19 ;  /* 0x0000001300137308 */ /* 0x001e240000001000 */
[----:B0-----:R-:W-:-:S06]  /*135d0*/  VIADD R20, R19, 0x1ffffffe ;  /* 0x1ffffffe13147836 */ /* 0x001fcc0000000000 */
[----:B------:R-:W0:Y:S02]  /*135e0*/  F2I.U64.TRUNC R14, R20 ;  /* 0x00000014000e7311 */ /* 0x000e24000020d800 */
[----:B0-----:R-:W-:-:S04]  /*135f0*/  IMAD.WIDE.U32 R16, R14, R10, RZ ;  /* 0x0000000a0e107225 */ /* 0x001fc800078e00ff */
[----:B------:R-:W-:Y:S01]  /*13600*/  IMAD R17, R14, R18, R17 ;  /* 0x000000120e117224 */ /* 0x000fe200078e0211 */
[----:B------:R-:W-:-:S03]  /*13610*/  IADD3 R21, P0, RZ, -R16, RZ ;  /* 0x80000010ff157210 */ /* 0x000fc60007f1e0ff */
[----:B------:R-:W-:Y:S02]  /*13620*/  IMAD R17, R15, R10, R17 ;  /* 0x0000000a0f117224 */ /* 0x000fe400078e0211 */
[----:B------:R-:W-:-:S04]  /*13630*/  IMAD.HI.U32 R16, R14, R21, RZ ;  /* 0x000000150e107227 */ /* 0x000fc800078e00ff */
[----:B------:R-:W-:Y:S01]  /*13640*/  IMAD.X R23, RZ, RZ, ~R17, P0 ;  /* 0x000000ffff177224 */ /* 0x000fe200000e0e11 */
[----:B------:R-:W-:-:S03]  /*13650*/  MOV R17, R14 ;  /* 0x0000000e00117202 */ /* 0x000fc60000000f00 */
[-C--:B------:R-:W-:Y:S02]  /*13660*/  IMAD R25, R15, R23.reuse, RZ ;  /* 0x000000170f197224 */ /* 0x080fe400078e02ff */
[----:B------:R-:W-:-:S04]  /*13670*/  IMAD.WIDE.U32 R16, P0, R14, R23, R16 ;  /* 0x000000170e107225 */ /* 0x000fc80007800010 */
[----:B------:R-:W-:-:S04]  /*13680*/  IMAD.HI.U32 R19, R15, R23, RZ ;  /* 0x000000170f137227 */ /* 0x000fc800078e00ff */
[----:B------:R-:W-:-:S04]  /*13690*/  IMAD.HI.U32 R16, P1, R15, R21, R16 ;  /* 0x000000150f107227 */ /* 0x000fc80007820010 */
[----:B------:R-:W-:Y:S01]  /*136a0*/  IMAD.X R19, R19, 0x1, R15, P0 ;  /* 0x0000000113137824 */ /* 0x000fe200000e060f */
[----:B------:R-:W-:-:S04]  /*136b0*/  IADD3 R17, P3, R25, R16, RZ ;  /* 0x0000001019117210 */ /* 0x000fc80007f7e0ff */
[----:B------:R-:W-:Y:S01]  /*136c0*/  IADD3.X R19, RZ, RZ, R19, P3, P1 ;  /* 0x000000ffff137210 */ /* 0x000fe20001fe2413 */
[----:B------:R-:W-:-:S04]  /*136d0*/  IMAD.WIDE.U32 R14, R17, R10, RZ ;  /* 0x0000000a110e7225 */ /* 0x000fc800078e00ff */
[----:B------:R-:W-:Y:S01]  /*136e0*/  IMAD R15, R17, R18, R15 ;  /* 0x00000012110f7224 */ /* 0x000fe200078e020f */
[----:B------:R-:W-:-:S03]  /*136f0*/  IADD3 R21, P0, RZ, -R14, RZ ;  /* 0x8000000eff157210 */ /* 0x000fc60007f1e0ff */
[----:B------:R-:W-:Y:S02]  /*13700*/  IMAD R15, R19, R10, R15 ;  /* 0x0000000a130f7224 */ /* 0x000fe400078e020f */
[----:B------:R-:W-:-:S04]  /*13710*/  IMAD.HI.U32 R16, R17, R21, RZ ;  /* 0x0000001511107227 */ /* 0x000fc800078e00ff */
[----:B------:R-:W-:Y:S02]  /*13720*/  IMAD.X R14, RZ, RZ, ~R15, P0 ;  /* 0x000000ffff0e7224 */ /* 0x000fe400000e0e0f */
[----:B------:R-:W-:Y:S02]  /*13730*/  IMAD.MOV.U32 R15, RZ, RZ, RZ ;  /* 0x000000ffff0f7224 */ /* 0x000fe400078e00ff */
[----:B------:R-:W-:-:S04]  /*13740*/  IMAD.WIDE.U32 R16, P0, R17, R14, R16 ;  /* 0x0000000e11107225 */ /* 0x000fc80007800010 */
[C---:B------:R-:W-:Y:S02]  /*13750*/  IMAD R20, R19.reuse, R14, RZ ;  /* 0x0000000e13147224 */ /* 0x040fe400078e02ff */
[----:B------:R-:W-:-:S04]  /*13760*/  IMAD.HI.U32 R17, P1, R19, R21, R16 ;  /* 0x0000001513117227 */ /* 0x000fc80007820010 */
[----:B------:R-:W-:Y:S01]  /*13770*/  IMAD.HI.U32 R14, R19, R14, RZ ;  /* 0x0000000e130e7227 */ /* 0x000fe200078e00ff */
[----:B------:R-:W-:-:S03]  /*13780*/  IADD3 R17, P3, R20, R17, RZ ;  /* 0x0000001114117210 */ /* 0x000fc60007f7e0ff */
[----:B------:R-:W-:Y:S02]  /*13790*/  IMAD.X R19, R14, 0x1, R19, P0 ;  /* 0x000000010e137824 */ /* 0x000fe400000e0613 */
[----:B------:R-:W-:-:S03]  /*137a0*/  IMAD.HI.U32 R14, R17, R5, RZ ;  /* 0x00000005110e7227 */ /* 0x000fc600078e00ff */
[----:B------:R-:W-:Y:S01]  /*137b0*/  IADD3.X R19, RZ, RZ, R19, P3, P1 ;  /* 0x000000ffff137210 */ /* 0x000fe20001fe2413 */
[----:B------:R-:W-:-:S04]  /*137c0*/  IMAD.WIDE.U32 R14, R17, R4, R14 ;  /* 0x00000004110e7225 */ /* 0x000fc800078e000e */
[C---:B------:R-:W-:Y:S02]  /*137d0*/  IMAD R21, R19.reuse, R4, RZ ;  /* 0x0000000413157224 */ /* 0x040fe400078e02ff */
[----:B------:R-:W-:-:S04]  /*137e0*/  IMAD.HI.U32 R14, P0, R19, R5, R14 ;  /* 0x00000005130e7227 */ /* 0x000fc8000780000e */
[----:B------:R-:W-:Y:S01]  /*137f0*/  IMAD.HI.U32 R17, R19, R4, RZ ;  /* 0x0000000413117227 */ /* 0x000fe200078e00ff */
[----:B------:R-:W-:-:S03]  /*13800*/  IADD3 R19, P1, R21, R14, RZ ;  /* 0x0000000e15137210 */ /* 0x000fc60007f3e0ff */
[----:B------:R-:W-:Y:S02]  /*13810*/  IMAD.X R17, RZ, RZ, R17, P0 ;  /* 0x000000ffff117224 */ /* 0x000fe400000e0611 */
[----:B------:R-:W-:-:S03]  /*13820*/  IMAD.WIDE.U32 R14, R19, R10, RZ ;  /* 0x0000000a130e7225 */ /* 0x000fc600078e00ff */
[----:B------:R-:W-:Y:S01]  /*13830*/  IADD3.X R17, RZ, R17, RZ, P1, !PT ;  /* 0x00000011ff117210 */ /* 0x000fe20000ffe4ff */
[----:B------:R-:W-:Y:S01]  /*13840*/  IMAD R15, R19, R18, R15 ;  /* 0x00000012130f7224 */ /* 0x000fe200078e020f */
[----:B------:R-:W-:-:S03]  /*13850*/  IADD3 R21, P1, -R14, R5, RZ ;  /* 0x000000050e157210 */ /* 0x000fc60007f3e1ff */
[-C--:B------:R-:W-:Y:S01]  /*13860*/  IMAD R15, R17, R10.reuse, R15 ;  /* 0x0000000a110f7224 */ /* 0x080fe200078e020f */
[----:B------:R-:W-:-:S03]  /*13870*/  ISETP.GE.U32.AND P0, PT, R21, R10, PT ;  /* 0x0000000a1500720c */ /* 0x000fc60003f06070 */
[----:B------:R-:W-:Y:S01]  /*13880*/  IMAD.X R23, R4, 0x1, ~R15, P1 ;  /* 0x0000000104177824 */ /* 0x000fe200008e0e0f */
[CC--:B------:R-:W-:Y:S02]  /*13890*/  IADD3 R5, P1, -R10.reuse, R21.reuse, RZ ;  /* 0x000000150a057210 */ /* 0x0c0fe40007f3e1ff */
[----:B------:R-:W-:Y:S02]  /*138a0*/  IADD3 R4, P3, R19, 0x1, RZ ;  /* 0x0000000113047810 */ /* 0x000fe40007f7e0ff */
[C---:B------:R-:W-:Y:S01]  /*138b0*/  ISETP.GE.U32.AND.EX P0, PT, R23.reuse, R18, PT, P0 ;  /* 0x000000121700720c */ /* 0x040fe20003f06100 */
[----:B------:R-:W-:Y:S01]  /*138c0*/  IMAD.X R15, R23, 0x1, ~R18, P1 ;  /* 0x00000001170f7824 */ /* 0x000fe200008e0e12 */
[----:B------:R-:W-:Y:S01]  /*138d0*/  ISETP.NE.U32.AND P1, PT, R10, RZ, PT ;  /* 0x000000ff0a00720c */ /* 0x000fe20003f25070 */
[----:B------:R-:W-:Y:S01]  /*138e0*/  IMAD.X R14, RZ, RZ, R17, P3 ;  /* 0x000000ffff0e7224 */ /* 0x000fe200018e0611 */
[----:B------:R-:W-:Y:S02]  /*138f0*/  SEL R5, R5, R21, P0 ;  /* 0x0000001505057207 */ /* 0x000fe40000000000 */
[----:B------:R-:W-:-:S02]  /*13900*/  SEL R19, R4, R19, P0 ;  /* 0x0000001304137207 */ /* 0x000fc40000000000 */
[----:B------:R-:W-:Y:S02]  /*13910*/  SEL R15, R15, R23, P0 ;  /* 0x000000170f0f7207 */ /* 0x000fe40000000000 */
[----:B------:R-:W-:Y:S02]  /*13920*/  SEL R4, R14, R17, P0 ;  /* 0x000000110e047207 */ /* 0x000fe40000000000 */
[----:B------:R-:W-:Y:S01]  /*13930*/  ISETP.GE.U32.AND P0, PT, R5, R10, PT ;  /* 0x0000000a0500720c */ /* 0x000fe20003f06070 */
[----:B------:R-:W-:Y:S01]  /*13940*/  HFMA2.MMA R5, -RZ, RZ, 0, 0 ;  /* 0x00000000ff057435 */ /* 0x000fe200000001ff */
[----:B------:R-:W-:Y:S02]  /*13950*/  IADD3 R14, P3, R19, 0x1, RZ ;  /* 0x00000001130e7810 */ /* 0x000fe40007f7e0ff */
[----:B------:R-:W-:Y:S02]  /*13960*/  ISETP.GE.U32.AND.EX P0, PT, R15, R18, PT, P0 ;  /* 0x000000120f00720c */ /* 0x000fe40003f06100 */
[----:B------:R-:W-:Y:S01]  /*13970*/  ISETP.NE.AND.EX P1, PT, R18, RZ, PT, P1 ;  /* 0x000000ff1200720c */ /* 0x000fe20003f25310 */
[----:B------:R-:W-:Y:S01]  /*13980*/  IMAD.X R15, RZ, RZ, R4, P3 ;  /* 0x000000ffff0f7224 */ /* 0x000fe200018e0604 */
[----:B------:R-:W-:-:S04]  /*13990*/  SEL R14, R14, R19, P0 ;  /* 0x000000130e0e7207 */ /* 0x000fc80000000000 */
[----:B------:R-:W-:Y:S01]  /*139a0*/  SEL R15, R15, R4, P0 ;  /* 0x000000040f0f7207 */ /* 0x000fe20000000000 */
[----:B------:R-:W-:Y:S01]  /*139b0*/  IMAD.MOV.U32 R4, RZ, RZ, R9 ;  /* 0x000000ffff047224 */ /* 0x000fe200078e0009 */
[----:B------:R-:W-:Y:S02]  /*139c0*/  SEL R14, R14, 0xffffffff, P1 ;  /* 0xffffffff0e0e7807 */ /* 0x000fe40000800000 */
[----:B------:R-:W-:Y:S01]  /*139d0*/  SEL R15, R15, 0xffffffff, P1 ;  /* 0xffffffff0f0f7807 */ /* 0x000fe20000800000 */
[----:B------:R-:W-:Y:S06]  /*139e0*/  RET.REL.NODEC R4 `(_ZN2at6native13reduce_kernelILi512ELi1ENS0_8ReduceOpIfNS0_9ArgMaxOpsIfEEjlLi4ELi4EEEEEvT1_) ;  /* 0xfffffec404847950 */ /* 0x000fec0003c3ffff */
        .weak           $__internal_1_$__cuda_sm20_rem_u64
        .type           $__internal_1_$__cuda_sm20_rem_u64,@function
        .size           $__internal_1_$__cuda_sm20_rem_u64,(.L_x_6958 - $__internal_1_$__cuda_sm20_rem_u64)
$__internal_1_$__cuda_sm20_rem_u64:
        /* <DEDUP_REMOVED lines=11> */
[----:B------:R-:W-:Y:S02]  /*13aa0*/  IMAD.X R23, RZ, RZ, ~R15, P0 ;  /* 0x000000ffff177224 */ /* 0x000fe400000e0e0f */
[----:B------:R-:W-:Y:S02]  /*13ab0*/  IMAD.MOV.U32 R15, RZ, RZ, R12 ;  /* 0x000000ffff0f7224 */ /* 0x000fe400078e000c */
[-C--:B------:R-:W-:Y:S02]  /*13ac0*/  IMAD R19, R13, R23.reuse, RZ ;  /* 0x000000170d137224 */ /* 0x080fe400078e02ff */
[----:B------:R-:W-:-:S04]  /*13ad0*/  IMAD.WIDE.U32 R14, P0, R12, R23, R14 ;  /* 0x000000170c0e7225 */ /* 0x000fc8000780000e */
[----:B------:R-:W-:-:S04]  /*13ae0*/  IMAD.HI.U32 R23, R13, R23, RZ ;  /* 0x000000170d177227 */ /* 0x000fc800078e00ff */
[----:B------:R-:W-:-:S05]  /*13af0*/  IMAD.HI.U32 R14, P1, R13, R21, R14 ;  /* 0x000000150d0e7227 */ /* 0x000fca000782000e */
[----:B------:R-:W-:Y:S02]  /*13b00*/  IADD3 R15, P2, R19, R14, RZ ;  /* 0x0000000e130f7210 */ /* 0x000fe40007f5e0ff */
[----:B------:R-:W-:-:S03]  /*13b10*/  IADD3.X R14, R23, R13, RZ, P0, !PT ;  /* 0x0000000d170e7210 */ /* 0x000fc600007fe4ff */
[----:B------:R-:W-:Y:S01]  /*13b20*/  IMAD.WIDE.U32 R12, R15, R16, RZ ;  /* 0x000000100f0c7225 */ /* 0x000fe200078e00ff */
[----:B------:R-:W-:-:S03]  /*13b30*/  IADD3.X R19, RZ, RZ, R14, P2, P1 ;  /* 0x000000ffff137210 */ /* 0x000fc600017e240e */
        /* <DEDUP_REMOVED lines=20> */
[----:B------:R-:W-:-:S04]  /*13c80*/  IMAD.WIDE.U32 R12, R15, R16, RZ ;  /* 0x000000100f0c7225 */ /* 0x000fc800078e00ff */
[----:B------:R-:W-:Y:S01]  /*13c90*/  IMAD.X R19, RZ, RZ, R14, P1 ;  /* 0x000000ffff137224 */ /* 0x000fe200008e060e */
[----:B------:R-:W-:Y:S01]  /*13ca0*/  IADD3 R21, P1, -R12, R4, RZ ;  /* 0x000000040c157210 */ /* 0x000fe20007f3e1ff */
[----:B------:R-:W-:-:S03]  /*13cb0*/  IMAD R15, R15, R9, R13 ;  /* 0x000000090f0f7224 */ /* 0x000fc600078e020d */
[-C--:B------:R-:W-:Y:S01]  /*13cc0*/  ISETP.GE.U32.AND P0, PT, R21, R16.reuse, PT ;  /* 0x000000101500720c */ /* 0x080fe20003f06070 */
[----:B------:R-:W-:-:S05]  /*13cd0*/  IMAD R4, R19, R16, R15 ;  /* 0x0000001013047224 */ /* 0x000fca00078e020f */
[----:B------:R-:W-:Y:S02]  /*13ce0*/  IADD3.X R4, ~R4, R17, RZ, P1, !PT ;  /* 0x0000001104047210 */ /* 0x000fe40000ffe5ff */
[----:B------:R-:W-:Y:S02]  /*13cf0*/  IADD3 R13, P1, -R16, R21, RZ ;  /* 0x00000015100d7210 */ /* 0x000fe40007f3e1ff */
[----:B------:R-:W-:-:S03]  /*13d00*/  ISETP.GE.U32.AND.EX P0, PT, R4, R9, PT, P0 ;  /* 0x000000090400720c */ /* 0x000fc60003f06100 */
[----:B------:R-:W-:Y:S01]  /*13d10*/  IMAD.X R12, R4, 0x1, ~R9, P1 ;  /* 0x00000001040c7824 */ /* 0x000fe200008e0e09 */
[----:B------:R-:W-:Y:S02]  /*13d20*/  SEL R13, R13, R21, P0 ;  /* 0x000000150d0d7207 */ /* 0x000fe40000000000 */
[----:B------:R-:W-:Y:S02]  /*13d30*/  ISETP.NE.U32.AND P1, PT, R16, RZ, PT ;  /* 0x000000ff1000720c */ /* 0x000fe40003f25070 */
[----:B------:R-:W-:Y:S02]  /*13d40*/  SEL R12, R12, R4, P0 ;  /* 0x000000040c0c7207 */ /* 0x000fe40000000000 */
[----:B------:R-:W-:Y:S02]  /*13d50*/  ISETP.GE.U32.AND P0, PT, R13, R16, PT ;  /* 0x000000100d00720c */ /* 0x000fe40003f06070 */
[----:B------:R-:W-:Y:S02]  /*13d60*/  IADD3 R4, P2, -R16, R13, RZ ;  /* 0x0000000d10047210 */ /* 0x000fe40007f5e1ff */
[----:B------:R-:W-:-:S02]  /*13d70*/  ISETP.GE.U32.AND.EX P0, PT, R12, R9, PT, P0 ;  /* 0x000000090c00720c */ /* 0x000fc40003f06100 */
[----:B------:R-:W-:Y:S01]  /*13d80*/  ISETP.NE.AND.EX P1, PT, R9, RZ, PT, P1 ;  /* 0x000000ff0900720c */ /* 0x000fe20003f25310 */
[----:B------:R-:W-:Y:S01]  /*13d90*/  IMAD.X R17, R12, 0x1, ~R9, P2 ;  /* 0x000000010c117824 */ /* 0x000fe200010e0e09 */
[----:B------:R-:W-:Y:S01]  /*13da0*/  SEL R16, R4, R13, P0 ;  /* 0x0000000d04107207 */ /* 0x000fe20000000000 */
[----:B------:R-:W-:Y:S02]  /*13db0*/  IMAD.MOV.U32 R4, RZ, RZ, R5 ;  /* 0x000000ffff047224 */ /* 0x000fe400078e0005 */
[----:B------:R-:W-:Y:S01]  /*13dc0*/  IMAD.MOV.U32 R5, RZ, RZ, 0x0 ;  /* 0x00000000ff057424 */ /* 0x000fe200078e00ff */
[----:B------:R-:W-:Y:S02]  /*13dd0*/  SEL R17, R17, R12, P0 ;  /* 0x0000000c11117207 */ /* 0x000fe40000000000 */
[----:B------:R-:W-:Y:S02]  /*13de0*/  SEL R16, R16, 0xffffffff, P1 ;  /* 0xffffffff10107807 */ /* 0x000fe40000800000 */
[----:B------:R-:W-:Y:S01]  /*13df0*/  SEL R17, R17, 0xffffffff, P1 ;  /* 0xffffffff11117807 */ /* 0x000fe20000800000 */
[----:B------:R-:W-:Y:S06]  /*13e00*/  RET.REL.NODEC R4 `(_ZN2at6native13reduce_kernelILi512ELi1ENS0_8ReduceOpIfNS0_9ArgMaxOpsIfEEjlLi4ELi4EEEEEvT1_) ;  /* 0xfffffec0047c7950 */ /* 0x000fec0003c3ffff */
.L_x_238:
[----:B------:R-:W-:-:S00]  /*13e10*/  BRA `(.L_x_238) ;  /* 0xfffffffc00fc7947 */ /* 0x000fc0000383ffff */
[----:B------:R-:W-:-:S00]  /*13e20*/  NOP ;  /* 0x0000000000007918 */ /* 0x000fc00000000000 */
        /* <DEDUP_REMOVED lines=13> */
.L_x_6958:


//--------------------- .text._ZN2at6native13reduce_kernelILi256ELi2ENS0_8ReduceOpIfNS0_9ArgMaxOpsIfEEjlLi4ELi4EEEEEvT1_ --------------------------
	.section	.text._ZN2at6native13reduce_kernelILi256ELi2ENS0_8ReduceOpIfNS0_9ArgMaxOpsIfEEjlLi4ELi4EEEEEvT1_,"ax",@progbits
	.align	128
        .global         _ZN2at6native13reduce_kernelILi256ELi2ENS0_8ReduceOpIfNS0_9ArgMaxOpsIfEEjlLi4ELi4EEEEEvT1_
        .type           _ZN2at6native13reduce_kernelILi256ELi2ENS0_8ReduceOpIfNS0_9ArgMaxOpsIfEEjlLi4ELi4EEEEEvT1_,@function
        .size           _ZN2at6native13reduce_kernelILi256ELi2ENS0_8ReduceOpIfNS0_9ArgMaxOpsIfEEjlLi4ELi4EEEEEvT1_,(.L_x_6960 - _ZN2at6native13reduce_kernelILi256ELi2ENS0_8ReduceOpIfNS0_9ArgMaxOpsIfEEjlLi4ELi4EEEEEvT1_)
        .other          _ZN2at6native13reduce_kernelILi256ELi2ENS0_8ReduceOpIfNS0_9ArgMaxOpsIfEEjlLi4ELi4EEEEEvT1_,@"STO_CUDA_ENTRY STV_DEFAULT"
_ZN2at6native13reduce_kernelILi256ELi2ENS0_8ReduceOpIfNS0_9ArgMaxOpsIfEEjlLi4ELi4EEEEEvT1_:
.text._ZN2at6native13reduce_kernelILi256ELi2ENS0_8ReduceOpIfNS0_9ArgMaxOpsIfEEjlLi4ELi4EEEEEvT1_:
        /* <DEDUP_REMOVED lines=15> */
[----:B-----5:R-:W-:Y:S02]  /*00f0*/  IMAD R3, R6, UR4, R3 ;  /* 0x0000000406037c24 */ /* 0x020fe4000f8e0203 */
[----:B----4-:R-:W-:Y:S02]  /*0100*/  IMAD R39, R22, UR8, R39 ;  /* 0x0000000816277c24 */ /* 0x010fe4000f8e0227 */
[----:B------:R-:W-:-:S02]  /*0110*/  IMAD.MOV.U32 R6, RZ, RZ, RZ ;  /* 0x000000ffff067224 */ /* 0x000fc400078e00ff */
[----:B------:R-:W-:Y:S01]  /*0120*/  IMAD.SHL.U32 R5, R3, 0x2, RZ ;  /* 0x0000000203057824 */ /* 0x000fe200078e00ff */
        /* <DEDUP_REMOVED lines=274> */
.L_x_239:
[----:B------:R-:W-:Y:S01]  /*1250*/  ULDC UR4, c[0x0][0x22c] ;  /* 0x00008b0000047ab9 */ /* 0x000fe20000000800 */
[----:B------:R-:W-:Y:S01]  /*1260*/  ULDC.64 UR60, c[0x0][0x208] ;  /* 0x00008200003c7ab9 */ /* 0x000fe20000000a00 */
[----:B------:R-:W-:Y:S01]  /*1270*/  IMAD.U32 R42, RZ, RZ, UR4 ;  /* 0x00000004ff2a7e24 */ /* 0x000fe2000f8e00ff */
[----:B------:R-:W-:Y:S01]  /*1280*/  ULDC UR4, c[0x0][0x230] ;  /* 0x00008c0000047ab9 */ /* 0x000fe20000000800 */
[----:B------:R-:W-:Y:S01]  /*1290*/  BSSY B6, `(.L_x_240) ;  /* 0x0000fc3000067945 */ /* 0x000fe20003800000 */
[----:B------:R-:W-:Y:S01]  /*12a0*/  CS2R R8, SRZ ;  /* 0x0000000000087805 */ /* 0x000fe2000001ff00 */
[----:B------:R-:W-:Y:S01]  /*12b0*/  IMAD.MOV.U32 R11, RZ, RZ, RZ ;  /* 0x000000ffff0b7224 */ /* 0x000fe200078e00ff */
[----:B------:R-:W-:Y:S01]  /*12c0*/  ISETP.GE.U32.AND P0, PT, R39, R42, PT ;  /* 0x0000002a2700720c */ /* 0x000fe20003f06070 */
[----:B------:R-:W-:Y:S02]  /*12d0*/  IMAD.MOV.U32 R0, RZ, RZ, RZ ;  /* 0x000000ffff007224 */ /* 0x000fe400078e00ff */
[----:B------:R-:W-:Y:S01]  /*12e0*/  IMAD.MOV.U32 R3, RZ, RZ, RZ ;  /* 0x000000ffff037224 */ /* 0x000fe200078e00ff */
[----:B------:R-:W-:Y:S01]  /*12f0*/  ISETP.GE.U32.OR P0, PT, R5, UR4, P0 ;  /* 0x0000000405007c0c */ /* 0x000fe20008706470 */
[----:B------:R-:W-:-:S12]  /*1300*/  IMAD.MOV.U32 R41, RZ, RZ, RZ ;  /* 0x000000ffff297224 */ /* 0x000fd800078e00ff */
[----:B------:R-:W-:Y:S05]  /*1310*/  @P0 BRA `(.L_x_241) ;  /* 0x000000f800e80947 */ /* 0x000fea0003800000 */
[----:B------:R-:W-:Y:S01]  /*1320*/  ULDC.U8 UR6, c[0x0][0x260] ;  /* 0x0000980000067ab9 */ /* 0x000fe20000000000 */
[----:B------:R-:W-:Y:S01]  /*1330*/  ULDC.64 UR4, c[0x0][0x5f8] ;  /* 0x00017e0000047ab9 */ /* 0x000fe20000000a00 */
[----:B------:R-:W-:Y:S02]  /*1340*/  ISETP.NE.AND P0, PT, RZ, UR6, PT ;  /* 0x00000006ff007c0c */ /* 0x000fe4000bf05270 */
[----:B------:R-:W-:-:S05]  /*1350*/  IADD3 R18, P1, R6, UR4, RZ ;  /* 0x0000000406127c10 */ /* 0x000fca000ff3e0ff */
[----:B------:R-:W-:-:S06]  /*1360*/  IMAD.X R19, RZ, RZ, UR5, P1 ;  /* 0x00000005ff137e24 */ /* 0x000fcc00088e06ff */
[----:B------:R-:W-:Y:S05]  /*1370*/  @!P0 BRA `(.L_x_242) ;  /* 0x0000001000888947 */ /* 0x000fea0003800000 */
[----:B------:R-:W-:Y:S01]  /*1380*/  MOV R0, 0x0 ;  /* 0x0000000000007802 */ /* 0x000fe20000000f00 */
[----:B------:R-:W-:Y:S01]  /*1390*/  ULDC.64 UR4, c[0x4][0x3b8] ;  /* 0x0100ee0000047ab9 */ /* 0x000fe20000000a00 */
[----:B------:R-:W-:Y:S01]  /*13a0*/  ULDC.64 UR6, c[0x4][0x2b0] ;  /* 0x0100ac0000067ab9 */ /* 0x000fe20000000a00 */
[----:B------:R-:W-:Y:S01]  /*13b0*/  IMAD.U32 R4, RZ, RZ, UR4 ;  /* 0x00000004ff047e24 */ /* 0x000fe2000f8e00ff */
[----:B------:R0:W1:Y:S01]  /*13c0*/  LDC.64 R14, c[0x4][R0] ;  /* 0x01000000000e7b82 */ /* 0x0000620000000a00 */
[----:B------:R-:W-:Y:S01]  /*13d0*/  IMAD.U32 R5, RZ, RZ, UR5 ;  /* 0x00000005ff057e24 */ /* 0x000fe2000f8e00ff */
[----:B------:R-:W-:Y:S01]  /*13e0*/  ULDC.64 UR4, c[0x4][0x3c0] ;  /* 0x0100f00000047ab9 */ /* 0x000fe20000000a00 */
[----:B------:R-:W-:Y:S02]  /*13f0*/  IMAD.U32 R10, RZ, RZ, UR6 ;  /* 0x00000006ff0a7e24 */ /* 0x000fe4000f8e00ff */
[----:B------:R-:W-:Y:S02]  /*1400*/  IMAD.U32 R6, RZ, RZ, UR4 ;  /* 0x00000004ff067e24 */ /* 0x000fe4000f8e00ff */
[----:B------:R-:W-:-:S02]  /*1410*/  IMAD.U32 R7, RZ, RZ, UR5 ;  /* 0x00000005ff077e24 */ /* 0x000fc4000f8e00ff */
[----:B------:R-:W-:Y:S02]  /*1420*/  IMAD.U32 R11, RZ, RZ, UR7 ;  /* 0x00000007ff0b7e24 */ /* 0x000fe4000f8e00ff */
[----:B------:R-:W-:Y:S02]  /*1430*/  IMAD.MOV.U32 R8, RZ, RZ, 0x1e3 ;  /* 0x000001e3ff087424 */ /* 0x000fe400078e00ff */
[----:B------:R-:W-:Y:S02]  /*1440*/  IMAD.MOV.U32 R12, RZ, RZ, 0x1 ;  /* 0x00000001ff0c7424 */ /* 0x000fe400078e00ff */
[----:B------:R-:W-:Y:S02]  /*1450*/  IMAD.MOV.U32 R13, RZ, RZ, RZ ;  /* 0x000000ffff0d7224 */ /* 0x000fe400078e00ff */
[----:B0-----:R-:W-:-:S07]  /*1460*/  IMAD.MOV.U32 R23, RZ, RZ, RZ ;  /* 0x000000ffff177224 */ /* 0x001fce00078e00ff */
[----:B------:R-:W-:-:S07]  /*1470*/  LEPC R20, `(.L_x_243) ;  /* 0x000000001014794e */ /* 0x000fce0000000000 */
[----:B-1----:R-:W-:Y:S05]  /*1480*/  CALL.ABS.NOINC R14 ;  /* 0x000000000e007343 */ /* 0x002fea0003c00000 */
.L_x_243:
[----:B------:R-:W0:Y:S01]  /*1490*/  LDC R13, c[0x0][0x218] ;  /* 0x00008600ff0d7b82 */ /* 0x000e220000000800 */
[----:B------:R-:W-:Y:S01]  /*14a0*/  SHF.R.U64 R0, R18, 0x2, R19 ;  /* 0x0000000212007819 */ /* 0x000fe20000001213 */
[----:B------:R-:W-:Y:S01]  /*14b0*/  ULDC UR4, c[0x0][0x22c] ;  /* 0x00008b0000047ab9 */ /* 0x000fe20000000800 */
[----:B------:R-:W-:Y:S01]  /*14c0*/  BSSY B0, `(.L_x_244) ;  /* 0x000003f000007945 */ /* 0x000fe20003800000 */
[----:B------:R-:W-:Y:S01]  /*14d0*/  IMAD.U32 R15, RZ, RZ, UR4 ;  /* 0x00000004ff0f7e24 */ /* 0x000fe2000f8e00ff */
[----:B------:R-:W-:-:S03]  /*14e0*/  LOP3.LUT R7, R0, 0x3, RZ, 0xc0, !PT ;  /* 0x0000000300077812 */ /* 0x000fc600078ec0ff */
        /* <DEDUP_REMOVED lines=11> */
[----:B------:R-:W-:Y:S01]  /*15a0*/  ULDC UR4, c[0x0][0x244] ;  /* 0x0000910000047ab9 */ /* 0x000fe20000000800 */
[----:B------:R-:W-:Y:S01]  /*15b0*/  ISETP.NE.AND P1, PT, R17, RZ, PT ;  /* 0x000000ff1100720c */ /* 0x000fe20003f25270 */
[----:B------:R-:W-:Y:S01]  /*15c0*/  BSSY B2, `(.L_x_248) ;  /* 0x000000a000027945 */ /* 0x000fe20003800000 */
[----:B------:R-:W-:Y:S02]  /*15d0*/  ISETP.NE.AND P0, PT, RZ, UR4, PT ;  /* 0x00000004ff007c0c */ /* 0x000fe4000bf05270 */
[----:B------:R-:W-:-:S11]  /*15e0*/  PRMT R0, RZ, 0x7610, R0 ;  /* 0x00007610ff007816 */ /* 0x000fd60000000000 */
[----:B------:R-:W-:Y:S05]  /*15f0*/  @P0 BRA P1, `(.L_x_249) ;  /* 0x0000000000180947 */ /* 0x000fea0000800000 */
[----:B------:R-:W-:Y:S01]  /*1600*/  ULDC UR4, c[0x0][0x248] ;  /* 0x0000920000047ab9 */ /* 0x000fe20000000800 */
[----:B------:R-:W-:Y:S01]  /*1610*/  IMAD.MOV.U32 R0, RZ, RZ, 0x1 ;  /* 0x00000001ff007424 */ /* 0x000fe200078e00ff */
[----:B------:R-:W-:-:S13]  /*1620*/  ISETP.NE.AND P0, PT, RZ, UR4, PT ;  /* 0x00000004ff007c0c */ /* 0x000fda000bf05270 */
[----:B------:R-:W-:-:S04]  /*1630*/  @P0 ISETP.NE.AND P1, PT, R22, RZ, PT ;  /* 0x000000ff1600020c */ /* 0x000fc80003f25270 */
[----:B------:R-:W-:-:S04]  /*1640*/  @P0 SEL R3, RZ, 0x1, P1 ;  /* 0x00000001ff030807 */ /* 0x000fc80000800000 */
[----:B------:R-:W-:-:S07]  /*1650*/  @P0 PRMT R0, R3, 0x7610, R0 ;  /* 0x0000761003000816 */ /* 0x000fce0000000000 */
.L_x_249:
[----:B------:R-:W-:Y:S05]  /*1660*/  BSYNC B2 ;  /* 0x0000000000027941 */ /* 0x000fea0003800000 */
.L_x_248:
[----:B------:R-:W-:-:S04]  /*1670*/  PRMT R0, R0, 0x9910, RZ ;  /* 0x0000991000007816 */ /* 0x000fc800000000ff */
[----:B------:R-:W-:-:S13]  /*1680*/  ISETP.NE.AND P0, PT, R0, RZ, PT ;  /* 0x000000ff0000720c */ /* 0x000fda0003f05270 */
[----:B------:R-:W-:Y:S05]  /*1690*/  @!P0 BRA `(.L_x_247) ;  /* 0x0000000000648947 */ /* 0x000fea0003800000 */
[----:B------:R-:W-:Y:S01]  /*16a0*/  IADD3 R3, P0, R2, -R7, RZ ;  /* 0x8000000702037210 */ /* 0x000fe20007f1e0ff */
[----:B------:R-:W0:Y:S04]  /*16b0*/  LDC R11, c[0x0][0x218] ;  /* 0x00008600ff0b7b82 */ /* 0x000e280000000800 */
[----:B------:R-:W-:Y:S01]  /*16c0*/  IMAD.X R0, RZ, RZ, -0x1, P0 ;  /* 0xffffffffff007424 */ /* 0x000fe200000e06ff */
[----:B------:R-:W-:-:S03]  /*16d0*/  LEA R4, P0, R3, R18, 0x2 ;  /* 0x0000001203047211 */ /* 0x000fc600078010ff */
[----:B------:R-:W1:Y:S01]  /*16e0*/  LDC.64 R8, c[0x0][0x220] ;  /* 0x00008800ff087b82 */ /* 0x000e620000000a00 */
[----:B------:R-:W-:-:S05]  /*16f0*/  LEA.HI.X R5, R3, R19, R0, 0x2, P0 ;  /* 0x0000001303057211 */ /* 0x000fca00000f1400 */
[----:B------:R-:W2:Y:S01]  /*1700*/  LDG.E R4, desc[UR60][R4.64] ;  /* 0x0000003c04047981 */ /* 0x000ea2000c1e1900 */
[----:B------:R-:W-:Y:S01]  /*1710*/  IMAD.IADD R3, R2, 0x1, -R7 ;  /* 0x0000000102037824 */ /* 0x000fe200078e0a07 */
[----:B0-----:R-:W-:-:S13]  /*1720*/  FSETP.GTU.FTZ.AND P1, PT, |R11|, +INF , PT ;  /* 0x7f8000000b00780b */ /* 0x001fda0003f3c200 */
[----:B-1----:R-:W-:-:S05]  /*1730*/  @!P1 IMAD.MOV.U32 R10, RZ, RZ, R8 ;  /* 0x000000ffff0a9224 */ /* 0x002fca00078e0008 */
[----:B------:R-:W-:Y:S01]  /*1740*/  @!P1 ISETP.GT.U32.AND P0, PT, R3, R10, PT ;  /* 0x0000000a0300920c */ /* 0x000fe20003f04070 */
[----:B------:R-:W-:-:S03]  /*1750*/  @P1 IMAD.MOV.U32 R10, RZ, RZ, R8 ;  /* 0x000000ffff0a1224 */ /* 0x000fc600078e0008 */
        /* <DEDUP_REMOVED lines=13> */
.L_x_247:
[----:B------:R-:W-:Y:S05]  /*1830*/  BSYNC B1 ;  /* 0x0000000000017941 */ /* 0x000fea0003800000 */
.L_x_246:
[----:B------:R-:W0:Y:S01]  /*1840*/  LDC R4, c[0x0][0x22c] ;  /* 0x00008b00ff047b82 */ /* 0x000e220000000800 */
[C---:B------:R-:W-:Y:S02]  /*1850*/  IADD3 R3, P0, -R7.reuse, 0x4, RZ ;  /* 0x0000000407037810 */ /* 0x040fe40007f1e1ff */
[----:B------:R-:W-:Y:S02]  /*1860*/  IADD3 R23, -R7, 0x4, RZ ;  /* 0x0000000407177810 */ /* 0x000fe40007ffe1ff */
[----:B------:R-:W-:Y:S01]  /*1870*/  LEA R18, P1, R3, R18, 0x2 ;  /* 0x0000001203127211 */ /* 0x000fe200078210ff */
[----:B------:R-:W-:-:S05]  /*1880*/  IMAD.X R0, RZ, RZ, -0x1, P0 ;  /* 0xffffffffff007424 */ /* 0x000fca00000e06ff */
[----:B------:R-:W-:Y:S02]  /*1890*/  LEA.HI.X R19, R3, R19, R0, 0x2, P1 ;  /* 0x0000001303137211 */ /* 0x000fe400008f1400 */
[----:B0-----:R-:W-:-:S07]  /*18a0*/  IADD3 R15, R7, -0x4, R4 ;  /* 0xfffffffc070f7810 */ /* 0x001fce0007ffe004 */
.L_x_245:
[----:B------:R-:W-:Y:S05]  /*18b0*/  BSYNC B0 ;  /* 0x0000000000007941 */ /* 0x000fea0003800000 */
.L_x_244:
[----:B------:R-:W-:Y:S01]  /*18c0*/  ULDC.64 UR4, c[0x0][0x240] ;  /* 0x0000900000047ab9 */ /* 0x000fe20000000a00 */
[----:B------:R-:W-:Y:S01]  /*18d0*/  BSSY B0, `(.L_x_250) ;  /* 0x0000067000007945 */ /* 0x000fe20003800000 */
[----:B------:R-:W-:Y:S01]  /*18e0*/  IMAD R0, R2, UR4, RZ ;  /* 0x0000000402007c24 */ /* 0x000fe2000f8e02ff */
[----:B------:R-:W-:Y:S01]  /*18f0*/  ULDC UR4, c[0x0][0x248] ;  /* 0x0000920000047ab9 */ /* 0x000fe20000000800 */
[----:B------:R-:W-:Y:S02]  /*1900*/  IMAD.MOV.U32 R8, RZ, RZ, R13 ;  /* 0x000000ffff087224 */ /* 0x000fe400078e000d */
[----:B------:R-:W-:Y:S02]  /*1910*/  IMAD R3, R17, UR5, R0 ;  /* 0x0000000511037c24 */ /* 0x000fe4000f8e0200 */
[----:B------:R-:W-:Y:S02]  /*1920*/  IMAD.MOV.U32 R0, RZ, RZ, R14 ;  /* 0x000000ffff007224 */ /* 0x000fe400078e000e */
[----:B------:R-:W-:-:S02]  /*1930*/  IMAD R25, R22, UR4, R3 ;  /* 0x0000000416197c24 */ /* 0x000fc4000f8e0203 */
[----:B------:R-:W-:Y:S02]  /*1940*/  IMAD.MOV.U32 R3, RZ, RZ, R12 ;  /* 0x000000ffff037224 */ /* 0x000fe400078e000c */
[----:B------:R-:W-:Y:S02]  /*1950*/  IMAD.SHL.U32 R4, R25, 0x4, RZ ;  /* 0x0000000419047824 */ /* 0x000fe400078e00ff */
[----:B------:R-:W-:Y:S02]  /*1960*/  IMAD.MOV.U32 R21, RZ, RZ, R14 ;  /* 0x000000ffff157224 */ /* 0x000fe400078e000e */
[----:B------:R-:W-:Y:S02]  /*1970*/  VIADD R6, R4, 0x3 ;  /* 0x0000000304067836 */ /* 0x000fe40000000000 */
[----:B------:R-:W-:Y:S02]  /*1980*/  IMAD.MOV.U32 R24, RZ, RZ, R12 ;  /* 0x000000ffff187224 */ /* 0x000fe400078e000c */
[----:B------:R-:W-:Y:S01]  /*1990*/  IMAD.MOV.U32 R20, RZ, RZ, R13 ;  /* 0x000000ffff147224 */ /* 0x000fe200078e000d */
[----:B------:R-:W-:-:S13]  /*19a0*/  ISETP.GE.U32.AND P0, PT, R6, R15, PT ;  /* 0x0000000f0600720c */ /* 0x000fda0003f06070 */
[----:B------:R-:W-:Y:S05]  /*19b0*/  @P0 BRA `(.L_x_251) ;  /* 0x0000000400600947 */ /* 0x000fea0003800000 */
[----:B------:R-:W-:Y:S02]  /*19c0*/  IMAD.MOV.U32 R26, RZ, RZ, R4 ;  /* 0x000000ffff1a7224 */ /* 0x000fe400078e0004 */
[----:B------:R-:W-:Y:S02]  /*19d0*/  IMAD.MOV.U32 R21, RZ, RZ, R14 ;  /* 0x000000ffff157224 */ /* 0x000fe400078e000e */
[----:B------:R-:W-:Y:S02]  /*19e0*/  IMAD.MOV.U32 R24, RZ, RZ, R12 ;  /* 0x000000ffff187224 */ /* 0x000fe400078e000c */
[----:B------:R-:W-:-:S07]  /*19f0*/  IMAD.MOV.U32 R20, RZ, RZ, R13 ;  /* 0x000000ffff147224 */ /* 0x000fce00078e000d */
.L_x_261:
[----:B------:R-:W-:-:S06]  /*1a00*/  IMAD.WIDE.U32 R4, R25, 0x10, R18 ;  /* 0x0000001019047825 */ /* 0x000fcc00078e0012 */
[----:B------:R-:W2:Y:S01]  /*1a10*/  LDG.E.128 R4, desc[UR60][R4.64] ;  /* 0x0000003c04047981 */ /* 0x000ea2000c1e1d00 */
[----:B------:R-:W-:Y:S01]  /*1a20*/  FSETP.GTU.FTZ.AND P1, PT, |R11|, +INF , PT ;  /* 0x7f8000000b00780b */ /* 0x000fe20003f3c200 */
[----:B------:R-:W-:Y:S01]  /*1a30*/  IMAD.IADD R27, R26, 0x1, R23 ;  /* 0x000000011a1b7824 */ /* 0x000fe200078e0217 */
[----:B------:R-:W-:Y:S11]  /*1a40*/  BSSY B1, `(.L_x_252) ;  /* 0x000001e000017945 */ /* 0x000ff60003800000 */
[----:B------:R-:W-:-:S02]  /*1a50*/  @!P1 ISETP.GE.U32.AND P0, PT, R10, R27, PT ;  /* 0x0000001b0a00920c */ /* 0x000fc40003f06070 */
[----:B------:R-:W-:Y:S02]  /*1a60*/  @P1 ISETP.LT.U32.AND P4, PT, R10, R27, PT ;  /* 0x0000001b0a00120c */ /* 0x000fe40003f81070 */
[----:B------:R-:W-:Y:S02]  /*1a70*/  @!P1 ISETP.GE.AND.EX P0, PT, R9, RZ, PT, P0 ;  /* 0x000000ff0900920c */ /* 0x000fe40003f06300 */
[CC--:B--2---:R-:W-:Y:S02]  /*1a80*/  FSETP.NEU.OR P3, PT, R11.reuse, R4.reuse, P1 ;  /* 0x000000040b00720b */ /* 0x0c4fe40000f6d400 */
[----:B------:R-:W-:-:S04]  /*1a90*/  @!P1 FSETP.GT.FTZ.AND P2, PT, R11, R4, PT ;  /* 0x000000040b00920b */ /* 0x000fc80003f54000 */
[----:B------:R-:W-:Y:S02]  /*1aa0*/  @!P1 SEL R26, RZ, 0xffffffff, !P2 ;  /* 0xffffffffff1a9807 */ /* 0x000fe40005000000 */
[----:B------:R-:W-:-:S05]  /*1ab0*/  FSETP.GTU.FTZ.AND P2, PT, |R20|, +INF , PT ;  /* 0x7f8000001400780b */ /* 0x000fca0003f5c200 */
[----:B------:R-:W-:Y:S02]  /*1ac0*/  @!P3 SEL R26, RZ, 0xffffffff, P0 ;  /* 0xffffffffff1ab807 */ /* 0x000fe40000000000 */
[----:B------:R-:W-:Y:S02]  /*1ad0*/  @P1 FSETP.GTU.FTZ.AND P3, PT, |R4|, +INF , PT ;  /* 0x7f8000000400180b */ /* 0x000fe40003f7c200 */
[----:B------:R-:W-:-:S04]  /*1ae0*/  @!P1 LOP3.LUT R26, R26, 0x1, RZ, 0xc0, !PT ;  /* 0x000000011a1a9812 */ /* 0x000fc800078ec0ff */
[----:B------:R-:W-:Y:S01]  /*1af0*/  @!P1 ISETP.EQ.U32.AND P0, PT, R26, 0x1, PT ;  /* 0x000000011a00980c */ /* 0x000fe20003f02070 */
[----:B------:R-:W-:Y:S01]  /*1b00*/  VIADD R26, R27, 0x1 ;  /* 0x000000011b1a7836 */ /* 0x000fe20000000000 */
[----:B------:R-:W-:-:S04]  /*1b10*/  @P1 ISETP.LT.OR.EX P0, PT, R9, RZ, !P3, P4 ;  /* 0x000000ff0900120c */ /* 0x000fc80005f01740 */
[----:B------:R-:W-:Y:S02]  /*1b20*/  FSEL R11, R11, R4, P0 ;  /* 0x000000040b0b7208 */ /* 0x000fe40000000000 */
[----:B------:R-:W-:Y:S02]  /*1b30*/  SEL R10, R10, R27, P0 ;  /* 0x0000001b0a0a7207 */ /* 0x000fe40000000000 */
[----:B------:R-:W-:Y:S01]  /*1b40*/  SEL R9, R9, RZ, P0 ;  /* 0x000000ff09097207 */ /* 0x000fe20000000000 */
[----:B------:R-:W-:Y:S06]  /*1b50*/  @P2 BRA `(.L_x_253) ;  /* 0x0000000000242947 */ /* 0x000fec0003800000 */
        /* <DEDUP_REMOVED lines=9> */
.L_x_253:
[----:B------:R-:W-:Y:S02]  /*1bf0*/  FSETP.GTU.FTZ.AND P0, PT, |R5|, +INF , PT ;  /* 0x7f8000000500780b */ /* 0x000fe40003f1c200 */
[----:B------:R-:W-:-:S04]  /*1c00*/  ISETP.LT.U32.AND P1, PT, R21, R26, PT ;  /* 0x0000001a1500720c */ /* 0x000fc80003f21070 */
[----:B------:R-:W-:-:S13]  /*1c10*/  ISETP.LT.OR.EX P0, PT, R24, RZ, !P0, P1 ;  /* 0x000000ff1800720c */ /* 0x000fda0004701710 */
.L_x_254:
[----:B------:R-:W-:Y:S05]  /*1c20*/  BSYNC B1 ;  /* 0x0000000000017941 */ /* 0x000fea0003800000 */
.L_x_252:
        /* <DEDUP_REMOVED lines=16> */
.L_x_256:
[----:B------:R-:W-:Y:S02]  /*1d30*/  FSETP.GTU.FTZ.AND P0, PT, |R6|, +INF , PT ;  /* 0x7f8000000600780b */ /* 0x000fe40003f1c200 */
[----:B------:R-:W-:-:S04]  /*1d40*/  ISETP.LT.U32.AND P1, PT, R14, R5, PT ;  /* 0x000000050e00720c */ /* 0x000fc80003f21070 */
[----:B------:R-:W-:-:S13]  /*1d50*/  ISETP.LT.OR.EX P0, PT, R12, RZ, !P0, P1 ;  /* 0x000000ff0c00720c */ /* 0x000fda0004701710 */
.L_x_257:
[----:B------:R-:W-:Y:S05]  /*1d60*/  BSYNC B1 ;  /* 0x0000000000017941 */ /* 0x000fea0003800000 */
.L_x_255:
[----:B------:R-:W-:Y:S01]  /*1d70*/  FSETP.GTU.FTZ.AND P1, PT, |R8|, +INF , PT ;  /* 0x7f8000000800780b */ /* 0x000fe20003f3c200 */
[----:B------:R-:W-:Y:S01]  /*1d80*/  BSSY B1, `(.L_x_258) ;  /* 0x0000012000017945 */ /* 0x000fe20003800000 */
[----:B------:R-:W-:Y:S01]  /*1d90*/  FSEL R13, R13, R6, P0 ;  /* 0x000000060d0d7208 */ /* 0x000fe20000000000 */
[----:B------:R-:W-:Y:S01]  /*1da0*/  VIADD R27, R27, 0x3 ;  /* 0x000000031b1b7836 */ /* 0x000fe20000000000 */
        /* <DEDUP_REMOVED lines=12> */
.L_x_259:
[----:B------:R-:W-:Y:S02]  /*1e70*/  FSETP.GTU.FTZ.AND P0, PT, |R7|, +INF , PT ;  /* 0x7f8000000700780b */ /* 0x000fe40003f1c200 */
[----:B------:R-:W-:-:S04]  /*1e80*/  ISETP.LT.U32.AND P1, PT, R0, R27, PT ;  /* 0x0000001b0000720c */ /* 0x000fc80003f21070 */
[----:B------:R-:W-:-:S13]  /*1e90*/  ISETP.LT.OR.EX P0, PT, R3, RZ, !P0, P1 ;  /* 0x000000ff0300720c */ /* 0x000fda0004701710 */
.L_x_260:
[----:B------:R-:W-:Y:S05]  /*1ea0*/  BSYNC B1 ;  /* 0x0000000000017941 */ /* 0x000fea0003800000 */
.L_x_258:
[----:B------:R-:W-:Y:S01]  /*1eb0*/  ULDC UR4, c[0x0][0x234] ;  /* 0x00008d0000047ab9 */ /* 0x000fe20000000800 */
[----:B------:R-:W-:Y:S01]  /*1ec0*/  FSEL R8, R8, R7, P0 ;  /* 0x0000000708087208 */ /* 0x000fe20000000000 */
[----:B------:R-:W-:Y:S01]  /*1ed0*/  VIADD R25, R25, UR4 ;  /* 0x0000000419197c36 */ /* 0x000fe20008000000 */
[----:B------:R-:W-:Y:S02]  /*1ee0*/  SEL R0, R0, R27, P0 ;  /* 0x0000001b00007207 */ /* 0x000fe40000000000 */
[----:B------:R-:W-:Y:S01]  /*1ef0*/  SEL R3, R3, RZ, P0 ;  /* 0x000000ff03037207 */ /* 0x000fe20000000000 */
[----:B------:R-:W-:-:S04]  /*1f00*/  IMAD.SHL.U32 R26, R25, 0x4, RZ ;  /* 0x00000004191a7824 */ /* 0x000fc800078e00ff */
[----:B------:R-:W-:-:S05]  /*1f10*/  VIADD R4, R26, 0x3 ;  /* 0x000000031a047836 */ /* 0x000fca0000000000 */
[----:B------:R-:W-:-:S13]  /*1f20*/  ISETP.GE.U32.AND P1, PT, R4, R15, PT ;  /* 0x0000000f0400720c */ /* 0x000fda0003f26070 */
[----:B------:R-:W-:Y:S05]  /*1f30*/  @!P1 BRA `(.L_x_261) ;  /* 0xfffffff800b09947 */ /* 0x000fea000383ffff */
.L_x_251:
[----:B------:R-:W-:Y:S05]  /*1f40*/  BSYNC B0 ;  /* 0x0000000000007941 */ /* 0x000fea0003800000 */
.L_x_250:
        /* <DEDUP_REMOVED lines=12> */
.L_x_263:
[----:B------:R-:W-:Y:S05]  /*2010*/  BSYNC B0 ;  /* 0x0000000000007941 */ /* 0x000fea0003800000 */
.L_x_262:
        /* <DEDUP_REMOVED lines=27> */
.L_x_265:
[----:B------:R-:W-:Y:S05]  /*21d0*/  BSYNC B0 ;  /* 0x0000000000007941 */ /* 0x000fea0003800000 */
.L_x_264:
[----:B------:R-:W-:Y:S01]  /*21e0*/  FSETP.GTU.FTZ.AND P0, PT, |R11|, +INF , PT ;  /* 0x7f8000000b00780b */ /* 0x000fe20003f1c200 */
[----:B------:R-:W-:-:S12]  /*21f0*/  BSSY B0, `(.L_x_266) ;  /* 0x000000e000007945 */ /* 0x000fd80003800000 */
        /* <DEDUP_REMOVED lines=10> */
.L_x_267:
[----:B------:R-:W-:Y:S02]  /*22a0*/  FSETP.GTU.FTZ.AND P0, PT, |R20|, +INF , PT ;  /* 0x7f8000001400780b */ /* 0x000fe40003f1c200 */
[----:B------:R-:W-:-:S04]  /*22b0*/  ISETP.LT.U32.AND P1, PT, R10, R21, PT ;  /* 0x000000150a00720c */ /* 0x000fc80003f21070 */
[----:B------:R-:W-:-:S13]  /*22c0*/  ISETP.LT.OR.EX P0, PT, R9, R24, !P0, P1 ;  /* 0x000000180900720c */ /* 0x000fda0004701710 */
.L_x_268:
[----:B------:R-:W-:Y:S05]  /*22d0*/  BSYNC B0 ;  /* 0x0000000000007941 */ /* 0x000fea0003800000 */
.L_x_266:
        /* <DEDUP_REMOVED lines=15> */
.L_x_270:
[----:B------:R-:W-:Y:S02]  /*23d0*/  FSETP.GTU.FTZ.AND P0, PT, |R13|, +INF , PT ;  /* 0x7f8000000d00780b */ /* 0x000fe40003f1c200 */
[----:B------:R-:W-:-:S04]  /*23e0*/  ISETP.LT.U32.AND P1, PT, R21, R14, PT ;  /* 0x0000000e1500720c */ /* 0x000fc80003f21070 */
[----:B------:R-:W-:-:S13]  /*23f0*/  ISETP.LT.OR.EX P0, PT, R9, R12, !P0, P1 ;  /* 0x0000000c0900720c */ /* 0x000fda0004701710 */
.L_x_271:
[----:B------:R-:W-:Y:S05]  /*2400*/  BSYNC B0 ;  /* 0x0000000000007941 */ /* 0x000fea0003800000 */
.L_x_269:
        /* <DEDUP_REMOVED lines=15> */
.L_x_273:
[----:B------:R-:W-:Y:S02]  /*2500*/  FSETP.GTU.FTZ.AND P0, PT, |R8|, +INF , PT ;  /* 0x7f8000000800780b */ /* 0x000fe40003f1c200 */
[----:B------:R-:W-:-:S04]  /*2510*/  ISETP.LT.U32.AND P1, PT, R21, R0, PT ;  /* 0x000000001500720c */ /* 0x000fc80003f21070 */
[----:B------:R-:W-:-:S13]  /*2520*/  ISETP.LT.OR.EX P0, PT, R12, R3, !P0, P1 ;  /* 0x000000030c00720c */ /* 0x000fda0004701710 */
.L_x_274:
[----:B------:R-:W-:Y:S05]  /*2530*/  BSYNC B0 ;  /* 0x0000000000007941 */ /* 0x000fea0003800000 */
.L_x_272:
[----:B------:R-:W-:Y:S02]  /*2540*/  FSEL R41, R13, R8, P0 ;  /* 0x000000080d297208 */ /* 0x000fe40000000000 */
[----:B------:R-:W-:Y:S02]  /*2550*/  CS2R R8, SRZ ;  /* 0x0000000000087805 */ /* 0x000fe4000001ff00 */
[----:B------:R-:W-:Y:S01]  /*2560*/  SEL R0, R21, R0, P0 ;  /* 0x0000000015007207 */ /* 0x000fe20000000000 */
[----:B------:R-:W-:Y:S01]  /*2570*/  IMAD.MOV.U32 R11, RZ, RZ, RZ ;  /* 0x000000ffff0b7224 */ /* 0x000fe200078e00ff */
[----:B------:R-:W-:Y:S01]  /*2580*/  SEL R3, R12, R3, P0 ;  /* 0x000000030c037207 */ /* 0x000fe20000000000 */
[----:B------:R-:W-:Y:S06]  /*2590*/  BRA `(.L_x_241) ;  /* 0x000000e800487947 */ /* 0x000fec0003800000 */
.L_x_242:
        /* <DEDUP_REMOVED lines=8> */
[----:B------:R-:W-:Y:S02]  /*2620*/  ULDC UR4, c[0x0][0x234] ;  /* 0x00008d0000047ab9 */ /* 0x000fe40000000800 */
[----:B------:R-:W-:-:S04]  /*2630*/  IMAD.U32 R40, RZ, RZ, UR4 ;  /* 0x00000004ff287e24 */ /* 0x000fc8000f8e00ff */
[----:B------:R-:W1:Y:S01]  /*2640*/  LDC R7, c[0x0][0x220] ;  /* 0x00008800ff077b82 */ /* 0x000e620000000800 */
[----:B------:R-:W-:-:S07]  /*2650*/  IMAD R3, R40, 0x3, R39 ;  /* 0x0000000328037824 */ /* 0x000fce00078e0227 */
[----:B------:R-:W2:Y:S01]  /*2660*/  LDC R20, c[0x0][0x224] ;  /* 0x00008900ff147b82 */ /* 0x000ea20000000800 */
[----:B0-----:R-:W-:Y:S02]  /*2670*/  IMAD.MOV.U32 R41, RZ, RZ, R6 ;  /* 0x000000ffff297224 */ /* 0x001fe400078e0006 */
[----:B-1----:R-:W-:Y:S02]  /*2680*/  IMAD.MOV.U32 R5, RZ, RZ, R7 ;  /* 0x000000ffff057224 */ /* 0x002fe400078e0007 */
[----:B--2---:R-:W-:Y:S01]  /*2690*/  IMAD.MOV.U32 R4, RZ, RZ, R20 ;  /* 0x000000ffff047224 */ /* 0x004fe200078e0014 */
[----:B------:R-:W-:Y:S06]  /*26a0*/  @!P0 BRA `(.L_x_276) ;  /* 0x000000a400a08947 */ /* 0x000fec0003800000 */
[----:B------:R-:W-:Y:S01]  /*26b0*/  ISETP.GE.U32.AND P0, PT, R3, R42, PT ;  /* 0x0000002a0300720c */ /* 0x000fe20003f06070 */
[----:B------:R-:W-:Y:S01]  /*26c0*/  BSSY B0, `(.L_x_277) ;  /* 0x00004e7000007945 */ /* 0x000fe20003800000 */
[--C-:B------:R-:W-:Y:S02]  /*26d0*/  IMAD.MOV.U32 R3, RZ, RZ, R7.reuse ;  /* 0x000000ffff037224 */ /* 0x100fe400078e0007 */
[----:B------:R-:W-:Y:S02]  /*26e0*/  IMAD.MOV.U32 R0, RZ, RZ, R20 ;  /* 0x000000ffff007224 */ /* 0x000fe400078e0014 */
[----:B------:R-:W-:Y:S02]  /*26f0*/  IMAD.MOV.U32 R38, RZ, RZ, R6 ;  /* 0x000000ffff267224 */ /* 0x000fe400078e0006 */
[----:B------:R-:W-:Y:S02]  /*2700*/  IMAD.MOV.U32 R8, RZ, RZ, R20 ;  /* 0x000000ffff087224 */ /* 0x000fe400078e0014 */
[----:B------:R-:W-:-:S02]  /*2710*/  IMAD.MOV.U32 R9, RZ, RZ, R7 ;  /* 0x000000ffff097224 */ /* 0x000fc400078e0007 */
[----:B------:R-:W-:Y:S02]  /*2720*/  IMAD.MOV.U32 R10, RZ, RZ, R20 ;  /* 0x000000ffff0a7224 */ /* 0x000fe400078e0014 */
[----:B------:R-:W-:Y:S02]  /*2730*/  IMAD.MOV.U32 R11, RZ, RZ, R6 ;  /* 0x000000ffff0b7224 */ /* 0x000fe400078e0006 */
[--C-:B------:R-:W-:Y:S02]  /*2740*/  IMAD.MOV.U32 R12, RZ, RZ, R7.reuse ;  /* 0x000000ffff0c7224 */ /* 0x100fe400078e0007 */
[----:B------:R-:W-:Y:S02]  /*2750*/  IMAD.MOV.U32 R13, RZ, RZ, R20 ;  /* 0x000000ffff0d7224 */ /* 0x000fe400078e0014 */
[----:B------:R-:W-:Y:S02]  /*2760*/  IMAD.MOV.U32 R14, RZ, RZ, R6 ;  /* 0x000000ffff0e7224 */ /* 0x000fe400078e0006 */
[----:B------:R-:W-:-:S02]  /*2770*/  IMAD.MOV.U32 R15, RZ, RZ, R7 ;  /* 0x000000ffff0f7224 */ /* 0x000fc400078e0007 */
[----:B------:R-:W-:Y:S02]  /*2780*/  IMAD.MOV.U32 R21, RZ, RZ, R6 ;  /* 0x000000ffff157224 */ /* 0x000fe400078e0006 */
[--C-:B------:R-:W-:Y:S02]  /*2790*/  IMAD.MOV.U32 R23, RZ, RZ, R7.reuse ;  /* 0x000000ffff177224 */ /* 0x100fe400078e0007 */
[----:B------:R-:W-:Y:S02]  /*27a0*/  IMAD.MOV.U32 R22, RZ, RZ, R20 ;  /* 0x000000ffff167224 */ /* 0x000fe400078e0014 */
[----:B------:R-:W-:Y:S02]  /*27b0*/  IMAD.MOV.U32 R34, RZ, RZ, R6 ;  /* 0x000000ffff227224 */ /* 0x000fe400078e0006 */
[----:B------:R-:W-:Y:S02]  /*27c0*/  IMAD.MOV.U32 R36, RZ, RZ, R7 ;  /* 0x000000ffff247224 */ /* 0x000fe400078e0007 */
[----:B------:R-:W-:-:S02]  /*27d0*/  IMAD.MOV.U32 R35, RZ, RZ, R20 ;  /* 0x000000ffff237224 */ /* 0x000fc400078e0014 */
[----:B------:R-:W-:Y:S01]  /*27e0*/  IMAD.MOV.U32 R37, RZ, RZ, R6 ;  /* 0x000000ffff257224 */ /* 0x000fe200078e0006 */
[----:B------:R-:W-:Y:S06]  /*27f0*/  @P0 BRA `(.L_x_278) ;  /* 0x0000004c004c0947 */ /* 0x000fec0003800000 */
[----:B------:R-:W-:Y:S01]  /*2800*/  ISETP.NE.AND P1, PT, R24, RZ, PT ;  /* 0x000000ff1800720c */ /* 0x000fe20003f25270 */
[--C-:B------:R-:W-:Y:S01]  /*2810*/  IMAD.MOV.U32 R3, RZ, RZ, R7.reuse ;  /* 0x000000ffff037224 */ /* 0x100fe200078e0007 */
[----:B------:R-:W0:Y:S01]  /*2820*/  LDC.64 R24, c[0x0][0x268] ;  /* 0x00009a00ff187b82 */ /* 0x000e220000000a00 */
[--C-:B------:R-:W-:Y:S02]  /*2830*/  IMAD.MOV.U32 R9, RZ, RZ, R7.reuse ;  /* 0x000000ffff097224 */ /* 0x100fe400078e0007 */
[--C-:B------:R-:W-:Y:S02]  /*2840*/  IMAD.MOV.U32 R12, RZ, RZ, R7.reuse ;  /* 0x000000ffff0c7224 */ /* 0x100fe400078e0007 */
[--C-:B------:R-:W-:Y:S02]  /*2850*/  IMAD.MOV.U32 R15, RZ, RZ, R7.reuse ;  /* 0x000000ffff0f7224 */ /* 0x100fe400078e0007 */
[--C-:B------:R-:W-:Y:S02]  /*2860*/  IMAD.MOV.U32 R23, RZ, RZ, R7.reuse ;  /* 0x000000ffff177224 */ /* 0x100fe400078e0007 */
[----:B------:R-:W-:-:S02]  /*2870*/  IMAD.MOV.U32 R36, RZ, RZ, R7 ;  /* 0x000000ffff247224 */ /* 0x000fc400078e0007 */
[--C-:B------:R-:W-:Y:S02]  /*2880*/  IMAD.MOV.U32 R0, RZ, RZ, R20.reuse ;  /* 0x000000ffff007224 */ /* 0x100fe400078e0014 */
        /* <DEDUP_REMOVED lines=10> */
[----:B------:R-:W-:-:S07]  /*2930*/  IMAD.MOV.U32 R37, RZ, RZ, R6 ;  /* 0x000000ffff257224 */ /* 0x000fce00078e0006 */
.L_x_304:
        /* <DEDUP_REMOVED lines=53> */
[----:B------:R-:W-:Y:S01]  /*2c90*/  IMAD.MOV.U32 R26, RZ, RZ, RZ ;  /* 0x000000ffff1a7224 */ /* 0x000fe200078e00ff */
[----:B0-----:R-:W-:Y:S01]  /*2ca0*/  ISETP.NE.AND P0, PT, R24, 0x1, PT ;  /* 0x000000011800780c */ /* 0x001fe20003f05270 */
[----:B------:R-:W-:Y:S02]  /*2cb0*/  IMAD.MOV.U32 R27, RZ, RZ, R39 ;  /* 0x000000ffff1b7224 */ /* 0x000fe400078e0027 */
[----:B------:R-:W-:-:S05]  /*2cc0*/  IMAD.HI.U32 R26, R39, UR30, R26 ;  /* 0x0000001e271a7c27 */ /* 0x000fca000f8e001a */
[----:B------:R-:W-:-:S05]  /*2cd0*/  SHF.R.U32.HI R28, RZ, UR31, R26 ;  /* 0x0000001fff1c7c19 */ /* 0x000fca000801161a */
[----:B------:R-:W-:-:S04]  /*2ce0*/  IMAD.MOV R30, RZ, RZ, -R28 ;  /* 0x000000ffff1e7224 */ /* 0x000fc800078e0a1c */
[----:B------:R-:W-:-:S04]  /*2cf0*/  IMAD R30, R30, R25, R39 ;  /* 0x000000191e1e7224 */ /* 0x000fc800078e0227 */
[----:B------:R-:W-:Y:S01]  /*2d00*/  IMAD R30, R30, UR54, RZ ;  /* 0x000000361e1e7c24 */ /* 0x000fe2000f8e02ff */
        /* <DEDUP_REMOVED lines=226> */
[----:B------:R-:W-:-:S07]  /*3b30*/  @P0 IMAD.MOV.U32 R28, RZ, RZ, RZ ;  /* 0x000000ffff1c0224 */ /* 0x000fce00078e00ff */
[----:B------:R-:W1:Y:S08]  /*3b40*/  @P0 LDC R31, c[0x0][0x38c] ;  /* 0x0000e300ff1f0b82 */ /* 0x000e700000000800 */
[----:B------:R-:W2:Y:S01]  /*3b50*/  @P0 LDC R33, c[0x0][0x3f8] ;  /* 0x0000fe00ff210b82 */ /* 0x000ea20000000800 */
[----:B0-----:R-:W-:-:S04]  /*3b60*/  @P0 IMAD.HI.U32 R26, R29, R26, R28 ;  /* 0x0000001a1d1a0227 */ /* 0x001fc800078e001c */
[----:B------:R-:W-:Y:S01]  /*3b70*/  IMAD.MOV R28, RZ, RZ, -R29 ;  /* 0x000000ffff1c7224 */ /* 0x000fe200078e0a1d */
[----:B------:R-:W-:-:S03]  /*3b80*/  @P0 SHF.R.U32.HI R26, RZ, R27, R26 ;  /* 0x0000001bff1a0219 */ /* 0x000fc6000001161a */
[----:B------:R-:W-:Y:S02]  /*3b90*/  IMAD R27, R28, UR36, R43 ;  /* 0x000000241c1b7c24 */ /* 0x000fe4000f8e022b */
[----:B------:R-:W-:Y:S02]  /*3ba0*/  @P0 IMAD.MOV R28, RZ, RZ, -R26 ;  /* 0x000000ffff1c0224 */ /* 0x000fe400078e0a1a */
[----:B------:R-:W-:Y:S02]  /*3bb0*/  IMAD R30, R27, UR28, R30 ;  /* 0x0000001c1b1e7c24 */ /* 0x000fe4000f8e021e */
[----:B-1----:R-:W-:-:S04]  /*3bc0*/  @P0 IMAD R29, R28, R31, R29 ;  /* 0x0000001f1c1d0224 */ /* 0x002fc800078e021d */
[----:B--2---:R-:W-:-:S07]  /*3bd0*/  @P0 IMAD R30, R29, R33, R30 ;  /* 0x000000211d1e0224 */ /* 0x004fce00078e021e */
.L_x_279:
[----:B------:R-:W-:-:S04]  /*3be0*/  LOP3.LUT R27, R30, 0xfffffff8, RZ, 0xc0, !PT ;  /* 0xfffffff81e1b7812 */ /* 0x000fc800078ec0ff */
[----:B------:R-:W-:-:S05]  /*3bf0*/  IADD3 R26, P0, R18, R27, RZ ;  /* 0x0000001b121a7210 */ /* 0x000fca0007f1e0ff */
[----:B------:R-:W-:-:S06]  /*3c00*/  IMAD.X R27, RZ, RZ, R19, P0 ;  /* 0x000000ffff1b7224 */ /* 0x000fcc00000e0613 */
[----:B------:R-:W5:Y:S01]  /*3c10*/  LDG.E.64 R26, desc[UR60][R26.64] ;  /* 0x0000003c1a1a7981 */ /* 0x000f62000c1e1b00 */
[----:B------:R-:W-:Y:S05]  /*3c20*/  @!P1 BRA `(.L_x_280) ;  /* 0x0000000c00d89947 */ /* 0x000fea0003800000 */
[----:B------:R-:W-:Y:S01]  /*3c30*/  ULDC UR36, c[0x0][0x234] ;  /* 0x00008d0000247ab9 */ /* 0x000fe20000000800 */
[----:B------:R-:W-:Y:S01]  /*3c40*/  IMAD.MOV.U32 R28, RZ, RZ, RZ ;  /* 0x000000ffff1c7224 */ /* 0x000fe200078e00ff */
[----:B0-----:R-:W-:Y:S01]  /*3c50*/  ISETP.NE.AND P0, PT, R24, 0x1, PT ;  /* 0x000000011800780c */ /* 0x001fe20003f05270 */
[----:B------:R-:W-:-:S04]  /*3c60*/  VIADD R29, R39, UR36 ;  /* 0x00000024271d7c36 */ /* 0x000fc80008000000 */
        /* <DEDUP_REMOVED lines=242> */
.L_x_280:
[----:B------:R-:W-:Y:S01]  /*4b90*/  LOP3.LUT R29, R32, 0xfffffff8, RZ, 0xc0, !PT ;  /* 0xfffffff8201d7812 */ /* 0x000fe200078ec0ff */
[----:B------:R-:W-:-:S03]  /*4ba0*/  ULDC UR36, c[0x0][0x234] ;  /* 0x00008d0000247ab9 */ /* 0x000fc60000000800 */
[----:B------:R-:W-:-:S05]  /*4bb0*/  IADD3 R28, P0, R18, R29, RZ ;  /* 0x0000001d121c7210 */ /* 0x000fca0007f1e0ff */
[----:B------:R-:W-:-:S06]  /*4bc0*/  IMAD.X R29, RZ, RZ, R19, P0 ;  /* 0x000000ffff1d7224 */ /* 0x000fcc00000e0613 */
[----:B------:R-:W5:Y:S01]  /*4bd0*/  LDG.E.64 R28, desc[UR60][R28.64] ;  /* 0x0000003c1c1c7981 */ /* 0x000f62000c1e1b00 */
[----:B------:R-:W-:Y:S02]  /*4be0*/  IMAD.U32 R40, RZ, RZ, UR36 ;  /* 0x00000024ff287e24 */ /* 0x000fe4000f8e00ff */
[----:B------:R-:W-:Y:S02]  /*4bf0*/  IMAD.MOV.U32 R44, RZ, RZ, RZ ;  /* 0x000000ffff2c7224 */ /* 0x000fe400078e00ff */
[----:B------:R-:W-:Y:S02]  /*4c00*/  IMAD.MOV.U32 R42, RZ, RZ, RZ ;  /* 0x000000ffff2a7224 */ /* 0x000fe400078e00ff */
[----:B------:R-:W-:Y:S01]  /*4c10*/  IMAD.IADD R45, R39, 0x1, R40 ;  /* 0x00000001272d7824 */ /* 0x000fe200078e0228 */
[----:B------:R-:W-:Y:S06]  /*4c20*/  @!P1 BRA `(.L_x_281) ;  /* 0x0000000c00d49947 */ /* 0x000fec0003800000 */
[----:B------:R-:W-:Y:S01]  /*4c30*/  IMAD.IADD R31, R45, 0x1, R40 ;  /* 0x000000012d1f7824 */ /* 0x000fe200078e0228 */
[----:B0-----:R-:W-:Y:S01]  /*4c40*/  ISETP.NE.AND P0, PT, R24, 0x1, PT ;  /* 0x000000011800780c */ /* 0x001fe20003f05270 */
[----:B------:R-:W-:-:S04]  /*4c50*/  IMAD.MOV.U32 R30, RZ, RZ, RZ ;  /* 0x000000ffff1e7224 */ /* 0x000fc800078e00ff */
        /* <DEDUP_REMOVED lines=242> */
.L_x_281:
[----:B------:R-:W-:-:S04]  /*5b80*/  LOP3.LUT R31, R42, 0xfffffff8, RZ, 0xc0, !PT ;  /* 0xfffffff82a1f7812 */ /* 0x000fc800078ec0ff */
[----:B------:R-:W-:-:S05]  /*5b90*/  IADD3 R30, P0, R18, R31, RZ ;  /* 0x0000001f121e7210 */ /* 0x000fca0007f1e0ff */
[----:B------:R-:W-:-:S06]  /*5ba0*/  IMAD.X R31, RZ, RZ, R19, P0 ;  /* 0x000000ffff1f7224 */ /* 0x000fcc00000e0613 */
[----:B------:R-:W5:Y:S01]  /*5bb0*/  LDG.E.64 R30, desc[UR60][R30.64] ;  /* 0x0000003c1e1e7981 */ /* 0x000f62000c1e1b00 */
[----:B------:R-:W-:Y:S05]  /*5bc0*/  @!P1 BRA `(.L_x_282) ;  /* 0x0000000c00d89947 */ /* 0x000fea0003800000 */
[--C-:B------:R-:W-:Y:S01]  /*5bd0*/  IMAD.IADD R33, R45, 0x1, R40.reuse ;  /* 0x000000012d217824 */ /* 0x100fe200078e0228 */
[----:B0-----:R-:W-:Y:S01]  /*5be0*/  ISETP.NE.AND P0, PT, R24, 0x1, PT ;  /* 0x000000011800780c */ /* 0x001fe20003f05270 */
[----:B------:R-:W-:Y:S02]  /*5bf0*/  IMAD.MOV.U32 R32, RZ, RZ, RZ ;  /* 0x000000ffff207224 */ /* 0x000fe400078e00ff */
[----:B------:R-:W-:-:S04]  /*5c00*/  IMAD.IADD R33, R33, 0x1, R40 ;  /* 0x0000000121217824 */ /* 0x000fc800078e0228 */
        /* <DEDUP_REMOVED lines=242> */
.L_x_282:
[----:B------:R-:W-:-:S04]  /*6b30*/  LOP3.LUT R33, R44, 0xfffffff8, RZ, 0xc0, !PT ;  /* 0xfffffff82c217812 */ /* 0x000fc800078ec0ff */
[----:B------:R-:W-:-:S05]  /*6b40*/  IADD3 R32, P0, R18, R33, RZ ;  /* 0x0000002112207210 */ /* 0x000fca0007f1e0ff */
[----:B------:R-:W-:-:S06]  /*6b50*/  IMAD.X R33, RZ, RZ, R19, P0 ;  /* 0x000000ffff217224 */ /* 0x000fcc00000e0613 */
[----:B------:R-:W5:Y:S01]  /*6b60*/  LDG.E.64 R32, desc[UR60][R32.64] ;  /* 0x0000003c20207981 */ /* 0x000f62000c1e1b00 */
[C---:B------:R-:W-:Y:S01]  /*6b70*/  FSETP.GTU.FTZ.AND P2, PT, |R37|.reuse, +INF , PT ;  /* 0x7f8000002500780b */ /* 0x040fe20003f5c200 */
[----:B------:R-:W-:Y:S03]  /*6b80*/  BSSY B1, `(.L_x_283) ;  /* 0x000001d000017945 */ /* 0x000fe60003800000 */
[----:B-----5:R-:W-:-:S09]  /*6b90*/  FSETP.NEU.OR P4, PT, R37, R26, P2 ;  /* 0x0000001a2500720b */ /* 0x020fd2000178d400 */
[----:B------:R-:W-:Y:S02]  /*6ba0*/  @!P2 ISETP.GE.U32.AND P0, PT, R36, R39, PT ;  /* 0x000000272400a20c */ /* 0x000fe40003f06070 */
[----:B------:R-:W-:Y:S02]  /*6bb0*/  @!P2 FSETP.GT.FTZ.AND P3, PT, R37, R26, PT ;  /* 0x0000001a2500a20b */ /* 0x000fe40003f74000 */
[----:B------:R-:W-:Y:S02]  /*6bc0*/  @!P2 ISETP.GE.AND.EX P0, PT, R35, RZ, PT, P0 ;  /* 0x000000ff2300a20c */ /* 0x000fe40003f06300 */
[----:B------:R-:W-:Y:S02]  /*6bd0*/  @!P2 SEL R42, RZ, 0xffffffff, !P3 ;  /* 0xffffffffff2aa807 */ /* 0x000fe40005800000 */
[----:B------:R-:W-:Y:S02]  /*6be0*/  FSETP.GTU.FTZ.AND P3, PT, |R34|, +INF , PT ;  /* 0x7f8000002200780b */ /* 0x000fe40003f7c200 */
[----:B------:R-:W-:-:S02]  /*6bf0*/  @!P4 SEL R42, RZ, 0xffffffff, P0 ;  /* 0xffffffffff2ac807 */ /* 0x000fc40000000000 */
[----:B------:R-:W-:Y:S02]  /*6c00*/  @P2 FSETP.GTU.FTZ.AND P4, PT, |R26|, +INF , PT ;  /* 0x7f8000001a00280b */ /* 0x000fe40003f9c200 */
[----:B------:R-:W-:Y:S02]  /*6c10*/  @!P2 LOP3.LUT R42, R42, 0x1, RZ, 0xc0, !PT ;  /* 0x000000012a2aa812 */ /* 0x000fe400078ec0ff */
[----:B------:R-:W-:Y:S02]  /*6c20*/  @P2 ISETP.LT.U32.AND P5, PT, R36, R39, PT ;  /* 0x000000272400220c */ /* 0x000fe40003fa1070 */
[----:B------:R-:W-:Y:S02]  /*6c30*/  @!P2 ISETP.EQ.U32.AND P0, PT, R42, 0x1, PT ;  /* 0x000000012a00a80c */ /* 0x000fe40003f02070 */
[----:B------:R-:W-:-:S04]  /*6c40*/  @P2 ISETP.LT.OR.EX P0, PT, R35, RZ, !P4, P5 ;  /* 0x000000ff2300220c */ /* 0x000fc80006701750 */
[----:B------:R-:W-:Y:S02]  /*6c50*/  FSEL R37, R37, R26, P0 ;  /* 0x0000001a25257208 */ /* 0x000fe40000000000 */
[----:B------:R-:W-:Y:S02]  /*6c60*/  SEL R36, R36, R39, P0 ;  /* 0x0000002724247207 */ /* 0x000fe40000000000 */
[----:B------:R-:W-:Y:S01]  /*6c70*/  SEL R35, R35, RZ, P0 ;  /* 0x000000ff23237207 */ /* 0x000fe20000000000 */
[----:B------:R-:W-:Y:S06]  /*6c80*/  @P3 BRA `(.L_x_284) ;  /* 0x0000000000243947 */ /* 0x000fec0003800000 */
[C---:B------:R-:W-:Y:S02]  /*6c90*/  FSETP.NEU.FTZ.AND P3, PT, R34.reuse, R27, PT ;  /* 0x0000001b2200720b */ /* 0x040fe40003f7d000 */
[----:B------:R-:W-:Y:S02]  /*6ca0*/  ISETP.GE.U32.AND P0, PT, R23, R39, PT ;  /* 0x000000271700720c */ /* 0x000fe40003f06070 */
[----:B------:R-:W-:Y:S02]  /*6cb0*/  FSETP.GT.FTZ.AND P2, PT, R34, R27, PT ;  /* 0x0000001b2200720b */ /* 0x000fe40003f54000 */
[----:B------:R-:W-:-:S04]  /*6cc0*/  ISETP.GE.AND.EX P0, PT, R22, RZ, PT, P0 ;  /* 0x000000ff1600720c */ /* 0x000fc80003f06300 */
[----:B------:R-:W-:-:S03]  /*6cd0*/  SEL R42, RZ, 0xffffffff, P0 ;  /* 0xffffffffff2a7807 */ /* 0x000fc60000000000 */
[----:B------:R-:W-:-:S04]  /*6ce0*/  @P3 SEL R42, RZ, 0xffffffff, !P2 ;  /* 0xffffffffff2a3807 */ /* 0x000fc80005000000 */
[----:B------:R-:W-:-:S04]  /*6cf0*/  LOP3.LUT R42, R42, 0x1, RZ, 0xc0, !PT ;  /* 0x000000012a2a7812 */ /* 0x000fc800078ec0ff */
[----:B------:R-:W-:Y:S01]  /*6d00*/  ISETP.EQ.U32.AND P0, PT, R42, 0x1, PT ;  /* 0x000000012a00780c */ /* 0x000fe20003f02070 */
[----:B------:R-:W-:-:S12]  /*6d10*/  BRA `(.L_x_285) ;  /* 0x00000000000c7947 */ /* 0x000fd80003800000 */
.L_x_284:
[----:B------:R-:W-:Y:S02]  /*6d20*/  FSETP.GTU.FTZ.AND P0, PT, |R27|, +INF , PT ;  /* 0x7f8000001b00780b */ /* 0x000fe40003f1c200 */
[----:B------:R-:W-:-:S04]  /*6d30*/  ISETP.LT.U32.AND P2, PT, R23, R39, PT ;  /* 0x000000271700720c */ /* 0x000fc80003f41070 */
[----:B------:R-:W-:-:S13]  /*6d40*/  ISETP.LT.OR.EX P0, PT, R22, RZ, !P0, P2 ;  /* 0x000000ff1600720c */ /* 0x000fda0004701720 */
.L_x_285:
[----:B------:R-:W-:Y:S05]  /*6d50*/  BSYNC B1 ;  /* 0x0000000000017941 */ /* 0x000fea0003800000 */
.L_x_283:
        /* <DEDUP_REMOVED lines=15> */
.L_x_287:
[----:B------:R-:W-:Y:S02]  /*6e50*/  FSETP.GTU.FTZ.AND P0, PT, |R28|, +INF , PT ;  /* 0x7f8000001c00780b */ /* 0x000fe40003f1c200 */
[----:B------:R-:W-:-:S04]  /*6e60*/  ISETP.LT.U32.AND P2, PT, R15, R45, PT ;  /* 0x0000002d0f00720c */ /* 0x000fc80003f41070 */
[----:B------:R-:W-:-:S13]  /*6e70*/  ISETP.LT.OR.EX P0, PT, R20, RZ, !P0, P2 ;  /* 0x000000ff1400720c */ /* 0x000fda0004701720 */
.L_x_288:
[----:B------:R-:W-:Y:S05]  /*6e80*/  BSYNC B1 ;  /* 0x0000000000017941 */ /* 0x000fea0003800000 */
.L_x_286:
[----:B------:R-:W-:Y:S01]  /*6e90*/  FSETP.GTU.FTZ.AND P2, PT, |R14|, +INF , PT ;  /* 0x7f8000000e00780b */ /* 0x000fe20003f5c200 */
[----:B------:R-:W-:Y:S01]  /*6ea0*/  BSSY B1, `(.L_x_289) ;  /* 0x0000011000017945 */ /* 0x000fe20003800000 */
[----:B------:R-:W-:Y:S02]  /*6eb0*/  FSEL R21, R21, R28, P0 ;  /* 0x0000001c15157208 */ /* 0x000fe40000000000 */
[----:B------:R-:W-:Y:S02]  /*6ec0*/  SEL R15, R15, R45, P0 ;  /* 0x0000002d0f0f7207 */ /* 0x000fe40000000000 */
[----:B------:R-:W-:-:S07]  /*6ed0*/  SEL R20, R20, RZ, P0 ;  /* 0x000000ff14147207 */ /* 0x000fce0000000000 */
[----:B------:R-:W-:Y:S05]  /*6ee0*/  @P2 BRA `(.L_x_290) ;  /* 0x0000000000242947 */ /* 0x000fea0003800000 */
[----:B------:R-:W-:Y:S02]  /*6ef0*/  FSETP.NEU.FTZ.AND P3, PT, R14, R29, PT ;  /* 0x0000001d0e00720b */ /* 0x000fe40003f7d000 */
        /* <DEDUP_REMOVED lines=8> */
.L_x_290:
[----:B------:R-:W-:Y:S02]  /*6f80*/  FSETP.GTU.FTZ.AND P0, PT, |R29|, +INF , PT ;  /* 0x7f8000001d00780b */ /* 0x000fe40003f1c200 */
[----:B------:R-:W-:-:S04]  /*6f90*/  ISETP.LT.U32.AND P2, PT, R12, R45, PT ;  /* 0x0000002d0c00720c */ /* 0x000fc80003f41070 */
[----:B------:R-:W-:-:S13]  /*6fa0*/  ISETP.LT.OR.EX P0, PT, R13, RZ, !P0, P2 ;  /* 0x000000ff0d00720c */ /* 0x000fda0004701720 */
.L_x_291:
[----:B------:R-:W-:Y:S05]  /*6fb0*/  BSYNC B1 ;  /* 0x0000000000017941 */ /* 0x000fea0003800000 */
.L_x_289:
[----:B------:R-:W-:Y:S01]  /*6fc0*/  FSETP.GTU.FTZ.AND P2, PT, |R11|, +INF , PT ;  /* 0x7f8000000b00780b */ /* 0x000fe20003f5c200 */
[----:B------:R-:W-:Y:S01]  /*6fd0*/  BSSY B1, `(.L_x_292) ;  /* 0x0000012000017945 */ /* 0x000fe20003800000 */
[----:B------:R-:W-:Y:S01]  /*6fe0*/  FSEL R14, R14, R29, P0 ;  /* 0x0000001d0e0e7208 */ /* 0x000fe20000000000 */
[----:B------:R-:W-:Y:S01]  /*6ff0*/  IMAD.IADD R42, R45, 0x1, R40 ;  /* 0x000000012d2a7824 */ /* 0x000fe200078e0228 */
        /* <DEDUP_REMOVED lines=12> */
.L_x_293:
[----:B------:R-:W-:Y:S02]  /*70c0*/  FSETP.GTU.FTZ.AND P0, PT, |R30|, +INF , PT ;  /* 0x7f8000001e00780b */ /* 0x000fe40003f1c200 */
[----:B------:R-:W-:-:S04]  /*70d0*/  ISETP.LT.U32.AND P2, PT, R7, R42, PT ;  /* 0x0000002a0700720c */ /* 0x000fc80003f41070 */
[----:B------:R-:W-:-:S13]  /*70e0*/  ISETP.LT.OR.EX P0, PT, R8, RZ, !P0, P2 ;  /* 0x000000ff0800720c */ /* 0x000fda0004701720 */
.L_x_294:
[----:B------:R-:W-:Y:S05]  /*70f0*/  BSYNC B1 ;  /* 0x0000000000017941 */ /* 0x000fea0003800000 */
.L_x_292:
[----:B------:R-:W-:Y:S01]  /*7100*/  FSETP.GTU.FTZ.AND P2, PT, |R6|, +INF , PT ;  /* 0x7f8000000600780b */ /* 0x000fe20003f5c200 */
[----:B------:R-:W-:Y:S01]  /*7110*/  BSSY B1, `(.L_x_295) ;  /* 0x0000011000017945 */ /* 0x000fe20003800000 */
[----:B------:R-:W-:Y:S02]  /*7120*/  FSEL R11, R11, R30, P0 ;  /* 0x0000001e0b0b7208 */ /* 0x000fe40000000000 */
[----:B------:R-:W-:Y:S02]  /*7130*/  SEL R7, R7, R42, P0 ;  /* 0x0000002a07077207 */ /* 0x000fe40000000000 */
[----:B------:R-:W-:-:S07]  /*7140*/  SEL R8, R8, RZ, P0 ;  /* 0x000000ff08087207 */ /* 0x000fce0000000000 */
[----:B------:R-:W-:Y:S05]  /*7150*/  @P2 BRA `(.L_x_296) ;  /* 0x0000000000242947 */ /* 0x000fea0003800000 */
[CC--:B------:R-:W-:Y:S02]  /*7160*/  FSETP.NEU.FTZ.AND P3, PT, R6.reuse, R31.reuse, PT ;  /* 0x0000001f0600720b */ /* 0x0c0fe40003f7d000 */
        /* <DEDUP_REMOVED lines=8> */
.L_x_296:
[----:B------:R-:W-:Y:S02]  /*71f0*/  FSETP.GTU.FTZ.AND P0, PT, |R31|, +INF , PT ;  /* 0x7f8000001f00780b */ /* 0x000fe40003f1c200 */
[----:B------:R-:W-:-:S04]  /*7200*/  ISETP.LT.U32.AND P2, PT, R3, R42, PT ;  /* 0x0000002a0300720c */ /* 0x000fc80003f41070 */
[----:B------:R-:W-:-:S13]  /*7210*/  ISETP.LT.OR.EX P0, PT, R0, RZ, !P0, P2 ;  /* 0x000000ff0000720c */ /* 0x000fda0004701720 */
.L_x_297:
[----:B------:R-:W-:Y:S05]  /*7220*/  BSYNC B1 ;  /* 0x0000000000017941 */ /* 0x000fea0003800000 */
.L_x_295:
        /* <DEDUP_REMOVED lines=16> */
.L_x_299:
[----:B------:R-:W-:Y:S02]  /*7330*/  FSETP.GTU.FTZ.AND P0, PT, |R32|, +INF , PT ;  /* 0x7f8000002000780b */ /* 0x000fe40003f1c200 */
[----:B------:R-:W-:-:S04]  /*7340*/  ISETP.LT.U32.AND P2, PT, R5, R44, PT ;  /* 0x0000002c0500720c */ /* 0x000fc80003f41070 */
[----:B------:R-:W-:-:S13]  /*7350*/  ISETP.LT.OR.EX P0, PT, R4, RZ, !P0, P2 ;  /* 0x000000ff0400720c */ /* 0x000fda0004701720 */
.L_x_300:
[----:B------:R-:W-:Y:S05]  /*7360*/  BSYNC B1 ;  /* 0x0000000000017941 */ /* 0x000fea0003800000 */
.L_x_298:
        /* <DEDUP_REMOVED lines=15> */
.L_x_302:
[----:B------:R-:W-:Y:S02]  /*7460*/  FSETP.GTU.FTZ.AND P0, PT, |R33|, +INF , PT ;  /* 0x7f8000002100780b */ /* 0x000fe40003f1c200 */
[----:B------:R-:W-:-:S04]  /*7470*/  ISETP.LT.U32.AND P2, PT, R9, R44, PT ;  /* 0x0000002c0900720c */ /* 0x000fc80003f41070 */
[----:B------:R-:W-:-:S13]  /*7480*/  ISETP.LT.OR.EX P0, PT, R10, RZ, !P0, P2 ;  /* 0x000000ff0a00720c */ /* 0x000fda0004701720 */
.L_x_303:
[----:B------:R-:W-:Y:S05]  /*7490*/  BSYNC B1 ;  /* 0x0000000000017941 */ /* 0x000fea0003800000 */
.L_x_301:
        /* <DEDUP_REMOVED lines=9> */
.L_x_278:
[----:B------:R-:W-:Y:S05]  /*7530*/  BSYNC B0 ;  /* 0x0000000000007941 */ /* 0x000fea0003800000 */
.L_x_277:
[----:B------:R-:W-:Y:S01]  /*7540*/  ISETP.GE.U32.AND P0, PT, R39, R42, PT ;  /* 0x0000002a2700720c */ /* 0x000fe20003f06070 */
[----:B------:R-:W-:-:S12]  /*7550*/  BSSY B0, `(.L_x_305) ;  /* 0x0000466000007945 */ /* 0x000fd80003800000 */
[----:B------:R-:W-:Y:S05]  /*7560*/  @P0 BRA `(.L_x_306) ;  /* 0x0000004400900947 */ /* 0x000fea0003800000 */
[----:B------:R-:W1:Y:S01]  /*7570*/  LDC R43, c[0x0][0x268] ;  /* 0x00009a00ff2b7b82 */ /* 0x000e620000000800 */
[----:B------:R-:W-:Y:S01]  /*7580*/  IMAD.MOV.U32 R46, RZ, RZ, RZ ;  /* 0x000000ffff2e7224 */ /* 0x000fe200078e00ff */
[----:B-1----:R-:W-:-:S13]  /*7590*/  ISETP.NE.AND P1, PT, R43, RZ, PT ;  /* 0x000000ff2b00720c */ /* 0x002fda0003f25270 */
[----:B------:R-:W-:Y:S05]  /*75a0*/  @!P1 BRA `(.L_x_307) ;  /* 0x0000001000449947 */ /* 0x000fea0003800000 */
[----:B0-----:R-:W-:Y:S01]  /*75b0*/  IMAD.MOV.U32 R24, RZ, RZ, RZ ;  /* 0x000000ffff187224 */ /* 0x001fe200078e00ff */
        /* <DEDUP_REMOVED lines=270> */
[----:B-1----:R-:W-:-:S04]  /*86a0*/  @P2 IMAD R49, R49, R26, R27 ;  /* 0x0000001a31312224 */ /* 0x002fc800078e021b */
[----:B--2---:R-:W-:-:S07]  /*86b0*/  @P2 IMAD R46, R49, R47, R46 ;  /* 0x0000002f312e2224 */ /* 0x004fce00078e022e */
.L_x_307:
[----:B------:R-:W-:-:S04]  /*86c0*/  LOP3.LUT R27, R46, 0xfffffff8, RZ, 0xc0, !PT ;  /* 0xfffffff82e1b7812 */ /* 0x000fc800078ec0ff */
[----:B------:R-:W-:-:S05]  /*86d0*/  IADD3 R26, P2, R18, R27, RZ ;  /* 0x0000001b121a7210 */ /* 0x000fca0007f5e0ff */
[----:B------:R-:W-:-:S06]  /*86e0*/  IMAD.X R27, RZ, RZ, R19, P2 ;  /* 0x000000ffff1b7224 */ /* 0x000fcc00010e0613 */
[----:B------:R-:W5:Y:S01]  /*86f0*/  LDG.E.64 R26, desc[UR60][R26.64] ;  /* 0x0000003c1a1a7981 */ /* 0x000f62000c1e1b00 */
[----:B------:R-:W-:-:S05]  /*8700*/  IMAD.IADD R45, R39, 0x1, R40 ;  /* 0x00000001272d7824 */ /* 0x000fca00078e0228 */
[----:B------:R-:W-:-:S13]  /*8710*/  ISETP.GE.U32.AND P2, PT, R45, R42, PT ;  /* 0x0000002a2d00720c */ /* 0x000fda0003f46070 */
[----:B------:R-:W-:Y:S05]  /*8720*/  @P2 BRA `(.L_x_306) ;  /* 0x0000003400202947 */ /* 0x000fea0003800000 */
        /* <DEDUP_REMOVED lines=8> */
[----:B0-----:R-:W-:-:S04]  /*87b0*/  IMAD.MOV R25, RZ, RZ, -R29 ;  /* 0x000000ffff197224 */ /* 0x001fc800078e0a1d */
        /* <DEDUP_REMOVED lines=265> */
.L_x_308:
        /* <DEDUP_REMOVED lines=281> */
.L_x_309:
[----:B------:R-:W-:-:S04]  /*a9e0*/  LOP3.LUT R31, R48, 0xfffffff8, RZ, 0xc0, !PT ;  /* 0xfffffff8301f7812 */ /* 0x000fc800078ec0ff */
[----:B------:R-:W-:-:S05]  /*a9f0*/  IADD3 R30, P2, R18, R31, RZ ;  /* 0x0000001f121e7210 */ /* 0x000fca0007f5e0ff */
[----:B------:R-:W-:-:S06]  /*aa00*/  IMAD.X R31, RZ, RZ, R19, P2 ;  /* 0x000000ffff1f7224 */ /* 0x000fcc00010e0613 */
[----:B------:R-:W5:Y:S01]  /*aa10*/  LDG.E.64 R30, desc[UR60][R30.64] ;  /* 0x0000003c1e1e7981 */ /* 0x000f62000c1e1b00 */
[----:B0-----:R-:W-:-:S05]  /*aa20*/  IMAD.IADD R25, R45, 0x1, R40 ;  /* 0x000000012d197824 */ /* 0x001fca00078e0228 */
        /* <DEDUP_REMOVED lines=276> */
.L_x_310:
[----:B------:R-:W-:-:S04]  /*bb70*/  LOP3.LUT R33, R44, 0xfffffff8, RZ, 0xc0, !PT ;  /* 0xfffffff82c217812 */ /* 0x000fc800078ec0ff */
[----:B------:R-:W-:-:S05]  /*bb80*/  IADD3 R32, P1, R18, R33, RZ ;  /* 0x0000002112207210 */ /* 0x000fca0007f3e0ff */
[----:B------:R-:W-:-:S06]  /*bb90*/  IMAD.X R33, RZ, RZ, R19, P1 ;  /* 0x000000ffff217224 */ /* 0x000fcc00008e0613 */
[----:B------:R-:W5:Y:S02]  /*bba0*/  LDG.E.64 R32, desc[UR60][R32.64] ;  /* 0x0000003c20207981 */ /* 0x000f64000c1e1b00 */
.L_x_306:
[----:B------:R-:W-:Y:S05]  /*bbb0*/  BSYNC B0 ;  /* 0x0000000000007941 */ /* 0x000fea0003800000 */
.L_x_305:
        /* <DEDUP_REMOVED lines=14> */
.L_x_314:
[----:B-----5:R-:W-:Y:S02]  /*bca0*/  FSETP.GTU.FTZ.AND P0, PT, |R26|, +INF , PT ;  /* 0x7f8000001a00780b */ /* 0x020fe40003f1c200 */
[----:B------:R-:W-:-:S04]  /*bcb0*/  ISETP.LT.U32.AND P1, PT, R36, R39, PT ;  /* 0x000000272400720c */ /* 0x000fc80003f21070 */
[----:B------:R-:W-:-:S13]  /*bcc0*/  ISETP.LT.OR.EX P0, PT, R35, RZ, !P0, P1 ;  /* 0x000000ff2300720c */ /* 0x000fda0004701710 */
.L_x_315:
[----:B------:R-:W-:Y:S05]  /*bcd0*/  BSYNC B1 ;  /* 0x0000000000017941 */ /* 0x000fea0003800000 */
.L_x_313:
[----:B------:R-:W-:Y:S01]  /*bce0*/  FSETP.GTU.FTZ.AND P1, PT, |R34|, +INF , PT ;  /* 0x7f8000002200780b */ /* 0x000fe20003f3c200 */
[----:B------:R-:W-:Y:S01]  /*bcf0*/  BSSY B1, `(.L_x_316) ;  /* 0x0000011000017945 */ /* 0x000fe20003800000 */
[----:B------:R-:W-:Y:S02]  /*bd00*/  FSEL R37, R37, R26, P0 ;  /* 0x0000001a25257208 */ /* 0x000fe40000000000 */
[----:B------:R-:W-:Y:S02]  /*bd10*/  SEL R36, R36, R39, P0 ;  /* 0x0000002724247207 */ /* 0x000fe40000000000 */
        /* <DEDUP_REMOVED lines=11> */
.L_x_317:
[----:B------:R-:W-:Y:S02]  /*bdd0*/  FSETP.GTU.FTZ.AND P0, PT, |R27|, +INF , PT ;  /* 0x7f8000001b00780b */ /* 0x000fe40003f1c200 */
[----:B------:R-:W-:-:S04]  /*bde0*/  ISETP.LT.U32.AND P1, PT, R23, R39, PT ;  /* 0x000000271700720c */ /* 0x000fc80003f21070 */
[----:B------:R-:W-:-:S13]  /*bdf0*/  ISETP.LT.OR.EX P0, PT, R22, RZ, !P0, P1 ;  /* 0x000000ff1600720c */ /* 0x000fda0004701710 */
.L_x_318:
[----:B------:R-:W-:Y:S05]  /*be00*/  BSYNC B1 ;  /* 0x0000000000017941 */ /* 0x000fea0003800000 */
.L_x_316:
        /* <DEDUP_REMOVED lines=18> */
.L_x_320:
[----:B------:R-:W-:Y:S02]  /*bf30*/  FSETP.GTU.FTZ.AND P0, PT, |R28|, +INF , PT ;  /* 0x7f8000001c00780b */ /* 0x000fe40003f1c200 */
[----:B------:R-:W-:-:S04]  /*bf40*/  ISETP.LT.U32.AND P1, PT, R15, R19, PT ;  /* 0x000000130f00720c */ /* 0x000fc80003f21070 */
[----:B------:R-:W-:-:S13]  /*bf50*/  ISETP.LT.OR.EX P0, PT, R20, RZ, !P0, P1 ;  /* 0x000000ff1400720c */ /* 0x000fda0004701710 */
.L_x_321:
[----:B------:R-:W-:Y:S05]  /*bf60*/  BSYNC B1 ;  /* 0x0000000000017941 */ /* 0x000fea0003800000 */
.L_x_319:
        /* <DEDUP_REMOVED lines=15> */
.L_x_323:
[----:B------:R-:W-:Y:S02]  /*c060*/  FSETP.GTU.FTZ.AND P0, PT, |R29|, +INF , PT ;  /* 0x7f8000001d00780b */ /* 0x000fe40003f1c200 */
[----:B------:R-:W-:-:S04]  /*c070*/  ISETP.LT.U32.AND P1, PT, R12, R19, PT ;  /* 0x000000130c00720c */ /* 0x000fc80003f21070 */
[----:B------:R-:W-:-:S13]  /*c080*/  ISETP.LT.OR.EX P0, PT, R13, RZ, !P0, P1 ;  /* 0x000000ff0d00720c */ /* 0x000fda0004701710 */
.L_x_324:
[----:B------:R-:W-:Y:S05]  /*c090*/  BSYNC B1 ;  /* 0x0000000000017941 */ /* 0x000fea0003800000 */
.L_x_322:
        /* <DEDUP_REMOVED lines=18> */
.L_x_326:
[----:B------:R-:W-:Y:S02]  /*c1c0*/  FSETP.GTU.FTZ.AND P0, PT, |R30|, +INF , PT ;  /* 0x7f8000001e00780b */ /* 0x000fe40003f1c200 */
[----:B------:R-:W-:-:S04]  /*c1d0*/  ISETP.LT.U32.AND P1, PT, R7, R24, PT ;  /* 0x000000180700720c */ /* 0x000fc80003f21070 */
[----:B------:R-:W-:-:S13]  /*c1e0*/  ISETP.LT.OR.EX P0, PT, R8, RZ, !P0, P1 ;  /* 0x000000ff0800720c */ /* 0x000fda0004701710 */
.L_x_327:
[----:B------:R-:W-:Y:S05]  /*c1f0*/  BSYNC B1 ;  /* 0x0000000000017941 */ /* 0x000fea0003800000 */
.L_x_325:
        /* <DEDUP_REMOVED lines=15> */
.L_x_329:
[----:B------:R-:W-:Y:S02]  /*c2f0*/  FSETP.GTU.FTZ.AND P0, PT, |R31|, +INF , PT ;  /* 0x7f8000001f00780b */ /* 0x000fe40003f1c200 */
[----:B------:R-:W-:-:S04]  /*c300*/  ISETP.LT.U32.AND P1, PT, R3, R24, PT ;  /* 0x000000180300720c */ /* 0x000fc80003f21070 */
[----:B------:R-:W-:-:S13]  /*c310*/  ISETP.LT.OR.EX P0, PT, R0, RZ, !P0, P1 ;  /* 0x000000ff0000720c */ /* 0x000fda0004701710 */
.L_x_330:
[----:B------:R-:W-:Y:S05]  /*c320*/  BSYNC B1 ;  /* 0x0000000000017941 */ /* 0x000fea0003800000 */
.L_x_328:
        /* <DEDUP_REMOVED lines=18> */
.L_x_332:
[----:B------:R-:W-:Y:S02]  /*c450*/  FSETP.GTU.FTZ.AND P0, PT, |R32|, +INF , PT ;  /* 0x7f8000002000780b */ /* 0x000fe40003f1c200 */
[----:B------:R-:W-:-:S04]  /*c460*/  ISETP.LT.U32.AND P1, PT, R5, R40, PT ;  /* 0x000000280500720c */ /* 0x000fc80003f21070 */
[----:B------:R-:W-:-:S13]  /*c470*/  ISETP.LT.OR.EX P0, PT, R4, RZ, !P0, P1 ;  /* 0x000000ff0400720c */ /* 0x000fda0004701710 */
.L_x_333:
[----:B------:R-:W-:Y:S05]  /*c480*/  BSYNC B1 ;  /* 0x0000000000017941 */ /* 0x000fea0003800000 */
.L_x_331:
        /* <DEDUP_REMOVED lines=15> */
.L_x_335:
[----:B------:R-:W-:Y:S02]  /*c580*/  FSETP.GTU.FTZ.AND P0, PT, |R33|, +INF , PT ;  /* 0x7f8000002100780b */ /* 0x000fe40003f1c200 */
[----:B------:R-:W-:-:S04]  /*c590*/  ISETP.LT.U32.AND P1, PT, R9, R40, PT ;  /* 0x000000280900720c */ /* 0x000fc80003f21070 */
[----:B------:R-:W-:-:S13]  /*c5a0*/  ISETP.LT.OR.EX P0, PT, R10, RZ, !P0, P1 ;  /* 0x000000ff0a00720c */ /* 0x000fda0004701710 */
.L_x_336:
[----:B------:R-:W-:Y:S05]  /*c5b0*/  BSYNC B1 ;  /* 0x0000000000017941 */ /* 0x000fea0003800000 */
.L_x_334:
[----:B------:R-:W-:Y:S02]  /*c5c0*/  FSEL R38, R38, R33, P0 ;  /* 0x0000002126267208 */ /* 0x000fe40000000000 */
[----:B------:R-:W-:Y:S02]  /*c5d0*/  SEL R9, R9, R40, P0 ;  /* 0x0000002809097207 */ /* 0x000fe40000000000 */
[----:B------:R-:W-:-:S07]  /*c5e0*/  SEL R10, R10, RZ, P0 ;  /* 0x000000ff0a0a7207 */ /* 0x000fce0000000000 */
.L_x_312:
[----:B------:R-:W-:Y:S05]  /*c5f0*/  BSYNC B0 ;  /* 0x0000000000007941 */ /* 0x000fea0003800000 */
.L_x_311:
[----:B------:R-:W-:Y:S01]  /*c600*/  FSETP.GTU.FTZ.AND P0, PT, |R37|, +INF , PT ;  /* 0x7f8000002500780b */ /* 0x000fe20003f1c200 */
[----:B------:R-:W-:-:S12]  /*c610*/  BSSY B0, `(.L_x_337) ;  /* 0x000000e000007945 */ /* 0x000fd80003800000 */
[----:B------:R-:W-:Y:S05]  /*c620*/  @P0 BRA `(.L_x_338) ;  /* 0x0000000000240947 */ /* 0x000fea0003800000 */
[C---:B------:R-:W-:Y:S02]  /*c630*/  FSETP.NEU.FTZ.AND P2, PT, R37.reuse, R21, PT ;  /* 0x000000152500720b */ /* 0x040fe40003f5d000 */
        /* <DEDUP_REMOVED lines=8> */
.L_x_338:
[----:B------:R-:W-:Y:S02]  /*c6c0*/  FSETP.GTU.FTZ.AND P0, PT, |R21|, +INF , PT ;  /* 0x7f8000001500780b */ /* 0x000fe40003f1c200 */
[----:B------:R-:W-:-:S04]  /*c6d0*/  ISETP.LT.U32.AND P1, PT, R36, R15, PT ;  /* 0x0000000f2400720c */ /* 0x000fc80003f21070 */
[----:B------:R-:W-:-:S13]  /*c6e0*/  ISETP.LT.OR.EX P0, PT, R35, R20, !P0, P1 ;  /* 0x000000142300720c */ /* 0x000fda0004701710 */
.L_x_339:
[----:B------:R-:W-:Y:S05]  /*c6f0*/  BSYNC B0 ;  /* 0x0000000000007941 */ /* 0x000fea0003800000 */
.L_x_337:
[----:B------:R-:W-:Y:S01]  /*c700*/  FSETP.GTU.FTZ.AND P1, PT, |R34|, +INF , PT ;  /* 0x7f8000002200780b */ /* 0x000fe20003f3c200 */
[----:B------:R-:W-:Y:S01]  /*c710*/  BSSY B0, `(.L_x_340) ;  /* 0x0000011000007945 */ /* 0x000fe20003800000 */
[----:B------:R-:W-:Y:S02]  /*c720*/  SEL R36, R36, R15, P0 ;  /* 0x0000000f24247207 */ /* 0x000fe40000000000 */
[----:B------:R-:W-:Y:S02]  /*c730*/  SEL R35, R35, R20, P0 ;  /* 0x0000001423237207 */ /* 0x000fe40000000000 */
[----:B------:R-:W-:-:S07]  /*c740*/  FSEL R18, R37, R21, P0 ;  /* 0x0000001525127208 */ /* 0x000fce0000000000 */
        /* <DEDUP_REMOVED lines=10> */
.L_x_341:
[----:B------:R-:W-:Y:S02]  /*c7f0*/  FSETP.GTU.FTZ.AND P0, PT, |R14|, +INF , PT ;  /* 0x7f8000000e00780b */ /* 0x000fe40003f1c200 */
[----:B------:R-:W-:-:S04]  /*c800*/  ISETP.LT.U32.AND P1, PT, R23, R12, PT ;  /* 0x0000000c1700720c */ /* 0x000fc80003f21070 */
[----:B------:R-:W-:-:S13]  /*c810*/  ISETP.LT.OR.EX P0, PT, R22, R13, !P0, P1 ;  /* 0x0000000d1600720c */ /* 0x000fda0004701710 */
.L_x_342:
[----:B------:R-:W-:Y:S05]  /*c820*/  BSYNC B0 ;  /* 0x0000000000007941 */ /* 0x000fea0003800000 */
.L_x_340:
[----:B------:R-:W-:Y:S01]  /*c830*/  FSETP.GTU.FTZ.AND P1, PT, |R18|, +INF , PT ;  /* 0x7f8000001200780b */ /* 0x000fe20003f3c200 */
[----:B------:R-:W-:Y:S01]  /*c840*/  BSSY B0, `(.L_x_343) ;  /* 0x0000011000007945 */ /* 0x000fe20003800000 */
[----:B------:R-:W-:Y:S02]  /*c850*/  SEL R20, R23, R12, P0 ;  /* 0x0000000c17147207 */ /* 0x000fe40000000000 */
[----:B------:R-:W-:Y:S02]  /*c860*/  SEL R13, R22, R13, P0 ;  /* 0x0000000d160d7207 */ /* 0x000fe40000000000 */
[----:B------:R-:W-:-:S07]  /*c870*/  FSEL R15, R34, R14, P0 ;  /* 0x0000000e220f7208 */ /* 0x000fce0000000000 */
        /* <DEDUP_REMOVED lines=10> */
.L_x_344:
[----:B------:R-:W-:Y:S02]  /*c920*/  FSETP.GTU.FTZ.AND P0, PT, |R11|, +INF , PT ;  /* 0x7f8000000b00780b */ /* 0x000fe40003f1c200 */
[----:B------:R-:W-:-:S04]  /*c930*/  ISETP.LT.U32.AND P1, PT, R36, R7, PT ;  /* 0x000000072400720c */ /* 0x000fc80003f21070 */
[----:B------:R-:W-:-:S13]  /*c940*/  ISETP.LT.OR.EX P0, PT, R35, R8, !P0, P1 ;  /* 0x000000082300720c */ /* 0x000fda0004701710 */
.L_x_345:
[----:B------:R-:W-:Y:S05]  /*c950*/  BSYNC B0 ;  /* 0x0000000000007941 */ /* 0x000fea0003800000 */
.L_x_343:
[----:B------:R-:W-:Y:S01]  /*c960*/  FSETP.GTU.FTZ.AND P1, PT, |R15|, +INF , PT ;  /* 0x7f8000000f00780b */ /* 0x000fe20003f3c200 */
[----:B------:R-:W-:Y:S01]  /*c970*/  BSSY B0, `(.L_x_346) ;  /* 0x0000011000007945 */ /* 0x000fe20003800000 */
[----:B------:R-:W-:Y:S02]  /*c980*/  SEL R36, R36, R7, P0 ;  /* 0x0000000724247207 */ /* 0x000fe40000000000 */
[----:B------:R-:W-:Y:S02]  /*c990*/  SEL R35, R35, R8, P0 ;  /* 0x0000000823237207 */ /* 0x000fe40000000000 */
[----:B------:R-:W-:-:S07]  /*c9a0*/  FSEL R18, R18, R11, P0 ;  /* 0x0000000b12127208 */ /* 0x000fce0000000000 */
        /* <DEDUP_REMOVED lines=10> */
.L_x_347:
[----:B------:R-:W-:Y:S02]  /*ca50*/  FSETP.GTU.FTZ.AND P0, PT, |R6|, +INF , PT ;  /* 0x7f8000000600780b */ /* 0x000fe40003f1c200 */
[----:B------:R-:W-:-:S04]  /*ca60*/  ISETP.LT.U32.AND P1, PT, R20, R3, PT ;  /* 0x000000031400720c */ /* 0x000fc80003f21070 */
[----:B------:R-:W-:-:S13]  /*ca70*/  ISETP.LT.OR.EX P0, PT, R13, R0, !P0, P1 ;  /* 0x000000000d00720c */ /* 0x000fda0004701710 */
.L_x_348:
[----:B------:R-:W-:Y:S05]  /*ca80*/  BSYNC B0 ;  /* 0x0000000000007941 */ /* 0x000fea0003800000 */
.L_x_346:
        /* <DEDUP_REMOVED lines=15> */
.L_x_350:
[----:B------:R-:W-:Y:S02]  /*cb80*/  FSETP.GTU.FTZ.AND P0, PT, |R41|, +INF , PT ;  /* 0x7f8000002900780b */ /* 0x000fe40003f1c200 */
[----:B------:R-:W-:-:S04]  /*cb90*/  ISETP.LT.U32.AND P1, PT, R36, R5, PT ;  /* 0x000000052400720c */ /* 0x000fc80003f21070 */
[----:B------:R-:W-:-:S13]  /*cba0*/  ISETP.LT.OR.EX P0, PT, R35, R4, !P0, P1 ;  /* 0x000000042300720c */ /* 0x000fda0004701710 */
.L_x_351:
[----:B------:R-:W-:Y:S05]  /*cbb0*/  BSYNC B0 ;  /* 0x0000000000007941 */ /* 0x000fea0003800000 */
.L_x_349:
        /* <DEDUP_REMOVED lines=15> */
.L_x_353:
[----:B------:R-:W-:Y:S02]  /*ccb0*/  FSETP.GTU.FTZ.AND P0, PT, |R38|, +INF , PT ;  /* 0x7f8000002600780b */ /* 0x000fe40003f1c200 */
[----:B------:R-:W-:-:S04]  /*ccc0*/  ISETP.LT.U32.AND P1, PT, R8, R9, PT ;  /* 0x000000090800720c */ /* 0x000fc80003f21070 */
[----:B------:R-:W-:-:S13]  /*ccd0*/  ISETP.LT.OR.EX P0, PT, R11, R10, !P0, P1 ;  /* 0x0000000a0b00720c */ /* 0x000fda0004701710 */
.L_x_354:
[----:B------:R-:W-:Y:S05]  /*cce0*/  BSYNC B0 ;  /* 0x0000000000007941 */ /* 0x000fea0003800000 */
.L_x_352:
[----:B------:R-:W-:Y:S02]  /*ccf0*/  SEL R8, R8, R9, P0 ;  /* 0x0000000908087207 */ /* 0x000fe40000000000 */
[----:B------:R-:W-:Y:S02]  /*cd00*/  SEL R11, R11, R10, P0 ;  /* 0x0000000a0b0b7207 */ /* 0x000fe40000000000 */
[----:B------:R-:W-:Y:S01]  /*cd10*/  FSEL R9, R15, R38, P0 ;  /* 0x000000260f097208 */ /* 0x000fe20000000000 */
[----:B------:R-:W-:Y:S06]  /*cd20*/  BRA `(.L_x_241) ;  /* 0x0000004000647947 */ /* 0x000fec0003800000 */
.L_x_276:
        /* <DEDUP_REMOVED lines=20> */
[----:B------:R-:W-:Y:S01]  /*ce70*/  IMAD.MOV.U32 R35, RZ, RZ, R6 ;  /* 0x000000ffff237224 */ /* 0x000fe200078e0006 */
[----:B------:R-:W-:Y:S06]  /*ce80*/  @P0 BRA `(.L_x_356) ;  /* 0x0000000c000c0947 */ /* 0x000fec0003800000 */
[----:B------:R-:W0:Y:S01]  /*ce90*/  LDC R40, c[0x0][0x234] ;  /* 0x00008d00ff287b82 */ /* 0x000e220000000800 */
        /* <DEDUP_REMOVED lines=12> */
[----:B------:R-:W-:Y:S02]  /*cf60*/  IMAD.MOV.U32 R34, RZ, RZ, R20 ;  /* 0x000000ffff227224 */ /* 0x000fe400078e0014 */
[--C-:B------:R-:W-:Y:S02]  /*cf70*/  IMAD.MOV.U32 R8, RZ, RZ, R6.reuse ;  /* 0x000000ffff087224 */ /* 0x100fe400078e0006 */
[--C-:B------:R-:W-:Y:S02]  /*cf80*/  IMAD.MOV.U32 R13, RZ, RZ, R6.reuse ;  /* 0x000000ffff0d7224 */ /* 0x100fe400078e0006 */
[--C-:B------:R-:W-:Y:S02]  /*cf90*/  IMAD.MOV.U32 R28, RZ, RZ, R6.reuse ;  /* 0x000000ffff1c7224 */ /* 0x100fe400078e0006 */
[--C-:B------:R-:W-:Y:S02]  /*cfa0*/  IMAD.MOV.U32 R31, RZ, RZ, R6.reuse ;  /* 0x000000ffff1f7224 */ /* 0x100fe400078e0006 */
[----:B------:R-:W-:-:S02]  /*cfb0*/  IMAD.MOV.U32 R32, RZ, RZ, R6 ;  /* 0x000000ffff207224 */ /* 0x000fc400078e0006 */
[----:B------:R-:W-:-:S07]  /*cfc0*/  IMAD.MOV.U32 R35, RZ, RZ, R6 ;  /* 0x000000ffff237224 */ /* 0x000fce00078e0006 */
.L_x_378:
[----:B------:R-:W-:-:S05]  /*cfd0*/  IMAD R20, R38, R39, RZ ;  /* 0x0000002726147224 */ /* 0x000fca00078e02ff */
[----:B------:R-:W-:-:S05]  /*cfe0*/  SHF.R.U32.HI R21, RZ, 0x1, R20 ;  /* 0x00000001ff157819 */ /* 0x000fca0000011614 */
[----:B------:R-:W-:-:S06]  /*cff0*/  IMAD.WIDE.U32 R20, R21, 0x8, R18 ;  /* 0x0000000815147825 */ /* 0x000fcc00078e0012 */
[----:B------:R-:W2:Y:S01]  /*d000*/  LDG.E.64 R20, desc[UR60][R20.64] ;  /* 0x0000003c14147981 */ /* 0x000ea2000c1e1b00 */
[----:B0-----:R-:W-:-:S04]  /*d010*/  IMAD.IADD R43, R39, 0x1, R40 ;  /* 0x00000001272b7824 */ /* 0x001fc800078e0228 */
[--C-:B------:R-:W-:Y:S02]  /*d020*/  IMAD.IADD R45, R43, 0x1, R40.reuse ;  /* 0x000000012b2d7824 */ /* 0x100fe400078e0228 */
[C---:B------:R-:W-:Y:S02]  /*d030*/  IMAD R22, R38.reuse, R43, RZ ;  /* 0x0000002b26167224 */ /* 0x040fe400078e02ff */
[----:B------:R-:W-:Y:S02]  /*d040*/  IMAD.IADD R37, R45, 0x1, R40 ;  /* 0x000000012d257824 */ /* 0x000fe400078e0228 */
[C---:B------:R-:W-:Y:S01]  /*d050*/  IMAD R24, R38.reuse, R45, RZ ;  /* 0x0000002d26187224 */ /* 0x040fe200078e02ff */
[----:B------:R-:W-:Y:S01]  /*d060*/  SHF.R.U32.HI R23, RZ, 0x1, R22 ;  /* 0x00000001ff177819 */ /* 0x000fe20000011616 */
[----:B------:R-:W-:-:S03]  /*d070*/  IMAD R25, R38, R37, RZ ;  /* 0x0000002526197224 */ /* 0x000fc600078e02ff */
[----:B------:R-:W-:Y:S01]  /*d080*/  SHF.R.U32.HI R27, RZ, 0x1, R24 ;  /* 0x00000001ff1b7819 */ /* 0x000fe20000011618 */
[----:B------:R-:W-:Y:S01]  /*d090*/  IMAD.WIDE.U32 R22, R23, 0x8, R18 ;  /* 0x0000000817167825 */ /* 0x000fe200078e0012 */
[----:B------:R-:W-:-:S03]  /*d0a0*/  SHF.R.U32.HI R25, RZ, 0x1, R25 ;  /* 0x00000001ff197819 */ /* 0x000fc60000011619 */
[--C-:B------:R-:W-:Y:S02]  /*d0b0*/  IMAD.WIDE.U32 R26, R27, 0x8, R18.reuse ;  /* 0x000000081b1a7825 */ /* 0x100fe400078e0012 */
[----:B------:R-:W5:Y:S02]  /*d0c0*/  LDG.E.64 R22, desc[UR60][R22.64] ;  /* 0x0000003c16167981 */ /* 0x000f64000c1e1b00 */
[----:B------:R-:W-:Y:S02]  /*d0d0*/  IMAD.WIDE.U32 R24, R25, 0x8, R18 ;  /* 0x0000000819187825 */ /* 0x000fe400078e0012 */
[----:B------:R-:W5:Y:S04]  /*d0e0*/  LDG.E.64 R26, desc[UR60][R26.64] ;  /* 0x0000003c1a1a7981 */ /* 0x000f68000c1e1b00 */
[----:B------:R-:W5:Y:S01]  /*d0f0*/  LDG.E.64 R24, desc[UR60][R24.64] ;  /* 0x0000003c18187981 */ /* 0x000f62000c1e1b00 */
[----:B------:R-:W-:-:S02]  /*d100*/  FSETP.GTU.FTZ.AND P2, PT, |R35|, +INF , PT ;  /* 0x7f8000002300780b */ /* 0x000fc40003f5c200 */
[----:B------:R-:W-:Y:S01]  /*d110*/  PLOP3.LUT P0, PT, PT, PT, PT, 0x80, 0x0 ;  /* 0x000000000000781c */ /* 0x000fe20003f0f070 */
[----:B------:R-:W-:Y:S10]  /*d120*/  BSSY B1, `(.L_x_357) ;  /* 0x000001e000017945 */ /* 0x000ff40003800000 */
[----:B------:R-:W-:-:S02]  /*d130*/  @P2 ISETP.LT.U32.AND P4, PT, R36, R39, PT ;  /* 0x000000272400220c */ /* 0x000fc40003f81070 */
[----:B--2---:R-:W-:-:S04]  /*d140*/  @!P2 FSETP.NEU.FTZ.AND P1, PT, R35, R20, PT ;  /* 0x000000142300a20b */ /* 0x004fc80003f3d000 */
[----:B------:R-:W-:Y:S02]  /*d150*/  @!P2 PLOP3.LUT P0, PT, P1, PT, PT, 0x80, 0x0 ;  /* 0x000000000000a81c */ /* 0x000fe40000f0f070 */
[----:B------:R-:W-:Y:S02]  /*d160*/  @!P2 ISETP.GE.U32.AND P1, PT, R36, R39, PT ;  /* 0x000000272400a20c */ /* 0x000fe40003f26070 */
[----:B------:R-:W-:Y:S02]  /*d170*/  @!P2 FSETP.GT.FTZ.AND P3, PT, R35, R20, PT ;  /* 0x000000142300a20b */ /* 0x000fe40003f74000 */
[----:B------:R-:W-:Y:S02]  /*d180*/  @!P2 ISETP.GE.AND.EX P1, PT, R34, RZ, PT, P1 ;  /* 0x000000ff2200a20c */ /* 0x000fe40003f26310 */
[----:B------:R-:W-:-:S05]  /*d190*/  @!P2 SEL R42, RZ, 0xffffffff, !P3 ;  /* 0xffffffffff2aa807 */ /* 0x000fca0005800000 */
[----:B------:R-:W-:Y:S02]  /*d1a0*/  @!P0 SEL R42, RZ, 0xffffffff, P1 ;  /* 0xffffffffff2a8807 */ /* 0x000fe40000800000 */
[----:B------:R-:W-:Y:S02]  /*d1b0*/  FSETP.GTU.FTZ.AND P1, PT, |R32|, +INF , PT ;  /* 0x7f8000002000780b */ /* 0x000fe40003f3c200 */
[----:B------:R-:W-:Y:S02]  /*d1c0*/  @!P2 LOP3.LUT R42, R42, 0x1, RZ, 0xc0, !PT ;  /* 0x000000012a2aa812 */ /* 0x000fe400078ec0ff */
[----:B------:R-:W-:Y:S02]  /*d1d0*/  @P2 FSETP.GTU.FTZ.AND P3, PT, |R20|, +INF , PT ;  /* 0x7f8000001400280b */ /* 0x000fe40003f7c200 */
[----:B------:R-:W-:Y:S02]  /*d1e0*/  @!P2 ISETP.EQ.U32.AND P0, PT, R42, 0x1, PT ;  /* 0x000000012a00a80c */ /* 0x000fe40003f02070 */
[----:B------:R-:W-:-:S04]  /*d1f0*/  @P2 ISETP.LT.OR.EX P0, PT, R34, RZ, !P3, P4 ;  /* 0x000000ff2200220c */ /* 0x000fc80005f01740 */
[----:B------:R-:W-:Y:S02]  /*d200*/  FSEL R35, R35, R20, P0 ;  /* 0x0000001423237208 */ /* 0x000fe40000000000 */
[----:B------:R-:W-:Y:S02]  /*d210*/  SEL R36, R36, R39, P0 ;  /* 0x0000002724247207 */ /* 0x000fe40000000000 */
[----:B------:R-:W-:Y:S01]  /*d220*/  SEL R34, R34, RZ, P0 ;  /* 0x000000ff22227207 */ /* 0x000fe20000000000 */
[----:B------:R-:W-:Y:S06]  /*d230*/  @P1 BRA `(.L_x_358) ;  /* 0x0000000000241947 */ /* 0x000fec0003800000 */
        /* <DEDUP_REMOVED lines=9> */
.L_x_358:
[----:B------:R-:W-:Y:S02]  /*d2d0*/  FSETP.GTU.FTZ.AND P0, PT, |R21|, +INF , PT ;  /* 0x7f8000001500780b */ /* 0x000fe40003f1c200 */
[----:B------:R-:W-:-:S04]  /*d2e0*/  ISETP.LT.U32.AND P1, PT, R30, R39, PT ;  /* 0x000000271e00720c */ /* 0x000fc80003f21070 */
[----:B------:R-:W-:-:S13]  /*d2f0*/  ISETP.LT.OR.EX P0, PT, R33, RZ, !P0, P1 ;  /* 0x000000ff2100720c */ /* 0x000fda0004701710 */
.L_x_359:
[----:B------:R-:W-:Y:S05]  /*d300*/  BSYNC B1 ;  /* 0x0000000000017941 */ /* 0x000fea0003800000 */
.L_x_357:
[----:B------:R-:W-:Y:S01]  /*d310*/  FSETP.GTU.FTZ.AND P1, PT, |R31|, +INF , PT ;  /* 0x7f8000001f00780b */ /* 0x000fe20003f3c200 */
[----:B------:R-:W-:Y:S01]  /*d320*/  BSSY B1, `(.L_x_360) ;  /* 0x0000011000017945 */ /* 0x000fe20003800000 */
[----:B------:R-:W-:Y:S02]  /*d330*/  SEL R30, R30, R39, P0 ;  /* 0x000000271e1e7207 */ /* 0x000fe40000000000 */
[----:B------:R-:W-:Y:S02]  /*d340*/  FSEL R32, R32, R21, P0 ;  /* 0x0000001520207208 */ /* 0x000fe40000000000 */
[----:B------:R-:W-:-:S07]  /*d350*/  SEL R33, R33, RZ, P0 ;  /* 0x000000ff21217207 */ /* 0x000fce0000000000 */
        /* <DEDUP_REMOVED lines=10> */
.L_x_361:
[----:B-----5:R-:W-:Y:S02]  /*d400*/  FSETP.GTU.FTZ.AND P0, PT, |R22|, +INF , PT ;  /* 0x7f8000001600780b */ /* 0x020fe40003f1c200 */
[----:B------:R-:W-:-:S04]  /*d410*/  ISETP.LT.U32.AND P1, PT, R15, R43, PT ;  /* 0x0000002b0f00720c */ /* 0x000fc80003f21070 */
[----:B------:R-:W-:-:S13]  /*d420*/  ISETP.LT.OR.EX P0, PT, R29, RZ, !P0, P1 ;  /* 0x000000ff1d00720c */ /* 0x000fda0004701710 */
.L_x_362:
[----:B------:R-:W-:Y:S05]  /*d430*/  BSYNC B1 ;  /* 0x0000000000017941 */ /* 0x000fea0003800000 */
.L_x_360:
        /* <DEDUP_REMOVED lines=15> */
.L_x_364:
[----:B------:R-:W-:Y:S02]  /*d530*/  FSETP.GTU.FTZ.AND P0, PT, |R23|, +INF , PT ;  /* 0x7f8000001700780b */ /* 0x000fe40003f1c200 */
[----:B------:R-:W-:-:S04]  /*d540*/  ISETP.LT.U32.AND P1, PT, R12, R43, PT ;  /* 0x0000002b0c00720c */ /* 0x000fc80003f21070 */
[----:B------:R-:W-:-:S13]  /*d550*/  ISETP.LT.OR.EX P0, PT, R14, RZ, !P0, P1 ;  /* 0x000000ff0e00720c */ /* 0x000fda0004701710 */
.L_x_365:
[----:B------:R-:W-:Y:S05]  /*d560*/  BSYNC B1 ;  /* 0x0000000000017941 */ /* 0x000fea0003800000 */
.L_x_363:
        /* <DEDUP_REMOVED lines=15> */
.L_x_367:
[----:B------:R-:W-:Y:S02]  /*d660*/  FSETP.GTU.FTZ.AND P0, PT, |R26|, +INF , PT ;  /* 0x7f8000001a00780b */ /* 0x000fe40003f1c200 */
[----:B------:R-:W-:-:S04]  /*d670*/  ISETP.LT.U32.AND P1, PT, R7, R45, PT ;  /* 0x0000002d0700720c */ /* 0x000fc80003f21070 */
[----:B------:R-:W-:-:S13]  /*d680*/  ISETP.LT.OR.EX P0, PT, R9, RZ, !P0, P1 ;  /* 0x000000ff0900720c */ /* 0x000fda0004701710 */
.L_x_368:
[----:B------:R-:W-:Y:S05]  /*d690*/  BSYNC B1 ;  /* 0x0000000000017941 */ /* 0x000fea0003800000 */
.L_x_366:
        /* <DEDUP_REMOVED lines=15> */
.L_x_370:
[----:B------:R-:W-:Y:S02]  /*d790*/  FSETP.GTU.FTZ.AND P0, PT, |R27|, +INF , PT ;  /* 0x7f8000001b00780b */ /* 0x000fe40003f1c200 */
[----:B------:R-:W-:-:S04]  /*d7a0*/  ISETP.LT.U32.AND P1, PT, R0, R45, PT ;  /* 0x0000002d0000720c */ /* 0x000fc80003f21070 */
[----:B------:R-:W-:-:S13]  /*d7b0*/  ISETP.LT.OR.EX P0, PT, R3, RZ, !P0, P1 ;  /* 0x000000ff0300720c */ /* 0x000fda0004701710 */
.L_x_371:
[----:B------:R-:W-:Y:S05]  /*d7c0*/  BSYNC B1 ;  /* 0x0000000000017941 */ /* 0x000fea0003800000 */
.L_x_369:
        /* <DEDUP_REMOVED lines=15> */
.L_x_373:
[----:B------:R-:W-:Y:S02]  /*d8c0*/  FSETP.GTU.FTZ.AND P0, PT, |R24|, +INF , PT ;  /* 0x7f8000001800780b */ /* 0x000fe40003f1c200 */
[----:B------:R-:W-:-:S04]  /*d8d0*/  ISETP.LT.U32.AND P1, PT, R5, R37, PT ;  /* 0x000000250500720c */ /* 0x000fc80003f21070 */
[----:B------:R-:W-:-:S13]  /*d8e0*/  ISETP.LT.OR.EX P0, PT, R4, RZ, !P0, P1 ;  /* 0x000000ff0400720c */ /* 0x000fda0004701710 */
.L_x_374:
[----:B------:R-:W-:Y:S05]  /*d8f0*/  BSYNC B1 ;  /* 0x0000000000017941 */ /* 0x000fea0003800000 */
.L_x_372:
        /* <DEDUP_REMOVED lines=15> */
.L_x_376:
[----:B------:R-:W-:Y:S02]  /*d9f0*/  FSETP.GTU.FTZ.AND P0, PT, |R25|, +INF , PT ;  /* 0x7f8000001900780b */ /* 0x000fe40003f1c200 */
[----:B------:R-:W-:-:S04]  /*da00*/  ISETP.LT.U32.AND P1, PT, R10, R37, PT ;  /* 0x000000250a00720c */ /* 0x000fc80003f21070 */
[----:B------:R-:W-:-:S13]  /*da10*/  ISETP.LT.OR.EX P0, PT, R11, RZ, !P0, P1 ;  /* 0x000000ff0b00720c */ /* 0x000fda0004701710 */
.L_x_377:
[----:B------:R-:W-:Y:S05]  /*da20*/  BSYNC B1 ;  /* 0x0000000000017941 */ /* 0x000fea0003800000 */
.L_x_375:
        /* <DEDUP_REMOVED lines=9> */
.L_x_356:
[----:B------:R-:W-:Y:S05]  /*dac0*/  BSYNC B0 ;  /* 0x0000000000007941 */ /* 0x000fea0003800000 */
.L_x_355:
[----:B------:R-:W-:Y:S01]  /*dad0*/  ISETP.GE.U32.AND P1, PT, R39, R42, PT ;  /* 0x0000002a2700720c */ /* 0x000fe20003f26070 */
[----:B------:R-:W-:-:S12]  /*dae0*/  BSSY B0, `(.L_x_379) ;  /* 0x000001a000007945 */ /* 0x000fd80003800000 */
[----:B------:R-:W-:Y:S05]  /*daf0*/  @P1 BRA `(.L_x_380) ;  /* 0x0000000000601947 */ /* 0x000fea0003800000 */
[----:B------:R-:W-:-:S05]  /*db00*/  IMAD R20, R38, R39, RZ ;  /* 0x0000002726147224 */ /* 0x000fca00078e02ff */
[----:B------:R-:W-:-:S05]  /*db10*/  SHF.R.U32.HI R21, RZ, 0x1, R20 ;  /* 0x00000001ff157819 */ /* 0x000fca0000011614 */
[----:B------:R-:W-:-:S06]  /*db20*/  IMAD.WIDE.U32 R20, R21, 0x8, R18 ;  /* 0x0000000815147825 */ /* 0x000fcc00078e0012 */
[----:B------:R-:W5:Y:S01]  /*db30*/  LDG.E.64 R20, desc[UR60][R20.64] ;  /* 0x0000003c14147981 */ /* 0x000f62000c1e1b00 */
[----:B------:R-:W-:-:S05]  /*db40*/  IMAD.IADD R37, R39, 0x1, R40 ;  /* 0x0000000127257824 */ /* 0x000fca00078e0228 */
[----:B------:R-:W-:-:S13]  /*db50*/  ISETP.GE.U32.AND P0, PT, R37, R42, PT ;  /* 0x0000002a2500720c */ /* 0x000fda0003f06070 */
        /* <DEDUP_REMOVED lines=8> */
[----:B------:R-:W-:Y:S02]  /*dbe0*/  IMAD.IADD R27, R37, 0x1, R40 ;  /* 0x00000001251b7824 */ /* 0x000fe400078e0228 */
[----:B------:R-:W-:-:S03]  /*dbf0*/  IMAD R26, R38, R37, RZ ;  /* 0x00000025261a7224 */ /* 0x000fc600078e02ff */
[----:B------:R-:W-:-:S13]  /*dc00*/  ISETP.GE.U32.AND P0, PT, R27, R42, PT ;  /* 0x0000002a1b00720c */ /* 0x000fda0003f06070 */
[----:B------:R-:W-:Y:S01]  /*dc10*/  @!P0 IMAD R38, R38, R27, RZ ;  /* 0x0000001b26268224 */ /* 0x000fe200078e02ff */
[----:B------:R-:W-:-:S04]  /*dc20*/  SHF.R.U32.HI R27, RZ, 0x1, R26 ;  /* 0x00000001ff1b7819 */ /* 0x000fc8000001161a */
[----:B------:R-:W-:Y:S01]  /*dc30*/  @!P0 SHF.R.U32.HI R37, RZ, 0x1, R38 ;  /* 0x00000001ff258819 */ /* 0x000fe20000011626 */
[----:B------:R-:W-:-:S04]  /*dc40*/  IMAD.WIDE.U32 R26, R27, 0x8, R18 ;  /* 0x000000081b1a7825 */ /* 0x000fc800078e0012 */
[----:B------:R-:W-:Y:S02]  /*dc50*/  @!P0 IMAD.WIDE.U32 R18, R37, 0x8, R18 ;  /* 0x0000000825128825 */ /* 0x000fe400078e0012 */
[----:B------:R-:W5:Y:S04]  /*dc60*/  LDG.E.64 R26, desc[UR60][R26.64] ;  /* 0x0000003c1a1a7981 */ /* 0x000f68000c1e1b00 */
[----:B------:R0:W5:Y:S02]  /*dc70*/  @!P0 LDG.E.64 R24, desc[UR60][R18.64] ;  /* 0x0000003c12188981 */ /* 0x000164000c1e1b00 */
.L_x_380:
[----:B------:R-:W-:Y:S05]  /*dc80*/  BSYNC B0 ;  /* 0x0000000000007941 */ /* 0x000fea0003800000 */
.L_x_379:
        /* <DEDUP_REMOVED lines=14> */
.L_x_384:
[----:B-----5:R-:W-:Y:S02]  /*dd70*/  FSETP.GTU.FTZ.AND P0, PT, |R20|, +INF , PT ;  /* 0x7f8000001400780b */ /* 0x020fe40003f1c200 */
[----:B------:R-:W-:-:S04]  /*dd80*/  ISETP.LT.U32.AND P1, PT, R36, R39, PT ;  /* 0x000000272400720c */ /* 0x000fc80003f21070 */
[----:B------:R-:W-:-:S13]  /*dd90*/  ISETP.LT.OR.EX P0, PT, R34, RZ, !P0, P1 ;  /* 0x000000ff2200720c */ /* 0x000fda0004701710 */
.L_x_385:
[----:B------:R-:W-:Y:S05]  /*dda0*/  BSYNC B1 ;  /* 0x0000000000017941 */ /* 0x000fea0003800000 */
.L_x_383:
        /* <DEDUP_REMOVED lines=15> */
.L_x_387:
[----:B------:R-:W-:Y:S02]  /*dea0*/  FSETP.GTU.FTZ.AND P0, PT, |R21|, +INF , PT ;  /* 0x7f8000001500780b */ /* 0x000fe40003f1c200 */
[----:B------:R-:W-:-:S04]  /*deb0*/  ISETP.LT.U32.AND P1, PT, R30, R39, PT ;  /* 0x000000271e00720c */ /* 0x000fc80003f21070 */
[----:B------:R-:W-:-:S13]  /*dec0*/  ISETP.LT.OR.EX P0, PT, R33, RZ, !P0, P1 ;  /* 0x000000ff2100720c */ /* 0x000fda0004701710 */
.L_x_388:
[----:B------:R-:W-:Y:S05]  /*ded0*/  BSYNC B1 ;  /* 0x0000000000017941 */ /* 0x000fea0003800000 */
.L_x_386:
        /* <DEDUP_REMOVED lines=18> */
.L_x_390:
[----:B------:R-:W-:Y:S02]  /*e000*/  FSETP.GTU.FTZ.AND P0, PT, |R22|, +INF , PT ;  /* 0x7f8000001600780b */ /* 0x000fe40003f1c200 */
[----:B------:R-:W-:-:S04]  /*e010*/  ISETP.LT.U32.AND P1, PT, R15, R37, PT ;  /* 0x000000250f00720c */ /* 0x000fc80003f21070 */
[----:B------:R-:W-:-:S13]  /*e020*/  ISETP.LT.OR.EX P0, PT, R29, RZ, !P0, P1 ;  /* 0x000000ff1d00720c */ /* 0x000fda0004701710 */
.L_x_391:
[----:B------:R-:W-:Y:S05]  /*e030*/  BSYNC B1 ;  /* 0x0000000000017941 */ /* 0x000fea0003800000 */
.L_x_389:
        /* <DEDUP_REMOVED lines=15> */
.L_x_393:
[----:B------:R-:W-:Y:S02]  /*e130*/  FSETP.GTU.FTZ.AND P0, PT, |R23|, +INF , PT ;  /* 0x7f8000001700780b */ /* 0x000fe40003f1c200 */
[----:B------:R-:W-:-:S04]  /*e140*/  ISETP.LT.U32.AND P1, PT, R12, R37, PT ;  /* 0x000000250c00720c */ /* 0x000fc80003f21070 */
[----:B------:R-:W-:-:S13]  /*e150*/  ISETP.LT.OR.EX P0, PT, R14, RZ, !P0, P1 ;  /* 0x000000ff0e00720c */ /* 0x000fda0004701710 */
.L_x_394:
[----:B------:R-:W-:Y:S05]  /*e160*/  BSYNC B1 ;  /* 0x0000000000017941 */ /* 0x000fea0003800000 */
.L_x_392:
        /* <DEDUP_REMOVED lines=18> */
.L_x_396:
[----:B------:R-:W-:Y:S02]  /*e290*/  FSETP.GTU.FTZ.AND P0, PT, |R26|, +INF , PT ;  /* 0x7f8000001a00780b */ /* 0x000fe40003f1c200 */
[----:B------:R-:W-:-:S04]  /*e2a0*/  ISETP.LT.U32.AND P1, PT, R7, R19, PT ;  /* 0x000000130700720c */ /* 0x000fc80003f21070 */
[----:B------:R-:W-:-:S13]  /*e2b0*/  ISETP.LT.OR.EX P0, PT, R9, RZ, !P0, P1 ;  /* 0x000000ff0900720c */ /* 0x000fda0004701710 */
.L_x_397:
[----:B------:R-:W-:Y:S05]  /*e2c0*/  BSYNC B1 ;  /* 0x0000000000017941 */ /* 0x000fea0003800000 */
.L_x_395:
        /* <DEDUP_REMOVED lines=15> */
.L_x_399:
[----:B------:R-:W-:Y:S02]  /*e3c0*/  FSETP.GTU.FTZ.AND P0, PT, |R27|, +INF , PT ;  /* 0x7f8000001b00780b */ /* 0x000fe40003f1c200 */
[----:B------:R-:W-:-:S04]  /*e3d0*/  ISETP.LT.U32.AND P1, PT, R0, R19, PT ;  /* 0x000000130000720c */ /* 0x000fc80003f21070 */
[----:B------:R-:W-:-:S13]  /*e3e0*/  ISETP.LT.OR.EX P0, PT, R3, RZ, !P0, P1 ;  /* 0x000000ff0300720c */ /* 0x000fda0004701710 */
.L_x_400:
[----:B------:R-:W-:Y:S05]  /*e3f0*/  BSYNC B1 ;  /* 0x0000000000017941 */ /* 0x000fea0003800000 */
.L_x_398:
        /* <DEDUP_REMOVED lines=18> */
.L_x_402:
[----:B------:R-:W-:Y:S02]  /*e520*/  FSETP.GTU.FTZ.AND P0, PT, |R24|, +INF , PT ;  /* 0x7f8000001800780b */ /* 0x000fe40003f1c200 */
[----:B------:R-:W-:-:S04]  /*e530*/  ISETP.LT.U32.AND P1, PT, R5, R21, PT ;  /* 0x000000150500720c */ /* 0x000fc80003f21070 */
[----:B------:R-:W-:-:S13]  /*e540*/  ISETP.LT.OR.EX P0, PT, R4, RZ, !P0, P1 ;  /* 0x000000ff0400720c */ /* 0x000fda0004701710 */
.L_x_403:
[----:B------:R-:W-:Y:S05]  /*e550*/  BSYNC B1 ;  /* 0x0000000000017941 */ /* 0x000fea0003800000 */
.L_x_401:
        /* <DEDUP_REMOVED lines=15> */
.L_x_405:
[----:B------:R-:W-:Y:S02]  /*e650*/  FSETP.GTU.FTZ.AND P0, PT, |R25|, +INF , PT ;  /* 0x7f8000001900780b */ /* 0x000fe40003f1c200 */
[----:B------:R-:W-:-:S04]  /*e660*/  ISETP.LT.U32.AND P1, PT, R10, R21, PT ;  /* 0x000000150a00720c */ /* 0x000fc80003f21070 */
[----:B------:R-:W-:-:S13]  /*e670*/  ISETP.LT.OR.EX P0, PT, R11, RZ, !P0, P1 ;  /* 0x000000ff0b00720c */ /* 0x000fda0004701710 */
.L_x_406:
[----:B------:R-:W-:Y:S05]  /*e680*/  BSYNC B1 ;  /* 0x0000000000017941 */ /* 0x000fea0003800000 */
.L_x_404:
[----:B------:R-:W-:Y:S02]  /*e690*/  FSEL R6, R6, R25, P0 ;  /* 0x0000001906067208 */ /* 0x000fe40000000000 */
[----:B------:R-:W-:Y:S02]  /*e6a0*/  SEL R10, R10, R21, P0 ;  /* 0x000000150a0a7207 */ /* 0x000fe40000000000 */
[----:B------:R-:W-:-:S07]  /*e6b0*/  SEL R11, R11, RZ, P0 ;  /* 0x000000ff0b0b7207 */ /* 0x000fce0000000000 */
.L_x_382:
[----:B------:R-:W-:Y:S05]  /*e6c0*/  BSYNC B0 ;  /* 0x0000000000007941 */ /* 0x000fea0003800000 */
.L_x_381:
[----:B------:R-:W-:Y:S01]  /*e6d0*/  FSETP.GTU.FTZ.AND P0, PT, |R35|, +INF , PT ;  /* 0x7f8000002300780b */ /* 0x000fe20003f1c200 */
[----:B------:R-:W-:-:S12]  /*e6e0*/  BSSY B0, `(.L_x_407) ;  /* 0x000000e000007945 */ /* 0x000fd80003800000 */
[----:B------:R-:W-:Y:S05]  /*e6f0*/  @P0 BRA `(.L_x_408) ;  /* 0x0000000000240947 */ /* 0x000fea0003800000 */
[C---:B------:R-:W-:Y:S02]  /*e700*/  FSETP.NEU.FTZ.AND P2, PT, R35.reuse, R31, PT ;  /* 0x0000001f2300720b */ /* 0x040fe40003f5d000 */
[----:B------:R-:W-:Y:S02]  /*e710*/  ISETP.GE.U32.AND P0, PT, R36, R15, PT ;  /* 0x0000000f2400720c */ /* 0x000fe40003f06070 */
[----:B------:R-:W-:Y:S02]  /*e720*/  FSETP.GT.FTZ.AND P1, PT, R35, R31, PT ;  /* 0x0000001f2300720b */ /* 0x000fe40003f34000 */
[----:B------:R-:W-:Y:S02]  /*e730*/  ISETP.GE.AND.EX P0, PT, R34, R29, PT, P0 ;  /* 0x0000001d2200720c */ /* 0x000fe40003f06300 */
[----:B0-----:R-:W-:-:S05]  /*e740*/  SEL R18, RZ, 0xffffffff, !P1 ;  /* 0xffffffffff127807 */ /* 0x001fca0004800000 */
[----:B------:R-:W-:-:S04]  /*e750*/  @!P2 SEL R18, RZ, 0xffffffff, P0 ;  /* 0xffffffffff12a807 */ /* 0x000fc80000000000 */
[----:B------:R-:W-:-:S04]  /*e760*/  LOP3.LUT R18, R18, 0x1, RZ, 0xc0, !PT ;  /* 0x0000000112127812 */ /* 0x000fc800078ec0ff */
[----:B------:R-:W-:Y:S01]  /*e770*/  ISETP.EQ.U32.AND P0, PT, R18, 0x1, PT ;  /* 0x000000011200780c */ /* 0x000fe20003f02070 */
[----:B------:R-:W-:-:S12]  /*e780*/  BRA `(.L_x_409) ;  /* 0x00000000000c7947 */ /* 0x000fd80003800000 */
.L_x_408:
[----:B------:R-:W-:Y:S02]  /*e790*/  FSETP.GTU.FTZ.AND P0, PT, |R31|, +INF , PT ;  /* 0x7f8000001f00780b */ /* 0x000fe40003f1c200 */
[----:B------:R-:W-:-:S04]  /*e7a0*/  ISETP.LT.U32.AND P1, PT, R36, R15, PT ;  /* 0x0000000f2400720c */ /* 0x000fc80003f21070 */
[----:B------:R-:W-:-:S13]  /*e7b0*/  ISETP.LT.OR.EX P0, PT, R34, R29, !P0, P1 ;  /* 0x0000001d2200720c */ /* 0x000fda0004701710 */
.L_x_409:
[----:B------:R-:W-:Y:S05]  /*e7c0*/  BSYNC B0 ;  /* 0x0000000000007941 */ /* 0x000fea0003800000 */
.L_x_407:
[----:B------:R-:W-:Y:S01]  /*e7d0*/  FSETP.GTU.FTZ.AND P1, PT, |R32|, +INF , PT ;  /* 0x7f8000002000780b */ /* 0x000fe20003f3c200 */
[----:B------:R-:W-:Y:S01]  /*e7e0*/  BSSY B0, `(.L_x_410) ;  /* 0x0000011000007945 */ /* 0x000fe20003800000 */
[----:B------:R-:W-:Y:S02]  /*e7f0*/  SEL R36, R36, R15, P0 ;  /* 0x0000000f24247207 */ /* 0x000fe40000000000 */
[----:B------:R-:W-:Y:S02]  /*e800*/  SEL R34, R34, R29, P0 ;  /* 0x0000001d22227207 */ /* 0x000fe40000000000 */
[----:B0-----:R-:W-:-:S07]  /*e810*/  FSEL R18, R35, R31, P0 ;  /* 0x0000001f23127208 */ /* 0x001fce0000000000 */
        /* <DEDUP_REMOVED lines=10> */
.L_x_411:
[----:B------:R-:W-:Y:S02]  /*e8c0*/  FSETP.GTU.FTZ.AND P0, PT, |R28|, +INF , PT ;  /* 0x7f8000001c00780b */ /* 0x000fe40003f1c200 */
[----:B------:R-:W-:-:S04]  /*e8d0*/  ISETP.LT.U32.AND P1, PT, R30, R12, PT ;  /* 0x0000000c1e00720c */ /* 0x000fc80003f21070 */
[----:B------:R-:W-:-:S13]  /*e8e0*/  ISETP.LT.OR.EX P0, PT, R33, R14, !P0, P1 ;  /* 0x0000000e2100720c */ /* 0x000fda0004701710 */
.L_x_412:
[----:B------:R-:W-:Y:S05]  /*e8f0*/  BSYNC B0 ;  /* 0x0000000000007941 */ /* 0x000fea0003800000 */
.L_x_410:
        /* <DEDUP_REMOVED lines=15> */
.L_x_414:
[----:B------:R-:W-:Y:S02]  /*e9f0*/  FSETP.GTU.FTZ.AND P0, PT, |R13|, +INF , PT ;  /* 0x7f8000000d00780b */ /* 0x000fe40003f1c200 */
[----:B------:R-:W-:-:S04]  /*ea00*/  ISETP.LT.U32.AND P1, PT, R36, R7, PT ;  /* 0x000000072400720c */ /* 0x000fc80003f21070 */
[----:B------:R-:W-:-:S13]  /*ea10*/  ISETP.LT.OR.EX P0, PT, R34, R9, !P0, P1 ;  /* 0x000000092200720c */ /* 0x000fda0004701710 */
.L_x_415:
[----:B------:R-:W-:Y:S05]  /*ea20*/  BSYNC B0 ;  /* 0x0000000000007941 */ /* 0x000fea0003800000 */
.L_x_413:
        /* <DEDUP_REMOVED lines=15> */
.L_x_417:
[----:B------:R-:W-:Y:S02]  /*eb20*/  FSETP.GTU.FTZ.AND P0, PT, |R8|, +INF , PT ;  /* 0x7f8000000800780b */ /* 0x000fe40003f1c200 */
[----:B------:R-:W-:-:S04]  /*eb30*/  ISETP.LT.U32.AND P1, PT, R15, R0, PT ;  /* 0x000000000f00720c */ /* 0x000fc80003f21070 */
[----:B------:R-:W-:-:S13]  /*eb40*/  ISETP.LT.OR.EX P0, PT, R14, R3, !P0, P1 ;  /* 0x000000030e00720c */ /* 0x000fda0004701710 */
.L_x_418:
[----:B------:R-:W-:Y:S05]  /*eb50*/  BSYNC B0 ;  /* 0x0000000000007941 */ /* 0x000fea0003800000 */
.L_x_416:
        /* <DEDUP_REMOVED lines=15> */
.L_x_420:
[----:B------:R-:W-:Y:S02]  /*ec50*/  FSETP.GTU.FTZ.AND P0, PT, |R41|, +INF , PT ;  /* 0x7f8000002900780b */ /* 0x000fe40003f1c200 */
[----:B------:R-:W-:-:S04]  /*ec60*/  ISETP.LT.U32.AND P1, PT, R36, R5, PT ;  /* 0x000000052400720c */ /* 0x000fc80003f21070 */
[----:B------:R-:W-:-:S13]  /*ec70*/  ISETP.LT.OR.EX P0, PT, R9, R4, !P0, P1 ;  /* 0x000000040900720c */ /* 0x000fda0004701710 */
.L_x_421:
[----:B------:R-:W-:Y:S05]  /*ec80*/  BSYNC B0 ;  /* 0x0000000000007941 */ /* 0x000fea0003800000 */
.L_x_419:
        /* <DEDUP_REMOVED lines=15> */
.L_x_423:
[----:B------:R-:W-:Y:S02]  /*ed80*/  FSETP.GTU.FTZ.AND P0, PT, |R6|, +INF , PT ;  /* 0x7f8000000600780b */ /* 0x000fe40003f1c200 */
[----:B------:R-:W-:-:S04]  /*ed90*/  ISETP.LT.U32.AND P1, PT, R15, R10, PT ;  /* 0x0000000a0f00720c */ /* 0x000fc80003f21070 */
[----:B------:R-:W-:-:S13]  /*eda0*/  ISETP.LT.OR.EX P0, PT, R14, R11, !P0, P1 ;  /* 0x0000000b0e00720c */ /* 0x000fda0004701710 */
.L_x_424:
[----:B------:R-:W-:Y:S05]  /*edb0*/  BSYNC B0 ;  /* 0x0000000000007941 */ /* 0x000fea0003800000 */
.L_x_422:
[----:B------:R-:W-:Y:S02]  /*edc0*/  SEL R8, R15, R10, P0 ;  /* 0x0000000a0f087207 */ /* 0x000fe40000000000 */
[----:B------:R-:W-:Y:S02]  /*edd0*/  SEL R11, R14, R11, P0 ;  /* 0x0000000b0e0b7207 */ /* 0x000fe40000000000 */
[----:B------:R-:W-:Y:S01]  /*ede0*/  FSEL R9, R19, R6, P0 ;  /* 0x0000000613097208 */ /* 0x000fe20000000000 */
[----:B------:R-:W-:Y:S06]  /*edf0*/  BRA `(.L_x_241) ;  /* 0x0000002000307947 */ /* 0x000fec0003800000 */
.L_x_275:
[----:B------:R-:W-:Y:S01]  /*ee00*/  ULDC UR4, c[0x0][0x234] ;  /* 0x00008d0000047ab9 */ /* 0x000fe20000000800 */
[----:B------:R-:W0:Y:S01]  /*ee10*/  LDC R4, c[0x0][0x218] ;  /* 0x00008600ff047b82 */ /* 0x000e220000000800 */
[----:B------:R-:W-:Y:S01]  /*ee20*/  IMAD.U32 R0, RZ, RZ, UR4 ;  /* 0x00000004ff007e24 */ /* 0x000fe2000f8e00ff */
[----:B------:R-:W-:Y:S03]  /*ee30*/  BSSY B0, `(.L_x_425) ;  /* 0x00000da000007945 */ /* 0x000fe60003800000 */
[----:B------:R-:W-:-:S03]  /*ee40*/  IMAD R3, R0, 0x3, R39 ;  /* 0x0000000300037824 */ /* 0x000fc600078e0227 */
[----:B------:R-:W1:Y:S02]  /*ee50*/  LDC R12, c[0x0][0x220] ;  /* 0x00008800ff0c7b82 */ /* 0x000e640000000800 */
[----:B------:R-:W-:Y:S01]  /*ee60*/  ISETP.GE.U32.AND P0, PT, R3, R42, PT ;  /* 0x0000002a0300720c */ /* 0x000fe20003f06070 */
[----:B------:R-:W-:-:S05]  /*ee70*/  IMAD.MOV.U32 R3, RZ, RZ, R39 ;  /* 0x000000ffff037224 */ /* 0x000fca00078e0027 */
[----:B------:R-:W2:Y:S01]  /*ee80*/  LDC R31, c[0x0][0x224] ;  /* 0x00008900ff1f7b82 */ /* 0x000ea20000000800 */
[--C-:B0-----:R-:W-:Y:S02]  /*ee90*/  IMAD.MOV.U32 R5, RZ, RZ, R4.reuse ;  /* 0x000000ffff057224 */ /* 0x101fe400078e0004 */
[--C-:B------:R-:W-:Y:S02]  /*eea0*/  IMAD.MOV.U32 R6, RZ, RZ, R4.reuse ;  /* 0x000000ffff067224 */ /* 0x100fe400078e0004 */
[--C-:B------:R-:W-:Y:S02]  /*eeb0*/  IMAD.MOV.U32 R7, RZ, RZ, R4.reuse ;  /* 0x000000ffff077224 */ /* 0x100fe400078e0004 */
[--C-:B------:R-:W-:Y:S02]  /*eec0*/  IMAD.MOV.U32 R8, RZ, RZ, R4.reuse ;  /* 0x000000ffff087224 */ /* 0x100fe400078e0004 */
[--C-:B------:R-:W-:Y:S02]  /*eed0*/  IMAD.MOV.U32 R9, RZ, RZ, R4.reuse ;  /* 0x000000ffff097224 */ /* 0x100fe400078e0004 */
[----:B------:R-:W-:-:S02]  /*eee0*/  IMAD.MOV.U32 R10, RZ, RZ, R4 ;  /* 0x000000ffff0a7224 */ /* 0x000fc400078e0004 */
[----:B------:R-:W-:Y:S02]  /*eef0*/  IMAD.MOV.U32 R39, RZ, RZ, R4 ;  /* 0x000000ffff277224 */ /* 0x000fe400078e0004 */
[--C-:B-1----:R-:W-:Y:S02]  /*ef00*/  IMAD.MOV.U32 R11, RZ, RZ, R12.reuse ;  /* 0x000000ffff0b7224 */ /* 0x102fe400078e000c */
[--C-:B------:R-:W-:Y:S02]  /*ef10*/  IMAD.MOV.U32 R13, RZ, RZ, R12.reuse ;  /* 0x000000ffff0d7224 */ /* 0x100fe400078e000c */
[--C-:B------:R-:W-:Y:S02]  /*ef20*/  IMAD.MOV.U32 R14, RZ, RZ, R12.reuse ;  /* 0x000000ffff0e7224 */ /* 0x100fe400078e000c */
[--C-:B------:R-:W-:Y:S02]  /*ef30*/  IMAD.MOV.U32 R15, RZ, RZ, R12.reuse ;  /* 0x000000ffff0f7224 */ /* 0x100fe400078e000c */
[----:B------:R-:W-:-:S02]  /*ef40*/  IMAD.MOV.U32 R20, RZ, RZ, R12 ;  /* 0x000000ffff147224 */ /* 0x000fc400078e000c */
[--C-:B------:R-:W-:Y:S02]  /*ef50*/  IMAD.MOV.U32 R21, RZ, RZ, R12.reuse ;  /* 0x000000ffff157224 */ /* 0x100fe400078e000c */
[----:B------:R-:W-:Y:S02]  /*ef60*/  IMAD.MOV.U32 R30, RZ, RZ, R12 ;  /* 0x000000ffff1e7224 */ /* 0x000fe400078e000c */
[--C-:B--2---:R-:W-:Y:S02]  /*ef70*/  IMAD.MOV.U32 R32, RZ, RZ, R31.reuse ;  /* 0x000000ffff207224 */ /* 0x104fe400078e001f */
[--C-:B------:R-:W-:Y:S02]  /*ef80*/  IMAD.MOV.U32 R33, RZ, RZ, R31.reuse ;  /* 0x000000ffff217224 */ /* 0x100fe400078e001f */
[--C-:B------:R-:W-:Y:S02]  /*ef90*/  IMAD.MOV.U32 R34, RZ, RZ, R31.reuse ;  /* 0x000000ffff227224 */ /* 0x100fe400078e001f */
[----:B------:R-:W-:-:S02]  /*efa0*/  IMAD.MOV.U32 R35, RZ, RZ, R31 ;  /* 0x000000ffff237224 */ /* 0x000fc400078e001f */
[--C-:B------:R-:W-:Y:S02]  /*efb0*/  IMAD.MOV.U32 R36, RZ, RZ, R31.reuse ;  /* 0x000000ffff247224 */ /* 0x100fe400078e001f */
[--C-:B------:R-:W-:Y:S02]  /*efc0*/  IMAD.MOV.U32 R38, RZ, RZ, R31.reuse ;  /* 0x000000ffff267224 */ /* 0x100fe400078e001f */
        /* <DEDUP_REMOVED lines=21> */
.L_x_448:
[----:B------:R-:W-:-:S05]  /*f120*/  SHF.R.U32.HI R23, RZ, 0x1, R3 ;  /* 0x00000001ff177819 */ /* 0x000fca0000011603 */
[----:B------:R-:W-:-:S06]  /*f130*/  IMAD.WIDE.U32 R22, R23, 0x8, R18 ;  /* 0x0000000817167825 */ /* 0x000fcc00078e0012 */
[----:B------:R-:W2:Y:S01]  /*f140*/  LDG.E.64 R22, desc[UR60][R22.64] ;  /* 0x0000003c16167981 */ /* 0x000ea2000c1e1b00 */
[----:B0-----:R-:W-:-:S04]  /*f150*/  IMAD.IADD R41, R3, 0x1, R0 ;  /* 0x0000000103297824 */ /* 0x001fc800078e0200 */
[----:B------:R-:W-:Y:S01]  /*f160*/  IMAD.IADD R43, R41, 0x1, R0 ;  /* 0x00000001292b7824 */ /* 0x000fe200078e0200 */
[----:B------:R-:W-:-:S03]  /*f170*/  SHF.R.U32.HI R25, RZ, 0x1, R41 ;  /* 0x00000001ff197819 */ /* 0x000fc60000011629 */
[----:B------:R-:W-:Y:S01]  /*f180*/  IMAD.IADD R40, R43, 0x1, R0 ;  /* 0x000000012b287824 */ /* 0x000fe200078e0200 */
[----:B------:R-:W-:Y:S01]  /*f190*/  SHF.R.U32.HI R29, RZ, 0x1, R43 ;  /* 0x00000001ff1d7819 */ /* 0x000fe2000001162b */
[----:B------:R-:W-:-:S03]  /*f1a0*/  IMAD.WIDE.U32 R24, R25, 0x8, R18 ;  /* 0x0000000819187825 */ /* 0x000fc600078e0012 */
[----:B------:R-:W-:Y:S01]  /*f1b0*/  SHF.R.U32.HI R27, RZ, 0x1, R40 ;  /* 0x00000001ff1b7819 */ /* 0x000fe20000011628 */
        /* <DEDUP_REMOVED lines=34> */
.L_x_428:
[----:B------:R-:W-:Y:S02]  /*f3e0*/  FSETP.GTU.FTZ.AND P0, PT, |R23|, +INF , PT ;  /* 0x7f8000001700780b */ /* 0x000fe40003f1c200 */
[----:B------:R-:W-:-:S04]  /*f3f0*/  ISETP.LT.U32.AND P1, PT, R30, R3, PT ;  /* 0x000000031e00720c */ /* 0x000fc80003f21070 */
[----:B------:R-:W-:-:S13]  /*f400*/  ISETP.LT.OR.EX P0, PT, R37, RZ, !P0, P1 ;  /* 0x000000ff2500720c */ /* 0x000fda0004701710 */
.L_x_429:
[----:B------:R-:W-:Y:S05]  /*f410*/  BSYNC B1 ;  /* 0x0000000000017941 */ /* 0x000fea0003800000 */
.L_x_427:
        /* <DEDUP_REMOVED lines=15> */
.L_x_431:
[----:B-----5:R-:W-:Y:S02]  /*f510*/  FSETP.GTU.FTZ.AND P0, PT, |R24|, +INF , PT ;  /* 0x7f8000001800780b */ /* 0x020fe40003f1c200 */
[----:B------:R-:W-:-:S04]  /*f520*/  ISETP.LT.U32.AND P1, PT, R21, R41, PT ;  /* 0x000000291500720c */ /* 0x000fc80003f21070 */
[----:B------:R-:W-:-:S13]  /*f530*/  ISETP.LT.OR.EX P0, PT, R38, RZ, !P0, P1 ;  /* 0x000000ff2600720c */ /* 0x000fda0004701710 */
.L_x_432:
[----:B------:R-:W-:Y:S05]  /*f540*/  BSYNC B1 ;  /* 0x0000000000017941 */ /* 0x000fea0003800000 */
.L_x_430:
        /* <DEDUP_REMOVED lines=15> */
.L_x_434:
[----:B------:R-:W-:Y:S02]  /*f640*/  FSETP.GTU.FTZ.AND P0, PT, |R25|, +INF , PT ;  /* 0x7f8000001900780b */ /* 0x000fe40003f1c200 */
[----:B------:R-:W-:-:S04]  /*f650*/  ISETP.LT.U32.AND P1, PT, R20, R41, PT ;  /* 0x000000291400720c */ /* 0x000fc80003f21070 */
[----:B------:R-:W-:-:S13]  /*f660*/  ISETP.LT.OR.EX P0, PT, R36, RZ, !P0, P1 ;  /* 0x000000ff2400720c */ /* 0x000fda0004701710 */
.L_x_435:
[----:B------:R-:W-:Y:S05]  /*f670*/  BSYNC B1 ;  /* 0x0000000000017941 */ /* 0x000fea0003800000 */
.L_x_433:
[----:B------:R-:W-:Y:S01]  /*f680*/  FSETP.GTU.FTZ.AND P1, PT, |R7|, +INF , PT ;  /* 0x7f8000000700780b */ /* 0x000fe20003f3c200 */
[----:B------:R-:W-:Y:S01]  /*f690*/  BSSY B1, `(.L_x_436) ;  /* 0x0000011000017945 */ /* 0x000fe20003800000 */
[----:B------:R-:W-:Y:S02]  /*f6a0*/  SEL R20, R20, R41, P0 ;  /* 0x0000002914147207 */ /* 0x000fe40000000000 */
        /* <DEDUP_REMOVED lines=12> */
.L_x_437:
[----:B------:R-:W-:Y:S02]  /*f770*/  FSETP.GTU.FTZ.AND P0, PT, |R28|, +INF , PT ;  /* 0x7f8000001c00780b */ /* 0x000fe40003f1c200 */
[----:B------:R-:W-:-:S04]  /*f780*/  ISETP.LT.U32.AND P1, PT, R14, R43, PT ;  /* 0x0000002b0e00720c */ /* 0x000fc80003f21070 */
[----:B------:R-:W-:-:S13]  /*f790*/  ISETP.LT.OR.EX P0, PT, R34, RZ, !P0, P1 ;  /* 0x000000ff2200720c */ /* 0x000fda0004701710 */
.L_x_438:
[----:B------:R-:W-:Y:S05]  /*f7a0*/  BSYNC B1 ;  /* 0x0000000000017941 */ /* 0x000fea0003800000 */
.L_x_436:
        /* <DEDUP_REMOVED lines=15> */
.L_x_440:
[----:B------:R-:W-:Y:S02]  /*f8a0*/  FSETP.GTU.FTZ.AND P0, PT, |R29|, +INF , PT ;  /* 0x7f8000001d00780b */ /* 0x000fe40003f1c200 */
[----:B------:R-:W-:-:S04]  /*f8b0*/  ISETP.LT.U32.AND P1, PT, R13, R43, PT ;  /* 0x0000002b0d00720c */ /* 0x000fc80003f21070 */
[----:B------:R-:W-:-:S13]  /*f8c0*/  ISETP.LT.OR.EX P0, PT, R33, RZ, !P0, P1 ;  /* 0x000000ff2100720c */ /* 0x000fda0004701710 */
.L_x_441:
[----:B------:R-:W-:Y:S05]  /*f8d0*/  BSYNC B1 ;  /* 0x0000000000017941 */ /* 0x000fea0003800000 */
.L_x_439:
        /* <DEDUP_REMOVED lines=15> */
.L_x_443:
[----:B------:R-:W-:Y:S02]  /*f9d0*/  FSETP.GTU.FTZ.AND P0, PT, |R26|, +INF , PT ;  /* 0x7f8000001a00780b */ /* 0x000fe40003f1c200 */
[----:B------:R-:W-:-:S04]  /*f9e0*/  ISETP.LT.U32.AND P1, PT, R11, R40, PT ;  /* 0x000000280b00720c */ /* 0x000fc80003f21070 */
[----:B------:R-:W-:-:S13]  /*f9f0*/  ISETP.LT.OR.EX P0, PT, R32, RZ, !P0, P1 ;  /* 0x000000ff2000720c */ /* 0x000fda0004701710 */
.L_x_444:
[----:B------:R-:W-:Y:S05]  /*fa00*/  BSYNC B1 ;  /* 0x0000000000017941 */ /* 0x000fea0003800000 */
.L_x_442:
        /* <DEDUP_REMOVED lines=15> */
.L_x_446:
[----:B------:R-:W-:Y:S02]  /*fb00*/  FSETP.GTU.FTZ.AND P0, PT, |R27|, +INF , PT ;  /* 0x7f8000001b00780b */ /* 0x000fe40003f1c200 */
[----:B------:R-:W-:-:S04]  /*fb10*/  ISETP.LT.U32.AND P1, PT, R15, R40, PT ;  /* 0x000000280f00720c */ /* 0x000fc80003f21070 */
[----:B------:R-:W-:-:S13]  /*fb20*/  ISETP.LT.OR.EX P0, PT, R35, RZ, !P0, P1 ;  /* 0x000000ff2300720c */ /* 0x000fda0004701710 */
.L_x_447:
[----:B------:R-:W-:Y:S05]  /*fb30*/  BSYNC B1 ;  /* 0x0000000000017941 */ /* 0x000fea0003800000 */
.L_x_445:
        /* <DEDUP_REMOVED lines=9> */
.L_x_426:
[----:B------:R-:W-:Y:S05]  /*fbd0*/  BSYNC B0 ;  /* 0x0000000000007941 */ /* 0x000fea0003800000 */
.L_x_425:
[----:B------:R-:W-:Y:S01]  /*fbe0*/  ISETP.GE.U32.AND P1, PT, R3, R42, PT ;  /* 0x0000002a0300720c */ /* 0x000fe20003f26070 */
[----:B------:R-:W-:-:S12]  /*fbf0*/  BSSY B0, `(.L_x_449) ;  /* 0x0000016000007945 */ /* 0x000fd80003800000 */
[----:B------:R-:W-:Y:S05]  /*fc00*/  @P1 BRA `(.L_x_450) ;  /* 0x0000000000501947 */ /* 0x000fea0003800000 */
[----:B------:R-:W-:-:S05]  /*fc10*/  SHF.R.U32.HI R23, RZ, 0x1, R3 ;  /* 0x00000001ff177819 */ /* 0x000fca0000011603 */
[----:B------:R-:W-:-:S06]  /*fc20*/  IMAD.WIDE.U32 R22, R23, 0x8, R18 ;  /* 0x0000000817167825 */ /* 0x000fcc00078e0012 */
[----:B------:R-:W5:Y:S01]  /*fc30*/  LDG.E.64 R22, desc[UR60][R22.64] ;  /* 0x0000003c16167981 */ /* 0x000f62000c1e1b00 */
[----:B------:R-:W-:-:S05]  /*fc40*/  IMAD.IADD R41, R3, 0x1, R0 ;  /* 0x0000000103297824 */ /* 0x000fca00078e0200 */
[----:B------:R-:W-:-:S13]  /*fc50*/  ISETP.GE.U32.AND P0, PT, R41, R42, PT ;  /* 0x0000002a2900720c */ /* 0x000fda0003f06070 */
[----:B------:R-:W-:Y:S05]  /*fc60*/  @P0 BRA `(.L_x_450) ;  /* 0x0000000000380947 */ /* 0x000fea0003800000 */
[----:B------:R-:W-:-:S05]  /*fc70*/  SHF.R.U32.HI R25, RZ, 0x1, R41 ;  /* 0x00000001ff197819 */ /* 0x000fca0000011629 */
[----:B------:R-:W-:-:S06]  /*fc80*/  IMAD.WIDE.U32 R24, R25, 0x8, R18 ;  /* 0x0000000819187825 */ /* 0x000fcc00078e0012 */
[----:B------:R-:W5:Y:S01]  /*fc90*/  LDG.E.64 R24, desc[UR60][R24.64] ;  /* 0x0000003c18187981 */ /* 0x000f62000c1e1b00 */
[----:B------:R-:W-:-:S05]  /*fca0*/  IMAD.IADD R41, R41, 0x1, R0 ;  /* 0x0000000129297824 */ /* 0x000fca00078e0200 */
[----:B------:R-:W-:-:S13]  /*fcb0*/  ISETP.GE.U32.AND P0, PT, R41, R42, PT ;  /* 0x0000002a2900720c */ /* 0x000fda0003f06070 */
[----:B------:R-:W-:Y:S05]  /*fcc0*/  @P0 BRA `(.L_x_450) ;  /* 0x0000000000200947 */ /* 0x000fea0003800000 */
[----:B------:R-:W-:Y:S01]  /*fcd0*/  IMAD.IADD R43, R41, 0x1, R0 ;  /* 0x00000001292b7824 */ /* 0x000fe200078e0200 */
[----:B------:R-:W-:-:S04]  /*fce0*/  SHF.R.U32.HI R29, RZ, 0x1, R41 ;  /* 0x00000001ff1d7819 */ /* 0x000fc80000011629 */
[----:B------:R-:W-:Y:S01]  /*fcf0*/  ISETP.GE.U32.AND P0, PT, R43, R42, PT ;  /* 0x0000002a2b00720c */ /* 0x000fe20003f06070 */
[----:B------:R-:W-:-:S06]  /*fd00*/  IMAD.WIDE.U32 R28, R29, 0x8, R18 ;  /* 0x000000081d1c7825 */ /* 0x000fcc00078e0012 */
[----:B------:R-:W5:Y:S06]  /*fd10*/  LDG.E.64 R28, desc[UR60][R28.64] ;  /* 0x0000003c1c1c7981 */ /* 0x000f6c000c1e1b00 */
[----:B------:R-:W-:-:S05]  /*fd20*/  @!P0 SHF.R.U32.HI R41, RZ, 0x1, R43 ;  /* 0x00000001ff298819 */ /* 0x000fca000001162b */
[----:B------:R-:W-:-:S05]  /*fd30*/  @!P0 IMAD.WIDE.U32 R18, R41, 0x8, R18 ;  /* 0x0000000829128825 */ /* 0x000fca00078e0012 */
[----:B------:R0:W5:Y:S02]  /*fd40*/  @!P0 LDG.E.64 R26, desc[UR60][R18.64] ;  /* 0x0000003c121a8981 */ /* 0x000164000c1e1b00 */
.L_x_450:
[----:B------:R-:W-:Y:S05]  /*fd50*/  BSYNC B0 ;  /* 0x0000000000007941 */ /* 0x000fea0003800000 */
.L_x_449:
        /* <DEDUP_REMOVED lines=14> */
.L_x_454:
[----:B-----5:R-:W-:Y:S02]  /*fe40*/  FSETP.GTU.FTZ.AND P0, PT, |R22|, +INF , PT ;  /* 0x7f8000001600780b */ /* 0x020fe40003f1c200 */
[----:B------:R-:W-:-:S04]  /*fe50*/  ISETP.LT.U32.AND P1, PT, R12, R3, PT ;  /* 0x000000030c00720c */ /* 0x000fc80003f21070 */
[----:B------:R-:W-:-:S13]  /*fe60*/  ISETP.LT.OR.EX P0, PT, R31, RZ, !P0, P1 ;  /* 0x000000ff1f00720c */ /* 0x000fda0004701710 */
.L_x_455:
[----:B------:R-:W-:Y:S05]  /*fe70*/  BSYNC B1 ;  /* 0x0000000000017941 */ /* 0x000fea0003800000 */
.L_x_453:
        /* <DEDUP_REMOVED lines=15> */
.L_x_457:
[----:B------:R-:W-:Y:S02]  /*ff70*/  FSETP.GTU.FTZ.AND P0, PT, |R23|, +INF , PT ;  /* 0x7f8000001700780b */ /* 0x000fe40003f1c200 */
[----:B------:R-:W-:-:S04]  /*ff80*/  ISETP.LT.U32.AND P1, PT, R30, R3, PT ;  /* 0x000000031e00720c */ /* 0x000fc80003f21070 */
[----:B------:R-:W-:-:S13]  /*ff90*/  ISETP.LT.OR.EX P0, PT, R37, RZ, !P0, P1 ;  /* 0x000000ff2500720c */ /* 0x000fda0004701710 */
.L_x_458:
[----:B------:R-:W-:Y:S05]  /*ffa0*/  BSYNC B1 ;  /* 0x0000000000017941 */ /* 0x000fea0003800000 */
.L_x_456:
        /* <DEDUP_REMOVED lines=18> */
.L_x_460:
[----:B------:R-:W-:Y:S02]  /*100d0*/  FSETP.GTU.FTZ.AND P0, PT, |R24|, +INF , PT ;  /* 0x7f8000001800780b */ /* 0x000fe40003f1c200 */
[----:B------:R-:W-:-:S04]  /*100e0*/  ISETP.LT.U32.AND P1, PT, R21, R41, PT ;  /* 0x000000291500720c */ /* 0x000fc80003f21070 */
[----:B------:R-:W-:-:S13]  /*100f0*/  ISETP.LT.OR.EX P0, PT, R38, RZ, !P0, P1 ;  /* 0x000000ff2600720c */ /* 0x000fda0004701710 */
.L_x_461:
[----:B------:R-:W-:Y:S05]  /*10100*/  BSYNC B1 ;  /* 0x0000000000017941 */ /* 0x000fea0003800000 */
.L_x_459:
        /* <DEDUP_REMOVED lines=15> */
.L_x_463:
[----:B------:R-:W-:Y:S02]  /*10200*/  FSETP.GTU.FTZ.AND P0, PT, |R25|, +INF , PT ;  /* 0x7f8000001900780b */ /* 0x000fe40003f1c200 */
[----:B------:R-:W-:-:S04]  /*10210*/  ISETP.LT.U32.AND P1, PT, R20, R41, PT ;  /* 0x000000291400720c */ /* 0x000fc80003f21070 */
[----:B------:R-:W-:-:S13]  /*10220*/  ISETP.LT.OR.EX P0, PT, R36, RZ, !P0, P1 ;  /* 0x000000ff2400720c */ /* 0x000fda0004701710 */
.L_x_464:
[----:B------:R-:W-:Y:S05]  /*10230*/  BSYNC B1 ;  /* 0x0000000000017941 */ /* 0x000fea0003800000 */
.L_x_462:
        /* <DEDUP_REMOVED lines=18> */
.L_x_466:
[----:B------:R-:W-:Y:S02]  /*10360*/  FSETP.GTU.FTZ.AND P0, PT, |R28|, +INF , PT ;  /* 0x7f8000001c00780b */ /* 0x000fe40003f1c200 */
[----:B------:R-:W-:-:S04]  /*10370*/  ISETP.LT.U32.AND P1, PT, R14, R19, PT ;  /* 0x000000130e00720c */ /* 0x000fc80003f21070 */
[----:B------:R-:W-:-:S13]  /*10380*/  ISETP.LT.OR.EX P0, PT, R34, RZ, !P0, P1 ;  /* 0x000000ff2200720c */ /* 0x000fda0004701710 */
.L_x_467:
[----:B------:R-:W-:Y:S05]  /*10390*/  BSYNC B1 ;  /* 0x0000000000017941 */ /* 0x000fea0003800000 */
.L_x_465:
        /* <DEDUP_REMOVED lines=15> */
.L_x_469:
[----:B------:R-:W-:Y:S02]  /*10490*/  FSETP.GTU.FTZ.AND P0, PT, |R29|, +INF , PT ;  /* 0x7f8000001d00780b */ /* 0x000fe40003f1c200 */
[----:B------:R-:W-:-:S04]  /*104a0*/  ISETP.LT.U32.AND P1, PT, R13, R19, PT ;  /* 0x000000130d00720c */ /* 0x000fc80003f21070 */
[----:B------:R-:W-:-:S13]  /*104b0*/  ISETP.LT.OR.EX P0, PT, R33, RZ, !P0, P1 ;  /* 0x000000ff2100720c */ /* 0x000fda0004701710 */
.L_x_470:
[----:B------:R-:W-:Y:S05]  /*104c0*/  BSYNC B1 ;  /* 0x0000000000017941 */ /* 0x000fea0003800000 */
.L_x_468:
        /* <DEDUP_REMOVED lines=18> */
.L_x_472:
[----:B------:R-:W-:Y:S02]  /*105f0*/  FSETP.GTU.FTZ.AND P0, PT, |R26|, +INF , PT ;  /* 0x7f8000001a00780b */ /* 0x000fe40003f1c200 */
[----:B------:R-:W-:-:S04]  /*10600*/  ISETP.LT.U32.AND P1, PT, R11, R18, PT ;  /* 0x000000120b00720c */ /* 0x000fc80003f21070 */
[----:B------:R-:W-:-:S13]  /*10610*/  ISETP.LT.OR.EX P0, PT, R32, RZ, !P0, P1 ;  /* 0x000000ff2000720c */ /* 0x000fda0004701710 */
.L_x_473:
[----:B------:R-:W-:Y:S05]  /*10620*/  BSYNC B1 ;  /* 0x0000000000017941 */ /* 0x000fea0003800000 */
.L_x_471:
        /* <DEDUP_REMOVED lines=15> */
.L_x_475:
[----:B------:R-:W-:Y:S02]  /*10720*/  FSETP.GTU.FTZ.AND P0, PT, |R27|, +INF , PT ;  /* 0x7f8000001b00780b */ /* 0x000fe40003f1c200 */
[----:B------:R-:W-:-:S04]  /*10730*/  ISETP.LT.U32.AND P1, PT, R15, R18, PT ;  /* 0x000000120f00720c */ /* 0x000fc80003f21070 */
[----:B------:R-:W-:-:S13]  /*10740*/  ISETP.LT.OR.EX P0, PT, R35, RZ, !P0, P1 ;  /* 0x000000ff2300720c */ /* 0x000fda0004701710 */
.L_x_476:
[----:B------:R-:W-:Y:S05]  /*10750*/  BSYNC B1 ;  /* 0x0000000000017941 */ /* 0x000fea0003800000 */
.L_x_474:
[----:B------:R-:W-:Y:S02]  /*10760*/  FSEL R4, R4, R27, P0 ;  /* 0x0000001b04047208 */ /* 0x000fe40000000000 */
[----:B------:R-:W-:Y:S02]  /*10770*/  SEL R15, R15, R18, P0 ;  /* 0x000000120f0f7207 */ /* 0x000fe40000000000 */
[----:B------:R-:W-:-:S07]  /*10780*/  SEL R35, R35, RZ, P0 ;  /* 0x000000ff23237207 */ /* 0x000fce0000000000 */
.L_x_452:
[----:B------:R-:W-:Y:S05]  /*10790*/  BSYNC B0 ;  /* 0x0000000000007941 */ /* 0x000fea0003800000 */
.L_x_451:
        /* <DEDUP_REMOVED lines=12> */
.L_x_478:
[----:B------:R-:W-:Y:S02]  /*10860*/  FSETP.GTU.FTZ.AND P0, PT, |R9|, +INF , PT ;  /* 0x7f8000000900780b */ /* 0x000fe40003f1c200 */
[----:B------:R-:W-:-:S04]  /*10870*/  ISETP.LT.U32.AND P1, PT, R12, R21, PT ;  /* 0x000000150c00720c */ /* 0x000fc80003f21070 */
[----:B------:R-:W-:-:S13]  /*10880*/  ISETP.LT.OR.EX P0, PT, R31, R38, !P0, P1 ;  /* 0x000000261f00720c */ /* 0x000fda0004701710 */
.L_x_479:
[----:B------:R-:W-:Y:S05]  /*10890*/  BSYNC B0 ;  /* 0x0000000000007941 */ /* 0x000fea0003800000 */
.L_x_477:
        /* <DEDUP_REMOVED lines=15> */
.L_x_481:
[----:B------:R-:W-:Y:S02]  /*10990*/  FSETP.GTU.FTZ.AND P0, PT, |R8|, +INF , PT ;  /* 0x7f8000000800780b */ /* 0x000fe40003f1c200 */
[----:B------:R-:W-:-:S04]  /*109a0*/  ISETP.LT.U32.AND P1, PT, R30, R20, PT ;  /* 0x000000141e00720c */ /* 0x000fc80003f21070 */
[----:B------:R-:W-:-:S13]  /*109b0*/  ISETP.LT.OR.EX P0, PT, R37, R36, !P0, P1 ;  /* 0x000000242500720c */ /* 0x000fda0004701710 */
.L_x_482:
[----:B------:R-:W-:Y:S05]  /*109c0*/  BSYNC B0 ;  /* 0x0000000000007941 */ /* 0x000fea0003800000 */
.L_x_480:
        /* <DEDUP_REMOVED lines=15> */
.L_x_484:
[----:B------:R-:W-:Y:S02]  /*10ac0*/  FSETP.GTU.FTZ.AND P0, PT, |R7|, +INF , PT ;  /* 0x7f8000000700780b */ /* 0x000fe40003f1c200 */
[----:B------:R-:W-:-:S04]  /*10ad0*/  ISETP.LT.U32.AND P1, PT, R21, R14, PT ;  /* 0x0000000e1500720c */ /* 0x000fc80003f21070 */
[----:B------:R-:W-:-:S13]  /*10ae0*/  ISETP.LT.OR.EX P0, PT, R31, R34, !P0, P1 ;  /* 0x000000221f00720c */ /* 0x000fda0004701710 */
.L_x_485:
[----:B------:R-:W-:Y:S05]  /*10af0*/  BSYNC B0 ;  /* 0x0000000000007941 */ /* 0x000fea0003800000 */
.L_x_483:
        /* <DEDUP_REMOVED lines=15> */
.L_x_487:
[----:B------:R-:W-:Y:S02]  /*10bf0*/  FSETP.GTU.FTZ.AND P0, PT, |R6|, +INF , PT ;  /* 0x7f8000000600780b */ /* 0x000fe40003f1c200 */
[----:B------:R-:W-:-:S04]  /*10c00*/  ISETP.LT.U32.AND P1, PT, R20, R13, PT ;  /* 0x0000000d1400720c */ /* 0x000fc80003f21070 */
[----:B------:R-:W-:-:S13]  /*10c10*/  ISETP.LT.OR.EX P0, PT, R36, R33, !P0, P1 ;  /* 0x000000212400720c */ /* 0x000fda0004701710 */
.L_x_488:
[----:B------:R-:W-:Y:S05]  /*10c20*/  BSYNC B0 ;  /* 0x0000000000007941 */ /* 0x000fea0003800000 */
.L_x_486:
        /* <DEDUP_REMOVED lines=15> */
.L_x_490:
[----:B------:R-:W-:Y:S02]  /*10d20*/  FSETP.GTU.FTZ.AND P0, PT, |R5|, +INF , PT ;  /* 0x7f8000000500780b */ /* 0x000fe40003f1c200 */
[----:B------:R-:W-:-:S04]  /*10d30*/  ISETP.LT.U32.AND P1, PT, R14, R11, PT ;  /* 0x0000000b0e00720c */ /* 0x000fc80003f21070 */
[----:B------:R-:W-:-:S13]  /*10d40*/  ISETP.LT.OR.EX P0, PT, R31, R32, !P0, P1 ;  /* 0x000000201f00720c */ /* 0x000fda0004701710 */
.L_x_491:
[----:B------:R-:W-:Y:S05]  /*10d50*/  BSYNC B0 ;  /* 0x0000000000007941 */ /* 0x000fea0003800000 */
.L_x_489:
        /* <DEDUP_REMOVED lines=15> */
.L_x_493:
[----:B------:R-:W-:Y:S02]  /*10e50*/  FSETP.GTU.FTZ.AND P0, PT, |R4|, +INF , PT ;  /* 0x7f8000000400780b */ /* 0x000fe40003f1c200 */
[----:B------:R-:W-:-:S04]  /*10e60*/  ISETP.LT.U32.AND P1, PT, R8, R15, PT ;  /* 0x0000000f0800720c */ /* 0x000fc80003f21070 */
[----:B------:R-:W-:-:S13]  /*10e70*/  ISETP.LT.OR.EX P0, PT, R36, R35, !P0, P1 ;  /* 0x000000232400720c */ /* 0x000fda0004701710 */
.L_x_494:
[----:B------:R-:W-:Y:S05]  /*10e80*/  BSYNC B0 ;  /* 0x0000000000007941 */ /* 0x000fea0003800000 */
.L_x_492:
[----:B------:R-:W-:Y:S02]  /*10e90*/  SEL R8, R8, R15, P0 ;  /* 0x0000000f08087207 */ /* 0x000fe40000000000 */
[----:B------:R-:W-:Y:S02]  /*10ea0*/  SEL R11, R36, R35, P0 ;  /* 0x00000023240b7207 */ /* 0x000fe40000000000 */
[----:B------:R-:W-:-:S07]  /*10eb0*/  FSEL R9, R9, R4, P0 ;  /* 0x0000000409097208 */ /* 0x000fce0000000000 */
.L_x_241:
[----:B------:R-:W-:Y:S05]  /*10ec0*/  BSYNC B6 ;  /* 0x0000000000067941 */ /* 0x000fea0003800000 */
.L_x_240:
[----:B------:R-:W-:Y:S02]  /*10ed0*/  ULDC UR4, c[0x0][0x244] ;  /* 0x0000910000047ab9 */ /* 0x000fe40000000800 */
[----:B------:R-:W-:-:S13]  /*10ee0*/  ISETP.NE.AND P0, PT, RZ, UR4, PT ;  /* 0x00000004ff007c0c */ /* 0x000fda000bf05270 */
[----:B------:R-:W-:Y:S05]  /*10ef0*/  @!P0 BRA `(.L_x_495) ;  /* 0x0000000400448947 */ /* 0x000fea0003800000 */
[----:B------:R-:W1:Y:S01]  /*10f00*/  S2R R6, SR_CgaCtaId ;  /* 0x0000000000067919 */ /* 0x000e620000008800 */
[----:B------:R-:W2:Y:S01]  /*10f10*/  LDC R15, c[0x0][RZ] ;  /* 0x00000000ff0f7b82 */ /* 0x000ea20000000800 */
[----:B------:R-:W-:Y:S01]  /*10f20*/  MOV R4, 0x400 ;  /* 0x0000040000047802 */ /* 0x000fe20000000f00 */
[----:B------:R-:W-:-:S04]  /*10f30*/  IMAD.MOV.U32 R10, RZ, RZ, R8 ;  /* 0x000000ffff0a7224 */ /* 0x000fc800078e0008 */
[----:B------:R-:W-:Y:S02]  /*10f40*/  VIADD R5, R4, 0x10 ;  /* 0x0000001004057836 */ /* 0x000fe40000000000 */
[----:B0-----:R-:W0:Y:S01]  /*10f50*/  LDC R18, c[0x0][0x4] ;  /* 0x00000100ff127b82 */ /* 0x001e220000000800 */
[----:B--2---:R-:W-:Y:S02]  /*10f60*/  IMAD R4, R17, R15, R2 ;  /* 0x0000000f11047224 */ /* 0x004fe400078e0202 */
[----:B-1----:R-:W-:Y:S01]  /*10f70*/  LEA R13, R6, R5, 0x18 ;  /* 0x00000005060d7211 */ /* 0x002fe200078ec0ff */
[----:B------:R-:W-:Y:S01]  /*10f80*/  IMAD.MOV.U32 R5, RZ, RZ, R3 ;  /* 0x000000ffff057224 */ /* 0x000fe200078e0003 */
[----:B0-----:R-:W-:-:S03]  /*10f90*/  SHF.R.U32.HI R6, RZ, 0x1, R18 ;  /* 0x00000001ff067819 */ /* 0x001fc60000011612 */
[----:B------:R-:W-:Y:S01]  /*10fa0*/  IMAD R12, R4, 0x20, R13 ;  /* 0x00000020040c7824 */ /* 0x000fe200078e020d */
[----:B------:R-:W-:Y:S01]  /*10fb0*/  ISETP.NE.AND P0, PT, R6, RZ, PT ;  /* 0x000000ff0600720c */ /* 0x000fe20003f05270 */
[----:B------:R-:W-:-:S03]  /*10fc0*/  IMAD.MOV.U32 R4, RZ, RZ, R0 ;  /* 0x000000ffff047224 */ /* 0x000fc600078e0000 */
[----:B------:R1:W-:Y:S04]  /*10fd0*/  STS.64 [R12+0x18], R10 ;  /* 0x0000180a0c007388 */ /* 0x0003e80000000a00 */
[----:B------:R1:W-:Y:S04]  /*10fe0*/  STS.64 [R12+0x8], R4 ;  /* 0x000008040c007388 */ /* 0x0003e80000000a00 */
[----:B------:R1:W-:Y:S04]  /*10ff0*/  STS [R12], R41 ;  /* 0x000000290c007388 */ /* 0x0003e80000000800 */
[----:B------:R1:W-:Y:S01]  /*11000*/  STS [R12+0x10], R9 ;  /* 0x000010090c007388 */ /* 0x0003e20000000800 */
[----:B------:R-:W-:Y:S05]  /*11010*/  @!P0 BRA `(.L_x_495) ;  /* 0x0000000000fc8947 */ /* 0x000fea0003800000 */
[----:B------:R-:W-:-:S07]  /*11020*/  IMAD.MOV.U32 R14, RZ, RZ, R6 ;  /* 0x000000ffff0e7224 */ /* 0x000fce00078e0006 */
.L_x_504:
[----:B01----:R-:W-:Y:S01]  /*11030*/  IMAD.IADD R5, R17, 0x1, R14 ;  /* 0x0000000111057824 */ /* 0x003fe200078e020e */
[----:B------:R-:W-:Y:S05]  /*11040*/  WARPSYNC.ALL ;  /* 0x0000000000007948 */ /* 0x000fea0003800000 */
[----:B------:R-:W-:Y:S01]  /*11050*/  BAR.SYNC.DEFER_BLOCKING 0x0 ;  /* 0x0000000000007b1d */ /* 0x000fe20000010000 */
[----:B------:R-:W-:-:S04]  /*11060*/  ISETP.GE.U32.AND P0, PT, R5, R18, PT ;  /* 0x000000120500720c */ /* 0x000fc80003f06070 */
[----:B------:R-:W-:Y:S01]  /*11070*/  ISETP.GE.U32.OR P0, PT, R17, R14, P0 ;  /* 0x0000000e1100720c */ /* 0x000fe20000706470 */
[----:B------:R-:W-:-:S12]  /*11080*/  BSSY B0, `(.L_x_496) ;  /* 0x0000035000007945 */ /* 0x000fd80003800000 */
[----:B------:R-:W-:Y:S05]  /*11090*/  @P0 BRA `(.L_x_497) ;  /* 0x0000000000cc0947 */ /* 0x000fea0003800000 */
[----:B------:R-:W-:Y:S01]  /*110a0*/  IMAD R4, R5, R15, R2 ;  /* 0x0000000f05047224 */ /* 0x000fe200078e0202 */
[----:B------:R-:W-:Y:S01]  /*110b0*/  FSETP.GTU.FTZ.AND P0, PT, |R41|, +INF , PT ;  /* 0x7f8000002900780b */ /* 0x000fe20003f1c200 */
[----:B------:R-:W-:Y:S02]  /*110c0*/  BSSY B1, `(.L_x_498) ;  /* 0x0000013000017945 */ /* 0x000fe40003800000 */
[----:B------:R-:W-:-:S05]  /*110d0*/  IMAD R10, R4, 0x20, R13 ;  /* 0x00000020040a7824 */ /* 0x000fca00078e020d */
[----:B-----5:R0:W1:Y:S04]  /*110e0*/  LDS R20, [R10] ;  /* 0x000000000a147984 */ /* 0x0200680000000800 */
[----:B------:R0:W2:Y:S04]  /*110f0*/  LDS R22, [R10+0x10] ;  /* 0x000010000a167984 */ /* 0x0000a80000000800 */
[----:B------:R0:W3:Y:S04]  /*11100*/  LDS.64 R4, [R10+0x8] ;  /* 0x000008000a047984 */ /* 0x0000e80000000a00 */
[----:B------:R0:W4:Y:S01]  /*11110*/  LDS.64 R6, [R10+0x18] ;  /* 0x000018000a067984 */ /* 0x0001220000000a00 */
[----:B------:R-:W-:Y:S05]  /*11120*/  @P0 BRA `(.L_x_499) ;  /* 0x0000000000240947 */ /* 0x000fea0003800000 */
[C---:B-1----:R-:W-:Y:S02]  /*11130*/  FSETP.NEU.FTZ.AND P2, PT, R41.reuse, R20, PT ;  /* 0x000000142900720b */ /* 0x042fe40003f5d000 */
        /* <DEDUP_REMOVED lines=8> */
.L_x_499:
[----:B-1----:R-:W-:Y:S02]  /*111c0*/  FSETP.GTU.FTZ.AND P0, PT, |R20|, +INF , PT ;  /* 0x7f8000001400780b */ /* 0x002fe40003f1c200 */
[----:B---3--:R-:W-:-:S04]  /*111d0*/  ISETP.LT.U32.AND P1, PT, R0, R4, PT ;  /* 0x000000040000720c */ /* 0x008fc80003f21070 */
[----:B------:R-:W-:-:S13]  /*111e0*/  ISETP.LT.OR.EX P0, PT, R3, R5, !P0, P1 ;  /* 0x000000050300720c */ /* 0x000fda0004701710 */
.L_x_500:
[----:B------:R-:W-:Y:S05]  /*111f0*/  BSYNC B1 ;  /* 0x0000000000017941 */ /* 0x000fea0003800000 */
.L_x_498:
[----:B------:R-:W-:Y:S01]  /*11200*/  FSETP.GTU.FTZ.AND P1, PT, |R9|, +INF , PT ;  /* 0x7f8000000900780b */ /* 0x000fe20003f3c200 */
[----:B------:R-:W-:Y:S01]  /*11210*/  BSSY B1, `(.L_x_501) ;  /* 0x0000011000017945 */ /* 0x000fe20003800000 */
[----:B------:R-:W-:Y:S02]  /*11220*/  SEL R0, R0, R4, P0 ;  /* 0x0000000400007207 */ /* 0x000fe40000000000 */
[----:B------:R-:W-:Y:S02]  /*11230*/  SEL R3, R3, R5, P0 ;  /* 0x0000000503037207 */ /* 0x000fe40000000000 */
[----:B------:R-:W-:-:S07]  /*11240*/  FSEL R41, R41, R20, P0 ;  /* 0x0000001429297208 */ /* 0x000fce0000000000 */
[----:B------:R-:W-:Y:S05]  /*11250*/  @P1 BRA `(.L_x_502) ;  /* 0x0000000000241947 */ /* 0x000fea0003800000 */
[C---:B--2---:R-:W-:Y:S02]  /*11260*/  FSETP.NEU.FTZ.AND P2, PT, R9.reuse, R22, PT ;  /* 0x000000160900720b */ /* 0x044fe40003f5d000 */
[----:B----4-:R-:W-:Y:S02]  /*11270*/  ISETP.GE.U32.AND P0, PT, R8, R6, PT ;  /* 0x000000060800720c */ /* 0x010fe40003f06070 */
[----:B------:R-:W-:Y:S02]  /*11280*/  FSETP.GT.FTZ.AND P1, PT, R9, R22, PT ;  /* 0x000000160900720b */ /* 0x000fe40003f34000 */
[----:B------:R-:W-:Y:S02]  /*11290*/  ISETP.GE.AND.EX P0, PT, R11, R7, PT, P0 ;  /* 0x000000070b00720c */ /* 0x000fe40003f06300 */
[----:B------:R-:W-:-:S05]  /*112a0*/  SEL R4, RZ, 0xffffffff, !P1 ;  /* 0xffffffffff047807 */ /* 0x000fca0004800000 */
[----:B------:R-:W-:-:S04]  /*112b0*/  @!P2 SEL R4, RZ, 0xffffffff, P0 ;  /* 0xffffffffff04a807 */ /* 0x000fc80000000000 */
[----:B------:R-:W-:-:S04]  /*112c0*/  LOP3.LUT R4, R4, 0x1, RZ, 0xc0, !PT ;  /* 0x0000000104047812 */ /* 0x000fc800078ec0ff */
[----:B------:R-:W-:Y:S01]  /*112d0*/  ISETP.EQ.U32.AND P0, PT, R4, 0x1, PT ;  /* 0x000000010400780c */ /* 0x000fe20003f02070 */
[----:B------:R-:W-:-:S12]  /*112e0*/  BRA `(.L_x_503) ;  /* 0x00000000000c7947 */ /* 0x000fd80003800000 */
.L_x_502:
[----:B--2---:R-:W-:Y:S02]  /*112f0*/  FSETP.GTU.FTZ.AND P0, PT, |R22|, +INF , PT ;  /* 0x7f8000001600780b */ /* 0x004fe40003f1c200 */
[----:B----4-:R-:W-:-:S04]  /*11300*/  ISETP.LT.U32.AND P1, PT, R8, R6, PT ;  /* 0x000000060800720c */ /* 0x010fc80003f21070 */
[----:B------:R-:W-:-:S13]  /*11310*/  ISETP.LT.OR.EX P0, PT, R11, R7, !P0, P1 ;  /* 0x000000070b00720c */ /* 0x000fda0004701710 */
.L_x_503:
[----:B------:R-:W-:Y:S05]  /*11320*/  BSYNC B1 ;  /* 0x0000000000017941 */ /* 0x000fea0003800000 */
.L_x_501:
[----:B------:R-:W-:Y:S01]  /*11330*/  SEL R8, R8, R6, P0 ;  /* 0x0000000608087207 */ /* 0x000fe20000000000 */
[----:B------:R-:W-:Y:S01]  /*11340*/  IMAD.MOV.U32 R4, RZ, RZ, R0 ;  /* 0x000000ffff047224 */ /* 0x000fe200078e0000 */
[----:B------:R-:W-:Y:S01]  /*11350*/  SEL R11, R11, R7, P0 ;  /* 0x000000070b0b7207 */ /* 0x000fe20000000000 */
[----:B------:R-:W-:Y:S01]  /*11360*/  IMAD.MOV.U32 R5, RZ, RZ, R3 ;  /* 0x000000ffff057224 */ /* 0x000fe200078e0003 */
[----:B------:R-:W-:Y:S01]  /*11370*/  FSEL R9, R9, R22, P0 ;  /* 0x0000001609097208 */ /* 0x000fe20000000000 */
[----:B0-----:R-:W-:Y:S01]  /*11380*/  IMAD.MOV.U32 R10, RZ, RZ, R8 ;  /* 0x000000ffff0a7224 */ /* 0x001fe200078e0008 */
[----:B------:R0:W-:Y:S04]  /*11390*/  STS [R12], R41 ;  /* 0x000000290c007388 */ /* 0x0001e80000000800 */
[----:B------:R0:W-:Y:S04]  /*113a0*/  STS.64 [R12+0x8], R4 ;  /* 0x000008040c007388 */ /* 0x0001e80000000a00 */
[----:B------:R0:W-:Y:S04]  /*113b0*/  STS.64 [R12+0x18], R10 ;  /* 0x0000180a0c007388 */ /* 0x0001e80000000a00 */
[----:B------:R0:W-:Y:S02]  /*113c0*/  STS [R12+0x10], R9 ;  /* 0x000010090c007388 */ /* 0x0001e40000000800 */
.L_x_497:
[----:B------:R-:W-:Y:S05]  /*113d0*/  BSYNC B0 ;  /* 0x0000000000007941 */ /* 0x000fea0003800000 */
.L_x_496:
[----:B------:R-:W-:Y:S02]  /*113e0*/  ISETP.GT.AND P0, PT, R14, 0x1, PT ;  /* 0x000000010e00780c */ /* 0x000fe40003f04270 */
[----:B------:R-:W-:-:S11]  /*113f0*/  SHF.R.S32.HI R14, RZ, 0x1, R14 ;  /* 0x00000001ff0e7819 */ /* 0x000fd6000001140e */
[----:B------:R-:W-:Y:S05]  /*11400*/  @P0 BRA `(.L_x_504) ;  /* 0xfffffffc00080947 */ /* 0x000fea000383ffff */
.L_x_495:
[----:B------:R-:W-:Y:S02]  /*11410*/  ULDC UR4, c[0x0][0x240] ;  /* 0x0000900000047ab9 */ /* 0x000fe40000000800 */
[----:B------:R-:W-:-:S13]  /*11420*/  ISETP.NE.AND P0, PT, RZ, UR4, PT ;  /* 0x00000004ff007c0c */ /* 0x000fda000bf05270 */
[----:B------:R-:W-:Y:S05]  /*11430*/  @!P0 BRA `(.L_x_505) ;  /* 0x0000000800248947 */ /* 0x000fea0003800000 */
[----:B------:R-:W2:Y:S02]  /*11440*/  LDC R15, c[0x0][RZ] ;  /* 0x00000000ff0f7b82 */ /* 0x000ea40000000800 */
[----:B--2---:R-:W-:Y:S01]  /*11450*/  ISETP.GT.AND P0, PT, R15, 0x20, PT ;  /* 0x000000200f00780c */ /* 0x004fe20003f04270 */
[----:B------:R-:W-:-:S12]  /*11460*/  IMAD.MOV.U32 R6, RZ, RZ, R15 ;  /* 0x000000ffff067224 */ /* 0x000fd800078e000f */
[----:B------:R-:W-:Y:S05]  /*11470*/  @!P0 BRA `(.L_x_506) ;  /* 0x0000000400448947 */ /* 0x000fea0003800000 */
[----:B------:R-:W2:Y:S01]  /*11480*/  S2UR UR5, SR_CgaCtaId ;  /* 0x00000000000579c3 */ /* 0x000ea20000008800 */
[----:B------:R-:W-:Y:S01]  /*11490*/  UMOV UR4, 0x400 ;  /* 0x0000040000047882 */ /* 0x000fe20000000000 */
[-C--:B------:R-:W-:Y:S01]  /*114a0*/  IMAD R17, R17, R15.reuse, R2 ;  /* 0x0000000f11117224 */ /* 0x080fe200078e0202 */
[----:B------:R-:W-:Y:S01]  /*114b0*/  UIADD3 UR4, UR4, 0x10, URZ ;  /* 0x0000001004047890 */ /* 0x000fe2000fffe03f */
[----:B01----:R-:W-:Y:S01]  /*114c0*/  IMAD.MOV.U32 R4, RZ, RZ, R0 ;  /* 0x000000ffff047224 */ /* 0x003fe200078e0000 */
[----:B------:R-:W-:Y:S01]  /*114d0*/  LEA.HI R6, R15, R15, RZ, 0x1 ;  /* 0x0000000f0f067211 */ /* 0x000fe200078f08ff */
[----:B------:R-:W-:Y:S02]  /*114e0*/  IMAD.MOV.U32 R5, RZ, RZ, R3 ;  /* 0x000000ffff057224 */ /* 0x000fe400078e0003 */
[----:B------:R-:W-:Y:S01]  /*114f0*/  IMAD.MOV.U32 R10, RZ, RZ, R8 ;  /* 0x000000ffff0a7224 */ /* 0x000fe200078e0008 */
[----:B------:R-:W-:Y:S01]  /*11500*/  SHF.R.S32.HI R7, RZ, 0x1, R6 ;  /* 0x00000001ff077819 */ /* 0x000fe20000011406 */
[----:B------:R-:W-:-:S03]  /*11510*/  IMAD.MOV.U32 R6, RZ, RZ, 0x20 ;  /* 0x00000020ff067424 */ /* 0x000fc600078e00ff */
[----:B------:R-:W-:Y:S01]  /*11520*/  ISETP.GE.AND P0, PT, R7, 0x20, PT ;  /* 0x000000200700780c */ /* 0x000fe20003f06270 */
[----:B--2---:R-:W-:-:S06]  /*11530*/  ULEA UR4, UR5, UR4, 0x18 ;  /* 0x0000000405047291 */ /* 0x004fcc000f8ec03f */
[----:B------:R-:W-:-:S05]  /*11540*/  LEA R17, R17, UR4, 0x5 ;  /* 0x0000000411117c11 */ /* 0x000fca000f8e28ff */
[----:B------:R2:W-:Y:S04]  /*11550*/  STS.64 [R17+0x8], R4 ;  /* 0x0000080411007388 */ /* 0x0005e80000000a00 */
[----:B------:R2:W-:Y:S04]  /*11560*/  STS.64 [R17+0x18], R10 ;  /* 0x0000180a11007388 */ /* 0x0005e80000000a00 */
[----:B------:R2:W-:Y:S04]  /*11570*/  STS [R17], R41 ;  /* 0x0000002911007388 */ /* 0x0005e80000000800 */
[----:B------:R2:W-:Y:S01]  /*11580*/  STS [R17+0x10], R9 ;  /* 0x0000100911007388 */ /* 0x0005e20000000800 */
[----:B------:R-:W-:Y:S05]  /*11590*/  @!P0 BRA `(.L_x_506) ;  /* 0x0000000000fc8947 */ /* 0x000fea0003800000 */
[----:B------:R-:W-:-:S07]  /*115a0*/  IMAD.MOV.U32 R13, RZ, RZ, R7 ;  /* 0x000000ffff0d7224 */ /* 0x000fce00078e0007 */
.L_x_515:
[----:B0-2---:R-:W-:Y:S01]  /*115b0*/  IMAD.IADD R4, R2, 0x1, R13 ;  /* 0x0000000102047824 */ /* 0x005fe200078e020d */
[----:B------:R-:W-:Y:S05]  /*115c0*/  WARPSYNC.ALL ;  /* 0x0000000000007948 */ /* 0x000fea0003800000 */
[----:B------:R-:W-:Y:S01]  /*115d0*/  BAR.SYNC.DEFER_BLOCKING 0x0 ;  /* 0x0000000000007b1d */ /* 0x000fe20000010000 */
[----:B------:R-:W-:-:S04]  /*115e0*/  ISETP.GE.U32.AND P0, PT, R4, R15, PT ;  /* 0x0000000f0400720c */ /* 0x000fc80003f06070 */
[----:B------:R-:W-:Y:S01]  /*115f0*/  ISETP.GE.U32.OR P0, PT, R2, R13, P0 ;  /* 0x0000000d0200720c */ /* 0x000fe20000706470 */
[----:B------:R-:W-:-:S12]  /*11600*/  BSSY B0, `(.L_x_507) ;  /* 0x0000034000007945 */ /* 0x000fd80003800000 */
[----:B------:R-:W-:Y:S05]  /*11610*/  @P0 BRA `(.L_x_508) ;  /* 0x0000000000c80947 */ /* 0x000fea0003800000 */
[----:B------:R-:W-:Y:S01]  /*11620*/  IMAD R10, R13, 0x20, R17 ;  /* 0x000000200d0a7824 */ /* 0x000fe200078e0211 */
[----:B------:R-:W-:Y:S01]  /*11630*/  FSETP.GTU.FTZ.AND P0, PT, |R41|, +INF , PT ;  /* 0x7f8000002900780b */ /* 0x000fe20003f1c200 */
[----:B------:R-:W-:Y:S03]  /*11640*/  BSSY B1, `(.L_x_509) ;  /* 0x0000012000017945 */ /* 0x000fe60003800000 */
[----:B------:R0:W1:Y:S04]  /*11650*/  LDS R12, [R10] ;  /* 0x000000000a0c7984 */ /* 0x0000680000000800 */
        /* <DEDUP_REMOVED lines=13> */
.L_x_510:
[----:B-1----:R-:W-:Y:S02]  /*11730*/  FSETP.GTU.FTZ.AND P0, PT, |R12|, +INF , PT ;  /* 0x7f8000000c00780b */ /* 0x002fe40003f1c200 */
[----:B---3--:R-:W-:-:S04]  /*11740*/  ISETP.LT.U32.AND P1, PT, R0, R4, PT ;  /* 0x000000040000720c */ /* 0x008fc80003f21070 */
[----:B------:R-:W-:-:S13]  /*11750*/  ISETP.LT.OR.EX P0, PT, R3, R5, !P0, P1 ;  /* 0x000000050300720c */ /* 0x000fda0004701710 */
.L_x_511:
[----:B------:R-:W-:Y:S05]  /*11760*/  BSYNC B1 ;  /* 0x0000000000017941 */ /* 0x000fea0003800000 */
.L_x_509:
        /* <DEDUP_REMOVED lines=15> */
.L_x_513:
[----:B--2---:R-:W-:Y:S02]  /*11860*/  FSETP.GTU.FTZ.AND P0, PT, |R14|, +INF , PT ;  /* 0x7f8000000e00780b */ /* 0x004fe40003f1c200 */
[----:B----4-:R-:W-:-:S04]  /*11870*/  ISETP.LT.U32.AND P1, PT, R8, R6, PT ;  /* 0x000000060800720c */ /* 0x010fc80003f21070 */
[----:B------:R-:W-:-:S13]  /*11880*/  ISETP.LT.OR.EX P0, PT, R11, R7, !P0, P1 ;  /* 0x000000070b00720c */ /* 0x000fda0004701710 */
.L_x_514:
[----:B------:R-:W-:Y:S05]  /*11890*/  BSYNC B1 ;  /* 0x0000000000017941 */ /* 0x000fea0003800000 */
.L_x_512:
        /* <DEDUP_REMOVED lines=10> */
.L_x_508:
[----:B------:R-:W-:Y:S05]  /*11940*/  BSYNC B0 ;  /* 0x0000000000007941 */ /* 0x000fea0003800000 */
.L_x_507:
[----:B------:R-:W-:-:S04]  /*11950*/  SHF.R.S32.HI R13, RZ, 0x1, R13 ;  /* 0x00000001ff0d7819 */ /* 0x000fc8000001140d */
[----:B------:R-:W-:-:S13]  /*11960*/  ISETP.GE.AND P0, PT, R13, 0x20, PT ;  /* 0x000000200d00780c */ /* 0x000fda0003f06270 */
[----:B------:R-:W-:Y:S05]  /*11970*/  @P0 BRA `(.L_x_515) ;  /* 0xfffffffc000c0947 */ /* 0x000fea000383ffff */
[----:B------:R-:W-:-:S07]  /*11980*/  IMAD.MOV.U32 R6, RZ, RZ, 0x20 ;  /* 0x00000020ff067424 */ /* 0x000fce00078e00ff */
.L_x_506:
[----:B------:R-:W-:Y:S01]  /*11990*/  ISETP.GE.AND P0, PT, R6, 0x2, PT ;  /* 0x000000020600780c */ /* 0x000fe20003f06270 */
[----:B------:R-:W-:Y:S05]  /*119a0*/  WARPSYNC.ALL ;  /* 0x0000000000007948 */ /* 0x000fea0003800000 */
[----:B------:R-:W-:Y:S07]  /*119b0*/  BAR.SYNC.DEFER_BLOCKING 0x0 ;  /* 0x0000000000007b1d */ /* 0x000fee0000010000 */
[----:B------:R-:W-:Y:S05]  /*119c0*/  @!P0 BRA `(.L_x_505) ;  /* 0x0000000000c08947 */ /* 0x000fea0003800000 */
[----:B012---:R-:W-:-:S07]  /*119d0*/  IMAD.MOV.U32 R4, RZ, RZ, 0x1 ;  /* 0x00000001ff047424 */ /* 0x007fce00078e00ff */
.L_x_522:
[----:B------:R-:W-:Y:S01]  /*119e0*/  FSETP.GTU.FTZ.AND P0, PT, |R41|, +INF , PT ;  /* 0x7f8000002900780b */ /* 0x000fe20003f1c200 */
[----:B------:R0:W1:Y:S01]  /*119f0*/  SHFL.DOWN PT, R10, R41, R4, 0x1f ;  /* 0x08001f04290a7589 */ /* 0x00006200000e0000 */
[----:B------:R-:W-:Y:S03]  /*11a00*/  BSSY B0, `(.L_x_516) ;  /* 0x0000010000007945 */ /* 0x000fe60003800000 */
[----:B------:R0:W2:Y:S04]  /*11a10*/  SHFL.DOWN PT, R12, R3, R4, 0x1f ;  /* 0x08001f04030c7589 */ /* 0x0000a800000e0000 */
[----:B------:R0:W3:Y:S04]  /*11a20*/  SHFL.DOWN PT, R7, R0, R4, 0x1f ;  /* 0x08001f0400077589 */ /* 0x0000e800000e0000 */
[----:B------:R-:W-:Y:S05]  /*11a30*/  @P0 BRA `(.L_x_517) ;  /* 0x0000000000240947 */ /* 0x000fea0003800000 */
[CC--:B-1----:R-:W-:Y:S02]  /*11a40*/  FSETP.NEU.FTZ.AND P2, PT, R41.reuse, R10.reuse, PT ;  /* 0x0000000a2900720b */ /* 0x0c2fe40003f5d000 */
[----:B---3--:R-:W-:Y:S02]  /*11a50*/  ISETP.GE.U32.AND P0, PT, R0, R7, PT ;  /* 0x000000070000720c */ /* 0x008fe40003f06070 */
[----:B------:R-:W-:Y:S02]  /*11a60*/  FSETP.GT.FTZ.AND P1, PT, R41, R10, PT ;  /* 0x0000000a2900720b */ /* 0x000fe40003f34000 */
[----:B--2---:R-:W-:Y:S02]  /*11a70*/  ISETP.GE.AND.EX P0, PT, R3, R12, PT, P0 ;  /* 0x0000000c0300720c */ /* 0x004fe40003f06300 */
[----:B------:R-:W-:-:S05]  /*11a80*/  SEL R5, RZ, 0xffffffff, !P1 ;  /* 0xffffffffff057807 */ /* 0x000fca0004800000 */
[----:B------:R-:W-:-:S04]  /*11a90*/  @!P2 SEL R5, RZ, 0xffffffff, P0 ;  /* 0xffffffffff05a807 */ /* 0x000fc80000000000 */
[----:B------:R-:W-:-:S04]  /*11aa0*/  LOP3.LUT R5, R5, 0x1, RZ, 0xc0, !PT ;  /* 0x0000000105057812 */ /* 0x000fc800078ec0ff */
[----:B------:R-:W-:Y:S01]  /*11ab0*/  ISETP.EQ.U32.AND P0, PT, R5, 0x1, PT ;  /* 0x000000010500780c */ /* 0x000fe20003f02070 */
[----:B------:R-:W-:-:S12]  /*11ac0*/  BRA `(.L_x_518) ;  /* 0x00000000000c7947 */ /* 0x000fd80003800000 */
.L_x_517:
[----:B-1----:R-:W-:Y:S02]  /*11ad0*/  FSETP.GTU.FTZ.AND P0, PT, |R10|, +INF , PT ;  /* 0x7f8000000a00780b */ /* 0x002fe40003f1c200 */
[----:B---3--:R-:W-:-:S04]  /*11ae0*/  ISETP.LT.U32.AND P1, PT, R0, R7, PT ;  /* 0x000000070000720c */ /* 0x008fc80003f21070 */
[----:B--2---:R-:W-:-:S13]  /*11af0*/  ISETP.LT.OR.EX P0, PT, R3, R12, !P0, P1 ;  /* 0x0000000c0300720c */ /* 0x004fda0004701710 */
.L_x_518:
[----:B------:R-:W-:Y:S05]  /*11b00*/  BSYNC B0 ;  /* 0x0000000000007941 */ /* 0x000fea0003800000 */
.L_x_516:
[----:B------:R-:W-:Y:S01]  /*11b10*/  FSETP.GTU.FTZ.AND P1, PT, |R9|, +INF , PT ;  /* 0x7f8000000900780b */ /* 0x000fe20003f3c200 */
[----:B------:R1:W2:Y:S01]  /*11b20*/  SHFL.DOWN PT, R14, R9, R4, 0x1f ;  /* 0x08001f04090e7589 */ /* 0x0002a200000e0000 */
[----:B------:R-:W-:Y:S01]  /*11b30*/  BSSY B0, `(.L_x_519) ;  /* 0x0000013000007945 */ /* 0x000fe20003800000 */
[----:B0-----:R-:W-:Y:S02]  /*11b40*/  SEL R0, R0, R7, P0 ;  /* 0x0000000700007207 */ /* 0x001fe40000000000 */
[----:B------:R1:W0:Y:S01]  /*11b50*/  SHFL.DOWN PT, R18, R11, R4, 0x1f ;  /* 0x08001f040b127589 */ /* 0x00022200000e0000 */
[----:B------:R-:W-:Y:S02]  /*11b60*/  SEL R3, R3, R12, P0 ;  /* 0x0000000c03037207 */ /* 0x000fe40000000000 */
[----:B------:R-:W-:Y:S01]  /*11b70*/  FSEL R41, R41, R10, P0 ;  /* 0x0000000a29297208 */ /* 0x000fe20000000000 */
[----:B------:R1:W3:Y:S04]  /*11b80*/  SHFL.DOWN PT, R13, R8, R4, 0x1f ;  /* 0x08001f04080d7589 */ /* 0x0002e800000e0000 */
[----:B------:R-:W-:Y:S05]  /*11b90*/  @P1 BRA `(.L_x_520) ;  /* 0x0000000000241947 */ /* 0x000fea0003800000 */
[CC--:B--2---:R-:W-:Y:S02]  /*11ba0*/  FSETP.NEU.FTZ.AND P2, PT, R9.reuse, R14.reuse, PT ;  /* 0x0000000e0900720b */ /* 0x0c4fe40003f5d000 */
[----:B---3--:R-:W-:Y:S02]  /*11bb0*/  ISETP.GE.U32.AND P0, PT, R8, R13, PT ;  /* 0x0000000d0800720c */ /* 0x008fe40003f06070 */
[----:B------:R-:W-:Y:S02]  /*11bc0*/  FSETP.GT.FTZ.AND P1, PT, R9, R14, PT ;  /* 0x0000000e0900720b */ /* 0x000fe40003f34000 */
[----:B0-----:R-:W-:Y:S02]  /*11bd0*/  ISETP.GE.AND.EX P0, PT, R11, R18, PT, P0 ;  /* 0x000000120b00720c */ /* 0x001fe40003f06300 */
[----:B------:R-:W-:-:S05]  /*11be0*/  SEL R5, RZ, 0xffffffff, !P1 ;  /* 0xffffffffff057807 */ /* 0x000fca0004800000 */
[----:B------:R-:W-:-:S04]  /*11bf0*/  @!P2 SEL R5, RZ, 0xffffffff, P0 ;  /* 0xffffffffff05a807 */ /* 0x000fc80000000000 */
[----:B------:R-:W-:-:S04]  /*11c00*/  LOP3.LUT R5, R5, 0x1, RZ, 0xc0, !PT ;  /* 0x0000000105057812 */ /* 0x000fc800078ec0ff */
[----:B------:R-:W-:Y:S01]  /*11c10*/  ISETP.EQ.U32.AND P0, PT, R5, 0x1, PT ;  /* 0x000000010500780c */ /* 0x000fe20003f02070 */
[----:B------:R-:W-:-:S12]  /*11c20*/  BRA `(.L_x_521) ;  /* 0x00000000000c7947 */ /* 0x000fd80003800000 */
.L_x_520:
[----:B--2---:R-:W-:Y:S02]  /*11c30*/  FSETP.GTU.FTZ.AND P0, PT, |R14|, +INF , PT ;  /* 0x7f8000000e00780b */ /* 0x004fe40003f1c200 */
[----:B---3--:R-:W-:-:S04]  /*11c40*/  ISETP.LT.U32.AND P1, PT, R8, R13, PT ;  /* 0x0000000d0800720c */ /* 0x008fc80003f21070 */
[----:B0-----:R-:W-:-:S13]  /*11c50*/  ISETP.LT.OR.EX P0, PT, R11, R18, !P0, P1 ;  /* 0x000000120b00720c */ /* 0x001fda0004701710 */
.L_x_521:
[----:B------:R-:W-:Y:S05]  /*11c60*/  BSYNC B0 ;  /* 0x0000000000007941 */ /* 0x000fea0003800000 */
.L_x_519:
[----:B-1----:R-:W-:Y:S01]  /*11c70*/  IMAD.SHL.U32 R4, R4, 0x2, RZ ;  /* 0x0000000204047824 */ /* 0x002fe200078e00ff */
[----:B------:R-:W-:Y:S02]  /*11c80*/  FSEL R9, R9, R14, P0 ;  /* 0x0000000e09097208 */ /* 0x000fe40000000000 */
[----:B------:R-:W-:Y:S02]  /*11c90*/  SEL R8, R8, R13, P0 ;  /* 0x0000000d08087207 */ /* 0x000fe40000000000 */
[----:B------:R-:W-:Y:S02]  /*11ca0*/  ISETP.GE.AND P1, PT, R4, R6, PT ;  /* 0x000000060400720c */ /* 0x000fe40003f26270 */
[----:B------:R-:W-:-:S11]  /*11cb0*/  SEL R11, R11, R18, P0 ;  /* 0x000000120b0b7207 */ /* 0x000fd60000000000 */
[----:B------:R-:W-:Y:S05]  /*11cc0*/  @!P1 BRA `(.L_x_522) ;  /* 0xfffffffc00449947 */ /* 0x000fea000383ffff */
.L_x_505:
[----:B012---:R-:W0:Y:S01]  /*11cd0*/  LDC R10, c[0x0][0x3fc] ;  /* 0x0000ff00ff0a7b82 */ /* 0x007e220000000800 */
[----:B------:R-:W-:Y:S02]  /*11ce0*/  CS2R R18, SRZ ;  /* 0x0000000000127805 */ /* 0x000fe4000001ff00 */
[----:B0-----:R-:W-:-:S13]  /*11cf0*/  ISETP.NE.AND P0, PT, R10, RZ, PT ;  /* 0x000000ff0a00720c */ /* 0x001fda0003f05270 */
[----:B------:R-:W-:Y:S05]  /*11d00*/  @!P0 BRA `(.L_x_523) ;  /* 0x0000001000608947 */ /* 0x000fea0003800000 */
[----:B------:R-:W0:Y:S01]  /*11d10*/  S2R R5, SR_TID.Y ;  /* 0x0000000000057919 */ /* 0x000e220000002200 */
[----:B------:R-:W1:Y:S01]  /*11d20*/  S2UR UR4, SR_CTAID.X ;  /* 0x00000000000479c3 */ /* 0x000e620000002500 */
[----:B------:R-:W-:Y:S01]  /*11d30*/  ULDC UR5, c[0x0][0x250] ;  /* 0x0000940000057ab9 */ /* 0x000fe20000000800 */
[----:B------:R-:W-:Y:S01]  /*11d40*/  ULDC.64 UR6, c[0x0][0x400] ;  /* 0x0001000000067ab9 */ /* 0x000fe20000000a00 */
[----:B------:R-:W-:-:S05]  /*11d50*/  ISETP.NE.AND P1, PT, R10, 0x1, PT ;  /* 0x000000010a00780c */ /* 0x000fca0003f25270 */
[----:B------:R-:W1:Y:S01]  /*11d60*/  LDC R4, c[0x0][0x238] ;  /* 0x00008e00ff047b82 */ /* 0x000e620000000800 */
[----:B0-----:R-:W-:-:S04]  /*11d70*/  IMAD R5, R5, UR5, R16 ;  /* 0x0000000505057c24 */ /* 0x001fc8000f8e0210 */
[----:B-1----:R-:W-:Y:S01]  /*11d80*/  IMAD R4, R4, UR4, R5 ;  /* 0x0000000404047c24 */ /* 0x002fe2000f8e0205 */
[----:B------:R-:W-:-:S03]  /*11d90*/  ULDC UR4, c[0x0][0x408] ;  /* 0x0001020000047ab9 */ /* 0x000fc60000000800 */
[----:B------:R-:W-:Y:S02]  /*11da0*/  IMAD.SHL.U32 R5, R4, 0x2, RZ ;  /* 0x0000000204057824 */ /* 0x000fe400078e00ff */
        /* <DEDUP_REMOVED lines=270> */
.L_x_523:
[----:B------:R-:W0:Y:S01]  /*12e90*/  S2R R7, SR_TID.Y ;  /* 0x0000000000077919 */ /* 0x000e220000002200 */
[----:B------:R-:W1:Y:S01]  /*12ea0*/  S2UR UR4, SR_CTAID.X ;  /* 0x00000000000479c3 */ /* 0x000e620000002500 */
[----:B------:R-:W-:-:S07]  /*12eb0*/  ULDC UR5, c[0x0][0x250] ;  /* 0x0000940000057ab9 */ /* 0x000fce0000000800 */
[----:B------:R-:W1:Y:S01]  /*12ec0*/  LDC R5, c[0x0][0x238] ;  /* 0x00008e00ff057b82 */ /* 0x000e620000000800 */
[----:B0-----:R-:W-:-:S04]  /*12ed0*/  IMAD R6, R7, UR5, R16 ;  /* 0x0000000507067c24 */ /* 0x001fc8000f8e0210 */
[----:B-1----:R-:W-:Y:S01]  /*12ee0*/  IMAD R6, R5, UR4, R6 ;  /* 0x0000000405067c24 */ /* 0x002fe2000f8e0206 */
[----:B------:R-:W-:Y:S06]  /*12ef0*/  @!P0 BRA `(.L_x_524) ;  /* 0x0000001000488947 */ /* 0x000fec0003800000 */
[----:B------:R-:W-:Y:S01]  /*12f00*/  LEA R5, R6, 0x1, 0x1 ;  /* 0x0000000106057811 */ /* 0x000fe200078e08ff */
        /* <DEDUP_REMOVED lines=273> */
.L_x_524:
[----:B------:R-:W-:Y:S01]  /*14020*/  ULDC.64 UR4, c[0x0][0x610] ;  /* 0x0001840000047ab9 */ /* 0x000fe20000000a00 */
[----:B------:R-:W-:Y:S02]  /*14030*/  CS2R R4, SRZ ;  /* 0x0000000000047805 */ /* 0x000fe4000001ff00 */
[----:B------:R-:W-:Y:S01]  /*14040*/  ISETP.NE.U32.AND P0, PT, RZ, UR4, PT ;  /* 0x00000004ff007c0c */ /* 0x000fe2000bf05070 */
[----:B------:R-:W-:-:S03]  /*14050*/  IMAD.MOV.U32 R10, RZ, RZ, RZ ;  /* 0x000000ffff0a7224 */ /* 0x000fc600078e00ff */
[----:B------:R-:W-:-:S13]  /*14060*/  ISETP.NE.AND.EX P0, PT, RZ, UR5, PT, P0 ;  /* 0x00000005ff007c0c */ /* 0x000fda000bf05300 */
[----:B------:R-:W-:Y:S05]  /*14070*/  @!P0 BRA `(.L_x_525) ;  /* 0x0000000800348947 */ /* 0x000fea0003800000 */
[----:B------:R-:W-:Y:S01]  /*14080*/  BSSY B0, `(.L_x_526) ;  /* 0x000002b000007945 */ /* 0x000fe20003800000 */
[----:B------:R-:W-:Y:S02]  /*14090*/  IMAD.MOV.U32 R12, RZ, RZ, 0x8 ;  /* 0x00000008ff0c7424 */ /* 0x000fe400078e00ff */
[----:B------:R-:W-:Y:S02]  /*140a0*/  IMAD.MOV.U32 R14, RZ, RZ, RZ ;  /* 0x000000ffff0e7224 */ /* 0x000fe400078e00ff */
[----:B------:R-:W-:Y:S02]  /*140b0*/  IMAD.MOV.U32 R4, RZ, RZ, 0x10 ;  /* 0x00000010ff047424 */ /* 0x000fe400078e00ff */
[----:B------:R-:W-:-:S07]  /*140c0*/  IMAD.MOV.U32 R5, RZ, RZ, 0x0 ;  /* 0x00000000ff057424 */ /* 0x000fce00078e00ff */
.L_x_530:
[----:B------:R-:W-:Y:S01]  /*140d0*/  LOP3.LUT R10, R14, R5, RZ, 0xfc, !PT ;  /* 0x000000050e0a7212 */ /* 0x000fe200078efcff */
[----:B------:R-:W-:Y:S01]  /*140e0*/  BSSY B1, `(.L_x_527) ;  /* 0x000001f000017945 */ /* 0x000fe20003800000 */
[----:B------:R-:W-:Y:S02]  /*140f0*/  IMAD.MOV.U32 R13, RZ, RZ, R5 ;  /* 0x000000ffff0d7224 */ /* 0x000fe400078e0005 */
[----:B------:R-:W-:Y:S01]  /*14100*/  ISETP.NE.U32.AND P0, PT, R10, RZ, PT ;  /* 0x000000ff0a00720c */ /* 0x000fe20003f05070 */
[----:B------:R-:W-:-:S12]  /*14110*/  IMAD.MOV.U32 R10, RZ, RZ, R4 ;  /* 0x000000ffff0a7224 */ /* 0x000fd800078e0004 */
[----:B------:R-:W-:Y:S05]  /*14120*/  @!P0 BRA `(.L_x_528) ;  /* 0x00000000001c8947 */ /* 0x000fea0003800000 */
[----:B------:R-:W-:Y:S02]  /*14130*/  IMAD.MOV.U32 R15, RZ, RZ, R5 ;  /* 0x000000ffff0f7224 */ /* 0x000fe400078e0005 */
[----:B------:R-:W-:Y:S01]  /*14140*/  IMAD.MOV.U32 R5, RZ, RZ, R12 ;  /* 0x000000ffff057224 */ /* 0x000fe200078e000c */
[----:B------:R-:W-:-:S07]  /*14150*/  MOV R12, 0x14170 ;  /* 0x00014170000c7802 */ /* 0x000fce0000000f00 */
[----:B-----5:R-:W-:Y:S05]  /*14160*/  CALL.REL.NOINC `($__internal_3_$__cuda_sm20_rem_u64) ;  /* 0x0000006400207944 */ /* 0x020fea0003c00000 */
[----:B------:R-:W-:Y:S02]  /*14170*/  IMAD.MOV.U32 R4, RZ, RZ, R14 ;  /* 0x000000ffff047224 */ /* 0x000fe400078e000e */
[----:B------:R-:W-:Y:S01]  /*14180*/  IMAD.MOV.U32 R5, RZ, RZ, R15 ;  /* 0x000000ffff057224 */ /* 0x000fe200078e000f */
[----:B------:R-:W-:Y:S06]  /*14190*/  BRA `(.L_x_529) ;  /* 0x00000000004c7947 */ /* 0x000fec0003800000 */
.L_x_528:
[----:B------:R-:W0:Y:S01]  /*141a0*/  I2F.U32.RP R5, R4 ;  /* 0x0000000400057306 */ /* 0x000e220000209000 */
[----:B------:R-:W-:-:S07]  /*141b0*/  ISETP.NE.U32.AND P1, PT, R4, RZ, PT ;  /* 0x000000ff0400720c */ /* 0x000fce0003f25070 */
[----:B0-----:R-:W0:Y:S02]  /*141c0*/  MUFU.RCP R5, R5 ;  /* 0x0000000500057308 */ /* 0x001e240000001000 */
[----:B0-----:R-:W-:Y:S02]  /*141d0*/  VIADD R14, R5, 0xffffffe ;  /* 0x0ffffffe050e7836 */ /* 0x001fe40000000000 */
[----:B------:R-:W-:-:S04]  /*141e0*/  IMAD.MOV.U32 R5, RZ, RZ, RZ ;  /* 0x000000ffff057224 */ /* 0x000fc800078e00ff */
[----:B------:R0:W1:Y:S02]  /*141f0*/  F2I.FTZ.U32.TRUNC.NTZ R15, R14 ;  /* 0x0000000e000f7305 */ /* 0x000064000021f000 */
[----:B0-----:R-:W-:Y:S02]  /*14200*/  IMAD.MOV.U32 R14, RZ, RZ, RZ ;  /* 0x000000ffff0e7224 */ /* 0x001fe400078e00ff */
[----:B-1----:R-:W-:-:S04]  /*14210*/  IMAD.MOV R17, RZ, RZ, -R15 ;  /* 0x000000ffff117224 */ /* 0x002fc800078e0a0f */
        /* <DEDUP_REMOVED lines=8> */
[----:B------:R-:W-:Y:S01]  /*142a0*/  @P0 IMAD.IADD R15, R15, 0x1, -R4 ;  /* 0x000000010f0f0824 */ /* 0x000fe200078e0a04 */
[----:B------:R-:W-:-:S05]  /*142b0*/  @!P1 LOP3.LUT R15, RZ, R4, RZ, 0x33, !PT ;  /* 0x00000004ff0f9212 */ /* 0x000fca00078e33ff */
[----:B------:R-:W-:-:S07]  /*142c0*/  IMAD.MOV.U32 R4, RZ, RZ, R15 ;  /* 0x000000ffff047224 */ /* 0x000fce00078e000f */
.L_x_529:
[----:B------:R-:W-:Y:S05]  /*142d0*/  BSYNC B1 ;  /* 0x0000000000017941 */ /* 0x000fea0003800000 */
.L_x_527:
[----:B------:R-:W-:Y:S01]  /*142e0*/  ISETP.NE.U32.AND P0, PT, R4, RZ, PT ;  /* 0x000000ff0400720c */ /* 0x000fe20003f05070 */
[----:B------:R-:W-:Y:S02]  /*142f0*/  IMAD.MOV.U32 R12, RZ, RZ, R10 ;  /* 0x000000ffff0c7224 */ /* 0x000fe400078e000a */
[----:B------:R-:W-:Y:S01]  /*14300*/  IMAD.MOV.U32 R14, RZ, RZ, R13 ;  /* 0x000000ffff0e7224 */ /* 0x000fe200078e000d */
[----:B------:R-:W-:-:S13]  /*14310*/  ISETP.NE.AND.EX P0, PT, R5, RZ, PT, P0 ;  /* 0x000000ff0500720c */ /* 0x000fda0003f05300 */
[----:B------:R-:W-:Y:S05]  /*14320*/  @P0 BRA `(.L_x_530) ;  /* 0xfffffffc00680947 */ /* 0x000fea000383ffff */
[----:B------:R-:W-:Y:S05]  /*14330*/  BSYNC B0 ;  /* 0x0000000000007941 */ /* 0x000fea0003800000 */
.L_x_526:
[----:B------:R-:W-:Y:S01]  /*14340*/  ISETP.NE.U32.AND P2, PT, R13, RZ, PT ;  /* 0x000000ff0d00720c */ /* 0x000fe20003f45070 */
[----:B------:R-:W-:-:S12]  /*14350*/  BSSY B0, `(.L_x_531) ;  /* 0x000001c000007945 */ /* 0x000fd80003800000 */
[----:B------:R-:W-:Y:S05]  /*14360*/  @!P2 BRA `(.L_x_532) ;  /* 0x00000000001ca947 */ /* 0x000fea0003800000 */
[----:B------:R-:W-:Y:S01]  /*14370*/  IMAD.MOV.U32 R12, RZ, RZ, 0x10 ;  /* 0x00000010ff0c7424 */ /* 0x000fe200078e00ff */
[----:B------:R-:W-:Y:S01]  /*14380*/  MOV R14, 0x143b0 ;  /* 0x000143b0000e7802 */ /* 0x000fe20000000f00 */
[----:B------:R-:W-:-:S07]  /*14390*/  IMAD.MOV.U32 R15, RZ, RZ, RZ ;  /* 0x000000ffff0f7224 */ /* 0x000fce00078e00ff */
[----:B-----5:R-:W-:Y:S05]  /*143a0*/  CALL.REL.NOINC `($__internal_2_$__cuda_sm20_div_u64) ;  /* 0x0000005c007c7944 */ /* 0x020fea0003c00000 */
[----:B------:R-:W-:Y:S02]  /*143b0*/  IMAD.MOV.U32 R4, RZ, RZ, R12 ;  /* 0x000000ffff047224 */ /* 0x000fe400078e000c */
[----:B------:R-:W-:Y:S01]  /*143c0*/  IMAD.MOV.U32 R5, RZ, RZ, R17 ;  /* 0x000000ffff057224 */ /* 0x000fe200078e0011 */
[----:B------:R-:W-:Y:S06]  /*143d0*/  BRA `(.L_x_533) ;  /* 0x00000000004c7947 */ /* 0x000fec0003800000 */
.L_x_532:
[----:B------:R-:W0:Y:S01]  /*143e0*/  I2F.U32.RP R12, R10 ;  /* 0x0000000a000c7306 */ /* 0x000e220000209000 */
[----:B------:R-:W-:Y:S01]  /*143f0*/  IMAD.MOV.U32 R4, RZ, RZ, RZ ;  /* 0x000000ffff047224 */ /* 0x000fe200078e00ff */
[----:B------:R-:W-:-:S06]  /*14400*/  ISETP.NE.U32.AND P3, PT, R10, RZ, PT ;  /* 0x000000ff0a00720c */ /* 0x000fcc0003f65070 */
[----:B0-----:R-:W0:Y:S02]  /*14410*/  MUFU.RCP R12, R12 ;  /* 0x0000000c000c7308 */ /* 0x001e240000001000 */
[----:B0-----:R-:W-:-:S06]  /*14420*/  VIADD R14, R12, 0xffffffe ;  /* 0x0ffffffe0c0e7836 */ /* 0x001fcc0000000000 */
[----:B------:R-:W0:Y:S02]  /*14430*/  F2I.FTZ.U32.TRUNC.NTZ R5, R14 ;  /* 0x0000000e00057305 */ /* 0x000e24000021f000 */
[----:B0-----:R-:W-:-:S04]  /*14440*/  IMAD.MOV R15, RZ, RZ, -R5 ;  /* 0x000000ffff0f7224 */ /* 0x001fc800078e0a05 */
[----:B------:R-:W-:-:S04]  /*14450*/  IMAD R15, R15, R10, RZ ;  /* 0x0000000a0f0f7224 */ /* 0x000fc800078e02ff */
[----:B------:R-:W-:-:S06]  /*14460*/  IMAD.HI.U32 R4, R5, R15, R4 ;  /* 0x0000000f05047227 */ /* 0x000fcc00078e0004 */
[----:B------:R-:W-:-:S04]  /*14470*/  IMAD.HI.U32 R4, R4, 0x10, RZ ;  /* 0x0000001004047827 */ /* 0x000fc800078e00ff */
[----:B------:R-:W-:-:S04]  /*14480*/  IMAD.MOV R5, RZ, RZ, -R4 ;  /* 0x000000ffff057224 */ /* 0x000fc800078e0a04 */
[----:B------:R-:W-:-:S05]  /*14490*/  IMAD R5, R10, R5, 0x10 ;  /* 0x000000100a057424 */ /* 0x000fca00078e0205 */
[----:B------:R-:W-:-:S13]  /*144a0*/  ISETP.GE.U32.AND P0, PT, R5, R10, PT ;  /* 0x0000000a0500720c */ /* 0x000fda0003f06070 */
[----:B------:R-:W-:Y:S02]  /*144b0*/  @P0 IMAD.IADD R5, R5, 0x1, -R10 ;  /* 0x0000000105050824 */ /* 0x000fe400078e0a0a */
[----:B------:R-:W-:-:S03]  /*144c0*/  @P0 VIADD R4, R4, 0x1 ;  /* 0x0000000104040836 */ /* 0x000fc60000000000 */
[----:B------:R-:W-:Y:S01]  /*144d0*/  ISETP.GE.U32.AND P1, PT, R5, R10, PT ;  /* 0x0000000a0500720c */ /* 0x000fe20003f26070 */
[----:B------:R-:W-:-:S12]  /*144e0*/  IMAD.MOV.U32 R5, RZ, RZ, RZ ;  /* 0x000000ffff057224 */ /* 0x000fd800078e00ff */
[----:B------:R-:W-:Y:S01]  /*144f0*/  @P1 VIADD R4, R4, 0x1 ;  /* 0x0000000104041836 */ /* 0x000fe20000000000 */
[----:B------:R-:W-:-:S07]  /*14500*/  @!P3 LOP3.LUT R4, RZ, R10, RZ, 0x33, !PT ;  /* 0x0000000aff04b212 */ /* 0x000fce00078e33ff */
.L_x_533:
[----:B------:R-:W-:Y:S05]  /*14510*/  BSYNC B0 ;  /* 0x0000000000007941 */ /* 0x000fea0003800000 */
.L_x_531:
[----:B------:R-:W-:Y:S04]  /*14520*/  BSSY B0, `(.L_x_534) ;  /* 0x000001c000007945 */ /* 0x000fe80003800000 */
        /* <DEDUP_REMOVED lines=8> */
.L_x_535:
        /* <DEDUP_REMOVED lines=16> */
[----:B------:R-:W-:-:S13]  /*146b0*/  ISETP.GE.U32.AND P1, PT, R13, R10, PT ;  /* 0x0000000a0d00720c */ /* 0x000fda0003f26070 */
[----:B------:R-:W-:Y:S01]  /*146c0*/  @P1 VIADD R14, R14, 0x1 ;  /* 0x000000010e0e1836 */ /* 0x000fe20000000000 */
[----:B------:R-:W-:-:S07]  /*146d0*/  @!P2 LOP3.LUT R14, RZ, R10, RZ, 0x33, !PT ;  /* 0x0000000aff0ea212 */ /* 0x000fce00078e33ff */
.L_x_536:
[----:B------:R-:W-:Y:S05]  /*146e0*/  BSYNC B0 ;  /* 0x0000000000007941 */ /* 0x000fea0003800000 */
.L_x_534:
[-C--:B------:R-:W-:Y:S01]  /*146f0*/  IMAD R5, R5, R19.reuse, RZ ;  /* 0x0000001305057224 */ /* 0x080fe200078e02ff */
[----:B------:R-:W-:Y:S01]  /*14700*/  BSSY B0, `(.L_x_537) ;  /* 0x0000020000007945 */ /* 0x000fe20003800000 */
[----:B------:R-:W-:-:S04]  /*14710*/  IMAD.WIDE.U32 R12, R4, R19, RZ ;  /* 0x00000013040c7225 */ /* 0x000fc800078e00ff */
[----:B------:R-:W-:-:S05]  /*14720*/  IMAD.IADD R5, R13, 0x1, R5 ;  /* 0x000000010d057824 */ /* 0x000fca00078e0205 */
[----:B------:R-:W-:-:S13]  /*14730*/  LOP3.LUT P0, RZ, R5, 0x1f, RZ, 0xc0, !PT ;  /* 0x0000001f05ff7812 */ /* 0x000fda000780c0ff */
[----:B------:R-:W-:Y:S05]  /*14740*/  @!P0 BRA `(.L_x_538) ;  /* 0x0000000000208947 */ /* 0x000fea0003800000 */
[----:B------:R-:W-:Y:S01]  /*14750*/  IMAD.MOV.U32 R10, RZ, RZ, R14 ;  /* 0x000000ffff0a7224 */ /* 0x000fe200078e000e */
[----:B------:R-:W-:Y:S01]  /*14760*/  MOV R14, 0x147a0 ;  /* 0x000147a0000e7802 */ /* 0x000fe20000000f00 */
[----:B------:R-:W-:Y:S02]  /*14770*/  IMAD.MOV.U32 R13, RZ, RZ, R15 ;  /* 0x000000ffff0d7224 */ /* 0x000fe400078e000f */
[----:B------:R-:W-:-:S07]  /*14780*/  IMAD.MOV.U32 R15, RZ, RZ, R5 ;  /* 0x000000ffff0f7224 */ /* 0x000fce00078e0005 */
[----:B-----5:R-:W-:Y:S05]  /*14790*/  CALL.REL.NOINC `($__internal_2_$__cuda_sm20_div_u64) ;  /* 0x0000005800807944 */ /* 0x020fea0003c00000 */
[----:B------:R-:W-:Y:S02]  /*147a0*/  IMAD.MOV.U32 R4, RZ, RZ, R12 ;  /* 0x000000ffff047224 */ /* 0x000fe400078e000c */
[----:B------:R-:W-:Y:S01]  /*147b0*/  IMAD.MOV.U32 R5, RZ, RZ, R17 ;  /* 0x000000ffff057224 */ /* 0x000fe200078e0011 */
[----:B------:R-:W-:Y:S06]  /*147c0*/  BRA `(.L_x_539) ;  /* 0x00000000004c7947 */ /* 0x000fec0003800000 */
.L_x_538:
[----:B------:R-:W0:Y:S01]  /*147d0*/  I2F.U32.RP R10, R14 ;  /* 0x0000000e000a7306 */ /* 0x000e220000209000 */
[----:B------:R-:W-:-:S07]  /*147e0*/  ISETP.NE.U32.AND P2, PT, R14, RZ, PT ;  /* 0x000000ff0e00720c */ /* 0x000fce0003f45070 */
[----:B0-----:R-:W0:Y:S02]  /*147f0*/  MUFU.RCP R10, R10 ;  /* 0x0000000a000a7308 */ /* 0x001e240000001000 */
[----:B0-----:R-:W-:-:S06]  /*14800*/  VIADD R4, R10, 0xffffffe ;  /* 0x0ffffffe0a047836 */ /* 0x001fcc0000000000 */
[----:B------:R0:W1:Y:S02]  /*14810*/  F2I.FTZ.U32.TRUNC.NTZ R5, R4 ;  /* 0x0000000400057305 */ /* 0x000064000021f000 */
[----:B0-----:R-:W-:Y:S02]  /*14820*/  IMAD.MOV.U32 R4, RZ, RZ, RZ ;  /* 0x000000ffff047224 */ /* 0x001fe400078e00ff */
[----:B-1----:R-:W-:-:S04]  /*14830*/  IMAD.MOV R13, RZ, RZ, -R5 ;  /* 0x000000ffff0d7224 */ /* 0x002fc800078e0a05 */
[----:B------:R-:W-:-:S04]  /*14840*/  IMAD R13, R13, R14, RZ ;  /* 0x0000000e0d0d7224 */ /* 0x000fc800078e02ff */
[----:B------:R-:W-:-:S06]  /*14850*/  IMAD.HI.U32 R5, R5, R13, R4 ;  /* 0x0000000d05057227 */ /* 0x000fcc00078e0004 */
[----:B------:R-:W-:-:S04]  /*14860*/  IMAD.HI.U32 R4, R5, R12, RZ ;  /* 0x0000000c05047227 */ /* 0x000fc800078e00ff */
[----:B------:R-:W-:Y:S02]  /*14870*/  IMAD.MOV R13, RZ, RZ, -R4 ;  /* 0x000000ffff0d7224 */ /* 0x000fe400078e0a04 */
[----:B------:R-:W-:Y:S02]  /*14880*/  IMAD.MOV.U32 R5, RZ, RZ, RZ ;  /* 0x000000ffff057224 */ /* 0x000fe400078e00ff */
[----:B------:R-:W-:-:S05]  /*14890*/  IMAD R13, R14, R13, R12 ;  /* 0x0000000d0e0d7224 */ /* 0x000fca00078e020c */
[----:B------:R-:W-:-:S13]  /*148a0*/  ISETP.GE.U32.AND P0, PT, R13, R14, PT ;  /* 0x0000000e0d00720c */ /* 0x000fda0003f06070 */
[----:B------:R-:W-:Y:S02]  /*148b0*/  @P0 IMAD.IADD R13, R13, 0x1, -R14 ;  /* 0x000000010d0d0824 */ /* 0x000fe400078e0a0e */
[----:B------:R-:W-:-:S03]  /*148c0*/  @P0 VIADD R4, R4, 0x1 ;  /* 0x0000000104040836 */ /* 0x000fc60000000000 */
[----:B------:R-:W-:-:S13]  /*148d0*/  ISETP.GE.U32.AND P1, PT, R13, R14, PT ;  /* 0x0000000e0d00720c */ /* 0x000fda0003f26070 */
[----:B------:R-:W-:Y:S01]  /*148e0*/  @P1 VIADD R4, R4, 0x1 ;  /* 0x0000000104041836 */ /* 0x000fe20000000000 */
[----:B------:R-:W-:-:S07]  /*148f0*/  @!P2 LOP3.LUT R4, RZ, R14, RZ, 0x33, !PT ;  /* 0x0000000eff04a212 */ /* 0x000fce00078e33ff */
.L_x_539:
[----:B------:R-:W-:Y:S05]  /*14900*/  BSYNC B0 ;  /* 0x0000000000007941 */ /* 0x000fea0003800000 */
.L_x_537:
[----:B------:R-:W-:Y:S02]  /*14910*/  ULDC.64 UR4, c[0x0][0x610] ;  /* 0x0001840000047ab9 */ /* 0x000fe40000000a00 */
[----:B------:R-:W-:-:S04]  /*14920*/  IADD3 R4, P0, R4, UR4, RZ ;  /* 0x0000000404047c10 */ /* 0x000fc8000ff1e0ff */
[----:B------:R-:W-:-:S05]  /*14930*/  IADD3.X R5, R5, UR5, RZ, P0, !PT ;  /* 0x0000000505057c10 */ /* 0x000fca00087fe4ff */
[----:B------:R-:W-:-:S07]  /*14940*/  IMAD.MOV.U32 R10, RZ, RZ, R5 ;  /* 0x000000ffff0a7224 */ /* 0x000fce00078e0005 */
.L_x_525:
[----:B------:R-:W-:Y:S02]  /*14950*/  ULDC UR4, c[0x0][0x248] ;  /* 0x0000920000047ab9 */ /* 0x000fe40000000800 */
[----:B------:R-:W-:-:S13]  /*14960*/  ISETP.NE.AND P0, PT, RZ, UR4, PT ;  /* 0x00000004ff007c0c */ /* 0x000fda000bf05270 */
[----:B------:R-:W-:Y:S05]  /*14970*/  @!P0 BRA `(.L_x_540) ;  /* 0x0000004800ac8947 */ /* 0x000fea0003800000 */
[----:B------:R-:W0:Y:S01]  /*14980*/  LDC R6, c[0x0][0x3fc] ;  /* 0x0000ff00ff067b82 */ /* 0x000e220000000800 */
[----:B------:R-:W1:Y:S01]  /*14990*/  S2R R12, SR_CTAID.X ;  /* 0x00000000000c7919 */ /* 0x000e620000002500 */
[----:B------:R-:W-:Y:S01]  /*149a0*/  ULDC UR4, c[0x0][0x24c] ;  /* 0x0000930000047ab9 */ /* 0x000fe20000000800 */
[----:B------:R-:W-:Y:S01]  /*149b0*/  CS2R R18, SRZ ;  /* 0x0000000000127805 */ /* 0x000fe2000001ff00 */
[----:B------:R-:W-:Y:S01]  /*149c0*/  IMAD R14, R2, UR4, RZ ;  /* 0x00000004020e7c24 */ /* 0x000fe2000f8e02ff */
[----:B------:R-:W-:-:S03]  /*149d0*/  ULDC UR4, c[0x0][0x250] ;  /* 0x0000940000047ab9 */ /* 0x000fc60000000800 */
[----:B------:R-:W-:Y:S01]  /*149e0*/  IMAD R13, R7, UR4, R14 ;  /* 0x00000004070d7c24 */ /* 0x000fe2000f8e020e */
[----:B------:R-:W-:Y:S01]  /*149f0*/  ULDC UR4, c[0x0][0x238] ;  /* 0x00008e0000047ab9 */ /* 0x000fe20000000800 */
[----:B0-----:R-:W-:Y:S02]  /*14a00*/  ISETP.NE.AND P0, PT, R6, RZ, PT ;  /* 0x000000ff0600720c */ /* 0x001fe40003f05270 */
[----:B-1----:R-:W-:-:S04]  /*14a10*/  IMAD R13, R12, UR4, R13 ;  /* 0x000000040c0d7c24 */ /* 0x002fc8000f8e020d */
[----:B------:R-:W-:-:S07]  /*14a20*/  IMAD.SHL.U32 R15, R13, 0x2, RZ ;  /* 0x000000020d0f7824 */ /* 0x000fce00078e00ff */
        /* <DEDUP_REMOVED lines=15> */
[----:B-----5:R-:W-:Y:S01]  /*14b20*/  IMAD.HI.U32 R20, R17, UR4, R16 ;  /* 0x0000000411147c27 */ /* 0x020fe2000f8e0010 */
        /* <DEDUP_REMOVED lines=258> */
.L_x_541:
[----:B------:R-:W-:Y:S05]  /*15b50*/  @!P0 BRA `(.L_x_542) ;  /* 0x0000001000488947 */ /* 0x000fea0003800000 */
[----:B------:R-:W-:Y:S01]  /*15b60*/  VIADD R17, R15, 0x1 ;  /* 0x000000010f117836 */ /* 0x000fe20000000000 */
[----:B------:R-:W-:Y:S01]  /*15b70*/  ULDC.64 UR6, c[0x0][0x400] ;  /* 0x0001000000067ab9 */ /* 0x000fe20000000a00 */
[----:B------:R-:W-:Y:S01]  /*15b80*/  IMAD.MOV.U32 R16, RZ, RZ, RZ ;  /* 0x000000ffff107224 */ /* 0x000fe200078e00ff */
[----:B------:R-:W-:Y:S01]  /*15b90*/  ULDC UR4, c[0x0][0x408] ;  /* 0x0001020000047ab9 */ /* 0x000fe20000000800 */
[----:B------:R-:W-:Y:S02]  /*15ba0*/  ISETP.NE.AND P0, PT, R6, 0x1, PT ;  /* 0x000000010600780c */ /* 0x000fe40003f05270 */
[----:B-----5:R-:W-:-:S05]  /*15bb0*/  IMAD.HI.U32 R20, R17, UR7, R16 ;  /* 0x0000000711147c27 */ /* 0x020fca000f8e0010 */
        /* <DEDUP_REMOVED lines=268> */
.L_x_542:
[----:B-----5:R-:W0:Y:S01]  /*16c80*/  LDC R22, c[0x0][0x240] ;  /* 0x00009000ff167b82 */ /* 0x020e220000000800 */
[----:B------:R-:W-:Y:S01]  /*16c90*/  ULDC UR4, c[0x0][0x230] ;  /* 0x00008c0000047ab9 */ /* 0x000fe20000000800 */
[----:B------:R-:W-:Y:S01]  /*16ca0*/  BSSY B0, `(.L_x_543) ;  /* 0x000000c000007945 */ /* 0x000fe20003800000 */
[----:B------:R-:W-:Y:S02]  /*16cb0*/  PRMT R6, RZ, 0x7610, R6 ;  /* 0x00007610ff067816 */ /* 0x000fe40000000006 */
[----:B0-----:R-:W-:-:S04]  /*16cc0*/  ISETP.NE.AND P0, PT, R22, RZ, PT ;  /* 0x000000ff1600720c */ /* 0x001fc80003f05270 */
        /* <DEDUP_REMOVED lines=9> */
.L_x_544:
[----:B------:R-:W-:Y:S05]  /*16d60*/  BSYNC B0 ;  /* 0x0000000000007941 */ /* 0x000fea0003800000 */
.L_x_543:
[----:B------:R-:W-:Y:S01]  /*16d70*/  PRMT R6, R6, 0x9910, RZ ;  /* 0x0000991006067816 */ /* 0x000fe200000000ff */
[----:B------:R-:W-:Y:S01]  /*16d80*/  BSSY B0, `(.L_x_545) ;  /* 0x0000014000007945 */ /* 0x000fe20003800000 */
[----:B------:R-:W-:Y:S02]  /*16d90*/  LOP3.LUT P0, RZ, R2, R7, RZ, 0xfc, !PT ;  /* 0x0000000702ff7212 */ /* 0x000fe4000780fcff */
[----:B------:R-:W-:-:S13]  /*16da0*/  ISETP.NE.AND P1, PT, R6, RZ, PT ;  /* 0x000000ff0600720c */ /* 0x000fda0003f25270 */
[----:B------:R-:W-:Y:S05]  /*16db0*/  @!P1 BRA `(.L_x_546) ;  /* 0x0000000000409947 */ /* 0x000fea0003800000 */
[----:B------:R-:W0:Y:S01]  /*16dc0*/  S2UR UR4, SR_CTAID.Y ;  /* 0x00000000000479c3 */ /* 0x000e220000002600 */
[----:B------:R-:W-:Y:S01]  /*16dd0*/  ISETP.NE.AND P2, PT, R22, RZ, PT ;  /* 0x000000ff1600720c */ /* 0x000fe20003f45270 */
[----:B------:R-:W-:Y:S02]  /*16de0*/  IMAD.MOV.U32 R16, RZ, RZ, R0 ;  /* 0x000000ffff107224 */ /* 0x000fe400078e0000 */
[----:B------:R-:W-:Y:S02]  /*16df0*/  IMAD.MOV.U32 R17, RZ, RZ, R3 ;  /* 0x000000ffff117224 */ /* 0x000fe400078e0003 */
[----:B------:R-:W-:Y:S02]  /*16e00*/  IMAD.MOV.U32 R20, RZ, RZ, R8 ;  /* 0x000000ffff147224 */ /* 0x000fe400078e0008 */
[----:B------:R-:W0:Y:S01]  /*16e10*/  LDC R13, c[0x0][0x10] ;  /* 0x00000400ff0d7b82 */ /* 0x000e220000000800 */
[----:B------:R-:W-:-:S07]  /*16e20*/  IMAD.MOV.U32 R21, RZ, RZ, R11 ;  /* 0x000000ffff157224 */ /* 0x000fce00078e000b */
[----:B------:R-:W1:Y:S01]  /*16e30*/  LDC.64 R14, c[0x0][0x618] ;  /* 0x00018600ff0e7b82 */ /* 0x000e620000000a00 */
[----:B0-----:R-:W-:Y:S01]  /*16e40*/  IMAD R13, R12, R13, UR4 ;  /* 0x000000040c0d7e24 */ /* 0x001fe2000f8e020d */
[----:B------:R-:W-:-:S03]  /*16e50*/  ULDC UR4, c[0x0][0x0] ;  /* 0x0000000000047ab9 */ /* 0x000fc60000000800 */
[----:B------:R-:W-:-:S04]  /*16e60*/  @!P2 IMAD R13, R13, UR4, R2 ;  /* 0x000000040d0dac24 */ /* 0x000fc8000f8e0202 */
[----:B-1----:R-:W-:-:S05]  /*16e70*/  IMAD.WIDE.U32 R14, R13, 0x20, R14 ;  /* 0x000000200d0e7825 */ /* 0x002fca00078e000e */
[----:B------:R0:W-:Y:S04]  /*16e80*/  STG.E.64 desc[UR60][R14.64+0x8], R16 ;  /* 0x000008100e007986 */ /* 0x0001e8000c101b3c */
[----:B------:R0:W-:Y:S04]  /*16e90*/  STG.E.64 desc[UR60][R14.64+0x18], R20 ;  /* 0x000018140e007986 */ /* 0x0001e8000c101b3c */
[----:B------:R0:W-:Y:S04]  /*16ea0*/  STG.E desc[UR60][R14.64], R41 ;  /* 0x000000290e007986 */ /* 0x0001e8000c10193c */
[----:B------:R0:W-:Y:S02]  /*16eb0*/  STG.E desc[UR60][R14.64+0x10], R9 ;  /* 0x000010090e007986 */ /* 0x0001e4000c10193c */
.L_x_546:
[----:B------:R-:W-:Y:S05]  /*16ec0*/  BSYNC B0 ;  /* 0x0000000000007941 */ /* 0x000fea0003800000 */
.L_x_545:
[----:B------:R-:W-:Y:S01]  /*16ed0*/  @!PT LDS RZ, [RZ] ;  /* 0x00000000fffff984 */ /* 0x000fe20000000800 */
[----:B------:R-:W-:Y:S01]  /*16ee0*/  @!PT LDS RZ, [RZ] ;  /* 0x00000000fffff984 */ /* 0x000fe20000000800 */
[----:B------:R-:W-:Y:S01]  /*16ef0*/  @!PT LDS RZ, [RZ] ;  /* 0x00000000fffff984 */ /* 0x000fe20000000800 */
[----:B------:R-:W-:Y:S01]  /*16f00*/  @!PT LDS RZ, [RZ] ;  /* 0x00000000fffff984 */ /* 0x000fe20000000800 */
[----:B------:R1:W-:Y:S06]  /*16f10*/  MEMBAR.ALL.CTA ;  /* 0x0000000000007992 */ /* 0x0003ec0000008000 */
[----:B-1----:R-:W-:Y:S06]  /*16f20*/  MEMBAR.SC.GPU ;  /* 0x0000000000007992 */ /* 0x002fec0000002000 */
[----:B------:R-:W-:-:S00]  /*16f30*/  ERRBAR ;  /* 0x00000000000079ab */ /* 0x000fc00000000000 */
[----:B------:R-:W-:Y:S06]  /*16f40*/  CGAERRBAR ;  /* 0x00000000000075ab */ /* 0x000fec0000000000 */
[----:B------:R-:W-:Y:S01]  /*16f50*/  CCTL.IVALL ;  /* 0x00000000ff00798f */ /* 0x000fe20002000000 */
[----:B------:R-:W-:Y:S05]  /*16f60*/  WARPSYNC.ALL ;  /* 0x0000000000007948 */ /* 0x000fea0003800000 */
[----:B------:R-:W-:Y:S06]  /*16f70*/  BAR.SYNC.DEFER_BLOCKING 0x0 ;  /* 0x0000000000007b1d */ /* 0x000fec0000010000 */
[----:B------:R-:W-:Y:S02]  /*16f80*/  BSSY B0, `(.L_x_547) ;  /* 0x0000018000007945 */ /* 0x000fe40003800000 */
[----:B------:R-:W-:Y:S06]  /*16f90*/  BAR.SYNC.DEFER_BLOCKING 0x0 ;  /* 0x0000000000007b1d */ /* 0x000fec0000010000 */
[----:B------:R-:W-:Y:S05]  /*16fa0*/  @P0 BRA `(.L_x_548) ;  /* 0x0000000000540947 */ /* 0x000fea0003800000 */
[----:B------:R-:W1:Y:S01]  /*16fb0*/  S2R R11, SR_LANEID ;  /* 0x00000000000b7919 */ /* 0x000e620000000000 */
[----:B------:R-:W-:Y:S01]  /*16fc0*/  VOTEU.ANY UR4, UPT, PT ;  /* 0x0000000000047886 */ /* 0x000fe200038e0100 */
[----:B0-----:R-:W0:Y:S01]  /*16fd0*/  LDC.64 R8, c[0x0][0x620] ;  /* 0x00018800ff087b82 */ /* 0x001e220000000a00 */
[----:B------:R-:W1:Y:S08]  /*16fe0*/  FLO.U32 R6, UR4 ;  /* 0x0000000400067d00 */ /* 0x000e7000080e0000 */
[----:B------:R-:W2:Y:S01]  /*16ff0*/  POPC R3, UR4 ;  /* 0x0000000400037d09 */ /* 0x000ea20008000000 */
[----:B0-----:R-:W-:Y:S01]  /*17000*/  IMAD.WIDE.U32 R8, R12, 0x4, R8 ;  /* 0x000000040c087825 */ /* 0x001fe200078e0008 */
[----:B-1----:R-:W-:-:S13]  /*17010*/  ISETP.EQ.U32.AND P0, PT, R6, R11, PT ;  /* 0x0000000b0600720c */ /* 0x002fda0003f02070 */
[----:B--2---:R-:W2:Y:S01]  /*17020*/  @P0 ATOMG.E.ADD.STRONG.GPU PT, R3, desc[UR60][R8.64], R3 ;  /* 0x00000003080309a8 */ /* 0x004ea200081ee1fc */
[----:B------:R-:W0:Y:S01]  /*17030*/  S2UR UR6, SR_CgaCtaId ;  /* 0x00000000000679c3 */ /* 0x000e220000008800 */
[----:B------:R-:W-:Y:S01]  /*17040*/  UMOV UR5, 0x400 ;  /* 0x0000040000057882 */ /* 0x000fe20000000000 */
[----:B------:R-:W1:Y:S01]  /*17050*/  S2R R11, SR_LTMASK ;  /* 0x00000000000b7919 */ /* 0x000e620000003900 */
[----:B0-----:R-:W-:Y:S01]  /*17060*/  ULEA UR5, UR6, UR5, 0x18 ;  /* 0x0000000506057291 */ /* 0x001fe2000f8ec03f */
[----:B-1----:R-:W-:Y:S01]  /*17070*/  LOP3.LUT R11, R11, UR4, RZ, 0xc0, !PT ;  /* 0x000000040b0b7c12 */ /* 0x002fe2000f8ec0ff */
[----:B------:R-:W-:Y:S02]  /*17080*/  ULDC UR4, c[0x0][0x10] ;  /* 0x0000040000047ab9 */ /* 0x000fe40000000800 */
[----:B------:R-:W-:-:S03]  /*17090*/  UIADD3 UR4, UR4, -0x1, URZ ;  /* 0xffffffff04047890 */ /* 0x000fc6000fffe03f */
[----:B------:R-:W0:Y:S01]  /*170a0*/  POPC R11, R11 ;  /* 0x0000000b000b7309 */ /* 0x000e220000000000 */
[----:B--2---:R-:W0:Y:S02]  /*170b0*/  SHFL.IDX PT, R0, R3, R6, 0x1f ;  /* 0x00001f0603007589 */ /* 0x004e2400000e0000 */
[----:B0-----:R-:W-:-:S05]  /*170c0*/  IMAD.IADD R0, R0, 0x1, R11 ;  /* 0x0000000100007824 */ /* 0x001fca00078e020b */
[----:B------:R-:W-:-:S04]  /*170d0*/  ISETP.NE.AND P0, PT, R0, UR4, PT ;  /* 0x0000000400007c0c */ /* 0x000fc8000bf05270 */
[----:B------:R-:W-:-:S05]  /*170e0*/  SEL R0, RZ, 0x1, P0 ;  /* 0x00000001ff007807 */ /* 0x000fca0000000000 */
[----:B------:R1:W-:Y:S04]  /*170f0*/  STS.U8 [UR5], R0 ;  /* 0x00000000ff007988 */ /* 0x0003e80008000005 */
.L_x_548:
[----:B------:R-:W-:Y:S05]  /*17100*/  BSYNC B0 ;  /* 0x0000000000007941 */ /* 0x000fea0003800000 */
.L_x_547:
[----:B------:R-:W2:Y:S08]  /*17110*/  S2UR UR5, SR_CgaCtaId ;  /* 0x00000000000579c3 */ /* 0x000eb00000008800 */
[----:B------:R-:W-:Y:S06]  /*17120*/  BAR.SYNC.DEFER_BLOCKING 0x0 ;  /* 0x0000000000007b1d */ /* 0x000fec0000010000 */
[----:B------:R-:W-:-:S02]  /*17130*/  UMOV UR4, 0x400 ;  /* 0x0000040000047882 */ /* 0x000fc40000000000 */
[----:B--2---:R-:W-:-:S09]  /*17140*/  ULEA UR4, UR5, UR4, 0x18 ;  /* 0x0000000405047291 */ /* 0x004fd2000f8ec03f */
[----:B-1----:R-:W1:Y:S02]  /*17150*/  LDS.U8 R0, [UR4] ;  /* 0x00000004ff007984 */ /* 0x002e640008000000 */
[----:B-1----:R-:W-:-:S13]  /*17160*/  ISETP.NE.AND P0, PT, R0, RZ, PT ;  /* 0x000000ff0000720c */ /* 0x002fda0003f05270 */
[----:B------:R-:W-:Y:S05]  /*17170*/  @!P0 EXIT ;  /* 0x000000000000894d */ /* 0x000fea0003800000 */
[----:B------:R-:W-:Y:S01]  /*17180*/  ISETP.NE.AND P0, PT, R22, RZ, PT ;  /* 0x000000ff1600720c */ /* 0x000fe20003f05270 */
        /* <DEDUP_REMOVED lines=9> */
[----:B------:R-:W-:Y:S01]  /*17220*/  ULDC UR6, c[0x0][0x218] ;  /* 0x0000860000067ab9 */ /* 0x000fe20000000800 */
[----:B------:R-:W-:Y:S01]  /*17230*/  ULDC.64 UR8, c[0x0][0x220] ;  /* 0x0000880000087ab9 */ /* 0x000fe20000000a00 */
[----:B------:R-:W-:Y:S01]  /*17240*/  BSSY B0, `(.L_x_549) ;  /* 0x0000080000007945 */ /* 0x000fe20003800000 */
[----:B0-----:R-:W-:-:S02]  /*17250*/  IMAD.U32 R9, RZ, RZ, UR6 ;  /* 0x00000006ff097e24 */ /* 0x001fc4000f8e00ff */
[----:B------:R-:W-:Y:S02]  /*17260*/  IMAD.U32 R0, RZ, RZ, UR8 ;  /* 0x00000008ff007e24 */ /* 0x000fe4000f8e00ff */
[----:B------:R-:W-:Y:S01]  /*17270*/  IMAD.U32 R11, RZ, RZ, UR9 ;  /* 0x00000009ff0b7e24 */ /* 0x000fe2000f8e00ff */
[----:B------:R-:W-:Y:S06]  /*17280*/  @!P0 BRA `(.L_x_550) ;  /* 0x0000000000fc8947 */ /* 0x000fec0003800000 */
[----:B------:R-:W-:Y:S01]  /*17290*/  ULDC UR4, c[0x0][0x0] ;  /* 0x0000000000047ab9 */ /* 0x000fe20000000800 */
[----:B------:R-:W-:Y:S01]  /*172a0*/  ULDC UR5, c[0x0][0x23c] ;  /* 0x00008f0000057ab9 */ /* 0x000fe20000000800 */
[----:B------:R-:W-:Y:S01]  /*172b0*/  IMAD R8, R7, UR4, R2 ;  /* 0x0000000407087c24 */ /* 0x000fe2000f8e0202 */
[----:B------:R-:W-:Y:S01]  /*172c0*/  ULDC UR7, c[0x0][0x23c] ;  /* 0x00008f0000077ab9 */ /* 0x000fe20000000800 */
[----:B------:R-:W-:Y:S02]  /*172d0*/  IMAD.U32 R3, RZ, RZ, UR6 ;  /* 0x00000006ff037e24 */ /* 0x000fe4000f8e00ff */
[----:B------:R-:W-:Y:S01]  /*172e0*/  IMAD.U32 R6, RZ, RZ, UR8 ;  /* 0x00000008ff067e24 */ /* 0x000fe2000f8e00ff */
[----:B------:R-:W-:Y:S01]  /*172f0*/  ISETP.GE.U32.AND P0, PT, R8, UR5, PT ;  /* 0x0000000508007c0c */ /* 0x000fe2000bf06070 */
[----:B------:R-:W-:-:S12]  /*17300*/  IMAD.U32 R13, RZ, RZ, UR9 ;  /* 0x00000009ff0d7e24 */ /* 0x000fd8000f8e00ff */
[----:B------:R-:W-:Y:S05]  /*17310*/  @P0 BRA `(.L_x_551) ;  /* 0x0000000400c80947 */ /* 0x000fea0003800000 */
[----:B------:R-:W-:Y:S01]  /*17320*/  ULDC UR5, c[0x0][0x10] ;  /* 0x0000040000057ab9 */ /* 0x000fe20000000800 */
[----:B------:R-:W0:Y:S01]  /*17330*/  LDC R27, c[0x0][0x4] ;  /* 0x00000100ff1b7b82 */ /* 0x000e220000000800 */
[----:B------:R-:W-:Y:S01]  /*17340*/  BSSY B1, `(.L_x_552) ;  /* 0x0000032000017945 */ /* 0x000fe20003800000 */
[----:B------:R-:W-:Y:S02]  /*17350*/  IMAD.U32 R3, RZ, RZ, UR6 ;  /* 0x00000006ff037e24 */ /* 0x000fe4000f8e00ff */
[----:B------:R-:W-:Y:S02]  /*17360*/  IMAD.U32 R6, RZ, RZ, UR8 ;  /* 0x00000008ff067e24 */ /* 0x000fe4000f8e00ff */
[----:B------:R-:W-:Y:S02]  /*17370*/  IMAD.U32 R13, RZ, RZ, UR9 ;  /* 0x00000009ff0d7e24 */ /* 0x000fe4000f8e00ff */
[----:B------:R-:W1:Y:S01]  /*17380*/  LDC.64 R14, c[0x0][0x618] ;  /* 0x00018600ff0e7b82 */ /* 0x000e620000000a00 */
[----:B------:R-:W-:-:S02]  /*17390*/  IMAD R25, R12, UR5, RZ ;  /* 0x000000050c197c24 */ /* 0x000fc4000f8e02ff */
[----:B0-----:R-:W-:-:S07]  /*173a0*/  IMAD R27, R27, UR4, RZ ;  /* 0x000000041b1b7c24 */ /* 0x001fce000f8e02ff */
.L_x_556:
[----:B------:R-:W-:-:S04]  /*173b0*/  IMAD.IADD R17, R25, 0x1, R8 ;  /* 0x0000000119117824 */ /* 0x000fc800078e0208 */
[----:B-1----:R-:W-:-:S05]  /*173c0*/  IMAD.WIDE.U32 R16, R17, 0x20, R14 ;  /* 0x0000002011107825 */ /* 0x002fca00078e000e */
[----:B------:R-:W2:Y:S04]  /*173d0*/  LDG.E R24, desc[UR60][R16.64] ;  /* 0x0000003c10187981 */ /* 0x000ea8000c1e1900 */
[----:B------:R-:W3:Y:S04]  /*173e0*/  LDG.E.64 R20, desc[UR60][R16.64+0x8] ;  /* 0x0000083c10147981 */ /* 0x000ee8000c1e1b00 */
[----:B------:R0:W5:Y:S04]  /*173f0*/  LDG.E R26, desc[UR60][R16.64+0x10] ;  /* 0x0000103c101a7981 */ /* 0x000168000c1e1900 */
[----:B------:R0:W5:Y:S01]  /*17400*/  LDG.E.64 R22, desc[UR60][R16.64+0x18] ;  /* 0x0000183c10167981 */ /* 0x000162000c1e1b00 */
[----:B------:R-:W-:Y:S01]  /*17410*/  FSETP.GTU.FTZ.AND P2, PT, |R9|, +INF , PT ;  /* 0x7f8000000900780b */ /* 0x000fe20003f5c200 */
[----:B------:R-:W-:Y:S01]  /*17420*/  IMAD.IADD R8, R27, 0x1, R8 ;  /* 0x000000011b087824 */ /* 0x000fe200078e0208 */
[----:B------:R-:W-:Y:S02]  /*17430*/  BSSY B2, `(.L_x_553) ;  /* 0x000001e000027945 */ /* 0x000fe40003800000 */
[----:B--2---:R-:W-:-:S09]  /*17440*/  FSETP.NEU.OR P4, PT, R9, R24, P2 ;  /* 0x000000180900720b */ /* 0x004fd2000178d400 */
[----:B------:R-:W-:Y:S02]  /*17450*/  @!P2 FSETP.GT.FTZ.AND P3, PT, R9, R24, PT ;  /* 0x000000180900a20b */ /* 0x000fe40003f74000 */
[CC--:B---3--:R-:W-:Y:S02]  /*17460*/  @!P2 ISETP.GE.U32.AND P0, PT, R0.reuse, R20.reuse, PT ;  /* 0x000000140000a20c */ /* 0x0c8fe40003f06070 */
[----:B------:R-:W-:Y:S02]  /*17470*/  @!P2 SEL R12, RZ, 0xffffffff, !P3 ;  /* 0xffffffffff0ca807 */ /* 0x000fe40005800000 */
[----:B------:R-:W-:Y:S02]  /*17480*/  @!P2 ISETP.GE.AND.EX P0, PT, R11, R21, PT, P0 ;  /* 0x000000150b00a20c */ /* 0x000fe40003f06300 */
[----:B------:R-:W-:Y:S02]  /*17490*/  @P2 ISETP.LT.U32.AND P6, PT, R0, R20, PT ;  /* 0x000000140000220c */ /* 0x000fe40003fc1070 */
[----:B------:R-:W-:-:S02]  /*174a0*/  @P2 FSETP.GTU.FTZ.AND P5, PT, |R24|, +INF , PT ;  /* 0x7f8000001800280b */ /* 0x000fc40003fbc200 */
[----:B------:R-:W-:Y:S02]  /*174b0*/  @!P4 SEL R12, RZ, 0xffffffff, P0 ;  /* 0xffffffffff0cc807 */ /* 0x000fe40000000000 */
[----:B------:R-:W-:Y:S02]  /*174c0*/  FSETP.GTU.FTZ.AND P4, PT, |R3|, +INF , PT ;  /* 0x7f8000000300780b */ /* 0x000fe40003f9c200 */
[----:B------:R-:W-:Y:S02]  /*174d0*/  @!P2 LOP3.LUT R12, R12, 0x1, RZ, 0xc0, !PT ;  /* 0x000000010c0ca812 */ /* 0x000fe400078ec0ff */
[----:B------:R-:W-:Y:S02]  /*174e0*/  ISETP.GE.U32.AND P3, PT, R8, UR7, PT ;  /* 0x0000000708007c0c */ /* 0x000fe4000bf66070 */
[----:B------:R-:W-:Y:S02]  /*174f0*/  @!P2 ISETP.EQ.U32.AND P0, PT, R12, 0x1, PT ;  /* 0x000000010c00a80c */ /* 0x000fe40003f02070 */
[----:B------:R-:W-:-:S04]  /*17500*/  @P2 ISETP.LT.OR.EX P0, PT, R11, R21, !P5, P6 ;  /* 0x000000150b00220c */ /* 0x000fc80006f01760 */
[----:B------:R-:W-:Y:S02]  /*17510*/  SEL R0, R0, R20, P0 ;  /* 0x0000001400007207 */ /* 0x000fe40000000000 */
[----:B------:R-:W-:Y:S02]  /*17520*/  SEL R11, R11, R21, P0 ;  /* 0x000000150b0b7207 */ /* 0x000fe40000000000 */
[----:B------:R-:W-:Y:S01]  /*17530*/  FSEL R9, R9, R24, P0 ;  /* 0x0000001809097208 */ /* 0x000fe20000000000 */
[----:B0-----:R-:W-:Y:S06]  /*17540*/  @P4 BRA `(.L_x_554) ;  /* 0x0000000000244947 */ /* 0x001fec0003800000 */
[C---:B-----5:R-:W-:Y:S02]  /*17550*/  FSETP.NEU.FTZ.AND P4, PT, R3.reuse, R26, PT ;  /* 0x0000001a0300720b */ /* 0x060fe40003f9d000 */
        /* <DEDUP_REMOVED lines=8> */
.L_x_554:
[----:B-----5:R-:W-:Y:S02]  /*175e0*/  FSETP.GTU.FTZ.AND P0, PT, |R26|, +INF , PT ;  /* 0x7f8000001a00780b */ /* 0x020fe40003f1c200 */
[----:B------:R-:W-:-:S04]  /*175f0*/  ISETP.LT.U32.AND P2, PT, R6, R22, PT ;  /* 0x000000160600720c */ /* 0x000fc80003f41070 */
[----:B------:R-:W-:-:S13]  /*17600*/  ISETP.LT.OR.EX P0, PT, R13, R23, !P0, P2 ;  /* 0x000000170d00720c */ /* 0x000fda0004701720 */
.L_x_555:
[----:B------:R-:W-:Y:S05]  /*17610*/  BSYNC B2 ;  /* 0x0000000000027941 */ /* 0x000fea0003800000 */
.L_x_553:
[----:B------:R-:W-:Y:S02]  /*17620*/  SEL R6, R6, R22, P0 ;  /* 0x0000001606067207 */ /* 0x000fe40000000000 */
[----:B------:R-:W-:Y:S02]  /*17630*/  SEL R13, R13, R23, P0 ;  /* 0x000000170d0d7207 */ /* 0x000fe40000000000 */
[----:B------:R-:W-:Y:S01]  /*17640*/  FSEL R3, R3, R26, P0 ;  /* 0x0000001a03037208 */ /* 0x000fe20000000000 */
[----:B------:R-:W-:Y:S06]  /*17650*/  @!P3 BRA `(.L_x_556) ;  /* 0xfffffffc0054b947 */ /* 0x000fec000383ffff */
[----:B------:R-:W-:Y:S05]  /*17660*/  BSYNC B1 ;  /* 0x0000000000017941 */ /* 0x000fea0003800000 */
.L_x_552:
[----:B------:R-:W-:Y:S05]  /*17670*/  BRA `(.L_x_551) ;  /* 0x0000000000f07947 */ /* 0x000fea0003800000 */
.L_x_550:
[----:B------:R-:W-:Y:S01]  /*17680*/  ULDC UR4, c[0x0][0x23c] ;  /* 0x00008f0000047ab9 */ /* 0x000fe20000000800 */
[----:B------:R-:W-:Y:S01]  /*17690*/  ULDC UR5, c[0x0][0x23c] ;  /* 0x00008f0000057ab9 */ /* 0x000fe20000000800 */
[----:B------:R-:W-:Y:S01]  /*176a0*/  ISETP.GE.U32.AND P0, PT, R7, UR4, PT ;  /* 0x0000000407007c0c */ /* 0x000fe2000bf06070 */
[----:B------:R-:W-:Y:S02]  /*176b0*/  IMAD.U32 R3, RZ, RZ, UR6 ;  /* 0x00000006ff037e24 */ /* 0x000fe4000f8e00ff */
[----:B------:R-:W-:Y:S02]  /*176c0*/  IMAD.U32 R6, RZ, RZ, UR8 ;  /* 0x00000008ff067e24 */ /* 0x000fe4000f8e00ff */
[----:B------:R-:W-:-:S08]  /*176d0*/  IMAD.U32 R13, RZ, RZ, UR9 ;  /* 0x00000009ff0d7e24 */ /* 0x000fd0000f8e00ff */
[----:B------:R-:W-:Y:S05]  /*176e0*/  @P0 BRA `(.L_x_551) ;  /* 0x0000000000d40947 */ /* 0x000fea0003800000 */
[----:B------:R-:W-:Y:S01]  /*176f0*/  ULDC UR4, c[0x0][0x10] ;  /* 0x0000040000047ab9 */ /* 0x000fe20000000800 */
[----:B------:R-:W0:Y:S01]  /*17700*/  LDC R24, c[0x0][RZ] ;  /* 0x00000000ff187b82 */ /* 0x000e220000000800 */
[----:B------:R-:W-:Y:S02]  /*17710*/  IMAD.U32 R3, RZ, RZ, UR6 ;  /* 0x00000006ff037e24 */ /* 0x000fe4000f8e00ff */
[----:B------:R-:W-:Y:S02]  /*17720*/  IMAD.U32 R6, RZ, RZ, UR8 ;  /* 0x00000008ff067e24 */ /* 0x000fe4000f8e00ff */
[----:B------:R-:W-:Y:S02]  /*17730*/  IMAD.U32 R13, RZ, RZ, UR9 ;  /* 0x00000009ff0d7e24 */ /* 0x000fe4000f8e00ff */
[----:B------:R-:W-:Y:S01]  /*17740*/  IMAD.MOV.U32 R25, RZ, RZ, R7 ;  /* 0x000000ffff197224 */ /* 0x000fe200078e0007 */
[----:B------:R-:W1:Y:S01]  /*17750*/  LDC.64 R14, c[0x0][0x618] ;  /* 0x00018600ff0e7b82 */ /* 0x000e620000000a00 */
[----:B------:R-:W-:-:S07]  /*17760*/  IMAD R12, R12, UR4, RZ ;  /* 0x000000040c0c7c24 */ /* 0x000fce000f8e02ff */
[----:B------:R-:W2:Y:S02]  /*17770*/  LDC R26, c[0x0][0x4] ;  /* 0x00000100ff1a7b82 */ /* 0x000ea40000000800 */
.L_x_560:
[----:B------:R-:W-:-:S04]  /*17780*/  IMAD.IADD R17, R12, 0x1, R25 ;  /* 0x000000010c117824 */ /* 0x000fc800078e0219 */
[----:B0-----:R-:W-:-:S04]  /*17790*/  IMAD R17, R17, R24, R2 ;  /* 0x0000001811117224 */ /* 0x001fc800078e0202 */
[----:B-1----:R-:W-:-:S05]  /*177a0*/  IMAD.WIDE.U32 R16, R17, 0x20, R14 ;  /* 0x0000002011107825 */ /* 0x002fca00078e000e */
[----:B------:R-:W3:Y:S04]  /*177b0*/  LDG.E R28, desc[UR60][R16.64] ;  /* 0x0000003c101c7981 */ /* 0x000ee8000c1e1900 */
[----:B------:R-:W4:Y:S04]  /*177c0*/  LDG.E.64 R20, desc[UR60][R16.64+0x8] ;  /* 0x0000083c10147981 */ /* 0x000f28000c1e1b00 */
[----:B------:R0:W5:Y:S04]  /*177d0*/  LDG.E R30, desc[UR60][R16.64+0x10] ;  /* 0x0000103c101e7981 */ /* 0x000168000c1e1900 */
[----:B------:R0:W5:Y:S01]  /*177e0*/  LDG.E.64 R22, desc[UR60][R16.64+0x18] ;  /* 0x0000183c10167981 */ /* 0x000162000c1e1b00 */
[C---:B------:R-:W-:Y:S01]  /*177f0*/  FSETP.GTU.FTZ.AND P2, PT, |R9|.reuse, +INF , PT ;  /* 0x7f8000000900780b */ /* 0x040fe20003f5c200 */
[----:B--2---:R-:W-:Y:S01]  /*17800*/  IMAD.IADD R25, R26, 0x1, R25 ;  /* 0x000000011a197824 */ /* 0x004fe200078e0219 */
[----:B------:R-:W-:Y:S02]  /*17810*/  BSSY B1, `(.L_x_557) ;  /* 0x000001e000017945 */ /* 0x000fe40003800000 */
[----:B---3--:R-:W-:-:S09]  /*17820*/  FSETP.NEU.OR P4, PT, R9, R28, P2 ;  /* 0x0000001c0900720b */ /* 0x008fd2000178d400 */
[----:B------:R-:W-:Y:S02]  /*17830*/  @!P2 FSETP.GT.FTZ.AND P3, PT, R9, R28, PT ;  /* 0x0000001c0900a20b */ /* 0x000fe40003f74000 */
[CC--:B----4-:R-:W-:Y:S02]  /*17840*/  @!P2 ISETP.GE.U32.AND P0, PT, R0.reuse, R20.reuse, PT ;  /* 0x000000140000a20c */ /* 0x0d0fe40003f06070 */
        /* <DEDUP_REMOVED lines=23> */
.L_x_558:
[----:B-----5:R-:W-:Y:S02]  /*179c0*/  FSETP.GTU.FTZ.AND P0, PT, |R30|, +INF , PT ;  /* 0x7f8000001e00780b */ /* 0x020fe40003f1c200 */
[----:B------:R-:W-:-:S04]  /*179d0*/  ISETP.LT.U32.AND P2, PT, R6, R22, PT ;  /* 0x000000160600720c */ /* 0x000fc80003f41070 */
[----:B------:R-:W-:-:S13]  /*179e0*/  ISETP.LT.OR.EX P0, PT, R13, R23, !P0, P2 ;  /* 0x000000170d00720c */ /* 0x000fda0004701720 */
.L_x_559:
[----:B------:R-:W-:Y:S05]  /*179f0*/  BSYNC B1 ;  /* 0x0000000000017941 */ /* 0x000fea0003800000 */
.L_x_557:
[----:B------:R-:W-:Y:S02]  /*17a00*/  SEL R6, R6, R22, P0 ;  /* 0x0000001606067207 */ /* 0x000fe40000000000 */
[----:B------:R-:W-:Y:S02]  /*17a10*/  SEL R13, R13, R23, P0 ;  /* 0x000000170d0d7207 */ /* 0x000fe40000000000 */
[----:B------:R-:W-:Y:S01]  /*17a20*/  FSEL R3, R3, R30, P0 ;  /* 0x0000001e03037208 */ /* 0x000fe20000000000 */
[----:B------:R-:W-:Y:S06]  /*17a30*/  @!P3 BRA `(.L_x_560) ;  /* 0xfffffffc0050b947 */ /* 0x000fec000383ffff */
.L_x_551:
[----:B------:R-:W-:Y:S05]  /*17a40*/  BSYNC B0 ;  /* 0x0000000000007941 */ /* 0x000fea0003800000 */
.L_x_549:
[----:B------:R-:W0:Y:S01]  /*17a50*/  S2UR UR5, SR_CgaCtaId ;  /* 0x00000000000579c3 */ /* 0x000e220000008800 */
[----:B------:R-:W-:Y:S01]  /*17a60*/  UMOV UR4, 0x400 ;  /* 0x0000040000047882 */ /* 0x000fe20000000000 */
[----:B------:R-:W-:Y:S01]  /*17a70*/  IMAD.MOV.U32 R16, RZ, RZ, R0 ;  /* 0x000000ffff107224 */ /* 0x000fe200078e0000 */
[----:B------:R-:W-:Y:S01]  /*17a80*/  UIADD3 UR4, UR4, 0x10, URZ ;  /* 0x0000001004047890 */ /* 0x000fe2000fffe03f */
[----:B------:R-:W-:Y:S02]  /*17a90*/  IMAD.MOV.U32 R17, RZ, RZ, R11 ;  /* 0x000000ffff117224 */ /* 0x000fe400078e000b */
[----:B------:R-:W-:Y:S02]  /*17aa0*/  IMAD.MOV.U32 R12, RZ, RZ, R6 ;  /* 0x000000ffff0c7224 */ /* 0x000fe400078e0006 */
[----:B------:R-:W1:Y:S01]  /*17ab0*/  LDC R15, c[0x0][RZ] ;  /* 0x00000000ff0f7b82 */ /* 0x000e620000000800 */
[----:B------:R-:W-:Y:S01]  /*17ac0*/  ULDC UR6, c[0x0][0x4] ;  /* 0x0000010000067ab9 */ /* 0x000fe20000000800 */
[----:B0-----:R-:W-:-:S02]  /*17ad0*/  ULEA UR4, UR5, UR4, 0x18 ;  /* 0x0000000405047291 */ /* 0x001fc4000f8ec03f */
[----:B------:R-:W-:Y:S01]  /*17ae0*/  USHF.R.U32.HI UR5, URZ, 0x1, UR6 ;  /* 0x000000013f057899 */ /* 0x000fe20008011606 */
[----:B-1----:R-:W-:-:S05]  /*17af0*/  IMAD R8, R7, R15, R2 ;  /* 0x0000000f07087224 */ /* 0x002fca00078e0202 */
[----:B------:R-:W-:Y:S02]  /*17b00*/  ISETP.NE.AND P0, PT, RZ, UR5, PT ;  /* 0x00000005ff007c0c */ /* 0x000fe4000bf05270 */
[----:B------:R-:W-:-:S05]  /*17b10*/  LEA R8, R8, UR4, 0x5 ;  /* 0x0000000408087c11 */ /* 0x000fca000f8e28ff */
[----:B------:R0:W-:Y:S04]  /*17b20*/  STS.64 [R8+0x8], R16 ;  /* 0x0000081008007388 */ /* 0x0001e80000000a00 */
[----:B------:R0:W-:Y:S04]  /*17b30*/  STS.64 [R8+0x18], R12 ;  /* 0x0000180c08007388 */ /* 0x0001e80000000a00 */
[----:B------:R0:W-:Y:S04]  /*17b40*/  STS [R8], R9 ;  /* 0x0000000908007388 */ /* 0x0001e80000000800 */
[----:B------:R0:W-:Y:S01]  /*17b50*/  STS [R8+0x10], R3 ;  /* 0x0000100308007388 */ /* 0x0001e20000000800 */
[----:B------:R-:W-:Y:S05]  /*17b60*/  @!P0 BRA `(.L_x_561) ;  /* 0x0000000000f88947 */ /* 0x000fea0003800000 */
[----:B------:R-:W-:-:S07]  /*17b70*/  IMAD.U32 R14, RZ, RZ, UR5 ;  /* 0x00000005ff0e7e24 */ /* 0x000fce000f8e00ff */
.L_x_570:
[C---:B0-----:R-:W-:Y:S01]  /*17b80*/  IMAD.IADD R12, R7.reuse, 0x1, R14 ;  /* 0x00000001070c7824 */ /* 0x041fe200078e020e */
[----:B------:R-:W-:Y:S04]  /*17b90*/  BAR.SYNC.DEFER_BLOCKING 0x0 ;  /* 0x0000000000007b1d */ /* 0x000fe80000010000 */
[----:B------:R-:W-:Y:S02]  /*17ba0*/  ISETP.GE.U32.AND P0, PT, R12, UR6, PT ;  /* 0x000000060c007c0c */ /* 0x000fe4000bf06070 */
[----:B------:R-:W-:Y:S02]  /*17bb0*/  BSSY B0, `(.L_x_562) ;  /* 0x0000036000007945 */ /* 0x000fe40003800000 */
[----:B------:R-:W-:-:S13]  /*17bc0*/  ISETP.GE.U32.OR P0, PT, R7, R14, P0 ;  /* 0x0000000e0700720c */ /* 0x000fda0000706470 */
[----:B------:R-:W-:Y:S05]  /*17bd0*/  @P0 BRA `(.L_x_563) ;  /* 0x0000000000cc0947 */ /* 0x000fea0003800000 */
[----:B------:R-:W-:Y:S01]  /*17be0*/  IMAD R12, R12, R15, R2 ;  /* 0x0000000f0c0c7224 */ /* 0x000fe200078e0202 */
[----:B------:R-:W-:Y:S01]  /*17bf0*/  FSETP.GTU.FTZ.AND P0, PT, |R9|, +INF , PT ;  /* 0x7f8000000900780b */ /* 0x000fe20003f1c200 */
[----:B------:R-:W-:Y:S03]  /*17c00*/  BSSY B1, `(.L_x_564) ;  /* 0x0000013000017945 */ /* 0x000fe60003800000 */
[----:B------:R-:W-:-:S05]  /*17c10*/  LEA R12, R12, UR4, 0x5 ;  /* 0x000000040c0c7c11 */ /* 0x000fca000f8e28ff */
        /* <DEDUP_REMOVED lines=14> */
.L_x_565:
[----:B-1----:R-:W-:Y:S02]  /*17d00*/  FSETP.GTU.FTZ.AND P0, PT, |R22|, +INF , PT ;  /* 0x7f8000001600780b */ /* 0x002fe40003f1c200 */
[----:B---3--:R-:W-:-:S04]  /*17d10*/  ISETP.LT.U32.AND P2, PT, R0, R16, PT ;  /* 0x000000100000720c */ /* 0x008fc80003f41070 */
[----:B------:R-:W-:-:S13]  /*17d20*/  ISETP.LT.OR.EX P0, PT, R11, R17, !P0, P2 ;  /* 0x000000110b00720c */ /* 0x000fda0004701720 */
.L_x_566:
[----:B------:R-:W-:Y:S05]  /*17d30*/  BSYNC B1 ;  /* 0x0000000000017941 */ /* 0x000fea0003800000 */
.L_x_564:
        /* <DEDUP_REMOVED lines=10> */
[----:B0-----:R-:W-:-:S05]  /*17de0*/  SEL R12, RZ, 0xffffffff, !P2 ;  /* 0xffffffffff0c7807 */ /* 0x001fca0005000000 */
[----:B------:R-:W-:-:S04]  /*17df0*/  @!P3 SEL R12, RZ, 0xffffffff, P0 ;  /* 0xffffffffff0cb807 */ /* 0x000fc80000000000 */
[----:B------:R-:W-:-:S04]  /*17e00*/  LOP3.LUT R12, R12, 0x1, RZ, 0xc0, !PT ;  /* 0x000000010c0c7812 */ /* 0x000fc800078ec0ff */
[----:B------:R-:W-:Y:S01]  /*17e10*/  ISETP.EQ.U32.AND P0, PT, R12, 0x1, PT ;  /* 0x000000010c00780c */ /* 0x000fe20003f02070 */
[----:B------:R-:W-:-:S12]  /*17e20*/  BRA `(.L_x_569) ;  /* 0x00000000000c7947 */ /* 0x000fd80003800000 */
.L_x_568:
[----:B--2---:R-:W-:Y:S02]  /*17e30*/  FSETP.GTU.FTZ.AND P0, PT, |R24|, +INF , PT ;  /* 0x7f8000001800780b */ /* 0x004fe40003f1c200 */
[----:B----4-:R-:W-:-:S04]  /*17e40*/  ISETP.LT.U32.AND P2, PT, R6, R20, PT ;  /* 0x000000140600720c */ /* 0x010fc80003f41070 */
[----:B------:R-:W-:-:S13]  /*17e50*/  ISETP.LT.OR.EX P0, PT, R13, R21, !P0, P2 ;  /* 0x000000150d00720c */ /* 0x000fda0004701720 */
.L_x_569:
[----:B------:R-:W-:Y:S05]  /*17e60*/  BSYNC B1 ;  /* 0x0000000000017941 */ /* 0x000fea0003800000 */
.L_x_567:
        /* <DEDUP_REMOVED lines=10> */
.L_x_563:
[----:B------:R-:W-:Y:S05]  /*17f10*/  BSYNC B0 ;  /* 0x0000000000007941 */ /* 0x000fea0003800000 */
.L_x_562:
[----:B------:R-:W-:Y:S02]  /*17f20*/  ISETP.GT.AND P0, PT, R14, 0x1, PT ;  /* 0x000000010e00780c */ /* 0x000fe40003f04270 */
[----:B------:R-:W-:-:S11]  /*17f30*/  SHF.R.S32.HI R14, RZ, 0x1, R14 ;  /* 0x00000001ff0e7819 */ /* 0x000fd6000001140e */
[----:B------:R-:W-:Y:S05]  /*17f40*/  @P0 BRA `(.L_x_570) ;  /* 0xfffffffc000c0947 */ /* 0x000fea000383ffff */
.L_x_561:
[----:B------:R-:W-:Y:S02]  /*17f50*/  ULDC UR4, c[0x0][0x240] ;  /* 0x0000900000047ab9 */ /* 0x000fe40000000800 */
[----:B------:R-:W-:-:S13]  /*17f60*/  ISETP.NE.AND P0, PT, RZ, UR4, PT ;  /* 0x00000004ff007c0c */ /* 0x000fda000bf05270 */
[----:B------:R-:W-:Y:S05]  /*17f70*/  @!P0 BRA `(.L_x_571) ;  /* 0x0000000400fc8947 */ /* 0x000fea0003800000 */
[----:B------:R-:W-:Y:S01]  /*17f80*/  ISETP.GT.AND P0, PT, R15, 0x20, PT ;  /* 0x000000200f00780c */ /* 0x000fe20003f04270 */
[----:B0-----:R-:W-:-:S12]  /*17f90*/  IMAD.MOV.U32 R12, RZ, RZ, R15 ;  /* 0x000000ffff0c7224 */ /* 0x001fd800078e000f */
[----:B------:R-:W-:Y:S05]  /*17fa0*/  @!P0 BRA `(.L_x_572) ;  /* 0x0000000400248947 */ /* 0x000fea0003800000 */
[----:B------:R-:W-:Y:S01]  /*17fb0*/  IMAD.MOV.U32 R16, RZ, RZ, R0 ;  /* 0x000000ffff107224 */ /* 0x000fe200078e0000 */
[----:B------:R-:W-:Y:S01]  /*17fc0*/  LEA.HI R12, R15, R15, RZ, 0x1 ;  /* 0x0000000f0f0c7211 */ /* 0x000fe200078f08ff */
[----:B------:R-:W-:Y:S01]  /*17fd0*/  IMAD.MOV.U32 R17, RZ, RZ, R11 ;  /* 0x000000ffff117224 */ /* 0x000fe200078e000b */
[----:B------:R0:W-:Y:S01]  /*17fe0*/  STS [R8], R9 ;  /* 0x0000000908007388 */ /* 0x0001e20000000800 */
[----:B------:R-:W-:Y:S01]  /*17ff0*/  IMAD.MOV.U32 R7, RZ, RZ, R13 ;  /* 0x000000ffff077224 */ /* 0x000fe200078e000d */
[----:B------:R-:W-:Y:S01]  /*18000*/  SHF.R.S32.HI R14, RZ, 0x1, R12 ;  /* 0x00000001ff0e7819 */ /* 0x000fe2000001140c */
[----:B------:R-:W-:Y:S01]  /*18010*/  IMAD.MOV.U32 R12, RZ, RZ, 0x20 ;  /* 0x00000020ff0c7424 */ /* 0x000fe200078e00ff */
[----:B------:R0:W-:Y:S02]  /*18020*/  STS.64 [R8+0x8], R16 ;  /* 0x0000081008007388 */ /* 0x0001e40000000a00 */
[----:B------:R-:W-:Y:S02]  /*18030*/  ISETP.GE.AND P0, PT, R14, 0x20, PT ;  /* 0x000000200e00780c */ /* 0x000fe40003f06270 */
[----:B------:R0:W-:Y:S04]  /*18040*/  STS.64 [R8+0x18], R6 ;  /* 0x0000180608007388 */ /* 0x0001e80000000a00 */
[----:B------:R0:W-:Y:S07]  /*18050*/  STS [R8+0x10], R3 ;  /* 0x0000100308007388 */ /* 0x0001ee0000000800 */
[----:B------:R-:W-:Y:S05]  /*18060*/  @!P0 BRA `(.L_x_572) ;  /* 0x0000000000f48947 */ /* 0x000fea0003800000 */
.L_x_581:
[----:B------:R-:W-:Y:S01]  /*18070*/  IMAD.IADD R12, R2, 0x1, R14 ;  /* 0x00000001020c7824 */ /* 0x000fe200078e020e */
[----:B------:R-:W-:Y:S04]  /*18080*/  BAR.SYNC.DEFER_BLOCKING 0x0 ;  /* 0x0000000000007b1d */ /* 0x000fe80000010000 */
[----:B------:R-:W-:Y:S02]  /*18090*/  ISETP.GE.U32.AND P0, PT, R12, R15, PT ;  /* 0x0000000f0c00720c */ /* 0x000fe40003f06070 */
[----:B------:R-:W-:Y:S02]  /*180a0*/  BSSY B0, `(.L_x_573) ;  /* 0x0000035000007945 */ /* 0x000fe40003800000 */
[----:B------:R-:W-:-:S13]  /*180b0*/  ISETP.GE.U32.OR P0, PT, R2, R14, P0 ;  /* 0x0000000e0200720c */ /* 0x000fda0000706470 */
[----:B-1----:R-:W-:Y:S05]  /*180c0*/  @P0 BRA `(.L_x_574) ;  /* 0x0000000000c80947 */ /* 0x002fea0003800000 */
[----:B0-----:R-:W-:Y:S01]  /*180d0*/  IMAD R7, R14, 0x20, R8 ;  /* 0x000000200e077824 */ /* 0x001fe200078e0208 */
        /* <DEDUP_REMOVED lines=16> */
.L_x_576:
[----:B-1----:R-:W-:Y:S02]  /*181e0*/  FSETP.GTU.FTZ.AND P0, PT, |R12|, +INF , PT ;  /* 0x7f8000000c00780b */ /* 0x002fe40003f1c200 */
[----:B---3--:R-:W-:-:S04]  /*181f0*/  ISETP.LT.U32.AND P2, PT, R0, R16, PT ;  /* 0x000000100000720c */ /* 0x008fc80003f41070 */
[----:B------:R-:W-:-:S13]  /*18200*/  ISETP.LT.OR.EX P0, PT, R11, R17, !P0, P2 ;  /* 0x000000110b00720c */ /* 0x000fda0004701720 */
.L_x_577:
[----:B------:R-:W-:Y:S05]  /*18210*/  BSYNC B1 ;  /* 0x0000000000017941 */ /* 0x000fea0003800000 */
.L_x_575:
        /* <DEDUP_REMOVED lines=15> */
.L_x_579:
[----:B--2---:R-:W-:Y:S02]  /*18310*/  FSETP.GTU.FTZ.AND P0, PT, |R22|, +INF , PT ;  /* 0x7f8000001600780b */ /* 0x004fe40003f1c200 */
[----:B----4-:R-:W-:-:S04]  /*18320*/  ISETP.LT.U32.AND P2, PT, R6, R20, PT ;  /* 0x000000140600720c */ /* 0x010fc80003f41070 */
[----:B------:R-:W-:-:S13]  /*18330*/  ISETP.LT.OR.EX P0, PT, R13, R21, !P0, P2 ;  /* 0x000000150d00720c */ /* 0x000fda0004701720 */
.L_x_580:
[----:B------:R-:W-:Y:S05]  /*18340*/  BSYNC B1 ;  /* 0x0000000000017941 */ /* 0x000fea0003800000 */
.L_x_578:
        /* <DEDUP_REMOVED lines=10> */
.L_x_574:
[----:B------:R-:W-:Y:S05]  /*183f0*/  BSYNC B0 ;  /* 0x0000000000007941 */ /* 0x000fea0003800000 */
.L_x_573:
[----:B------:R-:W-:-:S04]  /*18400*/  SHF.R.S32.HI R14, RZ, 0x1, R14 ;  /* 0x00000001ff0e7819 */ /* 0x000fc8000001140e */
[----:B------:R-:W-:-:S13]  /*18410*/  ISETP.GE.AND P0, PT, R14, 0x20, PT ;  /* 0x000000200e00780c */ /* 0x000fda0003f06270 */
[----:B------:R-:W-:Y:S05]  /*18420*/  @P0 BRA `(.L_x_581) ;  /* 0xfffffffc00100947 */ /* 0x000fea000383ffff */
[----:B------:R-:W-:-:S07]  /*18430*/  IMAD.MOV.U32 R12, RZ, RZ, 0x20 ;  /* 0x00000020ff0c7424 */ /* 0x000fce00078e00ff */
.L_x_572:
[----:B------:R-:W-:Y:S01]  /*18440*/  BAR.SYNC.DEFER_BLOCKING 0x0 ;  /* 0x0000000000007b1d */ /* 0x000fe20000010000 */
[----:B------:R-:W-:-:S13]  /*18450*/  ISETP.GE.AND P0, PT, R12, 0x2, PT ;  /* 0x000000020c00780c */ /* 0x000fda0003f06270 */
[----:B------:R-:W-:Y:S05]  /*18460*/  @!P0 BRA `(.L_x_571) ;  /* 0x0000000000c08947 */ /* 0x000fea0003800000 */
[----:B------:R-:W-:-:S07]  /*18470*/  IMAD.MOV.U32 R2, RZ, RZ, 0x1 ;  /* 0x00000001ff027424 */ /* 0x000fce00078e00ff */
.L_x_588:
[----:B------:R-:W-:Y:S01]  /*18480*/  FSETP.GTU.FTZ.AND P0, PT, |R9|, +INF , PT ;  /* 0x7f8000000900780b */ /* 0x000fe20003f1c200 */
[----:B01----:R0:W1:Y:S01]  /*18490*/  SHFL.DOWN PT, R8, R9, R2, 0x1f ;  /* 0x08001f0209087589 */ /* 0x00306200000e0000 */
        /* <DEDUP_REMOVED lines=13> */
.L_x_583:
[----:B-1----:R-:W-:Y:S02]  /*18570*/  FSETP.GTU.FTZ.AND P0, PT, |R8|, +INF , PT ;  /* 0x7f8000000800780b */ /* 0x002fe40003f1c200 */
[----:B---3--:R-:W-:-:S04]  /*18580*/  ISETP.LT.U32.AND P2, PT, R0, R15, PT ;  /* 0x0000000f0000720c */ /* 0x008fc80003f41070 */
[----:B--2---:R-:W-:-:S13]  /*18590*/  ISETP.LT.OR.EX P0, PT, R11, R14, !P0, P2 ;  /* 0x0000000e0b00720c */ /* 0x004fda0004701720 */
.L_x_584:
[----:B------:R-:W-:Y:S05]  /*185a0*/  BSYNC B0 ;  /* 0x0000000000007941 */ /* 0x000fea0003800000 */
.L_x_582:
        /* <DEDUP_REMOVED lines=18> */
.L_x_586:
[----:B--2---:R-:W-:Y:S02]  /*186d0*/  FSETP.GTU.FTZ.AND P0, PT, |R16|, +INF , PT ;  /* 0x7f8000001000780b */ /* 0x004fe40003f1c200 */
[----:B---3--:R-:W-:-:S04]  /*186e0*/  ISETP.LT.U32.AND P2, PT, R6, R17, PT ;  /* 0x000000110600720c */ /* 0x008fc80003f41070 */
[----:B0-----:R-:W-:-:S13]  /*186f0*/  ISETP.LT.OR.EX P0, PT, R13, R20, !P0, P2 ;  /* 0x000000140d00720c */ /* 0x001fda0004701720 */
.L_x_587:
[----:B------:R-:W-:Y:S05]  /*18700*/  BSYNC B0 ;  /* 0x0000000000007941 */ /* 0x000fea0003800000 */
.L_x_585:
[----:B-1----:R-:W-:Y:S01]  /*18710*/  IMAD.SHL.U32 R2, R2, 0x2, RZ ;  /* 0x0000000202027824 */ /* 0x002fe200078e00ff */
[----:B------:R-:W-:Y:S02]  /*18720*/  FSEL R3, R3, R16, P0 ;  /* 0x0000001003037208 */ /* 0x000fe40000000000 */
[----:B------:R-:W-:Y:S02]  /*18730*/  SEL R6, R6, R17, P0 ;  /* 0x0000001106067207 */ /* 0x000fe40000000000 */
[----:B------:R-:W-:Y:S02]  /*18740*/  ISETP.GE.AND P2, PT, R2, R12, PT ;  /* 0x0000000c0200720c */ /* 0x000fe40003f46270 */
[----:B------:R-:W-:-:S11]  /*18750*/  SEL R13, R13, R20, P0 ;  /* 0x000000140d0d7207 */ /* 0x000fd60000000000 */
[----:B------:R-:W-:Y:S05]  /*18760*/  @!P2 BRA `(.L_x_588) ;  /* 0xfffffffc0044a947 */ /* 0x000fea000383ffff */
.L_x_571:
[----:B------:R-:W-:Y:S05]  /*18770*/  @!P1 EXIT ;  /* 0x000000000000994d */ /* 0x000fea0003800000 */
[----:B------:R-:W0:Y:S01]  /*18780*/  LDC.64 R14, c[0x0][0x628] ;  /* 0x00018a00ff0e7b82 */ /* 0x000e220000000a00 */
[----:B------:R-:W-:Y:S01]  /*18790*/  ISETP.NE.U32.AND P0, PT, R4, RZ, PT ;  /* 0x000000ff0400720c */ /* 0x000fe20003f05070 */
[----:B------:R-:W-:Y:S02]  /*187a0*/  ULDC.U8 UR4, c[0x0][0x630] ;  /* 0x00018c0000047ab9 */ /* 0x000fe40000000000 */
[----:B------:R-:W-:Y:S02]  /*187b0*/  ISETP.NE.AND P1, PT, RZ, UR4, PT ;  /* 0x00000004ff007c0c */ /* 0x000fe4000bf25270 */
[----:B------:R-:W-:Y:S02]  /*187c0*/  ISETP.NE.AND.EX P0, PT, R10, RZ, PT, P0 ;  /* 0x000000ff0a00720c */ /* 0x000fe40003f05300 */
[----:B01----:R-:W-:-:S04]  /*187d0*/  SEL R7, R14, RZ, P1 ;  /* 0x000000ff0e077207 */ /* 0x003fc80000800000 */
[-C--:B------:R-:W-:Y:S02]  /*187e0*/  IADD3 R22, P2, R0, R7.reuse, RZ ;  /* 0x0000000700167210 */ /* 0x080fe40007f5e0ff */
[----:B------:R-:W-:Y:S02]  /*187f0*/  IADD3 R16, P3, R6, R7, RZ ;  /* 0x0000000706107210 */ /* 0x000fe40007f7e0ff */
[----:B------:R-:W-:-:S05]  /*18800*/  SEL R0, R15, RZ, P1 ;  /* 0x000000ff0f007207 */ /* 0x000fca0000800000 */
[--C-:B------:R-:W-:Y:S02]  /*18810*/  IMAD.X R23, R11, 0x1, R0.reuse, P2 ;  /* 0x000000010b177824 */ /* 0x100fe400010e0600 */
[----:B------:R-:W-:Y:S01]  /*18820*/  IMAD.X R17, R13, 0x1, R0, P3 ;  /* 0x000000010d117824 */ /* 0x000fe200018e0600 */
[----:B------:R-:W-:Y:S06]  /*18830*/  @!P0 BRA `(.L_x_589) ;  /* 0x0000000400688947 */ /* 0x000fec0003800000 */
[----:B------:R-:W-:Y:S02]  /*18840*/  ULDC.U8 UR4, c[0x0][0x631] ;  /* 0x00018c4000047ab9 */ /* 0x000fe40000000000 */
[----:B------:R-:W-:Y:S01]  /*18850*/  ISETP.NE.AND P2, PT, RZ, UR4, PT ;  /* 0x00000004ff007c0c */ /* 0x000fe2000bf45270 */
[----:B------:R-:W-:-:S12]  /*18860*/  @!P1 BRA `(.L_x_590) ;  /* 0x0000000000889947 */ /* 0x000fd80003800000 */
[----:B------:R-:W2:Y:S04]  /*18870*/  LDG.E R8, desc[UR60][R4.64] ;  /* 0x0000003c04087981 */ /* 0x000ea8000c1e1900 */
[----:B------:R-:W3:Y:S04]  /*18880*/  LDG.E R12, desc[UR60][R4.64+0x10] ;  /* 0x0000103c040c7981 */ /* 0x000ee8000c1e1900 */
[----:B------:R-:W4:Y:S04]  /*18890*/  LDG.E.64 R6, desc[UR60][R4.64+0x8] ;  /* 0x0000083c04067981 */ /* 0x000f28000c1e1b00 */
[----:B------:R-:W5:Y:S01]  /*188a0*/  LDG.E.64 R10, desc[UR60][R4.64+0x18] ;  /* 0x0000183c040a7981 */ /* 0x000f62000c1e1b00 */
[----:B--2---:R-:W-:-:S02]  /*188b0*/  FSETP.GTU.FTZ.AND P4, PT, |R8|, +INF , PT ;  /* 0x7f8000000800780b */ /* 0x004fc40003f9c200 */
[----:B---3--:R-:W-:Y:S02]  /*188c0*/  FSETP.GTU.FTZ.AND P3, PT, |R12|, +INF , PT ;  /* 0x7f8000000c00780b */ /* 0x008fe40003f7c200 */
[----:B------:R-:W-:Y:S02]  /*188d0*/  FSETP.NEU.OR P6, PT, R8, R9, P4 ;  /* 0x000000090800720b */ /* 0x000fe400027cd400 */
[----:B------:R-:W-:-:S07]  /*188e0*/  FSETP.NEU.OR P5, PT, R12, R3, P3 ;  /* 0x000000030c00720b */ /* 0x000fce0001fad400 */
[----:B----4-:R-:W-:Y:S02]  /*188f0*/  @!P4 ISETP.GE.U32.AND P1, PT, R6, R22, PT ;  /* 0x000000160600c20c */ /* 0x010fe40003f26070 */
[----:B------:R-:W-:Y:S02]  /*18900*/  @!P4 FSETP.GT.FTZ.AND P0, PT, R8, R9, PT ;  /* 0x000000090800c20b */ /* 0x000fe40003f14000 */
[----:B------:R-:W-:Y:S02]  /*18910*/  @!P4 ISETP.GE.AND.EX P1, PT, R7, R23, PT, P1 ;  /* 0x000000170700c20c */ /* 0x000fe40003f26310 */
[----:B------:R-:W-:Y:S02]  /*18920*/  @!P4 SEL R0, RZ, 0xffffffff, !P0 ;  /* 0xffffffffff00c807 */ /* 0x000fe40004000000 */
[----:B-----5:R-:W-:Y:S02]  /*18930*/  @!P3 ISETP.GE.U32.AND P0, PT, R10, R16, PT ;  /* 0x000000100a00b20c */ /* 0x020fe40003f06070 */
[----:B------:R-:W-:-:S02]  /*18940*/  @!P6 SEL R0, RZ, 0xffffffff, P1 ;  /* 0xffffffffff00e807 */ /* 0x000fc40000800000 */
[----:B------:R-:W-:Y:S02]  /*18950*/  @!P3 FSETP.GT.FTZ.AND P1, PT, R12, R3, PT ;  /* 0x000000030c00b20b */ /* 0x000fe40003f34000 */
[----:B------:R-:W-:Y:S02]  /*18960*/  @!P3 ISETP.GE.AND.EX P0, PT, R11, R17, PT, P0 ;  /* 0x000000110b00b20c */ /* 0x000fe40003f06300 */
[----:B------:R-:W-:Y:S02]  /*18970*/  @!P3 SEL R2, RZ, 0xffffffff, !P1 ;  /* 0xffffffffff02b807 */ /* 0x000fe40004800000 */
[----:B------:R-:W-:Y:S02]  /*18980*/  @!P4 LOP3.LUT R0, R0, 0x1, RZ, 0xc0, !PT ;  /* 0x000000010000c812 */ /* 0x000fe400078ec0ff */
[----:B------:R-:W-:Y:S02]  /*18990*/  @P4 FSETP.GTU.FTZ.AND P1, PT, |R9|, +INF , PT ;  /* 0x7f8000000900480b */ /* 0x000fe40003f3c200 */
[----:B------:R-:W-:-:S02]  /*189a0*/  @!P5 SEL R2, RZ, 0xffffffff, P0 ;  /* 0xffffffffff02d807 */ /* 0x000fc40000000000 */
[----:B------:R-:W-:Y:S02]  /*189b0*/  @P4 ISETP.LT.U32.AND P6, PT, R6, R22, PT ;  /* 0x000000160600420c */ /* 0x000fe40003fc1070 */
[----:B------:R-:W-:Y:S02]  /*189c0*/  @!P4 ISETP.EQ.U32.AND P0, PT, R0, 0x1, PT ;  /* 0x000000010000c80c */ /* 0x000fe40003f02070 */
[----:B------:R-:W-:Y:S02]  /*189d0*/  @!P3 LOP3.LUT R2, R2, 0x1, RZ, 0xc0, !PT ;  /* 0x000000010202b812 */ /* 0x000fe400078ec0ff */
[----:B------:R-:W-:Y:S02]  /*189e0*/  @P4 ISETP.LT.OR.EX P0, PT, R7, R23, !P1, P6 ;  /* 0x000000170700420c */ /* 0x000fe40004f01760 */
[----:B------:R-:W-:Y:S02]  /*189f0*/  @P3 FSETP.GTU.FTZ.AND P5, PT, |R3|, +INF , PT ;  /* 0x7f8000000300380b */ /* 0x000fe40003fbc200 */
[----:B------:R-:W-:-:S02]  /*18a00*/  @P3 ISETP.LT.U32.AND P4, PT, R10, R16, PT ;  /* 0x000000100a00320c */ /* 0x000fc40003f81070 */
[----:B------:R-:W-:Y:S02]  /*18a10*/  @!P3 ISETP.EQ.U32.AND P1, PT, R2, 0x1, PT ;  /* 0x000000010200b80c */ /* 0x000fe40003f22070 */
[----:B------:R-:W-:Y:S02]  /*18a20*/  @P3 ISETP.LT.OR.EX P1, PT, R11, R17, !P5, P4 ;  /* 0x000000110b00320c */ /* 0x000fe40006f21740 */
[----:B------:R-:W-:Y:S02]  /*18a30*/  SEL R22, R6, R22, P0 ;  /* 0x0000001606167207 */ /* 0x000fe40000000000 */
[----:B------:R-:W-:Y:S02]  /*18a40*/  SEL R23, R7, R23, P0 ;  /* 0x0000001707177207 */ /* 0x000fe40000000000 */
[----:B------:R-:W-:Y:S02]  /*18a50*/  FSEL R9, R8, R9, P0 ;  /* 0x0000000908097208 */ /* 0x000fe40000000000 */
[----:B------:R-:W-:-:S02]  /*18a60*/  SEL R16, R10, R16, P1 ;  /* 0x000000100a107207 */ /* 0x000fc40000800000 */
[----:B------:R-:W-:Y:S02]  /*18a70*/  SEL R17, R11, R17, P1 ;  /* 0x000000110b117207 */ /* 0x000fe40000800000 */
[----:B------:R-:W-:-:S07]  /*18a80*/  FSEL R3, R12, R3, P1 ;  /* 0x000000030c037208 */ /* 0x000fce0000800000 */
.L_x_590:
[----:B------:R-:W-:Y:S05]  /*18a90*/  @!P2 BRA `(.L_x_591) ;  /* 0x0000000000bca947 */ /* 0x000fea0003800000 */
[----:B------:R-:W0:Y:S02]  /*18aa0*/  LDC R24, c[0x0][0x634] ;  /* 0x00018d00ff187b82 */ /* 0x000e240000000800 */
[----:B0-----:R-:W-:-:S04]  /*18ab0*/  ISETP.NE.AND P0, PT, R24, 0x1, PT ;  /* 0x000000011800780c */ /* 0x001fc80003f05270 */
[----:B------:R-:W-:-:S09]  /*18ac0*/  P2R R0, PR, RZ, 0x1 ;  /* 0x00000001ff007803 */ /* 0x000fd20000000000 */
        /* <DEDUP_REMOVED lines=14> */
[----:B0-----:R-:W-:-:S07]  /*18bb0*/  IMAD.MOV.U32 R13, RZ, RZ, RZ ;  /* 0x000000ffff0d7224 */ /* 0x001fce00078e00ff */
[----:B------:R-:W-:-:S07]  /*18bc0*/  LEPC R20, `(.L_x_592) ;  /* 0x000000001014794e */ /* 0x000fce0000000000 */
[----:B-1----:R-:W-:Y:S05]  /*18bd0*/  CALL.ABS.NOINC R2 ;  /* 0x0000000002007343 */ /* 0x002fea0003c00000 */
.L_x_592:
[----:B------:R-:W-:Y:S01]  /*18be0*/  ULDC.64 UR4, c[0x0][0x600] ;  /* 0x0001800000047ab9 */ /* 0x000fe20000000a00 */
[----:B------:R-:W-:Y:S02]  /*18bf0*/  ISETP.NE.AND P6, PT, R24, 0x1, PT ;  /* 0x000000011800780c */ /* 0x000fe40003fc5270 */
[----:B------:R-:W-:-:S05]  /*18c00*/  IADD3 R2, P0, R19, UR4, RZ ;  /* 0x0000000413027c10 */ /* 0x000fca000ff1e0ff */
[----:B------:R-:W-:-:S05]  /*18c10*/  IMAD.X R3, RZ, RZ, UR5, P0 ;  /* 0x00000005ff037e24 */ /* 0x000fca00080e06ff */
[----:B------:R0:W-:Y:S01]  /*18c20*/  STG.E.64 desc[UR60][R2.64], R22 ;  /* 0x0000001602007986 */ /* 0x0001e2000c101b3c */
[----:B------:R-:W-:Y:S05]  /*18c30*/  @!P6 BRA `(.L_x_593) ;  /* 0x000000000040e947 */ /* 0x000fea0003800000 */
[----:B------:R-:W-:Y:S01]  /*18c40*/  MOV R0, 0x0 ;  /* 0x0000000000007802 */ /* 0x000fe20000000f00 */
[----:B------:R-:W-:Y:S01]  /*18c50*/  ULDC.64 UR4, c[0x4][0x3d8] ;  /* 0x0100f60000047ab9 */ /* 0x000fe20000000a00 */
[----:B------:R-:W-:Y:S01]  /*18c60*/  ULDC.64 UR6, c[0x4][0x2a0] ;  /* 0x0100a80000067ab9 */ /* 0x000fe20000000a00 */
[----:B------:R-:W-:Y:S01]  /*18c70*/  IMAD.U32 R4, RZ, RZ, UR4 ;  /* 0x00000004ff047e24 */ /* 0x000fe2000f8e00ff */
[----:B0-----:R0:W1:Y:S01]  /*18c80*/  LDC.64 R2, c[0x4][R0] ;  /* 0x0100000000027b82 */ /* 0x0010620000000a00 */
        /* <DEDUP_REMOVED lines=11> */
.L_x_593:
[----:B------:R-:W-:Y:S02]  /*18d40*/  ULDC.64 UR4, c[0x0][0x600] ;  /* 0x0001800000047ab9 */ /* 0x000fe40000000a00 */
[----:B------:R-:W-:-:S05]  /*18d50*/  IADD3 R18, P0, R18, UR4, RZ ;  /* 0x0000000412127c10 */ /* 0x000fca000ff1e0ff */
[----:B------:R-:W-:-:S05]  /*18d60*/  IMAD.X R19, RZ, RZ, UR5, P0 ;  /* 0x00000005ff137e24 */ /* 0x000fca00080e06ff */
[----:B------:R-:W-:Y:S01]  /*18d70*/  STG.E.64 desc[UR60][R18.64], R16 ;  /* 0x0000001012007986 */ /* 0x000fe2000c101b3c */
[----:B------:R-:W-:Y:S05]  /*18d80*/  EXIT ;  /* 0x000000000000794d */ /* 0x000fea0003800000 */
.L_x_591:
[----:B------:R-:W-:Y:S04]  /*18d90*/  STG.E.64 desc[UR60][R4.64+0x8], R22 ;  /* 0x0000081604007986 */ /* 0x000fe8000c101b3c */
[----:B------:R-:W-:Y:S04]  /*18da0*/  STG.E.64 desc[UR60][R4.64+0x18], R16 ;  /* 0x0000181004007986 */ /* 0x000fe8000c101b3c */
[----:B------:R-:W-:Y:S04]  /*18db0*/  STG.E desc[UR60][R4.64], R9 ;  /* 0x0000000904007986 */ /* 0x000fe8000c10193c */
[----:B------:R-:W-:Y:S01]  /*18dc0*/  STG.E desc[UR60][R4.64+0x10], R3 ;  /* 0x0000100304007986 */ /* 0x000fe2000c10193c */
[----:B------:R-:W-:Y:S05]  /*18dd0*/  EXIT ;  /* 0x000000000000794d */ /* 0x000fea0003800000 */
.L_x_589:
        /* <DEDUP_REMOVED lines=17> */
.L_x_595:
[----:B------:R-:W-:Y:S02]  /*18ef0*/  CS2R R22, SRZ ;  /* 0x0000000000167805 */ /* 0x000fe4000001ff00 */
[----:B------:R-:W-:-:S07]  /*18f00*/  CS2R R16, SRZ ;  /* 0x0000000000107805 */ /* 0x000fce000001ff00 */
.L_x_594:
[----:B------:R-:W-:Y:S02]  /*18f10*/  ULDC.U8 UR4, c[0x0][0x631] ;  /* 0x00018c4000047ab9 */ /* 0x000fe40000000000 */
[----:B------:R-:W-:-:S13]  /*18f20*/  ISETP.NE.AND P0, PT, RZ, UR4, PT ;  /* 0x00000004ff007c0c */ /* 0x000fda000bf05270 */
        /* <DEDUP_REMOVED lines=21> */
.L_x_597:
        /* <DEDUP_REMOVED lines=22> */
.L_x_598:
[----:B------:R-:W-:Y:S02]  /*191e0*/  ULDC.64 UR4, c[0x0][0x600] ;  /* 0x0001800000047ab9 */ /* 0x000fe40000000a00 */
[----:B------:R-:W-:-:S05]  /*191f0*/  IADD3 R18, P0, R18, UR4, RZ ;  /* 0x0000000412127c10 */ /* 0x000fca000ff1e0ff */
[----:B------:R-:W-:-:S05]  /*19200*/  IMAD.X R19, RZ, RZ, UR5, P0 ;  /* 0x00000005ff137e24 */ /* 0x000fca00080e06ff */
[----:B------:R-:W-:Y:S01]  /*19210*/  STG.E.64 desc[UR60][R18.64], R16 ;  /* 0x0000001012007986 */ /* 0x000fe2000c101b3c */
[----:B------:R-:W-:Y:S05]  /*19220*/  EXIT ;  /* 0x000000000000794d */ /* 0x000fea0003800000 */
.L_x_596:
        /* <DEDUP_REMOVED lines=16> */
.L_x_599:
[----:B------:R-:W0:Y:S01]  /*19330*/  LDC.64 R2, c[0x4][R2] ;  /* 0x0100000002027b82 */ /* 0x000e220000000a00 */
[----:B------:R-:W-:Y:S01]  /*19340*/  ULDC.64 UR4, c[0x4][0x3c8] ;  /* 0x0100f20000047ab9 */ /* 0x000fe20000000a00 */
[----:B------:R-:W-:Y:S01]  /*19350*/  ULDC.64 UR6, c[0x4][0x2a8] ;  /* 0x0100aa0000067ab9 */ /* 0x000fe20000000a00 */
[----:B------:R-:W-:Y:S02]  /*19360*/  IMAD.U32 R4, RZ, RZ, UR4 ;  /* 0x00000004ff047e24 */ /* 0x000fe4000f8e00ff */
        /* <DEDUP_REMOVED lines=8> */
[----:B------:R-:W-:-:S07]  /*193f0*/  IMAD.MOV.U32 R13, RZ, RZ, RZ ;  /* 0x000000ffff0d7224 */ /* 0x000fce00078e00ff */
[----:B------:R-:W-:-:S07]  /*19400*/  LEPC R20, `(.L_x_600) ;  /* 0x000000001014794e */ /* 0x000fce0000000000 */
[----:B0-----:R-:W-:Y:S05]  /*19410*/  CALL.ABS.NOINC R2 ;  /* 0x0000000002007343 */ /* 0x001fea0003c00000 */
.L_x_600:
[----:B------:R-:W-:Y:S05]  /*19420*/  EXIT ;  /* 0x000000000000794d */ /* 0x000fea0003800000 */
.L_x_540:
[----:B------:R-:W-:Y:S01]  /*19430*/  IMAD.SHL.U32 R6, R6, 0x2, RZ ;  /* 0x0000000206067824 */ /* 0x000fe200078e00ff */
        /* <DEDUP_REMOVED lines=16> */
[----:B0-----:R-:W-:-:S04]  /*19540*/  SEL R13, R6, RZ, P3 ;  /* 0x000000ff060d7207 */ /* 0x001fc80001800000 */
[-C--:B-----5:R-:W-:Y:S02]  /*19550*/  IADD3 R22, P2, R0, R13.reuse, RZ ;  /* 0x0000000d00167210 */ /* 0x0a0fe40007f5e0ff */
        /* <DEDUP_REMOVED lines=42> */
.L_x_602:
        /* <DEDUP_REMOVED lines=21> */
.L_x_604:
        /* <DEDUP_REMOVED lines=22> */
.L_x_605:
[----:B------:R-:W-:Y:S02]  /*19ab0*/  ULDC.64 UR4, c[0x0][0x600] ;  /* 0x0001800000047ab9 */ /* 0x000fe40000000a00 */
[----:B------:R-:W-:-:S05]  /*19ac0*/  IADD3 R18, P0, R18, UR4, RZ ;  /* 0x0000000412127c10 */ /* 0x000fca000ff1e0ff */
[----:B------:R-:W-:-:S05]  /*19ad0*/  IMAD.X R19, RZ, RZ, UR5, P0 ;  /* 0x00000005ff137e24 */ /* 0x000fca00080e06ff */
[----:B------:R-:W-:Y:S01]  /*19ae0*/  STG.E.64 desc[UR60][R18.64], R16 ;  /* 0x0000001012007986 */ /* 0x000fe2000c101b3c */
[----:B------:R-:W-:Y:S05]  /*19af0*/  EXIT ;  /* 0x000000000000794d */ /* 0x000fea0003800000 */
.L_x_603:
[----:B------:R-:W-:Y:S04]  /*19b00*/  STG.E.64 desc[UR60][R4.64+0x8], R22 ;  /* 0x0000081604007986 */ /* 0x000fe8000c101b3c */
[----:B------:R-:W-:Y:S04]  /*19b10*/  STG.E.64 desc[UR60][R4.64+0x18], R16 ;  /* 0x0000181004007986 */ /* 0x000fe8000c101b3c */
[----:B------:R-:W-:Y:S04]  /*19b20*/  STG.E desc[UR60][R4.64], R41 ;  /* 0x0000002904007986 */ /* 0x000fe8000c10193c */
[----:B------:R-:W-:Y:S01]  /*19b30*/  STG.E desc[UR60][R4.64+0x10], R9 ;  /* 0x0000100904007986 */ /* 0x000fe2000c10193c */
[----:B------:R-:W-:Y:S05]  /*19b40*/  EXIT ;  /* 0x000000000000794d */ /* 0x000fea0003800000 */
.L_x_601:
        /* <DEDUP_REMOVED lines=17> */
.L_x_607:
[----:B------:R-:W-:Y:S02]  /*19c60*/  CS2R R16, SRZ ;  /* 0x0000000000107805 */ /* 0x000fe4000001ff00 */
[----:B------:R-:W-:-:S07]  /*19c70*/  CS2R R22, SRZ ;  /* 0x0000000000167805 */ /* 0x000fce000001ff00 */
.L_x_606:
        /* <DEDUP_REMOVED lines=23> */
.L_x_609:
        /* <DEDUP_REMOVED lines=22> */
.L_x_610:
[----:B------:R-:W-:Y:S02]  /*19f50*/  ULDC.64 UR4, c[0x0][0x600] ;  /* 0x0001800000047ab9 */ /* 0x000fe40000000a00 */
[----:B------:R-:W-:-:S05]  /*19f60*/  IADD3 R18, P0, R18, UR4, RZ ;  /* 0x0000000412127c10 */ /* 0x000fca000ff1e0ff */
[----:B------:R-:W-:-:S05]  /*19f70*/  IMAD.X R19, RZ, RZ, UR5, P0 ;  /* 0x00000005ff137e24 */ /* 0x000fca00080e06ff */
[----:B------:R-:W-:Y:S01]  /*19f80*/  STG.E.64 desc[UR60][R18.64], R16 ;  /* 0x0000001012007986 */ /* 0x000fe2000c101b3c */
[----:B------:R-:W-:Y:S05]  /*19f90*/  EXIT ;  /* 0x000000000000794d */ /* 0x000fea0003800000 */
.L_x_608:
        /* <DEDUP_REMOVED lines=16> */
.L_x_611:
        /* <DEDUP_REMOVED lines=15> */
.L_x_612:
[----:B------:R-:W-:Y:S05]  /*1a190*/  EXIT ;  /* 0x000000000000794d */ /* 0x000fea0003800000 */
        .weak           $__internal_2_$__cuda_sm20_div_u64
        .type           $__internal_2_$__cuda_sm20_div_u64,@function
        .size           $__internal_2_$__cuda_sm20_div_u64,($__internal_3_$__cuda_sm20_rem_u64 - $__internal_2_$__cuda_sm20_div_u64)
$__internal_2_$__cuda_sm20_div_u64:
        /* <DEDUP_REMOVED lines=17> */
[----:B------:R-:W-:Y:S01]  /*1a2b0*/  IADD3 R21, P3, R23, R20, RZ ;  /* 0x0000001417157210 */ /* 0x000fe20007f7e0ff */
[----:B------:R-:W-:-:S04]  /*1a2c0*/  IMAD.X R20, R27, 0x1, R17, P0 ;  /* 0x000000011b147824 */ /* 0x000fc800000e0611 */
        /* <DEDUP_REMOVED lines=27> */
[----:B------:R-:W-:-:S04]  /*1a480*/  IMAD R12, R23, R10, R17 ;  /* 0x0000000a170c7224 */ /* 0x000fc800078e0211 */
[----:B------:R-:W-:Y:S01]  /*1a490*/  IMAD.X R22, R15, 0x1, ~R12, P1 ;  /* 0x000000010f167824 */ /* 0x000fe200008e0e0c */
[----:B------:R-:W-:Y:S02]  /*1a4a0*/  IADD3 R12, P3, R21, 0x1, RZ ;  /* 0x00000001150c7810 */ /* 0x000fe40007f7e0ff */
[----:B------:R-:W-:Y:S02]  /*1a4b0*/  IADD3 R15, P1, -R10, R25, RZ ;  /* 0x000000190a0f7210 */ /* 0x000fe40007f3e1ff */
[C---:B------:R-:W-:Y:S01]  /*1a4c0*/  ISETP.GE.U32.AND.EX P0, PT, R22.reuse, R13, PT, P0 ;  /* 0x0000000d1600720c */ /* 0x040fe20003f06100 */
[----:B------:R-:W-:Y:S02]  /*1a4d0*/  IMAD.X R16, RZ, RZ, R23, P3 ;  /* 0x000000ffff107224 */ /* 0x000fe400018e0617 */
[----:B------:R-:W-:Y:S01]  /*1a4e0*/  IMAD.X R20, R22, 0x1, ~R13, P1 ;  /* 0x0000000116147824 */ /* 0x000fe200008e0e0d */
[----:B------:R-:W-:Y:S02]  /*1a4f0*/  SEL R21, R12, R21, P0 ;  /* 0x000000150c157207 */ /* 0x000fe40000000000 */
[----:B------:R-:W-:-:S02]  /*1a500*/  SEL R15, R15, R25, P0 ;  /* 0x000000190f0f7207 */ /* 0x000fc40000000000 */
[----:B------:R-:W-:Y:S02]  /*1a510*/  SEL R16, R16, R23, P0 ;  /* 0x0000001710107207 */ /* 0x000fe40000000000 */
[----:B------:R-:W-:Y:S02]  /*1a520*/  IADD3 R12, P3, R21, 0x1, RZ ;  /* 0x00000001150c7810 */ /* 0x000fe40007f7e0ff */
[----:B------:R-:W-:Y:S02]  /*1a530*/  SEL R20, R20, R22, P0 ;  /* 0x0000001614147207 */ /* 0x000fe40000000000 */
[----:B------:R-:W-:Y:S01]  /*1a540*/  ISETP.GE.U32.AND P0, PT, R15, R10, PT ;  /* 0x0000000a0f00720c */ /* 0x000fe20003f06070 */
[----:B------:R-:W-:Y:S01]  /*1a550*/  IMAD.X R17, RZ, RZ, R16, P3 ;  /* 0x000000ffff117224 */ /* 0x000fe200018e0610 */
[----:B------:R-:W-:Y:S01]  /*1a560*/  ISETP.NE.U32.AND P1, PT, R10, RZ, PT ;  /* 0x000000ff0a00720c */ /* 0x000fe20003f25070 */
[----:B------:R-:W-:Y:S01]  /*1a570*/  IMAD.MOV.U32 R15, RZ, RZ, 0x0 ;  /* 0x00000000ff0f7424 */ /* 0x000fe200078e00ff */
[----:B------:R-:W-:-:S02]  /*1a580*/  ISETP.GE.U32.AND.EX P0, PT, R20, R13, PT, P0 ;  /* 0x0000000d1400720c */ /* 0x000fc40003f06100 */
[----:B------:R-:W-:Y:S02]  /*1a590*/  ISETP.NE.AND.EX P1, PT, R13, RZ, PT, P1 ;  /* 0x000000ff0d00720c */ /* 0x000fe40003f25310 */
[----:B------:R-:W-:Y:S02]  /*1a5a0*/  SEL R12, R12, R21, P0 ;  /* 0x000000150c0c7207 */ /* 0x000fe40000000000 */
[----:B------:R-:W-:Y:S02]  /*1a5b0*/  SEL R17, R17, R16, P0 ;  /* 0x0000001011117207 */ /* 0x000fe40000000000 */
[----:B------:R-:W-:Y:S02]  /*1a5c0*/  SEL R12, R12, 0xffffffff, P1 ;  /* 0xffffffff0c0c7807 */ /* 0x000fe40000800000 */
[----:B------:R-:W-:Y:S01]  /*1a5d0*/  SEL R17, R17, 0xffffffff, P1 ;  /* 0xffffffff11117807 */ /* 0x000fe20000800000 */
[----:B------:R-:W-:Y:S06]  /*1a5e0*/  RET.REL.NODEC R14 `(_ZN2at6native13reduce_kernelILi256ELi2ENS0_8ReduceOpIfNS0_9ArgMaxOpsIfEEjlLi4ELi4EEEEEvT1_) ;  /* 0xfffffe580e847950 */ /* 0x000fec0003c3ffff */
        .weak           $__internal_3_$__cuda_sm20_rem_u64
        .type           $__internal_3_$__cuda_sm20_rem_u64,@function
        .size           $__internal_3_$__cuda_sm20_rem_u64,(.L_x_6960 - $__internal_3_$__cuda_sm20_rem_u64)
$__internal_3_$__cuda_sm20_rem_u64:
        /* <DEDUP_REMOVED lines=42> */
[----:B------:R-:W-:Y:S02]  /*1a890*/  IMAD.X R23, RZ, RZ, R20, P1 ;  /* 0x000000ffff177224 */ /* 0x000fe400008e0614 */
[----:B------:R-:W-:Y:S01]  /*1a8a0*/  IMAD R21, R21, R15, R17 ;  /* 0x0000000f15157224 */ /* 0x000fe200078e0211 */
[----:B------:R-:W-:-:S03]  /*1a8b0*/  IADD3 R17, P1, -R16, R5, RZ ;  /* 0x0000000510117210 */ /* 0x000fc60007f3e1ff */
[-C--:B------:R-:W-:Y:S01]  /*1a8c0*/  IMAD R21, R23, R4.reuse, R21 ;  /* 0x0000000417157224 */ /* 0x080fe200078e0215 */
[----:B------:R-:W-:-:S03]  /*1a8d0*/  ISETP.GE.U32.AND P0, PT, R17, R4, PT ;  /* 0x000000041100720c */ /* 0x000fc60003f06070 */
[----:B------:R-:W-:Y:S01]  /*1a8e0*/  IMAD.X R14, R14, 0x1, ~R21, P1 ;  /* 0x000000010e0e7824 */ /* 0x000fe200008e0e15 */
[----:B------:R-:W-:-:S04]  /*1a8f0*/  IADD3 R5, P1, -R4, R17, RZ ;  /* 0x0000001104057210 */ /* 0x000fc80007f3e1ff */
[C---:B------:R-:W-:Y:S01]  /*1a900*/  ISETP.GE.U32.AND.EX P0, PT, R14.reuse, R15, PT, P0 ;  /* 0x0000000f0e00720c */ /* 0x040fe20003f06100 */
[----:B------:R-:W-:Y:S01]  /*1a910*/  IMAD.X R16, R14, 0x1, ~R15, P1 ;  /* 0x000000010e107824 */ /* 0x000fe200008e0e0f */
[----:B------:R-:W-:Y:S02]  /*1a920*/  ISETP.NE.U32.AND P1, PT, R4, RZ, PT ;  /* 0x000000ff0400720c */ /* 0x000fe40003f25070 */
[----:B------:R-:W-:Y:S02]  /*1a930*/  SEL R5, R5, R17, P0 ;  /* 0x0000001105057207 */ /* 0x000fe40000000000 */
[----:B------:R-:W-:Y:S02]  /*1a940*/  SEL R16, R16, R14, P0 ;  /* 0x0000000e10107207 */ /* 0x000fe40000000000 */
[----:B------:R-:W-:Y:S02]  /*1a950*/  IADD3 R14, P2, -R4, R5, RZ ;  /* 0x00000005040e7210 */ /* 0x000fe40007f5e1ff */
[----:B------:R-:W-:-:S02]  /*1a960*/  ISETP.GE.U32.AND P0, PT, R5, R4, PT ;  /* 0x000000040500720c */ /* 0x000fc40003f06070 */
[----:B------:R-:W-:Y:S01]  /*1a970*/  ISETP.NE.AND.EX P1, PT, R15, RZ, PT, P1 ;  /* 0x000000ff0f00720c */ /* 0x000fe20003f25310 */
[C---:B------:R-:W-:Y:S01]  /*1a980*/  IMAD.X R4, R16.reuse, 0x1, ~R15, P2 ;  /* 0x0000000110047824 */ /* 0x040fe200010e0e0f */
[----:B------:R-:W-:-:S04]  /*1a990*/  ISETP.GE.U32.AND.EX P0, PT, R16, R15, PT, P0 ;  /* 0x0000000f1000720c */ /* 0x000fc80003f06100 */
[----:B------:R-:W-:Y:S01]  /*1a9a0*/  SEL R14, R14, R5, P0 ;  /* 0x000000050e0e7207 */ /* 0x000fe20000000000 */
[----:B------:R-:W-:Y:S01]  /*1a9b0*/  IMAD.MOV.U32 R5, RZ, RZ, 0x0 ;  /* 0x00000000ff057424 */ /* 0x000fe200078e00ff */
[----:B------:R-:W-:Y:S01]  /*1a9c0*/  SEL R15, R4, R16, P0 ;  /* 0x00000010040f7207 */ /* 0x000fe20000000000 */
[----:B------:R-:W-:Y:S01]  /*1a9d0*/  IMAD.MOV.U32 R4, RZ, RZ, R12 ;  /* 0x000000ffff047224 */ /* 0x000fe200078e000c */
[----:B------:R-:W-:Y:S02]  /*1a9e0*/  SEL R14, R14, 0xffffffff, P1 ;  /* 0xffffffff0e0e7807 */ /* 0x000fe40000800000 */
[----:B------:R-:W-:Y:S01]  /*1a9f0*/  SEL R15, R15, 0xffffffff, P1 ;  /* 0xffffffff0f0f7807 */ /* 0x000fe20000800000 */
[----:B------:R-:W-:Y:S06]  /*1aa00*/  RET.REL.NODEC R4 `(_ZN2at6native13reduce_kernelILi256ELi2ENS0_8ReduceOpIfNS0_9ArgMaxOpsIfEEjlLi4ELi4EEEEEvT1_) ;  /* 0xfffffe54047c7950 */ /* 0x000fec0003c3ffff */
.L_x_613:
        /* <DEDUP_REMOVED lines=15> */
.L_x_6960:


//--------------------- .text._ZN2at6native13reduce_kernelILi128ELi4ENS0_8ReduceOpIfNS0_9ArgMaxOpsIfEEjlLi4ELi4EEEEEvT1_ --------------------------
	.section	.text._ZN2at6native13reduce_kernelILi128ELi4ENS0_8ReduceOpIfNS0_9ArgMaxOpsIfEEjlLi4ELi4EEEEEvT1_,"ax",@progbits
	.align	128
        .global         _ZN2at6native13reduce_kernelILi128ELi4ENS0_8ReduceOpIfNS0_9ArgMaxOpsIfEEjlLi4ELi4EEEEEvT1_
        .type           _ZN2at6native13reduce_kernelILi128ELi4ENS0_8ReduceOpIfNS0_9ArgMaxOpsIfEEjlLi4ELi4EEEEEvT1_,@function
        .size           _ZN2at6native13reduce_kernelILi128ELi4ENS0_8ReduceOpIfNS0_9ArgMaxOpsIfEEjlLi4ELi4EEEEEvT1_,(.L_x_6962 - _ZN2at6native13reduce_kernelILi128ELi4ENS0_8ReduceOpIfNS0_9ArgMaxOpsIfEEjlLi4ELi4EEEEEvT1_)
        .other          _ZN2at6native13reduce_kernelILi128ELi4ENS0_8ReduceOpIfNS0_9ArgMaxOpsIfEEjlLi4ELi4EEEEEvT1_,@"STO_CUDA_ENTRY STV_DEFAULT"
_ZN2at6native13reduce_kernelILi128ELi4ENS0_8ReduceOpIfNS0_9ArgMaxOpsIfEEjlLi4ELi4EEEEEvT1_:
.text._ZN2at6native13reduce_kernelILi128ELi4ENS0_8ReduceOpIfNS0_9ArgMaxOpsIfEEjlLi4ELi4EEEEEvT1_:
        /* <DEDUP_REMOVED lines=293> */
.L_x_614:
[----:B------:R-:W-:Y:S01]  /*1250*/  ULDC UR4, c[0x0][0x22c] ;  /* 0x00008b0000047ab9 */ /* 0x000fe20000000800 */
[----:B------:R-:W-:Y:S01]  /*1260*/  ULDC.64 UR60, c[0x0][0x208] ;  /* 0x00008200003c7ab9 */ /* 0x000fe20000000a00 */
[----:B------:R-:W-:Y:S01]  /*1270*/  IMAD.U32 R74, RZ, RZ, UR4 ;  /* 0x00000004ff4a7e24 */ /* 0x000fe2000f8e00ff */
[----:B------:R-:W-:Y:S01]  /*1280*/  ULDC UR4, c[0x0][0x230] ;  /* 0x00008c0000047ab9 */ /* 0x000fe20000000800 */
[----:B------:R-:W-:Y:S01]  /*1290*/  BSSY B6, `(.L_x_615) ;  /* 0x000153e000067945 */ /* 0x000fe20003800000 */
[----:B------:R-:W-:Y:S01]  /*12a0*/  CS2R R24, SRZ ;  /* 0x0000000000187805 */ /* 0x000fe2000001ff00 */
[----:B------:R-:W-:Y:S01]  /*12b0*/  IMAD.MOV.U32 R9, RZ, RZ, RZ ;  /* 0x000000ffff097224 */ /* 0x000fe200078e00ff */
[----:B------:R-:W-:Y:S02]  /*12c0*/  ISETP.GE.U32.AND P0, PT, R73, R74, PT ;  /* 0x0000004a4900720c */ /* 0x000fe40003f06070 */
[----:B------:R-:W-:Y:S01]  /*12d0*/  CS2R R70, SRZ ;  /* 0x0000000000467805 */ /* 0x000fe2000001ff00 */
[----:B------:R-:W-:Y:S01]  /*12e0*/  IMAD.MOV.U32 R69, RZ, RZ, RZ ;  /* 0x000000ffff457224 */ /* 0x000fe200078e00ff */
[----:B------:R-:W-:-:S02]  /*12f0*/  CS2R R30, SRZ ;  /* 0x00000000001e7805 */ /* 0x000fc4000001ff00 */
[----:B------:R-:W-:Y:S01]  /*1300*/  ISETP.GE.U32.OR P0, PT, R5, UR4, P0 ;  /* 0x0000000405007c0c */ /* 0x000fe20008706470 */
[----:B------:R-:W-:Y:S02]  /*1310*/  IMAD.MOV.U32 R29, RZ, RZ, RZ ;  /* 0x000000ffff1d7224 */ /* 0x000fe400078e00ff */
[----:B------:R-:W-:Y:S02]  /*1320*/  IMAD.MOV.U32 R5, RZ, RZ, RZ ;  /* 0x000000ffff057224 */ /* 0x000fe400078e00ff */
[----:B------:R-:W-:Y:S02]  /*1330*/  IMAD.MOV.U32 R64, RZ, RZ, RZ ;  /* 0x000000ffff407224 */ /* 0x000fe400078e00ff */
[----:B------:R-:W-:-:S06]  /*1340*/  IMAD.MOV.U32 R63, RZ, RZ, RZ ;  /* 0x000000ffff3f7224 */ /* 0x000fcc00078e00ff */
        /* <DEDUP_REMOVED lines=24> */
.L_x_618:
[----:B------:R-:W0:Y:S01]  /*14d0*/  LDC R11, c[0x0][0x218] ;  /* 0x00008600ff0b7b82 */ /* 0x000e220000000800 */
[----:B------:R-:W-:Y:S01]  /*14e0*/  SHF.R.U64 R0, R18, 0x2, R19 ;  /* 0x0000000212007819 */ /* 0x000fe20000001213 */
[----:B------:R-:W-:Y:S01]  /*14f0*/  ULDC UR4, c[0x0][0x22c] ;  /* 0x00008b0000047ab9 */ /* 0x000fe20000000800 */
[----:B------:R-:W-:Y:S02]  /*1500*/  BSSY B0, `(.L_x_619) ;  /* 0x000003f000007945 */ /* 0x000fe40003800000 */
[----:B------:R-:W-:Y:S01]  /*1510*/  LOP3.LUT R7, R0, 0x3, RZ, 0xc0, !PT ;  /* 0x0000000300077812 */ /* 0x000fe200078ec0ff */
[----:B------:R-:W-:Y:S02]  /*1520*/  IMAD.U32 R0, RZ, RZ, UR4 ;  /* 0x00000004ff007e24 */ /* 0x000fe4000f8e00ff */
        /* <DEDUP_REMOVED lines=23> */
.L_x_624:
[----:B------:R-:W-:Y:S05]  /*16a0*/  BSYNC B2 ;  /* 0x0000000000027941 */ /* 0x000fea0003800000 */
.L_x_623:
[----:B------:R-:W-:-:S04]  /*16b0*/  PRMT R0, R0, 0x9910, RZ ;  /* 0x0000991000007816 */ /* 0x000fc800000000ff */
[----:B------:R-:W-:-:S13]  /*16c0*/  ISETP.NE.AND P0, PT, R0, RZ, PT ;  /* 0x000000ff0000720c */ /* 0x000fda0003f05270 */
[----:B------:R-:W-:Y:S05]  /*16d0*/  @!P0 BRA `(.L_x_622) ;  /* 0x0000000000648947 */ /* 0x000fea0003800000 */
[----:B------:R-:W-:Y:S01]  /*16e0*/  IADD3 R3, P0, R16, -R7, RZ ;  /* 0x8000000710037210 */ /* 0x000fe20007f1e0ff */
[----:B------:R-:W0:Y:S04]  /*16f0*/  LDC.64 R20, c[0x0][0x220] ;  /* 0x00008800ff147b82 */ /* 0x000e280000000a00 */
[----:B------:R-:W-:Y:S01]  /*1700*/  IMAD.X R0, RZ, RZ, -0x1, P0 ;  /* 0xffffffffff007424 */ /* 0x000fe200000e06ff */
[----:B------:R-:W-:-:S04]  /*1710*/  LEA R4, P0, R3, R18, 0x2 ;  /* 0x0000001203047211 */ /* 0x000fc800078010ff */
[----:B------:R-:W-:Y:S02]  /*1720*/  LEA.HI.X R5, R3, R19, R0, 0x2, P0 ;  /* 0x0000001303057211 */ /* 0x000fe400000f1400 */
[----:B------:R-:W1:Y:S03]  /*1730*/  LDC R3, c[0x0][0x218] ;  /* 0x00008600ff037b82 */ /* 0x000e660000000800 */
[----:B------:R-:W2:Y:S01]  /*1740*/  LDG.E R4, desc[UR60][R4.64] ;  /* 0x0000003c04047981 */ /* 0x000ea2000c1e1900 */
[----:B------:R-:W-:Y:S01]  /*1750*/  IMAD.IADD R9, R16, 0x1, -R7 ;  /* 0x0000000110097824 */ /* 0x000fe200078e0a07 */
[----:B-1----:R-:W-:-:S13]  /*1760*/  FSETP.GTU.FTZ.AND P1, PT, |R3|, +INF , PT ;  /* 0x7f8000000300780b */ /* 0x002fda0003f3c200 */
[----:B0-----:R-:W-:-:S05]  /*1770*/  @!P1 IMAD.MOV.U32 R24, RZ, RZ, R20 ;  /* 0x000000ffff189224 */ /* 0x001fca00078e0014 */
        /* <DEDUP_REMOVED lines=15> */
.L_x_622:
[----:B------:R-:W-:Y:S05]  /*1870*/  BSYNC B1 ;  /* 0x0000000000017941 */ /* 0x000fea0003800000 */
.L_x_621:
[----:B------:R-:W0:Y:S01]  /*1880*/  LDC R0, c[0x0][0x22c] ;  /* 0x00008b00ff007b82 */ /* 0x000e220000000800 */
[C---:B------:R-:W-:Y:S02]  /*1890*/  IADD3 R5, P0, -R7.reuse, 0x4, RZ ;  /* 0x0000000407057810 */ /* 0x040fe40007f1e1ff */
[----:B------:R-:W-:Y:S02]  /*18a0*/  IADD3 R23, -R7, 0x4, RZ ;  /* 0x0000000407177810 */ /* 0x000fe40007ffe1ff */
[----:B------:R-:W-:Y:S01]  /*18b0*/  LEA R18, P1, R5, R18, 0x2 ;  /* 0x0000001205127211 */ /* 0x000fe200078210ff */
[----:B------:R-:W-:-:S05]  /*18c0*/  IMAD.X R4, RZ, RZ, -0x1, P0 ;  /* 0xffffffffff047424 */ /* 0x000fca00000e06ff */
[----:B------:R-:W-:Y:S02]  /*18d0*/  LEA.HI.X R19, R5, R19, R4, 0x2, P1 ;  /* 0x0000001305137211 */ /* 0x000fe400008f1404 */
[----:B0-----:R-:W-:-:S07]  /*18e0*/  IADD3 R0, R7, -0x4, R0 ;  /* 0xfffffffc07007810 */ /* 0x001fce0007ffe000 */
.L_x_620:
[----:B------:R-:W-:Y:S05]  /*18f0*/  BSYNC B0 ;  /* 0x0000000000007941 */ /* 0x000fea0003800000 */
.L_x_619:
        /* <DEDUP_REMOVED lines=8> */
[--C-:B------:R-:W-:Y:S02]  /*1980*/  IMAD.MOV.U32 R63, RZ, RZ, R14.reuse ;  /* 0x000000ffff3f7224 */ /* 0x100fe400078e000e */
        /* <DEDUP_REMOVED lines=11> */
.L_x_636:
        /* <DEDUP_REMOVED lines=31> */
.L_x_628:
[----:B------:R-:W-:Y:S02]  /*1c30*/  FSETP.GTU.FTZ.AND P0, PT, |R5|, +INF , PT ;  /* 0x7f8000000500780b */ /* 0x000fe40003f1c200 */
[----:B------:R-:W-:-:S04]  /*1c40*/  ISETP.LT.U32.AND P1, PT, R13, R10, PT ;  /* 0x0000000a0d00720c */ /* 0x000fc80003f21070 */
[----:B------:R-:W-:-:S13]  /*1c50*/  ISETP.LT.OR.EX P0, PT, R14, RZ, !P0, P1 ;  /* 0x000000ff0e00720c */ /* 0x000fda0004701710 */
.L_x_629:
[----:B------:R-:W-:Y:S05]  /*1c60*/  BSYNC B1 ;  /* 0x0000000000017941 */ /* 0x000fea0003800000 */
.L_x_627:
[----:B------:R-:W-:Y:S01]  /*1c70*/  FSETP.GTU.FTZ.AND P1, PT, |R11|, +INF , PT ;  /* 0x7f8000000b00780b */ /* 0x000fe20003f3c200 */
[----:B------:R-:W-:Y:S01]  /*1c80*/  BSSY B1, `(.L_x_630) ;  /* 0x0000012000017945 */ /* 0x000fe20003800000 */
[----:B------:R-:W-:Y:S01]  /*1c90*/  SEL R13, R13, R10, P0 ;  /* 0x0000000a0d0d7207 */ /* 0x000fe20000000000 */
[----:B------:R-:W-:Y:S01]  /*1ca0*/  VIADD R10, R25, 0x2 ;  /* 0x00000002190a7836 */ /* 0x000fe20000000000 */
        /* <DEDUP_REMOVED lines=12> */
.L_x_631:
[----:B------:R-:W-:Y:S02]  /*1d70*/  FSETP.GTU.FTZ.AND P0, PT, |R6|, +INF , PT ;  /* 0x7f8000000600780b */ /* 0x000fe40003f1c200 */
[----:B------:R-:W-:-:S04]  /*1d80*/  ISETP.LT.U32.AND P1, PT, R15, R10, PT ;  /* 0x0000000a0f00720c */ /* 0x000fc80003f21070 */
[----:B------:R-:W-:-:S13]  /*1d90*/  ISETP.LT.OR.EX P0, PT, R20, RZ, !P0, P1 ;  /* 0x000000ff1400720c */ /* 0x000fda0004701710 */
.L_x_632:
[----:B------:R-:W-:Y:S05]  /*1da0*/  BSYNC B1 ;  /* 0x0000000000017941 */ /* 0x000fea0003800000 */
.L_x_630:
        /* <DEDUP_REMOVED lines=16> */
.L_x_634:
[----:B------:R-:W-:Y:S02]  /*1eb0*/  FSETP.GTU.FTZ.AND P0, PT, |R7|, +INF , PT ;  /* 0x7f8000000700780b */ /* 0x000fe40003f1c200 */
[----:B------:R-:W-:-:S04]  /*1ec0*/  ISETP.LT.U32.AND P1, PT, R64, R25, PT ;  /* 0x000000194000720c */ /* 0x000fc80003f21070 */
[----:B------:R-:W-:-:S13]  /*1ed0*/  ISETP.LT.OR.EX P0, PT, R63, RZ, !P0, P1 ;  /* 0x000000ff3f00720c */ /* 0x000fda0004701710 */
.L_x_635:
[----:B------:R-:W-:Y:S05]  /*1ee0*/  BSYNC B1 ;  /* 0x0000000000017941 */ /* 0x000fea0003800000 */
.L_x_633:
        /* <DEDUP_REMOVED lines=9> */
.L_x_626:
[----:B------:R-:W-:Y:S05]  /*1f80*/  BSYNC B0 ;  /* 0x0000000000007941 */ /* 0x000fea0003800000 */
.L_x_625:
        /* <DEDUP_REMOVED lines=12> */
.L_x_638:
[----:B------:R-:W-:Y:S05]  /*2050*/  BSYNC B0 ;  /* 0x0000000000007941 */ /* 0x000fea0003800000 */
.L_x_637:
        /* <DEDUP_REMOVED lines=27> */
.L_x_640:
[----:B------:R-:W-:Y:S05]  /*2210*/  BSYNC B0 ;  /* 0x0000000000007941 */ /* 0x000fea0003800000 */
.L_x_639:
        /* <DEDUP_REMOVED lines=12> */
.L_x_642:
[----:B------:R-:W-:Y:S02]  /*22e0*/  FSETP.GTU.FTZ.AND P0, PT, |R12|, +INF , PT ;  /* 0x7f8000000c00780b */ /* 0x000fe40003f1c200 */
[----:B------:R-:W-:-:S04]  /*22f0*/  ISETP.LT.U32.AND P1, PT, R24, R13, PT ;  /* 0x0000000d1800720c */ /* 0x000fc80003f21070 */
[----:B------:R-:W-:-:S13]  /*2300*/  ISETP.LT.OR.EX P0, PT, R21, R14, !P0, P1 ;  /* 0x0000000e1500720c */ /* 0x000fda0004701710 */
.L_x_643:
[----:B------:R-:W-:Y:S05]  /*2310*/  BSYNC B0 ;  /* 0x0000000000007941 */ /* 0x000fea0003800000 */
.L_x_641:
        /* <DEDUP_REMOVED lines=15> */
.L_x_645:
[----:B------:R-:W-:Y:S02]  /*2410*/  FSETP.GTU.FTZ.AND P0, PT, |R11|, +INF , PT ;  /* 0x7f8000000b00780b */ /* 0x000fe40003f1c200 */
[----:B------:R-:W-:-:S04]  /*2420*/  ISETP.LT.U32.AND P1, PT, R24, R15, PT ;  /* 0x0000000f1800720c */ /* 0x000fc80003f21070 */
[----:B------:R-:W-:-:S13]  /*2430*/  ISETP.LT.OR.EX P0, PT, R21, R20, !P0, P1 ;  /* 0x000000141500720c */ /* 0x000fda0004701710 */
.L_x_646:
[----:B------:R-:W-:Y:S05]  /*2440*/  BSYNC B0 ;  /* 0x0000000000007941 */ /* 0x000fea0003800000 */
.L_x_644:
        /* <DEDUP_REMOVED lines=15> */
.L_x_648:
[----:B------:R-:W-:Y:S02]  /*2540*/  FSETP.GTU.FTZ.AND P0, PT, |R8|, +INF , PT ;  /* 0x7f8000000800780b */ /* 0x000fe40003f1c200 */
[----:B------:R-:W-:-:S04]  /*2550*/  ISETP.LT.U32.AND P1, PT, R15, R64, PT ;  /* 0x000000400f00720c */ /* 0x000fc80003f21070 */
[----:B------:R-:W-:-:S13]  /*2560*/  ISETP.LT.OR.EX P0, PT, R20, R63, !P0, P1 ;  /* 0x0000003f1400720c */ /* 0x000fda0004701710 */
.L_x_649:
[----:B------:R-:W-:Y:S05]  /*2570*/  BSYNC B0 ;  /* 0x0000000000007941 */ /* 0x000fea0003800000 */
.L_x_647:
[----:B------:R-:W-:Y:S01]  /*2580*/  SEL R64, R15, R64, P0 ;  /* 0x000000400f407207 */ /* 0x000fe20000000000 */
[----:B------:R-:W-:Y:S01]  /*2590*/  IMAD.MOV.U32 R30, RZ, RZ, RZ ;  /* 0x000000ffff1e7224 */ /* 0x000fe200078e00ff */
[----:B------:R-:W-:Y:S01]  /*25a0*/  SEL R63, R20, R63, P0 ;  /* 0x0000003f143f7207 */ /* 0x000fe20000000000 */
[----:B------:R-:W-:Y:S01]  /*25b0*/  IMAD.MOV.U32 R29, RZ, RZ, RZ ;  /* 0x000000ffff1d7224 */ /* 0x000fe200078e00ff */
[----:B------:R-:W-:Y:S01]  /*25c0*/  FSEL R31, R11, R8, P0 ;  /* 0x000000080b1f7208 */ /* 0x000fe20000000000 */
[----:B------:R-:W-:Y:S01]  /*25d0*/  IMAD.MOV.U32 R5, RZ, RZ, RZ ;  /* 0x000000ffff057224 */ /* 0x000fe200078e00ff */
[----:B------:R-:W-:Y:S01]  /*25e0*/  CS2R R70, SRZ ;  /* 0x0000000000467805 */ /* 0x000fe2000001ff00 */
[----:B------:R-:W-:Y:S01]  /*25f0*/  IMAD.MOV.U32 R69, RZ, RZ, RZ ;  /* 0x000000ffff457224 */ /* 0x000fe200078e00ff */
[----:B------:R-:W-:Y:S01]  /*2600*/  CS2R R24, SRZ ;  /* 0x0000000000187805 */ /* 0x000fe2000001ff00 */
[----:B------:R-:W-:Y:S01]  /*2610*/  IMAD.MOV.U32 R9, RZ, RZ, RZ ;  /* 0x000000ffff097224 */ /* 0x000fe200078e00ff */
[----:B------:R-:W-:Y:S06]  /*2620*/  BRA `(.L_x_616) ;  /* 0x0000014000107947 */ /* 0x000fec0003800000 */
.L_x_617:
        /* <DEDUP_REMOVED lines=19> */
[----:B------:R-:W-:Y:S02]  /*2760*/  IMAD.MOV.U32 R67, RZ, RZ, R45 ;  /* 0x000000ffff437224 */ /* 0x000fe400078e002d */
[----:B------:R-:W-:Y:S02]  /*2770*/  IMAD.MOV.U32 R65, RZ, RZ, R43 ;  /* 0x000000ffff417224 */ /* 0x000fe400078e002b */
[--C-:B------:R-:W-:Y:S02]  /*2780*/  IMAD.MOV.U32 R68, RZ, RZ, R41.reuse ;  /* 0x000000ffff447224 */ /* 0x100fe400078e0029 */
[----:B------:R-:W-:Y:S02]  /*2790*/  IMAD.MOV.U32 R66, RZ, RZ, R41 ;  /* 0x000000ffff427224 */ /* 0x000fe400078e0029 */
[----:B------:R-:W-:-:S02]  /*27a0*/  IMAD.MOV.U32 R64, RZ, RZ, R45 ;  /* 0x000000ffff407224 */ /* 0x000fc400078e002d */
[----:B------:R-:W-:Y:S02]  /*27b0*/  IMAD.MOV.U32 R63, RZ, RZ, R43 ;  /* 0x000000ffff3f7224 */ /* 0x000fe400078e002b */
[----:B------:R-:W-:Y:S02]  /*27c0*/  IMAD.MOV.U32 R62, RZ, RZ, R45 ;  /* 0x000000ffff3e7224 */ /* 0x000fe400078e002d */
[----:B------:R-:W-:Y:S02]  /*27d0*/  IMAD.MOV.U32 R60, RZ, RZ, R43 ;  /* 0x000000ffff3c7224 */ /* 0x000fe400078e002b */
[----:B------:R-:W-:Y:S02]  /*27e0*/  IMAD.MOV.U32 R61, RZ, RZ, R41 ;  /* 0x000000ffff3d7224 */ /* 0x000fe400078e0029 */
        /* <DEDUP_REMOVED lines=32> */
[----:B------:R-:W-:Y:S01]  /*29f0*/  IMAD.MOV.U32 R3, RZ, RZ, R41 ;  /* 0x000000ffff037224 */ /* 0x000fe200078e0029 */
[----:B------:R-:W-:Y:S06]  /*2a00*/  @P0 BRA `(.L_x_653) ;  /* 0x0000005800080947 */ /* 0x000fec0003800000 */
[----:B------:R-:W0:Y:S01]  /*2a10*/  LDC.64 R56, c[0x0][0x268] ;  /* 0x00009a00ff387b82 */ /* 0x000e220000000a00 */
[----:B------:R-:W-:Y:S01]  /*2a20*/  ISETP.NE.AND P1, PT, R24, RZ, PT ;  /* 0x000000ff1800720c */ /* 0x000fe20003f25270 */
        /* <DEDUP_REMOVED lines=13> */
[----:B------:R-:W-:Y:S02]  /*2b00*/  IMAD.MOV.U32 R4, RZ, RZ, R45 ;  /* 0x000000ffff047224 */ /* 0x000fe400078e002d */
        /* <DEDUP_REMOVED lines=13> */
[----:B------:R-:W-:Y:S02]  /*2be0*/  IMAD.MOV.U32 R0, RZ, RZ, R43 ;  /* 0x000000ffff007224 */ /* 0x000fe400078e002b */
        /* <DEDUP_REMOVED lines=13> */
[----:B0-----:R-:W-:-:S07]  /*2cc0*/  IMAD.MOV.U32 R3, RZ, RZ, R41 ;  /* 0x000000ffff037224 */ /* 0x001fce00078e0029 */
.L_x_703:
        /* <DEDUP_REMOVED lines=54> */
[----:B------:R-:W-:-:S03]  /*3030*/  ISETP.NE.AND P0, PT, R56, 0x1, PT ;  /* 0x000000013800780c */ /* 0x000fc60003f05270 */
        /* <DEDUP_REMOVED lines=242> */
.L_x_654:
[----:B------:R-:W-:-:S04]  /*3f60*/  LOP3.LUT R25, R28, 0xfffffff0, RZ, 0xc0, !PT ;  /* 0xfffffff01c197812 */ /* 0x000fc800078ec0ff */
[----:B------:R-:W-:-:S05]  /*3f70*/  IADD3 R24, P0, R18, R25, RZ ;  /* 0x0000001912187210 */ /* 0x000fca0007f1e0ff */
[----:B------:R-:W-:-:S06]  /*3f80*/  IMAD.X R25, RZ, RZ, R19, P0 ;  /* 0x000000ffff197224 */ /* 0x000fcc00000e0613 */
[----:B------:R-:W5:Y:S01]  /*3f90*/  LDG.E.128 R24, desc[UR60][R24.64] ;  /* 0x0000003c18187981 */ /* 0x000f62000c1e1d00 */
[----:B------:R-:W-:Y:S05]  /*3fa0*/  @!P1 BRA `(.L_x_655) ;  /* 0x0000000c00d89947 */ /* 0x000fea0003800000 */
[----:B------:R-:W-:Y:S01]  /*3fb0*/  ULDC UR36, c[0x0][0x234] ;  /* 0x00008d0000247ab9 */ /* 0x000fe20000000800 */
[----:B------:R-:W-:Y:S01]  /*3fc0*/  IMAD.MOV.U32 R28, RZ, RZ, RZ ;  /* 0x000000ffff1c7224 */ /* 0x000fe200078e00ff */
[----:B------:R-:W-:Y:S01]  /*3fd0*/  ISETP.NE.AND P0, PT, R56, 0x1, PT ;  /* 0x000000013800780c */ /* 0x000fe20003f05270 */
        /* <DEDUP_REMOVED lines=243> */
.L_x_655:
[----:B------:R-:W-:Y:S01]  /*4f10*/  LOP3.LUT R29, R32, 0xfffffff0, RZ, 0xc0, !PT ;  /* 0xfffffff0201d7812 */ /* 0x000fe200078ec0ff */
[----:B------:R-:W-:-:S03]  /*4f20*/  ULDC UR36, c[0x0][0x234] ;  /* 0x00008d0000247ab9 */ /* 0x000fc60000000800 */
[----:B------:R-:W-:-:S05]  /*4f30*/  IADD3 R28, P0, R18, R29, RZ ;  /* 0x0000001d121c7210 */ /* 0x000fca0007f1e0ff */
[----:B------:R-:W-:-:S06]  /*4f40*/  IMAD.X R29, RZ, RZ, R19, P0 ;  /* 0x000000ffff1d7224 */ /* 0x000fcc00000e0613 */
[----:B------:R-:W5:Y:S01]  /*4f50*/  LDG.E.128 R28, desc[UR60][R28.64] ;  /* 0x0000003c1c1c7981 */ /* 0x000f62000c1e1d00 */
[----:B------:R-:W-:Y:S02]  /*4f60*/  IMAD.U32 R72, RZ, RZ, UR36 ;  /* 0x00000024ff487e24 */ /* 0x000fe4000f8e00ff */
[----:B------:R-:W-:Y:S02]  /*4f70*/  IMAD.MOV.U32 R74, RZ, RZ, RZ ;  /* 0x000000ffff4a7224 */ /* 0x000fe400078e00ff */
[----:B------:R-:W-:Y:S02]  /*4f80*/  IMAD.MOV.U32 R36, RZ, RZ, RZ ;  /* 0x000000ffff247224 */ /* 0x000fe400078e00ff */
[----:B------:R-:W-:Y:S01]  /*4f90*/  IMAD.IADD R75, R73, 0x1, R72 ;  /* 0x00000001494b7824 */ /* 0x000fe200078e0248 */
[----:B------:R-:W-:Y:S06]  /*4fa0*/  @!P1 BRA `(.L_x_656) ;  /* 0x0000000c00d49947 */ /* 0x000fec0003800000 */
[----:B------:R-:W-:Y:S01]  /*4fb0*/  IMAD.IADD R33, R75, 0x1, R72 ;  /* 0x000000014b217824 */ /* 0x000fe200078e0248 */
[----:B------:R-:W-:Y:S01]  /*4fc0*/  ISETP.NE.AND P0, PT, R56, 0x1, PT ;  /* 0x000000013800780c */ /* 0x000fe20003f05270 */
        /* <DEDUP_REMOVED lines=243> */
.L_x_656:
[----:B------:R-:W-:-:S04]  /*5f00*/  LOP3.LUT R33, R36, 0xfffffff0, RZ, 0xc0, !PT ;  /* 0xfffffff024217812 */ /* 0x000fc800078ec0ff */
[----:B------:R-:W-:-:S05]  /*5f10*/  IADD3 R32, P0, R18, R33, RZ ;  /* 0x0000002112207210 */ /* 0x000fca0007f1e0ff */
[----:B------:R-:W-:-:S06]  /*5f20*/  IMAD.X R33, RZ, RZ, R19, P0 ;  /* 0x000000ffff217224 */ /* 0x000fcc00000e0613 */
[----:B------:R-:W5:Y:S01]  /*5f30*/  LDG.E.128 R32, desc[UR60][R32.64] ;  /* 0x0000003c20207981 */ /* 0x000f62000c1e1d00 */
[----:B------:R-:W-:Y:S05]  /*5f40*/  @!P1 BRA `(.L_x_657) ;  /* 0x0000000c00d89947 */ /* 0x000fea0003800000 */
[--C-:B------:R-:W-:Y:S01]  /*5f50*/  IMAD.IADD R37, R75, 0x1, R72.reuse ;  /* 0x000000014b257824 */ /* 0x100fe200078e0248 */
[----:B------:R-:W-:Y:S01]  /*5f60*/  ISETP.NE.AND P0, PT, R56, 0x1, PT ;  /* 0x000000013800780c */ /* 0x000fe20003f05270 */
        /* <DEDUP_REMOVED lines=244> */
.L_x_657:
[----:B------:R-:W-:-:S04]  /*6eb0*/  LOP3.LUT R37, R74, 0xfffffff0, RZ, 0xc0, !PT ;  /* 0xfffffff04a257812 */ /* 0x000fc800078ec0ff */
[----:B------:R-:W-:-:S05]  /*6ec0*/  IADD3 R36, P0, R18, R37, RZ ;  /* 0x0000002512247210 */ /* 0x000fca0007f1e0ff */
[----:B------:R-:W-:-:S06]  /*6ed0*/  IMAD.X R37, RZ, RZ, R19, P0 ;  /* 0x000000ffff257224 */ /* 0x000fcc00000e0613 */
[----:B------:R-:W5:Y:S01]  /*6ee0*/  LDG.E.128 R36, desc[UR60][R36.64] ;  /* 0x0000003c24247981 */ /* 0x000f62000c1e1d00 */
        /* <DEDUP_REMOVED lines=27> */
.L_x_659:
[----:B------:R-:W-:Y:S02]  /*70a0*/  FSETP.GTU.FTZ.AND P0, PT, |R25|, +INF , PT ;  /* 0x7f8000001900780b */ /* 0x000fe40003f1c200 */
[----:B------:R-:W-:-:S04]  /*70b0*/  ISETP.LT.U32.AND P2, PT, R7, R73, PT ;  /* 0x000000490700720c */ /* 0x000fc80003f41070 */
[----:B------:R-:W-:-:S13]  /*70c0*/  ISETP.LT.OR.EX P0, PT, R5, RZ, !P0, P2 ;  /* 0x000000ff0500720c */ /* 0x000fda0004701720 */
.L_x_660:
[----:B------:R-:W-:Y:S05]  /*70d0*/  BSYNC B1 ;  /* 0x0000000000017941 */ /* 0x000fea0003800000 */
.L_x_658:
        /* <DEDUP_REMOVED lines=15> */
.L_x_662:
[----:B------:R-:W-:Y:S02]  /*71d0*/  FSETP.GTU.FTZ.AND P0, PT, |R26|, +INF , PT ;  /* 0x7f8000001a00780b */ /* 0x000fe40003f1c200 */
[----:B------:R-:W-:-:S04]  /*71e0*/  ISETP.LT.U32.AND P2, PT, R10, R73, PT ;  /* 0x000000490a00720c */ /* 0x000fc80003f41070 */
[----:B------:R-:W-:-:S13]  /*71f0*/  ISETP.LT.OR.EX P0, PT, R8, RZ, !P0, P2 ;  /* 0x000000ff0800720c */ /* 0x000fda0004701720 */
.L_x_663:
[----:B------:R-:W-:Y:S05]  /*7200*/  BSYNC B1 ;  /* 0x0000000000017941 */ /* 0x000fea0003800000 */
.L_x_661:
        /* <DEDUP_REMOVED lines=15> */
.L_x_665:
[----:B------:R-:W-:Y:S02]  /*7300*/  FSETP.GTU.FTZ.AND P0, PT, |R27|, +INF , PT ;  /* 0x7f8000001b00780b */ /* 0x000fe40003f1c200 */
[----:B------:R-:W-:-:S04]  /*7310*/  ISETP.LT.U32.AND P2, PT, R13, R73, PT ;  /* 0x000000490d00720c */ /* 0x000fc80003f41070 */
[----:B------:R-:W-:-:S13]  /*7320*/  ISETP.LT.OR.EX P0, PT, R11, RZ, !P0, P2 ;  /* 0x000000ff0b00720c */ /* 0x000fda0004701720 */
.L_x_666:
[----:B------:R-:W-:Y:S05]  /*7330*/  BSYNC B1 ;  /* 0x0000000000017941 */ /* 0x000fea0003800000 */
.L_x_664:
        /* <DEDUP_REMOVED lines=15> */
.L_x_668:
[----:B------:R-:W-:Y:S02]  /*7430*/  FSETP.GTU.FTZ.AND P0, PT, |R28|, +INF , PT ;  /* 0x7f8000001c00780b */ /* 0x000fe40003f1c200 */
[----:B------:R-:W-:-:S04]  /*7440*/  ISETP.LT.U32.AND P2, PT, R23, R75, PT ;  /* 0x0000004b1700720c */ /* 0x000fc80003f41070 */
[----:B------:R-:W-:-:S13]  /*7450*/  ISETP.LT.OR.EX P0, PT, R21, RZ, !P0, P2 ;  /* 0x000000ff1500720c */ /* 0x000fda0004701720 */
.L_x_669:
[----:B------:R-:W-:Y:S05]  /*7460*/  BSYNC B1 ;  /* 0x0000000000017941 */ /* 0x000fea0003800000 */
.L_x_667:
        /* <DEDUP_REMOVED lines=15> */
.L_x_671:
[----:B------:R-:W-:Y:S02]  /*7560*/  FSETP.GTU.FTZ.AND P0, PT, |R29|, +INF , PT ;  /* 0x7f8000001d00780b */ /* 0x000fe40003f1c200 */
[----:B------:R-:W-:-:S04]  /*7570*/  ISETP.LT.U32.AND P2, PT, R22, R75, PT ;  /* 0x0000004b1600720c */ /* 0x000fc80003f41070 */
[----:B------:R-:W-:-:S13]  /*7580*/  ISETP.LT.OR.EX P0, PT, R20, RZ, !P0, P2 ;  /* 0x000000ff1400720c */ /* 0x000fda0004701720 */
.L_x_672:
[----:B------:R-:W-:Y:S05]  /*7590*/  BSYNC B1 ;  /* 0x0000000000017941 */ /* 0x000fea0003800000 */
.L_x_670:
[----:B------:R-:W-:Y:S01]  /*75a0*/  FSETP.GTU.FTZ.AND P2, PT, |R41|, +INF , PT ;  /* 0x7f8000002900780b */ /* 0x000fe20003f5c200 */
[----:B------:R-:W-:Y:S01]  /*75b0*/  BSSY B1, `(.L_x_673) ;  /* 0x0000011000017945 */ /* 0x000fe20003800000 */
[----:B------:R-:W-:Y:S02]  /*75c0*/  FSEL R14, R14, R29, P0 ;  /* 0x0000001d0e0e7208 */ /* 0x000fe40000000000 */
[----:B------:R-:W-:Y:S02]  /*75d0*/  SEL R22, R22, R75, P0 ;  /* 0x0000004b16167207 */ /* 0x000fe40000000000 */
[----:B------:R-:W-:-:S07]  /*75e0*/  SEL R20, R20, RZ, P0 ;  /* 0x000000ff14147207 */ /* 0x000fce0000000000 */
[----:B------:R-:W-:Y:S05]  /*75f0*/  @P2 BRA `(.L_x_674) ;  /* 0x0000000000242947 */ /* 0x000fea0003800000 */
[-C--:B------:R-:W-:Y:S02]  /*7600*/  FSETP.NEU.FTZ.AND P3, PT, R41, R30.reuse, PT ;  /* 0x0000001e2900720b */ /* 0x080fe40003f7d000 */
        /* <DEDUP_REMOVED lines=8> */
.L_x_674:
[----:B------:R-:W-:Y:S02]  /*7690*/  FSETP.GTU.FTZ.AND P0, PT, |R30|, +INF , PT ;  /* 0x7f8000001e00780b */ /* 0x000fe40003f1c200 */
[----:B------:R-:W-:-:S04]  /*76a0*/  ISETP.LT.U32.AND P2, PT, R45, R75, PT ;  /* 0x0000004b2d00720c */ /* 0x000fc80003f41070 */
[----:B------:R-:W-:-:S13]  /*76b0*/  ISETP.LT.OR.EX P0, PT, R43, RZ, !P0, P2 ;  /* 0x000000ff2b00720c */ /* 0x000fda0004701720 */
.L_x_675:
[----:B------:R-:W-:Y:S05]  /*76c0*/  BSYNC B1 ;  /* 0x0000000000017941 */ /* 0x000fea0003800000 */
.L_x_673:
        /* <DEDUP_REMOVED lines=15> */
.L_x_677:
[----:B------:R-:W-:Y:S02]  /*77c0*/  FSETP.GTU.FTZ.AND P0, PT, |R31|, +INF , PT ;  /* 0x7f8000001f00780b */ /* 0x000fe40003f1c200 */
[----:B------:R-:W-:-:S04]  /*77d0*/  ISETP.LT.U32.AND P2, PT, R44, R75, PT ;  /* 0x0000004b2c00720c */ /* 0x000fc80003f41070 */
[----:B------:R-:W-:-:S13]  /*77e0*/  ISETP.LT.OR.EX P0, PT, R42, RZ, !P0, P2 ;  /* 0x000000ff2a00720c */ /* 0x000fda0004701720 */
.L_x_678:
[----:B------:R-:W-:Y:S05]  /*77f0*/  BSYNC B1 ;  /* 0x0000000000017941 */ /* 0x000fea0003800000 */
.L_x_676:
[----:B------:R-:W-:Y:S01]  /*7800*/  FSETP.GTU.FTZ.AND P2, PT, |R47|, +INF , PT ;  /* 0x7f8000002f00780b */ /* 0x000fe20003f5c200 */
[----:B------:R-:W-:Y:S01]  /*7810*/  BSSY B1, `(.L_x_679) ;  /* 0x0000012000017945 */ /* 0x000fe20003800000 */
[----:B------:R-:W-:Y:S01]  /*7820*/  SEL R44, R44, R75, P0 ;  /* 0x0000004b2c2c7207 */ /* 0x000fe20000000000 */
[----:B------:R-:W-:Y:S01]  /*7830*/  IMAD.IADD R75, R75, 0x1, R72 ;  /* 0x000000014b4b7824 */ /* 0x000fe200078e0248 */
        /* <DEDUP_REMOVED lines=12> */
.L_x_680:
[----:B------:R-:W-:Y:S02]  /*7900*/  FSETP.GTU.FTZ.AND P0, PT, |R32|, +INF , PT ;  /* 0x7f8000002000780b */ /* 0x000fe40003f1c200 */
[----:B------:R-:W-:-:S04]  /*7910*/  ISETP.LT.U32.AND P2, PT, R48, R75, PT ;  /* 0x0000004b3000720c */ /* 0x000fc80003f41070 */
[----:B------:R-:W-:-:S13]  /*7920*/  ISETP.LT.OR.EX P0, PT, R46, RZ, !P0, P2 ;  /* 0x000000ff2e00720c */ /* 0x000fda0004701720 */
.L_x_681:
[----:B------:R-:W-:Y:S05]  /*7930*/  BSYNC B1 ;  /* 0x0000000000017941 */ /* 0x000fea0003800000 */
.L_x_679:
        /* <DEDUP_REMOVED lines=15> */
.L_x_683:
[----:B------:R-:W-:Y:S02]  /*7a30*/  FSETP.GTU.FTZ.AND P0, PT, |R33|, +INF , PT ;  /* 0x7f8000002100780b */ /* 0x000fe40003f1c200 */
[----:B------:R-:W-:-:S04]  /*7a40*/  ISETP.LT.U32.AND P2, PT, R51, R75, PT ;  /* 0x0000004b3300720c */ /* 0x000fc80003f41070 */
[----:B------:R-:W-:-:S13]  /*7a50*/  ISETP.LT.OR.EX P0, PT, R49, RZ, !P0, P2 ;  /* 0x000000ff3100720c */ /* 0x000fda0004701720 */
.L_x_684:
[----:B------:R-:W-:Y:S05]  /*7a60*/  BSYNC B1 ;  /* 0x0000000000017941 */ /* 0x000fea0003800000 */
.L_x_682:
        /* <DEDUP_REMOVED lines=15> */
.L_x_686:
[----:B------:R-:W-:Y:S02]  /*7b60*/  FSETP.GTU.FTZ.AND P0, PT, |R34|, +INF , PT ;  /* 0x7f8000002200780b */ /* 0x000fe40003f1c200 */
[----:B------:R-:W-:-:S04]  /*7b70*/  ISETP.LT.U32.AND P2, PT, R54, R75, PT ;  /* 0x0000004b3600720c */ /* 0x000fc80003f41070 */
[----:B------:R-:W-:-:S13]  /*7b80*/  ISETP.LT.OR.EX P0, PT, R52, RZ, !P0, P2 ;  /* 0x000000ff3400720c */ /* 0x000fda0004701720 */
.L_x_687:
[----:B------:R-:W-:Y:S05]  /*7b90*/  BSYNC B1 ;  /* 0x0000000000017941 */ /* 0x000fea0003800000 */
.L_x_685:
        /* <DEDUP_REMOVED lines=15> */
.L_x_689:
[----:B------:R-:W-:Y:S02]  /*7c90*/  FSETP.GTU.FTZ.AND P0, PT, |R35|, +INF , PT ;  /* 0x7f8000002300780b */ /* 0x000fe40003f1c200 */
[----:B------:R-:W-:-:S04]  /*7ca0*/  ISETP.LT.U32.AND P2, PT, R59, R75, PT ;  /* 0x0000004b3b00720c */ /* 0x000fc80003f41070 */
[----:B------:R-:W-:-:S13]  /*7cb0*/  ISETP.LT.OR.EX P0, PT, R55, RZ, !P0, P2 ;  /* 0x000000ff3700720c */ /* 0x000fda0004701720 */
.L_x_690:
[----:B------:R-:W-:Y:S05]  /*7cc0*/  BSYNC B1 ;  /* 0x0000000000017941 */ /* 0x000fea0003800000 */
.L_x_688:
        /* <DEDUP_REMOVED lines=16> */
.L_x_692:
[----:B------:R-:W-:Y:S02]  /*7dd0*/  FSETP.GTU.FTZ.AND P0, PT, |R36|, +INF , PT ;  /* 0x7f8000002400780b */ /* 0x000fe40003f1c200 */
[----:B------:R-:W-:-:S04]  /*7de0*/  ISETP.LT.U32.AND P2, PT, R64, R77, PT ;  /* 0x0000004d4000720c */ /* 0x000fc80003f41070 */
[----:B------:R-:W-:-:S13]  /*7df0*/  ISETP.LT.OR.EX P0, PT, R63, RZ, !P0, P2 ;  /* 0x000000ff3f00720c */ /* 0x000fda0004701720 */
.L_x_693:
[----:B------:R-:W-:Y:S05]  /*7e00*/  BSYNC B1 ;  /* 0x0000000000017941 */ /* 0x000fea0003800000 */
.L_x_691:
        /* <DEDUP_REMOVED lines=15> */
.L_x_695:
[----:B------:R-:W-:Y:S02]  /*7f00*/  FSETP.GTU.FTZ.AND P0, PT, |R37|, +INF , PT ;  /* 0x7f8000002500780b */ /* 0x000fe40003f1c200 */
[----:B------:R-:W-:-:S04]  /*7f10*/  ISETP.LT.U32.AND P2, PT, R67, R77, PT ;  /* 0x0000004d4300720c */ /* 0x000fc80003f41070 */
[----:B------:R-:W-:-:S13]  /*7f20*/  ISETP.LT.OR.EX P0, PT, R65, RZ, !P0, P2 ;  /* 0x000000ff4100720c */ /* 0x000fda0004701720 */
.L_x_696:
[----:B------:R-:W-:Y:S05]  /*7f30*/  BSYNC B1 ;  /* 0x0000000000017941 */ /* 0x000fea0003800000 */
.L_x_694:
        /* <DEDUP_REMOVED lines=15> */
.L_x_698:
[----:B------:R-:W-:Y:S02]  /*8030*/  FSETP.GTU.FTZ.AND P0, PT, |R38|, +INF , PT ;  /* 0x7f8000002600780b */ /* 0x000fe40003f1c200 */
[----:B------:R-:W-:-:S04]  /*8040*/  ISETP.LT.U32.AND P2, PT, R70, R77, PT ;  /* 0x0000004d4600720c */ /* 0x000fc80003f41070 */
[----:B------:R-:W-:-:S13]  /*8050*/  ISETP.LT.OR.EX P0, PT, R69, RZ, !P0, P2 ;  /* 0x000000ff4500720c */ /* 0x000fda0004701720 */
.L_x_699:
[----:B------:R-:W-:Y:S05]  /*8060*/  BSYNC B1 ;  /* 0x0000000000017941 */ /* 0x000fea0003800000 */
.L_x_697:
        /* <DEDUP_REMOVED lines=15> */
.L_x_701:
[----:B------:R-:W-:Y:S02]  /*8160*/  FSETP.GTU.FTZ.AND P0, PT, |R39|, +INF , PT ;  /* 0x7f8000002700780b */ /* 0x000fe40003f1c200 */
[----:B------:R-:W-:-:S04]  /*8170*/  ISETP.LT.U32.AND P2, PT, R62, R77, PT ;  /* 0x0000004d3e00720c */ /* 0x000fc80003f41070 */
[----:B------:R-:W-:-:S13]  /*8180*/  ISETP.LT.OR.EX P0, PT, R60, RZ, !P0, P2 ;  /* 0x000000ff3c00720c */ /* 0x000fda0004701720 */
.L_x_702:
[----:B------:R-:W-:Y:S05]  /*8190*/  BSYNC B1 ;  /* 0x0000000000017941 */ /* 0x000fea0003800000 */
.L_x_700:
        /* <DEDUP_REMOVED lines=9> */
.L_x_653:
[----:B------:R-:W-:Y:S05]  /*8230*/  BSYNC B0 ;  /* 0x0000000000007941 */ /* 0x000fea0003800000 */
.L_x_652:
        /* <DEDUP_REMOVED lines=280> */
.L_x_706:
[----:B------:R-:W-:-:S04]  /*93c0*/  LOP3.LUT R25, R76, 0xfffffff0, RZ, 0xc0, !PT ;  /* 0xfffffff04c197812 */ /* 0x000fc800078ec0ff */
[----:B------:R-:W-:-:S05]  /*93d0*/  IADD3 R24, P2, R18, R25, RZ ;  /* 0x0000001912187210 */ /* 0x000fca0007f5e0ff */
[----:B------:R-:W-:-:S06]  /*93e0*/  IMAD.X R25, RZ, RZ, R19, P2 ;  /* 0x000000ffff197224 */ /* 0x000fcc00010e0613 */
[----:B------:R-:W5:Y:S01]  /*93f0*/  LDG.E.128 R24, desc[UR60][R24.64] ;  /* 0x0000003c18187981 */ /* 0x000f62000c1e1d00 */
        /* <DEDUP_REMOVED lines=277> */
.L_x_707:
        /* <DEDUP_REMOVED lines=281> */
.L_x_708:
        /* <DEDUP_REMOVED lines=281> */
.L_x_709:
[----:B------:R-:W-:-:S04]  /*c870*/  LOP3.LUT R37, R76, 0xfffffff0, RZ, 0xc0, !PT ;  /* 0xfffffff04c257812 */ /* 0x000fc800078ec0ff */
[----:B------:R-:W-:-:S05]  /*c880*/  IADD3 R36, P1, R18, R37, RZ ;  /* 0x0000002512247210 */ /* 0x000fca0007f3e0ff */
[----:B------:R-:W-:-:S06]  /*c890*/  IMAD.X R37, RZ, RZ, R19, P1 ;  /* 0x000000ffff257224 */ /* 0x000fcc00008e0613 */
[----:B------:R-:W5:Y:S02]  /*c8a0*/  LDG.E.128 R36, desc[UR60][R36.64] ;  /* 0x0000003c24247981 */ /* 0x000f64000c1e1d00 */
.L_x_705:
[----:B------:R-:W-:Y:S05]  /*c8b0*/  BSYNC B0 ;  /* 0x0000000000007941 */ /* 0x000fea0003800000 */
.L_x_704:
        /* <DEDUP_REMOVED lines=14> */
.L_x_713:
[----:B-----5:R-:W-:Y:S02]  /*c9a0*/  FSETP.GTU.FTZ.AND P0, PT, |R24|, +INF , PT ;  /* 0x7f8000001800780b */ /* 0x020fe40003f1c200 */
[----:B------:R-:W-:-:S04]  /*c9b0*/  ISETP.LT.U32.AND P1, PT, R4, R73, PT ;  /* 0x000000490400720c */ /* 0x000fc80003f21070 */
[----:B------:R-:W-:-:S13]  /*c9c0*/  ISETP.LT.OR.EX P0, PT, R0, RZ, !P0, P1 ;  /* 0x000000ff0000720c */ /* 0x000fda0004701710 */
.L_x_714:
[----:B------:R-:W-:Y:S05]  /*c9d0*/  BSYNC B1 ;  /* 0x0000000000017941 */ /* 0x000fea0003800000 */
.L_x_712:
        /* <DEDUP_REMOVED lines=15> */
.L_x_716:
[----:B------:R-:W-:Y:S02]  /*cad0*/  FSETP.GTU.FTZ.AND P0, PT, |R25|, +INF , PT ;  /* 0x7f8000001900780b */ /* 0x000fe40003f1c200 */
[----:B------:R-:W-:-:S04]  /*cae0*/  ISETP.LT.U32.AND P1, PT, R7, R73, PT ;  /* 0x000000490700720c */ /* 0x000fc80003f21070 */
[----:B------:R-:W-:-:S13]  /*caf0*/  ISETP.LT.OR.EX P0, PT, R5, RZ, !P0, P1 ;  /* 0x000000ff0500720c */ /* 0x000fda0004701710 */
.L_x_717:
[----:B------:R-:W-:Y:S05]  /*cb00*/  BSYNC B1 ;  /* 0x0000000000017941 */ /* 0x000fea0003800000 */
.L_x_715:
        /* <DEDUP_REMOVED lines=15> */
.L_x_719:
[----:B------:R-:W-:Y:S02]  /*cc00*/  FSETP.GTU.FTZ.AND P0, PT, |R26|, +INF , PT ;  /* 0x7f8000001a00780b */ /* 0x000fe40003f1c200 */
[----:B------:R-:W-:-:S04]  /*cc10*/  ISETP.LT.U32.AND P1, PT, R10, R73, PT ;  /* 0x000000490a00720c */ /* 0x000fc80003f21070 */
[----:B------:R-:W-:-:S13]  /*cc20*/  ISETP.LT.OR.EX P0, PT, R8, RZ, !P0, P1 ;  /* 0x000000ff0800720c */ /* 0x000fda0004701710 */
.L_x_720:
[----:B------:R-:W-:Y:S05]  /*cc30*/  BSYNC B1 ;  /* 0x0000000000017941 */ /* 0x000fea0003800000 */
.L_x_718:
        /* <DEDUP_REMOVED lines=15> */
.L_x_722:
[----:B------:R-:W-:Y:S02]  /*cd30*/  FSETP.GTU.FTZ.AND P0, PT, |R27|, +INF , PT ;  /* 0x7f8000001b00780b */ /* 0x000fe40003f1c200 */
[----:B------:R-:W-:-:S04]  /*cd40*/  ISETP.LT.U32.AND P1, PT, R13, R73, PT ;  /* 0x000000490d00720c */ /* 0x000fc80003f21070 */
[----:B------:R-:W-:-:S13]  /*cd50*/  ISETP.LT.OR.EX P0, PT, R11, RZ, !P0, P1 ;  /* 0x000000ff0b00720c */ /* 0x000fda0004701710 */
.L_x_723:
[----:B------:R-:W-:Y:S05]  /*cd60*/  BSYNC B1 ;  /* 0x0000000000017941 */ /* 0x000fea0003800000 */
.L_x_721:
        /* <DEDUP_REMOVED lines=18> */
.L_x_725:
[----:B------:R-:W-:Y:S02]  /*ce90*/  FSETP.GTU.FTZ.AND P0, PT, |R28|, +INF , PT ;  /* 0x7f8000001c00780b */ /* 0x000fe40003f1c200 */
[----:B------:R-:W-:-:S04]  /*cea0*/  ISETP.LT.U32.AND P1, PT, R23, R25, PT ;  /* 0x000000191700720c */ /* 0x000fc80003f21070 */
[----:B------:R-:W-:-:S13]  /*ceb0*/  ISETP.LT.OR.EX P0, PT, R21, RZ, !P0, P1 ;  /* 0x000000ff1500720c */ /* 0x000fda0004701710 */
.L_x_726:
[----:B------:R-:W-:Y:S05]  /*cec0*/  BSYNC B1 ;  /* 0x0000000000017941 */ /* 0x000fea0003800000 */
.L_x_724:
        /* <DEDUP_REMOVED lines=15> */
.L_x_728:
[----:B------:R-:W-:Y:S02]  /*cfc0*/  FSETP.GTU.FTZ.AND P0, PT, |R29|, +INF , PT ;  /* 0x7f8000001d00780b */ /* 0x000fe40003f1c200 */
[----:B------:R-:W-:-:S04]  /*cfd0*/  ISETP.LT.U32.AND P1, PT, R22, R25, PT ;  /* 0x000000191600720c */ /* 0x000fc80003f21070 */
[----:B------:R-:W-:-:S13]  /*cfe0*/  ISETP.LT.OR.EX P0, PT, R20, RZ, !P0, P1 ;  /* 0x000000ff1400720c */ /* 0x000fda0004701710 */
.L_x_729:
[----:B------:R-:W-:Y:S05]  /*cff0*/  BSYNC B1 ;  /* 0x0000000000017941 */ /* 0x000fea0003800000 */
.L_x_727:
        /* <DEDUP_REMOVED lines=15> */
.L_x_731:
[----:B------:R-:W-:Y:S02]  /*d0f0*/  FSETP.GTU.FTZ.AND P0, PT, |R30|, +INF , PT ;  /* 0x7f8000001e00780b */ /* 0x000fe40003f1c200 */
[----:B------:R-:W-:-:S04]  /*d100*/  ISETP.LT.U32.AND P1, PT, R45, R25, PT ;  /* 0x000000192d00720c */ /* 0x000fc80003f21070 */
[----:B------:R-:W-:-:S13]  /*d110*/  ISETP.LT.OR.EX P0, PT, R43, RZ, !P0, P1 ;  /* 0x000000ff2b00720c */ /* 0x000fda0004701710 */
.L_x_732:
[----:B------:R-:W-:Y:S05]  /*d120*/  BSYNC B1 ;  /* 0x0000000000017941 */ /* 0x000fea0003800000 */
.L_x_730:
        /* <DEDUP_REMOVED lines=15> */
.L_x_734:
[----:B------:R-:W-:Y:S02]  /*d220*/  FSETP.GTU.FTZ.AND P0, PT, |R31|, +INF , PT ;  /* 0x7f8000001f00780b */ /* 0x000fe40003f1c200 */
[----:B------:R-:W-:-:S04]  /*d230*/  ISETP.LT.U32.AND P1, PT, R44, R25, PT ;  /* 0x000000192c00720c */ /* 0x000fc80003f21070 */
[----:B------:R-:W-:-:S13]  /*d240*/  ISETP.LT.OR.EX P0, PT, R42, RZ, !P0, P1 ;  /* 0x000000ff2a00720c */ /* 0x000fda0004701710 */
.L_x_735:
[----:B------:R-:W-:Y:S05]  /*d250*/  BSYNC B1 ;  /* 0x0000000000017941 */ /* 0x000fea0003800000 */
.L_x_733:
        /* <DEDUP_REMOVED lines=18> */
.L_x_737:
[----:B------:R-:W-:Y:S02]  /*d380*/  FSETP.GTU.FTZ.AND P0, PT, |R32|, +INF , PT ;  /* 0x7f8000002000780b */ /* 0x000fe40003f1c200 */
[----:B------:R-:W-:-:S04]  /*d390*/  ISETP.LT.U32.AND P1, PT, R48, R19, PT ;  /* 0x000000133000720c */ /* 0x000fc80003f21070 */
[----:B------:R-:W-:-:S13]  /*d3a0*/  ISETP.LT.OR.EX P0, PT, R46, RZ, !P0, P1 ;  /* 0x000000ff2e00720c */ /* 0x000fda0004701710 */
.L_x_738:
[----:B------:R-:W-:Y:S05]  /*d3b0*/  BSYNC B1 ;  /* 0x0000000000017941 */ /* 0x000fea0003800000 */
.L_x_736:
        /* <DEDUP_REMOVED lines=15> */
.L_x_740:
[----:B------:R-:W-:Y:S02]  /*d4b0*/  FSETP.GTU.FTZ.AND P0, PT, |R33|, +INF , PT ;  /* 0x7f8000002100780b */ /* 0x000fe40003f1c200 */
[----:B------:R-:W-:-:S04]  /*d4c0*/  ISETP.LT.U32.AND P1, PT, R51, R19, PT ;  /* 0x000000133300720c */ /* 0x000fc80003f21070 */
[----:B------:R-:W-:-:S13]  /*d4d0*/  ISETP.LT.OR.EX P0, PT, R49, RZ, !P0, P1 ;  /* 0x000000ff3100720c */ /* 0x000fda0004701710 */
.L_x_741:
[----:B------:R-:W-:Y:S05]  /*d4e0*/  BSYNC B1 ;  /* 0x0000000000017941 */ /* 0x000fea0003800000 */
.L_x_739:
        /* <DEDUP_REMOVED lines=15> */
.L_x_743:
[----:B------:R-:W-:Y:S02]  /*d5e0*/  FSETP.GTU.FTZ.AND P0, PT, |R34|, +INF , PT ;  /* 0x7f8000002200780b */ /* 0x000fe40003f1c200 */
[----:B------:R-:W-:-:S04]  /*d5f0*/  ISETP.LT.U32.AND P1, PT, R54, R19, PT ;  /* 0x000000133600720c */ /* 0x000fc80003f21070 */
[----:B------:R-:W-:-:S13]  /*d600*/  ISETP.LT.OR.EX P0, PT, R52, RZ, !P0, P1 ;  /* 0x000000ff3400720c */ /* 0x000fda0004701710 */
.L_x_744:
[----:B------:R-:W-:Y:S05]  /*d610*/  BSYNC B1 ;  /* 0x0000000000017941 */ /* 0x000fea0003800000 */
.L_x_742:
        /* <DEDUP_REMOVED lines=15> */
.L_x_746:
[----:B------:R-:W-:Y:S02]  /*d710*/  FSETP.GTU.FTZ.AND P0, PT, |R35|, +INF , PT ;  /* 0x7f8000002300780b */ /* 0x000fe40003f1c200 */
[----:B------:R-:W-:-:S04]  /*d720*/  ISETP.LT.U32.AND P1, PT, R59, R19, PT ;  /* 0x000000133b00720c */ /* 0x000fc80003f21070 */
[----:B------:R-:W-:-:S13]  /*d730*/  ISETP.LT.OR.EX P0, PT, R55, RZ, !P0, P1 ;  /* 0x000000ff3700720c */ /* 0x000fda0004701710 */
.L_x_747:
[----:B------:R-:W-:Y:S05]  /*d740*/  BSYNC B1 ;  /* 0x0000000000017941 */ /* 0x000fea0003800000 */
.L_x_745:
        /* <DEDUP_REMOVED lines=18> */
.L_x_749:
[----:B------:R-:W-:Y:S02]  /*d870*/  FSETP.GTU.FTZ.AND P0, PT, |R36|, +INF , PT ;  /* 0x7f8000002400780b */ /* 0x000fe40003f1c200 */
[----:B------:R-:W-:-:S04]  /*d880*/  ISETP.LT.U32.AND P1, PT, R64, R25, PT ;  /* 0x000000194000720c */ /* 0x000fc80003f21070 */
[----:B------:R-:W-:-:S13]  /*d890*/  ISETP.LT.OR.EX P0, PT, R63, RZ, !P0, P1 ;  /* 0x000000ff3f00720c */ /* 0x000fda0004701710 */
.L_x_750:
[----:B------:R-:W-:Y:S05]  /*d8a0*/  BSYNC B1 ;  /* 0x0000000000017941 */ /* 0x000fea0003800000 */
.L_x_748:
        /* <DEDUP_REMOVED lines=15> */
.L_x_752:
[----:B------:R-:W-:Y:S02]  /*d9a0*/  FSETP.GTU.FTZ.AND P0, PT, |R37|, +INF , PT ;  /* 0x7f8000002500780b */ /* 0x000fe40003f1c200 */
[----:B------:R-:W-:-:S04]  /*d9b0*/  ISETP.LT.U32.AND P1, PT, R67, R25, PT ;  /* 0x000000194300720c */ /* 0x000fc80003f21070 */
[----:B------:R-:W-:-:S13]  /*d9c0*/  ISETP.LT.OR.EX P0, PT, R65, RZ, !P0, P1 ;  /* 0x000000ff4100720c */ /* 0x000fda0004701710 */
.L_x_753:
[----:B------:R-:W-:Y:S05]  /*d9d0*/  BSYNC B1 ;  /* 0x0000000000017941 */ /* 0x000fea0003800000 */
.L_x_751:
        /* <DEDUP_REMOVED lines=15> */
.L_x_755:
[----:B------:R-:W-:Y:S02]  /*dad0*/  FSETP.GTU.FTZ.AND P0, PT, |R38|, +INF , PT ;  /* 0x7f8000002600780b */ /* 0x000fe40003f1c200 */
[----:B------:R-:W-:-:S04]  /*dae0*/  ISETP.LT.U32.AND P1, PT, R70, R25, PT ;  /* 0x000000194600720c */ /* 0x000fc80003f21070 */
[----:B------:R-:W-:-:S13]  /*daf0*/  ISETP.LT.OR.EX P0, PT, R69, RZ, !P0, P1 ;  /* 0x000000ff4500720c */ /* 0x000fda0004701710 */
.L_x_756:
[----:B------:R-:W-:Y:S05]  /*db00*/  BSYNC B1 ;  /* 0x0000000000017941 */ /* 0x000fea0003800000 */
.L_x_754:
        /* <DEDUP_REMOVED lines=15> */
.L_x_758:
[----:B------:R-:W-:Y:S02]  /*dc00*/  FSETP.GTU.FTZ.AND P0, PT, |R39|, +INF , PT ;  /* 0x7f8000002700780b */ /* 0x000fe40003f1c200 */
[----:B------:R-:W-:-:S04]  /*dc10*/  ISETP.LT.U32.AND P1, PT, R62, R25, PT ;  /* 0x000000193e00720c */ /* 0x000fc80003f21070 */
[----:B------:R-:W-:-:S13]  /*dc20*/  ISETP.LT.OR.EX P0, PT, R60, RZ, !P0, P1 ;  /* 0x000000ff3c00720c */ /* 0x000fda0004701710 */
.L_x_759:
[----:B------:R-:W-:Y:S05]  /*dc30*/  BSYNC B1 ;  /* 0x0000000000017941 */ /* 0x000fea0003800000 */
.L_x_757:
[----:B------:R-:W-:Y:S02]  /*dc40*/  FSEL R68, R68, R39, P0 ;  /* 0x0000002744447208 */ /* 0x000fe40000000000 */
[----:B------:R-:W-:Y:S02]  /*dc50*/  SEL R62, R62, R25, P0 ;  /* 0x000000193e3e7207 */ /* 0x000fe40000000000 */
[----:B------:R-:W-:-:S07]  /*dc60*/  SEL R60, R60, RZ, P0 ;  /* 0x000000ff3c3c7207 */ /* 0x000fce0000000000 */
.L_x_711:
[----:B------:R-:W-:Y:S05]  /*dc70*/  BSYNC B0 ;  /* 0x0000000000007941 */ /* 0x000fea0003800000 */
.L_x_710:
        /* <DEDUP_REMOVED lines=12> */
.L_x_761:
[----:B------:R-:W-:Y:S02]  /*dd40*/  FSETP.GTU.FTZ.AND P0, PT, |R15|, +INF , PT ;  /* 0x7f8000000f00780b */ /* 0x000fe40003f1c200 */
[----:B------:R-:W-:-:S04]  /*dd50*/  ISETP.LT.U32.AND P1, PT, R4, R23, PT ;  /* 0x000000170400720c */ /* 0x000fc80003f21070 */
[----:B------:R-:W-:-:S13]  /*dd60*/  ISETP.LT.OR.EX P0, PT, R0, R21, !P0, P1 ;  /* 0x000000150000720c */ /* 0x000fda0004701710 */
.L_x_762:
[----:B------:R-:W-:Y:S05]  /*dd70*/  BSYNC B0 ;  /* 0x0000000000007941 */ /* 0x000fea0003800000 */
.L_x_760:
        /* <DEDUP_REMOVED lines=15> */
.L_x_764:
[----:B------:R-:W-:Y:S02]  /*de70*/  FSETP.GTU.FTZ.AND P0, PT, |R14|, +INF , PT ;  /* 0x7f8000000e00780b */ /* 0x000fe40003f1c200 */
[----:B------:R-:W-:-:S04]  /*de80*/  ISETP.LT.U32.AND P1, PT, R7, R22, PT ;  /* 0x000000160700720c */ /* 0x000fc80003f21070 */
[----:B------:R-:W-:-:S13]  /*de90*/  ISETP.LT.OR.EX P0, PT, R5, R20, !P0, P1 ;  /* 0x000000140500720c */ /* 0x000fda0004701710 */
.L_x_765:
[----:B------:R-:W-:Y:S05]  /*dea0*/  BSYNC B0 ;  /* 0x0000000000007941 */ /* 0x000fea0003800000 */
.L_x_763:
        /* <DEDUP_REMOVED lines=15> */
.L_x_767:
[----:B------:R-:W-:Y:S02]  /*dfa0*/  FSETP.GTU.FTZ.AND P0, PT, |R41|, +INF , PT ;  /* 0x7f8000002900780b */ /* 0x000fe40003f1c200 */
[----:B------:R-:W-:-:S04]  /*dfb0*/  ISETP.LT.U32.AND P1, PT, R10, R45, PT ;  /* 0x0000002d0a00720c */ /* 0x000fc80003f21070 */
[----:B------:R-:W-:-:S13]  /*dfc0*/  ISETP.LT.OR.EX P0, PT, R8, R43, !P0, P1 ;  /* 0x0000002b0800720c */ /* 0x000fda0004701710 */
.L_x_768:
[----:B------:R-:W-:Y:S05]  /*dfd0*/  BSYNC B0 ;  /* 0x0000000000007941 */ /* 0x000fea0003800000 */
.L_x_766:
        /* <DEDUP_REMOVED lines=15> */
.L_x_770:
[----:B------:R-:W-:Y:S02]  /*e0d0*/  FSETP.GTU.FTZ.AND P0, PT, |R40|, +INF , PT ;  /* 0x7f8000002800780b */ /* 0x000fe40003f1c200 */
[----:B------:R-:W-:-:S04]  /*e0e0*/  ISETP.LT.U32.AND P1, PT, R13, R44, PT ;  /* 0x0000002c0d00720c */ /* 0x000fc80003f21070 */
[----:B------:R-:W-:-:S13]  /*e0f0*/  ISETP.LT.OR.EX P0, PT, R11, R42, !P0, P1 ;  /* 0x0000002a0b00720c */ /* 0x000fda0004701710 */
.L_x_771:
[----:B------:R-:W-:Y:S05]  /*e100*/  BSYNC B0 ;  /* 0x0000000000007941 */ /* 0x000fea0003800000 */
.L_x_769:
        /* <DEDUP_REMOVED lines=15> */
.L_x_773:
[----:B------:R-:W-:Y:S02]  /*e200*/  FSETP.GTU.FTZ.AND P0, PT, |R47|, +INF , PT ;  /* 0x7f8000002f00780b */ /* 0x000fe40003f1c200 */
[----:B------:R-:W-:-:S04]  /*e210*/  ISETP.LT.U32.AND P1, PT, R23, R48, PT ;  /* 0x000000301700720c */ /* 0x000fc80003f21070 */
[----:B------:R-:W-:-:S13]  /*e220*/  ISETP.LT.OR.EX P0, PT, R21, R46, !P0, P1 ;  /* 0x0000002e1500720c */ /* 0x000fda0004701710 */
.L_x_774:
[----:B------:R-:W-:Y:S05]  /*e230*/  BSYNC B0 ;  /* 0x0000000000007941 */ /* 0x000fea0003800000 */
.L_x_772:
        /* <DEDUP_REMOVED lines=15> */
.L_x_776:
[----:B------:R-:W-:Y:S02]  /*e330*/  FSETP.GTU.FTZ.AND P0, PT, |R50|, +INF , PT ;  /* 0x7f8000003200780b */ /* 0x000fe40003f1c200 */
[----:B------:R-:W-:-:S04]  /*e340*/  ISETP.LT.U32.AND P1, PT, R22, R51, PT ;  /* 0x000000331600720c */ /* 0x000fc80003f21070 */
[----:B------:R-:W-:-:S13]  /*e350*/  ISETP.LT.OR.EX P0, PT, R20, R49, !P0, P1 ;  /* 0x000000311400720c */ /* 0x000fda0004701710 */
.L_x_777:
[----:B------:R-:W-:Y:S05]  /*e360*/  BSYNC B0 ;  /* 0x0000000000007941 */ /* 0x000fea0003800000 */
.L_x_775:
        /* <DEDUP_REMOVED lines=15> */
.L_x_779:
[----:B------:R-:W-:Y:S02]  /*e460*/  FSETP.GTU.FTZ.AND P0, PT, |R53|, +INF , PT ;  /* 0x7f8000003500780b */ /* 0x000fe40003f1c200 */
[----:B------:R-:W-:-:S04]  /*e470*/  ISETP.LT.U32.AND P1, PT, R45, R54, PT ;  /* 0x000000362d00720c */ /* 0x000fc80003f21070 */
[----:B------:R-:W-:-:S13]  /*e480*/  ISETP.LT.OR.EX P0, PT, R43, R52, !P0, P1 ;  /* 0x000000342b00720c */ /* 0x000fda0004701710 */
.L_x_780:
[----:B------:R-:W-:Y:S05]  /*e490*/  BSYNC B0 ;  /* 0x0000000000007941 */ /* 0x000fea0003800000 */
.L_x_778:
        /* <DEDUP_REMOVED lines=15> */
.L_x_782:
[----:B------:R-:W-:Y:S02]  /*e590*/  FSETP.GTU.FTZ.AND P0, PT, |R58|, +INF , PT ;  /* 0x7f8000003a00780b */ /* 0x000fe40003f1c200 */
[----:B------:R-:W-:-:S04]  /*e5a0*/  ISETP.LT.U32.AND P1, PT, R44, R59, PT ;  /* 0x0000003b2c00720c */ /* 0x000fc80003f21070 */
[----:B------:R-:W-:-:S13]  /*e5b0*/  ISETP.LT.OR.EX P0, PT, R42, R55, !P0, P1 ;  /* 0x000000372a00720c */ /* 0x000fda0004701710 */
.L_x_783:
[----:B------:R-:W-:Y:S05]  /*e5c0*/  BSYNC B0 ;  /* 0x0000000000007941 */ /* 0x000fea0003800000 */
.L_x_781:
[----:B------:R-:W-:Y:S01]  /*e5d0*/  FSETP.GTU.FTZ.AND P1, PT, |R4|, +INF , PT ;  /* 0x7f8000000400780b */ /* 0x000fe20003f3c200 */
[----:B------:R-:W-:Y:S01]  /*e5e0*/  BSSY B0, `(.L_x_784) ;  /* 0x0000011000007945 */ /* 0x000fe20003800000 */
[----:B------:R-:W-:Y:S02]  /*e5f0*/  SEL R59, R44, R59, P0 ;  /* 0x0000003b2c3b7207 */ /* 0x000fe40000000000 */
[----:B-----5:R-:W-:Y:S02]  /*e600*/  SEL R25, R42, R55, P0 ;  /* 0x000000372a197207 */ /* 0x020fe40000000000 */
        /* <DEDUP_REMOVED lines=11> */
.L_x_785:
[----:B------:R-:W-:Y:S02]  /*e6c0*/  FSETP.GTU.FTZ.AND P0, PT, |R61|, +INF , PT ;  /* 0x7f8000003d00780b */ /* 0x000fe40003f1c200 */
[----:B------:R-:W-:-:S04]  /*e6d0*/  ISETP.LT.U32.AND P1, PT, R23, R64, PT ;  /* 0x000000401700720c */ /* 0x000fc80003f21070 */
[----:B------:R-:W-:-:S13]  /*e6e0*/  ISETP.LT.OR.EX P0, PT, R46, R63, !P0, P1 ;  /* 0x0000003f2e00720c */ /* 0x000fda0004701710 */
.L_x_786:
[----:B------:R-:W-:Y:S05]  /*e6f0*/  BSYNC B0 ;  /* 0x0000000000007941 */ /* 0x000fea0003800000 */
.L_x_784:
        /* <DEDUP_REMOVED lines=15> */
.L_x_788:
[----:B------:R-:W-:Y:S02]  /*e7f0*/  FSETP.GTU.FTZ.AND P0, PT, |R66|, +INF , PT ;  /* 0x7f8000004200780b */ /* 0x000fe40003f1c200 */
[----:B------:R-:W-:-:S04]  /*e800*/  ISETP.LT.U32.AND P1, PT, R22, R67, PT ;  /* 0x000000431600720c */ /* 0x000fc80003f21070 */
[----:B------:R-:W-:-:S13]  /*e810*/  ISETP.LT.OR.EX P0, PT, R20, R65, !P0, P1 ;  /* 0x000000411400720c */ /* 0x000fda0004701710 */
.L_x_789:
[----:B------:R-:W-:Y:S05]  /*e820*/  BSYNC B0 ;  /* 0x0000000000007941 */ /* 0x000fea0003800000 */
.L_x_787:
        /* <DEDUP_REMOVED lines=15> */
.L_x_791:
[----:B------:R-:W-:Y:S02]  /*e920*/  FSETP.GTU.FTZ.AND P0, PT, |R71|, +INF , PT ;  /* 0x7f8000004700780b */ /* 0x000fe40003f1c200 */
[----:B------:R-:W-:-:S04]  /*e930*/  ISETP.LT.U32.AND P1, PT, R45, R70, PT ;  /* 0x000000462d00720c */ /* 0x000fc80003f21070 */
[----:B------:R-:W-:-:S13]  /*e940*/  ISETP.LT.OR.EX P0, PT, R52, R69, !P0, P1 ;  /* 0x000000453400720c */ /* 0x000fda0004701710 */
.L_x_792:
[----:B------:R-:W-:Y:S05]  /*e950*/  BSYNC B0 ;  /* 0x0000000000007941 */ /* 0x000fea0003800000 */
.L_x_790:
        /* <DEDUP_REMOVED lines=15> */
.L_x_794:
[----:B------:R-:W-:Y:S02]  /*ea50*/  FSETP.GTU.FTZ.AND P0, PT, |R68|, +INF , PT ;  /* 0x7f8000004400780b */ /* 0x000fe40003f1c200 */
[----:B------:R-:W-:-:S04]  /*ea60*/  ISETP.LT.U32.AND P1, PT, R59, R62, PT ;  /* 0x0000003e3b00720c */ /* 0x000fc80003f21070 */
[----:B------:R-:W-:-:S13]  /*ea70*/  ISETP.LT.OR.EX P0, PT, R25, R60, !P0, P1 ;  /* 0x0000003c1900720c */ /* 0x000fda0004701710 */
.L_x_795:
[----:B------:R-:W-:Y:S05]  /*ea80*/  BSYNC B0 ;  /* 0x0000000000007941 */ /* 0x000fea0003800000 */
.L_x_793:
[----:B------:R-:W-:Y:S02]  /*ea90*/  SEL R24, R59, R62, P0 ;  /* 0x0000003e3b187207 */ /* 0x000fe40000000000 */
[----:B------:R-:W-:Y:S02]  /*eaa0*/  SEL R25, R25, R60, P0 ;  /* 0x0000003c19197207 */ /* 0x000fe40000000000 */
[----:B------:R-:W-:Y:S01]  /*eab0*/  FSEL R9, R9, R68, P0 ;  /* 0x0000004409097208 */ /* 0x000fe20000000000 */
[----:B------:R-:W-:Y:S06]  /*eac0*/  BRA `(.L_x_616) ;  /* 0x0000007800e87947 */ /* 0x000fec0003800000 */
.L_x_651:
        /* <DEDUP_REMOVED lines=59> */
[----:B------:R-:W-:Y:S02]  /*ee80*/  IMAD.MOV.U32 R76, RZ, RZ, R45 ;  /* 0x000000ffff4c7224 */ /* 0x000fe400078e002d */
        /* <DEDUP_REMOVED lines=13> */
[----:B------:R-:W-:Y:S02]  /*ef60*/  IMAD.MOV.U32 R59, RZ, RZ, R43 ;  /* 0x000000ffff3b7224 */ /* 0x000fe400078e002b */
        /* <DEDUP_REMOVED lines=13> */
[----:B0-----:R-:W-:-:S07]  /*f040*/  IMAD.MOV.U32 R61, RZ, RZ, R41 ;  /* 0x000000ffff3d7224 */ /* 0x001fce00078e0029 */
.L_x_843:
[----:B------:R-:W-:-:S05]  /*f050*/  IMAD R4, R78, R73, RZ ;  /* 0x000000494e047224 */ /* 0x000fca00078e02ff */
[----:B------:R-:W-:-:S05]  /*f060*/  SHF.R.U32.HI R5, RZ, 0x2, R4 ;  /* 0x00000002ff057819 */ /* 0x000fca0000011604 */
[----:B------:R-:W-:-:S06]  /*f070*/  IMAD.WIDE.U32 R4, R5, 0x10, R18 ;  /* 0x0000001005047825 */ /* 0x000fcc00078e0012 */
[----:B------:R-:W2:Y:S01]  /*f080*/  LDG.E.128 R4, desc[UR60][R4.64] ;  /* 0x0000003c04047981 */ /* 0x000ea2000c1e1d00 */
[----:B------:R-:W-:-:S04]  /*f090*/  IMAD.IADD R65, R73, 0x1, R72 ;  /* 0x0000000149417824 */ /* 0x000fc800078e0248 */
        /* <DEDUP_REMOVED lines=9> */
[----:B------:R-:W-:-:S04]  /*f130*/  IMAD.WIDE.U32 R12, R13, 0x10, R18 ;  /* 0x000000100d0c7825 */ /* 0x000fc800078e0012 */
[----:B------:R-:W-:Y:S02]  /*f140*/  IMAD.WIDE.U32 R20, R11, 0x10, R18 ;  /* 0x000000100b147825 */ /* 0x000fe400078e0012 */
[----:B------:R-:W5:Y:S04]  /*f150*/  LDG.E.128 R8, desc[UR60][R8.64] ;  /* 0x0000003c08087981 */ /* 0x000f68000c1e1d00 */
[----:B------:R-:W5:Y:S04]  /*f160*/  LDG.E.128 R12, desc[UR60][R12.64] ;  /* 0x0000003c0c0c7981 */ /* 0x000f68000c1e1d00 */
[----:B------:R-:W5:Y:S01]  /*f170*/  LDG.E.128 R20, desc[UR60][R20.64] ;  /* 0x0000003c14147981 */ /* 0x000f62000c1e1d00 */
[----:B------:R-:W-:Y:S01]  /*f180*/  FSETP.GTU.FTZ.AND P2, PT, |R61|, +INF , PT ;  /* 0x7f8000003d00780b */ /* 0x000fe20003f5c200 */
[----:B------:R-:W-:Y:S01]  /*f190*/  BSSY B1, `(.L_x_798) ;  /* 0x000001f000017945 */ /* 0x000fe20003800000 */
[----:B------:R-:W-:-:S11]  /*f1a0*/  PLOP3.LUT P0, PT, PT, PT, PT, 0x80, 0x0 ;  /* 0x000000000000781c */ /* 0x000fd60003f0f070 */
[CC--:B------:R-:W-:Y:S02]  /*f1b0*/  @P2 ISETP.LT.U32.AND P4, PT, R76.reuse, R73.reuse, PT ;  /* 0x000000494c00220c */ /* 0x0c0fe40003f81070 */
[CC--:B--2---:R-:W-:Y:S02]  /*f1c0*/  @!P2 FSETP.NEU.FTZ.AND P1, PT, R61.reuse, R4.reuse, PT ;  /* 0x000000043d00a20b */ /* 0x0c4fe40003f3d000 */
[----:B------:R-:W-:Y:S02]  /*f1d0*/  @!P2 FSETP.GT.FTZ.AND P3, PT, R61, R4, PT ;  /* 0x000000043d00a20b */ /* 0x000fe40003f74000 */
[----:B------:R-:W-:Y:S02]  /*f1e0*/  @!P2 PLOP3.LUT P0, PT, P1, PT, PT, 0x80, 0x0 ;  /* 0x000000000000a81c */ /* 0x000fe40000f0f070 */
[----:B------:R-:W-:Y:S02]  /*f1f0*/  @!P2 ISETP.GE.U32.AND P1, PT, R76, R73, PT ;  /* 0x000000494c00a20c */ /* 0x000fe40003f26070 */
[----:B------:R-:W-:-:S02]  /*f200*/  @!P2 SEL R74, RZ, 0xffffffff, !P3 ;  /* 0xffffffffff4aa807 */ /* 0x000fc40005800000 */
[----:B------:R-:W-:Y:S02]  /*f210*/  @!P2 ISETP.GE.AND.EX P1, PT, R59, RZ, PT, P1 ;  /* 0x000000ff3b00a20c */ /* 0x000fe40003f26310 */
[----:B------:R-:W-:-:S05]  /*f220*/  @P2 FSETP.GTU.FTZ.AND P3, PT, |R4|, +INF , PT ;  /* 0x7f8000000400280b */ /* 0x000fca0003f7c200 */
[----:B------:R-:W-:Y:S02]  /*f230*/  @!P0 SEL R74, RZ, 0xffffffff, P1 ;  /* 0xffffffffff4a8807 */ /* 0x000fe40000800000 */
[----:B------:R-:W-:Y:S02]  /*f240*/  FSETP.GTU.FTZ.AND P1, PT, |R68|, +INF , PT ;  /* 0x7f8000004400780b */ /* 0x000fe40003f3c200 */
[----:B------:R-:W-:-:S04]  /*f250*/  @!P2 LOP3.LUT R74, R74, 0x1, RZ, 0xc0, !PT ;  /* 0x000000014a4aa812 */ /* 0x000fc800078ec0ff */
        /* <DEDUP_REMOVED lines=15> */
.L_x_799:
[----:B------:R-:W-:Y:S02]  /*f350*/  FSETP.GTU.FTZ.AND P0, PT, |R5|, +INF , PT ;  /* 0x7f8000000500780b */ /* 0x000fe40003f1c200 */
[----:B------:R-:W-:-:S04]  /*f360*/  ISETP.LT.U32.AND P1, PT, R62, R73, PT ;  /* 0x000000493e00720c */ /* 0x000fc80003f21070 */
[----:B------:R-:W-:-:S13]  /*f370*/  ISETP.LT.OR.EX P0, PT, R66, RZ, !P0, P1 ;  /* 0x000000ff4200720c */ /* 0x000fda0004701710 */
.L_x_800:
[----:B------:R-:W-:Y:S05]  /*f380*/  BSYNC B1 ;  /* 0x0000000000017941 */ /* 0x000fea0003800000 */
.L_x_798:
        /* <DEDUP_REMOVED lines=15> */
.L_x_802:
[----:B------:R-:W-:Y:S02]  /*f480*/  FSETP.GTU.FTZ.AND P0, PT, |R6|, +INF , PT ;  /* 0x7f8000000600780b */ /* 0x000fe40003f1c200 */
[----:B------:R-:W-:-:S04]  /*f490*/  ISETP.LT.U32.AND P1, PT, R60, R73, PT ;  /* 0x000000493c00720c */ /* 0x000fc80003f21070 */
[----:B------:R-:W-:-:S13]  /*f4a0*/  ISETP.LT.OR.EX P0, PT, R55, RZ, !P0, P1 ;  /* 0x000000ff3700720c */ /* 0x000fda0004701710 */
.L_x_803:
[----:B------:R-:W-:Y:S05]  /*f4b0*/  BSYNC B1 ;  /* 0x0000000000017941 */ /* 0x000fea0003800000 */
.L_x_801:
        /* <DEDUP_REMOVED lines=15> */
.L_x_805:
[----:B------:R-:W-:Y:S02]  /*f5b0*/  FSETP.GTU.FTZ.AND P0, PT, |R7|, +INF , PT ;  /* 0x7f8000000700780b */ /* 0x000fe40003f1c200 */
[----:B------:R-:W-:-:S04]  /*f5c0*/  ISETP.LT.U32.AND P1, PT, R54, R73, PT ;  /* 0x000000493600720c */ /* 0x000fc80003f21070 */
[----:B------:R-:W-:-:S13]  /*f5d0*/  ISETP.LT.OR.EX P0, PT, R56, RZ, !P0, P1 ;  /* 0x000000ff3800720c */ /* 0x000fda0004701710 */
.L_x_806:
[----:B------:R-:W-:Y:S05]  /*f5e0*/  BSYNC B1 ;  /* 0x0000000000017941 */ /* 0x000fea0003800000 */
.L_x_804:
        /* <DEDUP_REMOVED lines=15> */
.L_x_808:
[----:B-----5:R-:W-:Y:S02]  /*f6e0*/  FSETP.GTU.FTZ.AND P0, PT, |R8|, +INF , PT ;  /* 0x7f8000000800780b */ /* 0x020fe40003f1c200 */
[----:B------:R-:W-:-:S04]  /*f6f0*/  ISETP.LT.U32.AND P1, PT, R51, R65, PT ;  /* 0x000000413300720c */ /* 0x000fc80003f21070 */
[----:B------:R-:W-:-:S13]  /*f700*/  ISETP.LT.OR.EX P0, PT, R52, RZ, !P0, P1 ;  /* 0x000000ff3400720c */ /* 0x000fda0004701710 */
.L_x_809:
[----:B------:R-:W-:Y:S05]  /*f710*/  BSYNC B1 ;  /* 0x0000000000017941 */ /* 0x000fea0003800000 */
.L_x_807:
        /* <DEDUP_REMOVED lines=15> */
.L_x_811:
[----:B------:R-:W-:Y:S02]  /*f810*/  FSETP.GTU.FTZ.AND P0, PT, |R9|, +INF , PT ;  /* 0x7f8000000900780b */ /* 0x000fe40003f1c200 */
[----:B------:R-:W-:-:S04]  /*f820*/  ISETP.LT.U32.AND P1, PT, R48, R65, PT ;  /* 0x000000413000720c */ /* 0x000fc80003f21070 */
[----:B------:R-:W-:-:S13]  /*f830*/  ISETP.LT.OR.EX P0, PT, R49, RZ, !P0, P1 ;  /* 0x000000ff3100720c */ /* 0x000fda0004701710 */
.L_x_812:
[----:B------:R-:W-:Y:S05]  /*f840*/  BSYNC B1 ;  /* 0x0000000000017941 */ /* 0x000fea0003800000 */
.L_x_810:
        /* <DEDUP_REMOVED lines=15> */
.L_x_814:
[----:B------:R-:W-:Y:S02]  /*f940*/  FSETP.GTU.FTZ.AND P0, PT, |R10|, +INF , PT ;  /* 0x7f8000000a00780b */ /* 0x000fe40003f1c200 */
[----:B------:R-:W-:-:S04]  /*f950*/  ISETP.LT.U32.AND P1, PT, R45, R65, PT ;  /* 0x000000412d00720c */ /* 0x000fc80003f21070 */
[----:B------:R-:W-:-:S13]  /*f960*/  ISETP.LT.OR.EX P0, PT, R46, RZ, !P0, P1 ;  /* 0x000000ff2e00720c */ /* 0x000fda0004701710 */
.L_x_815:
[----:B------:R-:W-:Y:S05]  /*f970*/  BSYNC B1 ;  /* 0x0000000000017941 */ /* 0x000fea0003800000 */
.L_x_813:
        /* <DEDUP_REMOVED lines=15> */
.L_x_817:
[----:B------:R-:W-:Y:S02]  /*fa70*/  FSETP.GTU.FTZ.AND P0, PT, |R11|, +INF , PT ;  /* 0x7f8000000b00780b */ /* 0x000fe40003f1c200 */
[----:B------:R-:W-:-:S04]  /*fa80*/  ISETP.LT.U32.AND P1, PT, R42, R65, PT ;  /* 0x000000412a00720c */ /* 0x000fc80003f21070 */
[----:B------:R-:W-:-:S13]  /*fa90*/  ISETP.LT.OR.EX P0, PT, R43, RZ, !P0, P1 ;  /* 0x000000ff2b00720c */ /* 0x000fda0004701710 */
.L_x_818:
[----:B------:R-:W-:Y:S05]  /*faa0*/  BSYNC B1 ;  /* 0x0000000000017941 */ /* 0x000fea0003800000 */
.L_x_816:
        /* <DEDUP_REMOVED lines=15> */
.L_x_820:
[----:B------:R-:W-:Y:S02]  /*fba0*/  FSETP.GTU.FTZ.AND P0, PT, |R12|, +INF , PT ;  /* 0x7f8000000c00780b */ /* 0x000fe40003f1c200 */
[----:B------:R-:W-:-:S04]  /*fbb0*/  ISETP.LT.U32.AND P1, PT, R39, R67, PT ;  /* 0x000000432700720c */ /* 0x000fc80003f21070 */
[----:B------:R-:W-:-:S13]  /*fbc0*/  ISETP.LT.OR.EX P0, PT, R40, RZ, !P0, P1 ;  /* 0x000000ff2800720c */ /* 0x000fda0004701710 */
.L_x_821:
[----:B------:R-:W-:Y:S05]  /*fbd0*/  BSYNC B1 ;  /* 0x0000000000017941 */ /* 0x000fea0003800000 */
.L_x_819:
        /* <DEDUP_REMOVED lines=15> */
.L_x_823:
[----:B------:R-:W-:Y:S02]  /*fcd0*/  FSETP.GTU.FTZ.AND P0, PT, |R13|, +INF , PT ;  /* 0x7f8000000d00780b */ /* 0x000fe40003f1c200 */
[----:B------:R-:W-:-:S04]  /*fce0*/  ISETP.LT.U32.AND P1, PT, R36, R67, PT ;  /* 0x000000432400720c */ /* 0x000fc80003f21070 */
[----:B------:R-:W-:-:S13]  /*fcf0*/  ISETP.LT.OR.EX P0, PT, R37, RZ, !P0, P1 ;  /* 0x000000ff2500720c */ /* 0x000fda0004701710 */
.L_x_824:
[----:B------:R-:W-:Y:S05]  /*fd00*/  BSYNC B1 ;  /* 0x0000000000017941 */ /* 0x000fea0003800000 */
.L_x_822:
        /* <DEDUP_REMOVED lines=15> */
.L_x_826:
[----:B------:R-:W-:Y:S02]  /*fe00*/  FSETP.GTU.FTZ.AND P0, PT, |R14|, +INF , PT ;  /* 0x7f8000000e00780b */ /* 0x000fe40003f1c200 */
[----:B------:R-:W-:-:S04]  /*fe10*/  ISETP.LT.U32.AND P1, PT, R33, R67, PT ;  /* 0x000000432100720c */ /* 0x000fc80003f21070 */
[----:B------:R-:W-:-:S13]  /*fe20*/  ISETP.LT.OR.EX P0, PT, R34, RZ, !P0, P1 ;  /* 0x000000ff2200720c */ /* 0x000fda0004701710 */
.L_x_827:
[----:B------:R-:W-:Y:S05]  /*fe30*/  BSYNC B1 ;  /* 0x0000000000017941 */ /* 0x000fea0003800000 */
.L_x_825:
        /* <DEDUP_REMOVED lines=15> */
.L_x_829:
[----:B------:R-:W-:Y:S02]  /*ff30*/  FSETP.GTU.FTZ.AND P0, PT, |R15|, +INF , PT ;  /* 0x7f8000000f00780b */ /* 0x000fe40003f1c200 */
[----:B------:R-:W-:-:S04]  /*ff40*/  ISETP.LT.U32.AND P1, PT, R30, R67, PT ;  /* 0x000000431e00720c */ /* 0x000fc80003f21070 */
[----:B------:R-:W-:-:S13]  /*ff50*/  ISETP.LT.OR.EX P0, PT, R31, RZ, !P0, P1 ;  /* 0x000000ff1f00720c */ /* 0x000fda0004701710 */
.L_x_830:
[----:B------:R-:W-:Y:S05]  /*ff60*/  BSYNC B1 ;  /* 0x0000000000017941 */ /* 0x000fea0003800000 */
.L_x_828:
        /* <DEDUP_REMOVED lines=15> */
.L_x_832:
[----:B------:R-:W-:Y:S02]  /*10060*/  FSETP.GTU.FTZ.AND P0, PT, |R20|, +INF , PT ;  /* 0x7f8000001400780b */ /* 0x000fe40003f1c200 */
[----:B------:R-:W-:-:S04]  /*10070*/  ISETP.LT.U32.AND P1, PT, R64, R63, PT ;  /* 0x0000003f4000720c */ /* 0x000fc80003f21070 */
[----:B------:R-:W-:-:S13]  /*10080*/  ISETP.LT.OR.EX P0, PT, R28, RZ, !P0, P1 ;  /* 0x000000ff1c00720c */ /* 0x000fda0004701710 */
.L_x_833:
[----:B------:R-:W-:Y:S05]  /*10090*/  BSYNC B1 ;  /* 0x0000000000017941 */ /* 0x000fea0003800000 */
.L_x_831:
        /* <DEDUP_REMOVED lines=15> */
.L_x_835:
[----:B------:R-:W-:Y:S02]  /*10190*/  FSETP.GTU.FTZ.AND P0, PT, |R21|, +INF , PT ;  /* 0x7f8000001500780b */ /* 0x000fe40003f1c200 */
[----:B------:R-:W-:-:S04]  /*101a0*/  ISETP.LT.U32.AND P1, PT, R27, R63, PT ;  /* 0x0000003f1b00720c */ /* 0x000fc80003f21070 */
[----:B------:R-:W-:-:S13]  /*101b0*/  ISETP.LT.OR.EX P0, PT, R25, RZ, !P0, P1 ;  /* 0x000000ff1900720c */ /* 0x000fda0004701710 */
.L_x_836:
[----:B------:R-:W-:Y:S05]  /*101c0*/  BSYNC B1 ;  /* 0x0000000000017941 */ /* 0x000fea0003800000 */
.L_x_834:
        /* <DEDUP_REMOVED lines=15> */
.L_x_838:
[----:B------:R-:W-:Y:S02]  /*102c0*/  FSETP.GTU.FTZ.AND P0, PT, |R22|, +INF , PT ;  /* 0x7f8000001600780b */ /* 0x000fe40003f1c200 */
[----:B------:R-:W-:-:S04]  /*102d0*/  ISETP.LT.U32.AND P1, PT, R70, R63, PT ;  /* 0x0000003f4600720c */ /* 0x000fc80003f21070 */
[----:B------:R-:W-:-:S13]  /*102e0*/  ISETP.LT.OR.EX P0, PT, R69, RZ, !P0, P1 ;  /* 0x000000ff4500720c */ /* 0x000fda0004701710 */
.L_x_839:
[----:B------:R-:W-:Y:S05]  /*102f0*/  BSYNC B1 ;  /* 0x0000000000017941 */ /* 0x000fea0003800000 */
.L_x_837:
        /* <DEDUP_REMOVED lines=15> */
.L_x_841:
[----:B------:R-:W-:Y:S02]  /*103f0*/  FSETP.GTU.FTZ.AND P0, PT, |R23|, +INF , PT ;  /* 0x7f8000001700780b */ /* 0x000fe40003f1c200 */
[----:B------:R-:W-:-:S04]  /*10400*/  ISETP.LT.U32.AND P1, PT, R24, R63, PT ;  /* 0x0000003f1800720c */ /* 0x000fc80003f21070 */
[----:B------:R-:W-:-:S13]  /*10410*/  ISETP.LT.OR.EX P0, PT, R3, RZ, !P0, P1 ;  /* 0x000000ff0300720c */ /* 0x000fda0004701710 */
.L_x_842:
[----:B------:R-:W-:Y:S05]  /*10420*/  BSYNC B1 ;  /* 0x0000000000017941 */ /* 0x000fea0003800000 */
.L_x_840:
        /* <DEDUP_REMOVED lines=9> */
.L_x_797:
[----:B------:R-:W-:Y:S05]  /*104c0*/  BSYNC B0 ;  /* 0x0000000000007941 */ /* 0x000fea0003800000 */
.L_x_796:
[----:B------:R-:W-:Y:S01]  /*104d0*/  ISETP.GE.U32.AND P1, PT, R73, R74, PT ;  /* 0x0000004a4900720c */ /* 0x000fe20003f26070 */
[----:B------:R-:W-:-:S12]  /*104e0*/  BSSY B0, `(.L_x_844) ;  /* 0x000001a000007945 */ /* 0x000fd80003800000 */
[----:B------:R-:W-:Y:S05]  /*104f0*/  @P1 BRA `(.L_x_845) ;  /* 0x0000000000601947 */ /* 0x000fea0003800000 */
[----:B------:R-:W-:-:S05]  /*10500*/  IMAD R4, R78, R73, RZ ;  /* 0x000000494e047224 */ /* 0x000fca00078e02ff */
[----:B------:R-:W-:-:S05]  /*10510*/  SHF.R.U32.HI R5, RZ, 0x2, R4 ;  /* 0x00000002ff057819 */ /* 0x000fca0000011604 */
[----:B------:R-:W-:-:S06]  /*10520*/  IMAD.WIDE.U32 R4, R5, 0x10, R18 ;  /* 0x0000001005047825 */ /* 0x000fcc00078e0012 */
[----:B------:R-:W5:Y:S01]  /*10530*/  LDG.E.128 R4, desc[UR60][R4.64] ;  /* 0x0000003c04047981 */ /* 0x000f62000c1e1d00 */
[----:B------:R-:W-:-:S05]  /*10540*/  IMAD.IADD R63, R73, 0x1, R72 ;  /* 0x00000001493f7824 */ /* 0x000fca00078e0248 */
[----:B------:R-:W-:-:S13]  /*10550*/  ISETP.GE.U32.AND P0, PT, R63, R74, PT ;  /* 0x0000004a3f00720c */ /* 0x000fda0003f06070 */
        /* <DEDUP_REMOVED lines=16> */
[----:B------:R-:W5:Y:S04]  /*10660*/  LDG.E.128 R12, desc[UR60][R12.64] ;  /* 0x0000003c0c0c7981 */ /* 0x000f68000c1e1d00 */
[----:B------:R0:W5:Y:S02]  /*10670*/  @!P0 LDG.E.128 R20, desc[UR60][R18.64] ;  /* 0x0000003c12148981 */ /* 0x000164000c1e1d00 */
.L_x_845:
[----:B------:R-:W-:Y:S05]  /*10680*/  BSYNC B0 ;  /* 0x0000000000007941 */ /* 0x000fea0003800000 */
.L_x_844:
        /* <DEDUP_REMOVED lines=14> */
.L_x_849:
[----:B-----5:R-:W-:Y:S02]  /*10770*/  FSETP.GTU.FTZ.AND P0, PT, |R4|, +INF , PT ;  /* 0x7f8000000400780b */ /* 0x020fe40003f1c200 */
[----:B------:R-:W-:-:S04]  /*10780*/  ISETP.LT.U32.AND P1, PT, R76, R73, PT ;  /* 0x000000494c00720c */ /* 0x000fc80003f21070 */
[----:B------:R-:W-:-:S13]  /*10790*/  ISETP.LT.OR.EX P0, PT, R59, RZ, !P0, P1 ;  /* 0x000000ff3b00720c */ /* 0x000fda0004701710 */
.L_x_850:
[----:B------:R-:W-:Y:S05]  /*107a0*/  BSYNC B1 ;  /* 0x0000000000017941 */ /* 0x000fea0003800000 */
.L_x_848:
        /* <DEDUP_REMOVED lines=15> */
.L_x_852:
[----:B------:R-:W-:Y:S02]  /*108a0*/  FSETP.GTU.FTZ.AND P0, PT, |R5|, +INF , PT ;  /* 0x7f8000000500780b */ /* 0x000fe40003f1c200 */
[----:B------:R-:W-:-:S04]  /*108b0*/  ISETP.LT.U32.AND P1, PT, R62, R73, PT ;  /* 0x000000493e00720c */ /* 0x000fc80003f21070 */
[----:B------:R-:W-:-:S13]  /*108c0*/  ISETP.LT.OR.EX P0, PT, R66, RZ, !P0, P1 ;  /* 0x000000ff4200720c */ /* 0x000fda0004701710 */
.L_x_853:
[----:B------:R-:W-:Y:S05]  /*108d0*/  BSYNC B1 ;  /* 0x0000000000017941 */ /* 0x000fea0003800000 */
.L_x_851:
        /* <DEDUP_REMOVED lines=15> */
.L_x_855:
[----:B------:R-:W-:Y:S02]  /*109d0*/  FSETP.GTU.FTZ.AND P0, PT, |R6|, +INF , PT ;  /* 0x7f8000000600780b */ /* 0x000fe40003f1c200 */
[----:B------:R-:W-:-:S04]  /*109e0*/  ISETP.LT.U32.AND P1, PT, R60, R73, PT ;  /* 0x000000493c00720c */ /* 0x000fc80003f21070 */
[----:B------:R-:W-:-:S13]  /*109f0*/  ISETP.LT.OR.EX P0, PT, R55, RZ, !P0, P1 ;  /* 0x000000ff3700720c */ /* 0x000fda0004701710 */
.L_x_856:
[----:B------:R-:W-:Y:S05]  /*10a00*/  BSYNC B1 ;  /* 0x0000000000017941 */ /* 0x000fea0003800000 */
.L_x_854:
        /* <DEDUP_REMOVED lines=15> */
.L_x_858:
[----:B------:R-:W-:Y:S02]  /*10b00*/  FSETP.GTU.FTZ.AND P0, PT, |R7|, +INF , PT ;  /* 0x7f8000000700780b */ /* 0x000fe40003f1c200 */
[----:B------:R-:W-:-:S04]  /*10b10*/  ISETP.LT.U32.AND P1, PT, R54, R73, PT ;  /* 0x000000493600720c */ /* 0x000fc80003f21070 */
[----:B------:R-:W-:-:S13]  /*10b20*/  ISETP.LT.OR.EX P0, PT, R56, RZ, !P0, P1 ;  /* 0x000000ff3800720c */ /* 0x000fda0004701710 */
.L_x_859:
[----:B------:R-:W-:Y:S05]  /*10b30*/  BSYNC B1 ;  /* 0x0000000000017941 */ /* 0x000fea0003800000 */
.L_x_857:
        /* <DEDUP_REMOVED lines=18> */
.L_x_861:
[----:B------:R-:W-:Y:S02]  /*10c60*/  FSETP.GTU.FTZ.AND P0, PT, |R8|, +INF , PT ;  /* 0x7f8000000800780b */ /* 0x000fe40003f1c200 */
[----:B------:R-:W-:-:S04]  /*10c70*/  ISETP.LT.U32.AND P1, PT, R51, R19, PT ;  /* 0x000000133300720c */ /* 0x000fc80003f21070 */
[----:B------:R-:W-:-:S13]  /*10c80*/  ISETP.LT.OR.EX P0, PT, R52, RZ, !P0, P1 ;  /* 0x000000ff3400720c */ /* 0x000fda0004701710 */
.L_x_862:
[----:B------:R-:W-:Y:S05]  /*10c90*/  BSYNC B1 ;  /* 0x0000000000017941 */ /* 0x000fea0003800000 */
.L_x_860:
        /* <DEDUP_REMOVED lines=15> */
.L_x_864:
[----:B------:R-:W-:Y:S02]  /*10d90*/  FSETP.GTU.FTZ.AND P0, PT, |R9|, +INF , PT ;  /* 0x7f8000000900780b */ /* 0x000fe40003f1c200 */
[----:B------:R-:W-:-:S04]  /*10da0*/  ISETP.LT.U32.AND P1, PT, R48, R19, PT ;  /* 0x000000133000720c */ /* 0x000fc80003f21070 */
[----:B------:R-:W-:-:S13]  /*10db0*/  ISETP.LT.OR.EX P0, PT, R49, RZ, !P0, P1 ;  /* 0x000000ff3100720c */ /* 0x000fda0004701710 */
.L_x_865:
[----:B------:R-:W-:Y:S05]  /*10dc0*/  BSYNC B1 ;  /* 0x0000000000017941 */ /* 0x000fea0003800000 */
.L_x_863:
        /* <DEDUP_REMOVED lines=15> */
.L_x_867:
[----:B------:R-:W-:Y:S02]  /*10ec0*/  FSETP.GTU.FTZ.AND P0, PT, |R10|, +INF , PT ;  /* 0x7f8000000a00780b */ /* 0x000fe40003f1c200 */
[----:B------:R-:W-:-:S04]  /*10ed0*/  ISETP.LT.U32.AND P1, PT, R45, R19, PT ;  /* 0x000000132d00720c */ /* 0x000fc80003f21070 */
[----:B------:R-:W-:-:S13]  /*10ee0*/  ISETP.LT.OR.EX P0, PT, R46, RZ, !P0, P1 ;  /* 0x000000ff2e00720c */ /* 0x000fda0004701710 */
.L_x_868:
[----:B------:R-:W-:Y:S05]  /*10ef0*/  BSYNC B1 ;  /* 0x0000000000017941 */ /* 0x000fea0003800000 */
.L_x_866:
        /* <DEDUP_REMOVED lines=15> */
.L_x_870:
[----:B------:R-:W-:Y:S02]  /*10ff0*/  FSETP.GTU.FTZ.AND P0, PT, |R11|, +INF , PT ;  /* 0x7f8000000b00780b */ /* 0x000fe40003f1c200 */
[----:B------:R-:W-:-:S04]  /*11000*/  ISETP.LT.U32.AND P1, PT, R42, R19, PT ;  /* 0x000000132a00720c */ /* 0x000fc80003f21070 */
[----:B------:R-:W-:-:S13]  /*11010*/  ISETP.LT.OR.EX P0, PT, R43, RZ, !P0, P1 ;  /* 0x000000ff2b00720c */ /* 0x000fda0004701710 */
.L_x_871:
[----:B------:R-:W-:Y:S05]  /*11020*/  BSYNC B1 ;  /* 0x0000000000017941 */ /* 0x000fea0003800000 */
.L_x_869:
        /* <DEDUP_REMOVED lines=18> */
.L_x_873:
[----:B------:R-:W-:Y:S02]  /*11150*/  FSETP.GTU.FTZ.AND P0, PT, |R12|, +INF , PT ;  /* 0x7f8000000c00780b */ /* 0x000fe40003f1c200 */
[----:B------:R-:W-:-:S04]  /*11160*/  ISETP.LT.U32.AND P1, PT, R39, R5, PT ;  /* 0x000000052700720c */ /* 0x000fc80003f21070 */
[----:B------:R-:W-:-:S13]  /*11170*/  ISETP.LT.OR.EX P0, PT, R40, RZ, !P0, P1 ;  /* 0x000000ff2800720c */ /* 0x000fda0004701710 */
.L_x_874:
[----:B------:R-:W-:Y:S05]  /*11180*/  BSYNC B1 ;  /* 0x0000000000017941 */ /* 0x000fea0003800000 */
.L_x_872:
        /* <DEDUP_REMOVED lines=15> */
.L_x_876:
[----:B------:R-:W-:Y:S02]  /*11280*/  FSETP.GTU.FTZ.AND P0, PT, |R13|, +INF , PT ;  /* 0x7f8000000d00780b */ /* 0x000fe40003f1c200 */
[----:B------:R-:W-:-:S04]  /*11290*/  ISETP.LT.U32.AND P1, PT, R36, R5, PT ;  /* 0x000000052400720c */ /* 0x000fc80003f21070 */
[----:B------:R-:W-:-:S13]  /*112a0*/  ISETP.LT.OR.EX P0, PT, R37, RZ, !P0, P1 ;  /* 0x000000ff2500720c */ /* 0x000fda0004701710 */
.L_x_877:
[----:B------:R-:W-:Y:S05]  /*112b0*/  BSYNC B1 ;  /* 0x0000000000017941 */ /* 0x000fea0003800000 */
.L_x_875:
        /* <DEDUP_REMOVED lines=15> */
.L_x_879:
[----:B------:R-:W-:Y:S02]  /*113b0*/  FSETP.GTU.FTZ.AND P0, PT, |R14|, +INF , PT ;  /* 0x7f8000000e00780b */ /* 0x000fe40003f1c200 */
[----:B------:R-:W-:-:S04]  /*113c0*/  ISETP.LT.U32.AND P1, PT, R33, R5, PT ;  /* 0x000000052100720c */ /* 0x000fc80003f21070 */
[----:B------:R-:W-:-:S13]  /*113d0*/  ISETP.LT.OR.EX P0, PT, R34, RZ, !P0, P1 ;  /* 0x000000ff2200720c */ /* 0x000fda0004701710 */
.L_x_880:
[----:B------:R-:W-:Y:S05]  /*113e0*/  BSYNC B1 ;  /* 0x0000000000017941 */ /* 0x000fea0003800000 */
.L_x_878:
        /* <DEDUP_REMOVED lines=15> */
.L_x_882:
[----:B------:R-:W-:Y:S02]  /*114e0*/  FSETP.GTU.FTZ.AND P0, PT, |R15|, +INF , PT ;  /* 0x7f8000000f00780b */ /* 0x000fe40003f1c200 */
[----:B------:R-:W-:-:S04]  /*114f0*/  ISETP.LT.U32.AND P1, PT, R30, R5, PT ;  /* 0x000000051e00720c */ /* 0x000fc80003f21070 */
[----:B------:R-:W-:-:S13]  /*11500*/  ISETP.LT.OR.EX P0, PT, R31, RZ, !P0, P1 ;  /* 0x000000ff1f00720c */ /* 0x000fda0004701710 */
.L_x_883:
[----:B------:R-:W-:Y:S05]  /*11510*/  BSYNC B1 ;  /* 0x0000000000017941 */ /* 0x000fea0003800000 */
.L_x_881:
        /* <DEDUP_REMOVED lines=18> */
.L_x_885:
[----:B------:R-:W-:Y:S02]  /*11640*/  FSETP.GTU.FTZ.AND P0, PT, |R20|, +INF , PT ;  /* 0x7f8000001400780b */ /* 0x000fe40003f1c200 */
[----:B------:R-:W-:-:S04]  /*11650*/  ISETP.LT.U32.AND P1, PT, R64, R7, PT ;  /* 0x000000074000720c */ /* 0x000fc80003f21070 */
[----:B------:R-:W-:-:S13]  /*11660*/  ISETP.LT.OR.EX P0, PT, R28, RZ, !P0, P1 ;  /* 0x000000ff1c00720c */ /* 0x000fda0004701710 */
.L_x_886:
[----:B------:R-:W-:Y:S05]  /*11670*/  BSYNC B1 ;  /* 0x0000000000017941 */ /* 0x000fea0003800000 */
.L_x_884:
        /* <DEDUP_REMOVED lines=15> */
.L_x_888:
[----:B------:R-:W-:Y:S02]  /*11770*/  FSETP.GTU.FTZ.AND P0, PT, |R21|, +INF , PT ;  /* 0x7f8000001500780b */ /* 0x000fe40003f1c200 */
[----:B------:R-:W-:-:S04]  /*11780*/  ISETP.LT.U32.AND P1, PT, R27, R7, PT ;  /* 0x000000071b00720c */ /* 0x000fc80003f21070 */
[----:B------:R-:W-:-:S13]  /*11790*/  ISETP.LT.OR.EX P0, PT, R25, RZ, !P0, P1 ;  /* 0x000000ff1900720c */ /* 0x000fda0004701710 */
.L_x_889:
[----:B------:R-:W-:Y:S05]  /*117a0*/  BSYNC B1 ;  /* 0x0000000000017941 */ /* 0x000fea0003800000 */
.L_x_887:
        /* <DEDUP_REMOVED lines=15> */
.L_x_891:
[----:B------:R-:W-:Y:S02]  /*118a0*/  FSETP.GTU.FTZ.AND P0, PT, |R22|, +INF , PT ;  /* 0x7f8000001600780b */ /* 0x000fe40003f1c200 */
[----:B------:R-:W-:-:S04]  /*118b0*/  ISETP.LT.U32.AND P1, PT, R70, R7, PT ;  /* 0x000000074600720c */ /* 0x000fc80003f21070 */
[----:B------:R-:W-:-:S13]  /*118c0*/  ISETP.LT.OR.EX P0, PT, R69, RZ, !P0, P1 ;  /* 0x000000ff4500720c */ /* 0x000fda0004701710 */
.L_x_892:
[----:B------:R-:W-:Y:S05]  /*118d0*/  BSYNC B1 ;  /* 0x0000000000017941 */ /* 0x000fea0003800000 */
.L_x_890:
        /* <DEDUP_REMOVED lines=15> */
.L_x_894:
[----:B------:R-:W-:Y:S02]  /*119d0*/  FSETP.GTU.FTZ.AND P0, PT, |R23|, +INF , PT ;  /* 0x7f8000001700780b */ /* 0x000fe40003f1c200 */
[----:B------:R-:W-:-:S04]  /*119e0*/  ISETP.LT.U32.AND P1, PT, R24, R7, PT ;  /* 0x000000071800720c */ /* 0x000fc80003f21070 */
[----:B------:R-:W-:-:S13]  /*119f0*/  ISETP.LT.OR.EX P0, PT, R3, RZ, !P0, P1 ;  /* 0x000000ff0300720c */ /* 0x000fda0004701710 */
.L_x_895:
[----:B------:R-:W-:Y:S05]  /*11a00*/  BSYNC B1 ;  /* 0x0000000000017941 */ /* 0x000fea0003800000 */
.L_x_893:
[----:B------:R-:W-:Y:S02]  /*11a10*/  FSEL R0, R0, R23, P0 ;  /* 0x0000001700007208 */ /* 0x000fe40000000000 */
[----:B------:R-:W-:Y:S02]  /*11a20*/  SEL R24, R24, R7, P0 ;  /* 0x0000000718187207 */ /* 0x000fe40000000000 */
[----:B------:R-:W-:-:S07]  /*11a30*/  SEL R3, R3, RZ, P0 ;  /* 0x000000ff03037207 */ /* 0x000fce0000000000 */
.L_x_847:
[----:B------:R-:W-:Y:S05]  /*11a40*/  BSYNC B0 ;  /* 0x0000000000007941 */ /* 0x000fea0003800000 */
.L_x_846:
[----:B------:R-:W-:Y:S01]  /*11a50*/  FSETP.GTU.FTZ.AND P0, PT, |R61|, +INF , PT ;  /* 0x7f8000003d00780b */ /* 0x000fe20003f1c200 */
[----:B------:R-:W-:-:S12]  /*11a60*/  BSSY B0, `(.L_x_896) ;  /* 0x000000e000007945 */ /* 0x000fd80003800000 */
[----:B------:R-:W-:Y:S05]  /*11a70*/  @P0 BRA `(.L_x_897) ;  /* 0x0000000000240947 */ /* 0x000fea0003800000 */
[C---:B------:R-:W-:Y:S02]  /*11a80*/  FSETP.NEU.FTZ.AND P2, PT, R61.reuse, R53, PT ;  /* 0x000000353d00720b */ /* 0x040fe40003f5d000 */
        /* <DEDUP_REMOVED lines=8> */
.L_x_897:
[----:B------:R-:W-:Y:S02]  /*11b10*/  FSETP.GTU.FTZ.AND P0, PT, |R53|, +INF , PT ;  /* 0x7f8000003500780b */ /* 0x000fe40003f1c200 */
[----:B------:R-:W-:-:S04]  /*11b20*/  ISETP.LT.U32.AND P1, PT, R76, R51, PT ;  /* 0x000000334c00720c */ /* 0x000fc80003f21070 */
[----:B------:R-:W-:-:S13]  /*11b30*/  ISETP.LT.OR.EX P0, PT, R59, R52, !P0, P1 ;  /* 0x000000343b00720c */ /* 0x000fda0004701710 */
.L_x_898:
[----:B------:R-:W-:Y:S05]  /*11b40*/  BSYNC B0 ;  /* 0x0000000000007941 */ /* 0x000fea0003800000 */
.L_x_896:
[----:B------:R-:W-:Y:S01]  /*11b50*/  FSETP.GTU.FTZ.AND P1, PT, |R68|, +INF , PT ;  /* 0x7f8000004400780b */ /* 0x000fe20003f3c200 */
[----:B------:R-:W-:Y:S01]  /*11b60*/  BSSY B0, `(.L_x_899) ;  /* 0x0000011000007945 */ /* 0x000fe20003800000 */
[----:B------:R-:W-:Y:S02]  /*11b70*/  SEL R76, R76, R51, P0 ;  /* 0x000000334c4c7207 */ /* 0x000fe40000000000 */
[----:B------:R-:W-:Y:S02]  /*11b80*/  SEL R59, R59, R52, P0 ;  /* 0x000000343b3b7207 */ /* 0x000fe40000000000 */
[----:B-----5:R-:W-:-:S07]  /*11b90*/  FSEL R6, R61, R53, P0 ;  /* 0x000000353d067208 */ /* 0x020fce0000000000 */
        /* <DEDUP_REMOVED lines=10> */
.L_x_900:
[----:B------:R-:W-:Y:S02]  /*11c40*/  FSETP.GTU.FTZ.AND P0, PT, |R50|, +INF , PT ;  /* 0x7f8000003200780b */ /* 0x000fe40003f1c200 */
[----:B------:R-:W-:-:S04]  /*11c50*/  ISETP.LT.U32.AND P1, PT, R62, R48, PT ;  /* 0x000000303e00720c */ /* 0x000fc80003f21070 */
[----:B------:R-:W-:-:S13]  /*11c60*/  ISETP.LT.OR.EX P0, PT, R66, R49, !P0, P1 ;  /* 0x000000314200720c */ /* 0x000fda0004701710 */
.L_x_901:
[----:B------:R-:W-:Y:S05]  /*11c70*/  BSYNC B0 ;  /* 0x0000000000007941 */ /* 0x000fea0003800000 */
.L_x_899:
        /* <DEDUP_REMOVED lines=15> */
.L_x_903:
[----:B------:R-:W-:Y:S02]  /*11d70*/  FSETP.GTU.FTZ.AND P0, PT, |R47|, +INF , PT ;  /* 0x7f8000002f00780b */ /* 0x000fe40003f1c200 */
[----:B------:R-:W-:-:S04]  /*11d80*/  ISETP.LT.U32.AND P1, PT, R60, R45, PT ;  /* 0x0000002d3c00720c */ /* 0x000fc80003f21070 */
[----:B------:R-:W-:-:S13]  /*11d90*/  ISETP.LT.OR.EX P0, PT, R55, R46, !P0, P1 ;  /* 0x0000002e3700720c */ /* 0x000fda0004701710 */
.L_x_904:
[----:B------:R-:W-:Y:S05]  /*11da0*/  BSYNC B0 ;  /* 0x0000000000007941 */ /* 0x000fea0003800000 */
.L_x_902:
        /* <DEDUP_REMOVED lines=15> */
.L_x_906:
[----:B------:R-:W-:Y:S02]  /*11ea0*/  FSETP.GTU.FTZ.AND P0, PT, |R44|, +INF , PT ;  /* 0x7f8000002c00780b */ /* 0x000fe40003f1c200 */
[----:B------:R-:W-:-:S04]  /*11eb0*/  ISETP.LT.U32.AND P1, PT, R54, R42, PT ;  /* 0x0000002a3600720c */ /* 0x000fc80003f21070 */
[----:B------:R-:W-:-:S13]  /*11ec0*/  ISETP.LT.OR.EX P0, PT, R56, R43, !P0, P1 ;  /* 0x0000002b3800720c */ /* 0x000fda0004701710 */
.L_x_907:
[----:B------:R-:W-:Y:S05]  /*11ed0*/  BSYNC B0 ;  /* 0x0000000000007941 */ /* 0x000fea0003800000 */
.L_x_905:
        /* <DEDUP_REMOVED lines=15> */
.L_x_909:
[----:B------:R-:W-:Y:S02]  /*11fd0*/  FSETP.GTU.FTZ.AND P0, PT, |R41|, +INF , PT ;  /* 0x7f8000002900780b */ /* 0x000fe40003f1c200 */
[----:B------:R-:W-:-:S04]  /*11fe0*/  ISETP.LT.U32.AND P1, PT, R76, R39, PT ;  /* 0x000000274c00720c */ /* 0x000fc80003f21070 */
[----:B------:R-:W-:-:S13]  /*11ff0*/  ISETP.LT.OR.EX P0, PT, R59, R40, !P0, P1 ;  /* 0x000000283b00720c */ /* 0x000fda0004701710 */
.L_x_910:
[----:B------:R-:W-:Y:S05]  /*12000*/  BSYNC B0 ;  /* 0x0000000000007941 */ /* 0x000fea0003800000 */
.L_x_908:
        /* <DEDUP_REMOVED lines=15> */
.L_x_912:
[----:B------:R-:W-:Y:S02]  /*12100*/  FSETP.GTU.FTZ.AND P0, PT, |R38|, +INF , PT ;  /* 0x7f8000002600780b */ /* 0x000fe40003f1c200 */
[----:B------:R-:W-:-:S04]  /*12110*/  ISETP.LT.U32.AND P1, PT, R5, R36, PT ;  /* 0x000000240500720c */ /* 0x000fc80003f21070 */
[----:B------:R-:W-:-:S13]  /*12120*/  ISETP.LT.OR.EX P0, PT, R66, R37, !P0, P1 ;  /* 0x000000254200720c */ /* 0x000fda0004701710 */
.L_x_913:
[----:B------:R-:W-:Y:S05]  /*12130*/  BSYNC B0 ;  /* 0x0000000000007941 */ /* 0x000fea0003800000 */
.L_x_911:
        /* <DEDUP_REMOVED lines=15> */
.L_x_915:
[----:B------:R-:W-:Y:S02]  /*12230*/  FSETP.GTU.FTZ.AND P0, PT, |R35|, +INF , PT ;  /* 0x7f8000002300780b */ /* 0x000fe40003f1c200 */
[----:B------:R-:W-:-:S04]  /*12240*/  ISETP.LT.U32.AND P1, PT, R60, R33, PT ;  /* 0x000000213c00720c */ /* 0x000fc80003f21070 */
[----:B------:R-:W-:-:S13]  /*12250*/  ISETP.LT.OR.EX P0, PT, R55, R34, !P0, P1 ;  /* 0x000000223700720c */ /* 0x000fda0004701710 */
.L_x_916:
[----:B------:R-:W-:Y:S05]  /*12260*/  BSYNC B0 ;  /* 0x0000000000007941 */ /* 0x000fea0003800000 */
.L_x_914:
        /* <DEDUP_REMOVED lines=15> */
.L_x_918:
[----:B------:R-:W-:Y:S02]  /*12360*/  FSETP.GTU.FTZ.AND P0, PT, |R32|, +INF , PT ;  /* 0x7f8000002000780b */ /* 0x000fe40003f1c200 */
[----:B------:R-:W-:-:S04]  /*12370*/  ISETP.LT.U32.AND P1, PT, R9, R30, PT ;  /* 0x0000001e0900720c */ /* 0x000fc80003f21070 */
[----:B------:R-:W-:-:S13]  /*12380*/  ISETP.LT.OR.EX P0, PT, R56, R31, !P0, P1 ;  /* 0x0000001f3800720c */ /* 0x000fda0004701710 */
.L_x_919:
[----:B------:R-:W-:Y:S05]  /*12390*/  BSYNC B0 ;  /* 0x0000000000007941 */ /* 0x000fea0003800000 */
.L_x_917:
        /* <DEDUP_REMOVED lines=15> */
.L_x_921:
[----:B------:R-:W-:Y:S02]  /*12490*/  FSETP.GTU.FTZ.AND P0, PT, |R29|, +INF , PT ;  /* 0x7f8000001d00780b */ /* 0x000fe40003f1c200 */
[----:B------:R-:W-:-:S04]  /*124a0*/  ISETP.LT.U32.AND P1, PT, R39, R64, PT ;  /* 0x000000402700720c */ /* 0x000fc80003f21070 */
[----:B------:R-:W-:-:S13]  /*124b0*/  ISETP.LT.OR.EX P0, PT, R59, R28, !P0, P1 ;  /* 0x0000001c3b00720c */ /* 0x000fda0004701710 */
.L_x_922:
[----:B------:R-:W-:Y:S05]  /*124c0*/  BSYNC B0 ;  /* 0x0000000000007941 */ /* 0x000fea0003800000 */
.L_x_920:
        /* <DEDUP_REMOVED lines=15> */
.L_x_924:
[----:B------:R-:W-:Y:S02]  /*125c0*/  FSETP.GTU.FTZ.AND P0, PT, |R26|, +INF , PT ;  /* 0x7f8000001a00780b */ /* 0x000fe40003f1c200 */
[----:B------:R-:W-:-:S04]  /*125d0*/  ISETP.LT.U32.AND P1, PT, R36, R27, PT ;  /* 0x0000001b2400720c */ /* 0x000fc80003f21070 */
[----:B------:R-:W-:-:S13]  /*125e0*/  ISETP.LT.OR.EX P0, PT, R66, R25, !P0, P1 ;  /* 0x000000194200720c */ /* 0x000fda0004701710 */
.L_x_925:
[----:B------:R-:W-:Y:S05]  /*125f0*/  BSYNC B0 ;  /* 0x0000000000007941 */ /* 0x000fea0003800000 */
.L_x_923:
        /* <DEDUP_REMOVED lines=15> */
.L_x_927:
[----:B------:R-:W-:Y:S02]  /*126f0*/  FSETP.GTU.FTZ.AND P0, PT, |R71|, +INF , PT ;  /* 0x7f8000004700780b */ /* 0x000fe40003f1c200 */
[----:B------:R-:W-:-:S04]  /*12700*/  ISETP.LT.U32.AND P1, PT, R33, R70, PT ;  /* 0x000000462100720c */ /* 0x000fc80003f21070 */
[----:B------:R-:W-:-:S13]  /*12710*/  ISETP.LT.OR.EX P0, PT, R34, R69, !P0, P1 ;  /* 0x000000452200720c */ /* 0x000fda0004701710 */
.L_x_928:
[----:B------:R-:W-:Y:S05]  /*12720*/  BSYNC B0 ;  /* 0x0000000000007941 */ /* 0x000fea0003800000 */
.L_x_926:
        /* <DEDUP_REMOVED lines=15> */
.L_x_930:
[----:B------:R-:W-:Y:S02]  /*12820*/  FSETP.GTU.FTZ.AND P0, PT, |R0|, +INF , PT ;  /* 0x7f8000000000780b */ /* 0x000fe40003f1c200 */
[----:B------:R-:W-:-:S04]  /*12830*/  ISETP.LT.U32.AND P1, PT, R9, R24, PT ;  /* 0x000000180900720c */ /* 0x000fc80003f21070 */
[----:B------:R-:W-:-:S13]  /*12840*/  ISETP.LT.OR.EX P0, PT, R56, R3, !P0, P1 ;  /* 0x000000033800720c */ /* 0x000fda0004701710 */
.L_x_931:
[----:B------:R-:W-:Y:S05]  /*12850*/  BSYNC B0 ;  /* 0x0000000000007941 */ /* 0x000fea0003800000 */
.L_x_929:
[----:B------:R-:W-:Y:S02]  /*12860*/  SEL R24, R9, R24, P0 ;  /* 0x0000001809187207 */ /* 0x000fe40000000000 */
[----:B------:R-:W-:Y:S02]  /*12870*/  SEL R25, R56, R3, P0 ;  /* 0x0000000338197207 */ /* 0x000fe40000000000 */
[----:B------:R-:W-:Y:S01]  /*12880*/  FSEL R9, R11, R0, P0 ;  /* 0x000000000b097208 */ /* 0x000fe20000000000 */
[----:B------:R-:W-:Y:S06]  /*12890*/  BRA `(.L_x_616) ;  /* 0x0000003c00747947 */ /* 0x000fec0003800000 */
.L_x_650:
        /* <DEDUP_REMOVED lines=23> */
[--C-:B-1----:R-:W-:Y:S02]  /*12a10*/  IMAD.MOV.U32 R27, RZ, RZ, R24.reuse ;  /* 0x000000ffff1b7224 */ /* 0x102fe400078e0018 */
        /* <DEDUP_REMOVED lines=14> */
[--C-:B--2---:R-:W-:Y:S02]  /*12b00*/  IMAD.MOV.U32 R26, RZ, RZ, R3.reuse ;  /* 0x000000ffff1a7224 */ /* 0x104fe400078e0003 */
        /* <DEDUP_REMOVED lines=58> */
.L_x_979:
[----:B------:R-:W-:-:S05]  /*12eb0*/  SHF.R.U32.HI R5, RZ, 0x2, R73 ;  /* 0x00000002ff057819 */ /* 0x000fca0000011649 */
[----:B------:R-:W-:-:S06]  /*12ec0*/  IMAD.WIDE.U32 R4, R5, 0x10, R18 ;  /* 0x0000001005047825 */ /* 0x000fcc00078e0012 */
[----:B------:R-:W2:Y:S01]  /*12ed0*/  LDG.E.128 R4, desc[UR60][R4.64] ;  /* 0x0000003c04047981 */ /* 0x000ea2000c1e1d00 */
[----:B------:R-:W-:-:S04]  /*12ee0*/  IMAD.IADD R75, R73, 0x1, R70 ;  /* 0x00000001494b7824 */ /* 0x000fc800078e0246 */
[----:B------:R-:W-:Y:S01]  /*12ef0*/  IMAD.IADD R72, R75, 0x1, R70 ;  /* 0x000000014b487824 */ /* 0x000fe200078e0246 */
[----:B------:R-:W-:-:S03]  /*12f00*/  SHF.R.U32.HI R9, RZ, 0x2, R75 ;  /* 0x00000002ff097819 */ /* 0x000fc6000001164b */
[----:B------:R-:W-:Y:S01]  /*12f10*/  IMAD.IADD R71, R72, 0x1, R70 ;  /* 0x0000000148477824 */ /* 0x000fe200078e0246 */
[----:B------:R-:W-:Y:S01]  /*12f20*/  SHF.R.U32.HI R13, RZ, 0x2, R72 ;  /* 0x00000002ff0d7819 */ /* 0x000fe20000011648 */
[----:B------:R-:W-:-:S03]  /*12f30*/  IMAD.WIDE.U32 R8, R9, 0x10, R18 ;  /* 0x0000001009087825 */ /* 0x000fc600078e0012 */
[----:B------:R-:W-:Y:S01]  /*12f40*/  SHF.R.U32.HI R21, RZ, 0x2, R71 ;  /* 0x00000002ff157819 */ /* 0x000fe20000011647 */
[--C-:B------:R-:W-:Y:S02]  /*12f50*/  IMAD.WIDE.U32 R12, R13, 0x10, R18.reuse ;  /* 0x000000100d0c7825 */ /* 0x100fe400078e0012 */
[----:B------:R-:W5:Y:S02]  /*12f60*/  LDG.E.128 R8, desc[UR60][R8.64] ;  /* 0x0000003c08087981 */ /* 0x000f64000c1e1d00 */
[----:B------:R-:W-:Y:S02]  /*12f70*/  IMAD.WIDE.U32 R20, R21, 0x10, R18 ;  /* 0x0000001015147825 */ /* 0x000fe400078e0012 */
[----:B------:R-:W5:Y:S04]  /*12f80*/  LDG.E.128 R12, desc[UR60][R12.64] ;  /* 0x0000003c0c0c7981 */ /* 0x000f68000c1e1d00 */
[----:B------:R-:W5:Y:S01]  /*12f90*/  LDG.E.128 R20, desc[UR60][R20.64] ;  /* 0x0000003c14147981 */ /* 0x000f62000c1e1d00 */
        /* <DEDUP_REMOVED lines=29> */
.L_x_935:
[----:B------:R-:W-:Y:S02]  /*13170*/  FSETP.GTU.FTZ.AND P0, PT, |R5|, +INF , PT ;  /* 0x7f8000000500780b */ /* 0x000fe40003f1c200 */
[----:B------:R-:W-:-:S04]  /*13180*/  ISETP.LT.U32.AND P1, PT, R56, R73, PT ;  /* 0x000000493800720c */ /* 0x000fc80003f21070 */
[----:B------:R-:W-:-:S13]  /*13190*/  ISETP.LT.OR.EX P0, PT, R67, RZ, !P0, P1 ;  /* 0x000000ff4300720c */ /* 0x000fda0004701710 */
.L_x_936:
[----:B------:R-:W-:Y:S05]  /*131a0*/  BSYNC B1 ;  /* 0x0000000000017941 */ /* 0x000fea0003800000 */
.L_x_934:
        /* <DEDUP_REMOVED lines=15> */
.L_x_938:
[----:B------:R-:W-:Y:S02]  /*132a0*/  FSETP.GTU.FTZ.AND P0, PT, |R6|, +INF , PT ;  /* 0x7f8000000600780b */ /* 0x000fe40003f1c200 */
[----:B------:R-:W-:-:S04]  /*132b0*/  ISETP.LT.U32.AND P1, PT, R54, R73, PT ;  /* 0x000000493600720c */ /* 0x000fc80003f21070 */
[----:B------:R-:W-:-:S13]  /*132c0*/  ISETP.LT.OR.EX P0, PT, R68, RZ, !P0, P1 ;  /* 0x000000ff4400720c */ /* 0x000fda0004701710 */
.L_x_939:
[----:B------:R-:W-:Y:S05]  /*132d0*/  BSYNC B1 ;  /* 0x0000000000017941 */ /* 0x000fea0003800000 */
.L_x_937:
        /* <DEDUP_REMOVED lines=15> */
.L_x_941:
[----:B------:R-:W-:Y:S02]  /*133d0*/  FSETP.GTU.FTZ.AND P0, PT, |R7|, +INF , PT ;  /* 0x7f8000000700780b */ /* 0x000fe40003f1c200 */
[----:B------:R-:W-:-:S04]  /*133e0*/  ISETP.LT.U32.AND P1, PT, R52, R73, PT ;  /* 0x000000493400720c */ /* 0x000fc80003f21070 */
[----:B------:R-:W-:-:S13]  /*133f0*/  ISETP.LT.OR.EX P0, PT, R65, RZ, !P0, P1 ;  /* 0x000000ff4100720c */ /* 0x000fda0004701710 */
.L_x_942:
[----:B------:R-:W-:Y:S05]  /*13400*/  BSYNC B1 ;  /* 0x0000000000017941 */ /* 0x000fea0003800000 */
.L_x_940:
        /* <DEDUP_REMOVED lines=15> */
.L_x_944:
[----:B-----5:R-:W-:Y:S02]  /*13500*/  FSETP.GTU.FTZ.AND P0, PT, |R8|, +INF , PT ;  /* 0x7f8000000800780b */ /* 0x020fe40003f1c200 */
[----:B------:R-:W-:-:S04]  /*13510*/  ISETP.LT.U32.AND P1, PT, R51, R75, PT ;  /* 0x0000004b3300720c */ /* 0x000fc80003f21070 */
[----:B------:R-:W-:-:S13]  /*13520*/  ISETP.LT.OR.EX P0, PT, R66, RZ, !P0, P1 ;  /* 0x000000ff4200720c */ /* 0x000fda0004701710 */
.L_x_945:
[----:B------:R-:W-:Y:S05]  /*13530*/  BSYNC B1 ;  /* 0x0000000000017941 */ /* 0x000fea0003800000 */
.L_x_943:
        /* <DEDUP_REMOVED lines=15> */
.L_x_947:
[----:B------:R-:W-:Y:S02]  /*13630*/  FSETP.GTU.FTZ.AND P0, PT, |R9|, +INF , PT ;  /* 0x7f8000000900780b */ /* 0x000fe40003f1c200 */
[----:B------:R-:W-:-:S04]  /*13640*/  ISETP.LT.U32.AND P1, PT, R50, R75, PT ;  /* 0x0000004b3200720c */ /* 0x000fc80003f21070 */
[----:B------:R-:W-:-:S13]  /*13650*/  ISETP.LT.OR.EX P0, PT, R62, RZ, !P0, P1 ;  /* 0x000000ff3e00720c */ /* 0x000fda0004701710 */
.L_x_948:
[----:B------:R-:W-:Y:S05]  /*13660*/  BSYNC B1 ;  /* 0x0000000000017941 */ /* 0x000fea0003800000 */
.L_x_946:
        /* <DEDUP_REMOVED lines=15> */
.L_x_950:
[----:B------:R-:W-:Y:S02]  /*13760*/  FSETP.GTU.FTZ.AND P0, PT, |R10|, +INF , PT ;  /* 0x7f8000000a00780b */ /* 0x000fe40003f1c200 */
[----:B------:R-:W-:-:S04]  /*13770*/  ISETP.LT.U32.AND P1, PT, R49, R75, PT ;  /* 0x0000004b3100720c */ /* 0x000fc80003f21070 */
[----:B------:R-:W-:-:S13]  /*13780*/  ISETP.LT.OR.EX P0, PT, R61, RZ, !P0, P1 ;  /* 0x000000ff3d00720c */ /* 0x000fda0004701710 */
.L_x_951:
[----:B------:R-:W-:Y:S05]  /*13790*/  BSYNC B1 ;  /* 0x0000000000017941 */ /* 0x000fea0003800000 */
.L_x_949:
        /* <DEDUP_REMOVED lines=15> */
.L_x_953:
[----:B------:R-:W-:Y:S02]  /*13890*/  FSETP.GTU.FTZ.AND P0, PT, |R11|, +INF , PT ;  /* 0x7f8000000b00780b */ /* 0x000fe40003f1c200 */
[----:B------:R-:W-:-:S04]  /*138a0*/  ISETP.LT.U32.AND P1, PT, R48, R75, PT ;  /* 0x0000004b3000720c */ /* 0x000fc80003f21070 */
[----:B------:R-:W-:-:S13]  /*138b0*/  ISETP.LT.OR.EX P0, PT, R60, RZ, !P0, P1 ;  /* 0x000000ff3c00720c */ /* 0x000fda0004701710 */
.L_x_954:
[----:B------:R-:W-:Y:S05]  /*138c0*/  BSYNC B1 ;  /* 0x0000000000017941 */ /* 0x000fea0003800000 */
.L_x_952:
        /* <DEDUP_REMOVED lines=15> */
.L_x_956:
[----:B------:R-:W-:Y:S02]  /*139c0*/  FSETP.GTU.FTZ.AND P0, PT, |R12|, +INF , PT ;  /* 0x7f8000000c00780b */ /* 0x000fe40003f1c200 */
[----:B------:R-:W-:-:S04]  /*139d0*/  ISETP.LT.U32.AND P1, PT, R47, R72, PT ;  /* 0x000000482f00720c */ /* 0x000fc80003f21070 */
[----:B------:R-:W-:-:S13]  /*139e0*/  ISETP.LT.OR.EX P0, PT, R59, RZ, !P0, P1 ;  /* 0x000000ff3b00720c */ /* 0x000fda0004701710 */
.L_x_957:
[----:B------:R-:W-:Y:S05]  /*139f0*/  BSYNC B1 ;  /* 0x0000000000017941 */ /* 0x000fea0003800000 */
.L_x_955:
        /* <DEDUP_REMOVED lines=15> */
.L_x_959:
[----:B------:R-:W-:Y:S02]  /*13af0*/  FSETP.GTU.FTZ.AND P0, PT, |R13|, +INF , PT ;  /* 0x7f8000000d00780b */ /* 0x000fe40003f1c200 */
[----:B------:R-:W-:-:S04]  /*13b00*/  ISETP.LT.U32.AND P1, PT, R46, R72, PT ;  /* 0x000000482e00720c */ /* 0x000fc80003f21070 */
[----:B------:R-:W-:-:S13]  /*13b10*/  ISETP.LT.OR.EX P0, PT, R58, RZ, !P0, P1 ;  /* 0x000000ff3a00720c */ /* 0x000fda0004701710 */
.L_x_960:
[----:B------:R-:W-:Y:S05]  /*13b20*/  BSYNC B1 ;  /* 0x0000000000017941 */ /* 0x000fea0003800000 */
.L_x_958:
        /* <DEDUP_REMOVED lines=15> */
.L_x_962:
[----:B------:R-:W-:Y:S02]  /*13c20*/  FSETP.GTU.FTZ.AND P0, PT, |R14|, +INF , PT ;  /* 0x7f8000000e00780b */ /* 0x000fe40003f1c200 */
[----:B------:R-:W-:-:S04]  /*13c30*/  ISETP.LT.U32.AND P1, PT, R45, R72, PT ;  /* 0x000000482d00720c */ /* 0x000fc80003f21070 */
[----:B------:R-:W-:-:S13]  /*13c40*/  ISETP.LT.OR.EX P0, PT, R57, RZ, !P0, P1 ;  /* 0x000000ff3900720c */ /* 0x000fda0004701710 */
.L_x_963:
[----:B------:R-:W-:Y:S05]  /*13c50*/  BSYNC B1 ;  /* 0x0000000000017941 */ /* 0x000fea0003800000 */
.L_x_961:
        /* <DEDUP_REMOVED lines=15> */
.L_x_965:
[----:B------:R-:W-:Y:S02]  /*13d50*/  FSETP.GTU.FTZ.AND P0, PT, |R15|, +INF , PT ;  /* 0x7f8000000f00780b */ /* 0x000fe40003f1c200 */
[----:B------:R-:W-:-:S04]  /*13d60*/  ISETP.LT.U32.AND P1, PT, R43, R72, PT ;  /* 0x000000482b00720c */ /* 0x000fc80003f21070 */
[----:B------:R-:W-:-:S13]  /*13d70*/  ISETP.LT.OR.EX P0, PT, R55, RZ, !P0, P1 ;  /* 0x000000ff3700720c */ /* 0x000fda0004701710 */
.L_x_966:
[----:B------:R-:W-:Y:S05]  /*13d80*/  BSYNC B1 ;  /* 0x0000000000017941 */ /* 0x000fea0003800000 */
.L_x_964:
        /* <DEDUP_REMOVED lines=15> */
.L_x_968:
[----:B------:R-:W-:Y:S02]  /*13e80*/  FSETP.GTU.FTZ.AND P0, PT, |R20|, +INF , PT ;  /* 0x7f8000001400780b */ /* 0x000fe40003f1c200 */
[----:B------:R-:W-:-:S04]  /*13e90*/  ISETP.LT.U32.AND P1, PT, R64, R71, PT ;  /* 0x000000474000720c */ /* 0x000fc80003f21070 */
[----:B------:R-:W-:-:S13]  /*13ea0*/  ISETP.LT.OR.EX P0, PT, R63, RZ, !P0, P1 ;  /* 0x000000ff3f00720c */ /* 0x000fda0004701710 */
.L_x_969:
[----:B------:R-:W-:Y:S05]  /*13eb0*/  BSYNC B1 ;  /* 0x0000000000017941 */ /* 0x000fea0003800000 */
.L_x_967:
        /* <DEDUP_REMOVED lines=15> */
.L_x_971:
[----:B------:R-:W-:Y:S02]  /*13fb0*/  FSETP.GTU.FTZ.AND P0, PT, |R21|, +INF , PT ;  /* 0x7f8000001500780b */ /* 0x000fe40003f1c200 */
[----:B------:R-:W-:-:S04]  /*13fc0*/  ISETP.LT.U32.AND P1, PT, R30, R71, PT ;  /* 0x000000471e00720c */ /* 0x000fc80003f21070 */
[----:B------:R-:W-:-:S13]  /*13fd0*/  ISETP.LT.OR.EX P0, PT, R29, RZ, !P0, P1 ;  /* 0x000000ff1d00720c */ /* 0x000fda0004701710 */
.L_x_972:
[----:B------:R-:W-:Y:S05]  /*13fe0*/  BSYNC B1 ;  /* 0x0000000000017941 */ /* 0x000fea0003800000 */
.L_x_970:
        /* <DEDUP_REMOVED lines=15> */
.L_x_974:
[----:B------:R-:W-:Y:S02]  /*140e0*/  FSETP.GTU.FTZ.AND P0, PT, |R22|, +INF , PT ;  /* 0x7f8000001600780b */ /* 0x000fe40003f1c200 */
[----:B------:R-:W-:-:S04]  /*140f0*/  ISETP.LT.U32.AND P1, PT, R27, R71, PT ;  /* 0x000000471b00720c */ /* 0x000fc80003f21070 */
[----:B------:R-:W-:-:S13]  /*14100*/  ISETP.LT.OR.EX P0, PT, R26, RZ, !P0, P1 ;  /* 0x000000ff1a00720c */ /* 0x000fda0004701710 */
.L_x_975:
[----:B------:R-:W-:Y:S05]  /*14110*/  BSYNC B1 ;  /* 0x0000000000017941 */ /* 0x000fea0003800000 */
.L_x_973:
        /* <DEDUP_REMOVED lines=15> */
.L_x_977:
[----:B------:R-:W-:Y:S02]  /*14210*/  FSETP.GTU.FTZ.AND P0, PT, |R23|, +INF , PT ;  /* 0x7f8000001700780b */ /* 0x000fe40003f1c200 */
[----:B------:R-:W-:-:S04]  /*14220*/  ISETP.LT.U32.AND P1, PT, R24, R71, PT ;  /* 0x000000471800720c */ /* 0x000fc80003f21070 */
[----:B------:R-:W-:-:S13]  /*14230*/  ISETP.LT.OR.EX P0, PT, R3, RZ, !P0, P1 ;  /* 0x000000ff0300720c */ /* 0x000fda0004701710 */
.L_x_978:
[----:B------:R-:W-:Y:S05]  /*14240*/  BSYNC B1 ;  /* 0x0000000000017941 */ /* 0x000fea0003800000 */
.L_x_976:
        /* <DEDUP_REMOVED lines=9> */
.L_x_933:
[----:B------:R-:W-:Y:S05]  /*142e0*/  BSYNC B0 ;  /* 0x0000000000007941 */ /* 0x000fea0003800000 */
.L_x_932:
[----:B------:R-:W-:Y:S01]  /*142f0*/  ISETP.GE.U32.AND P1, PT, R73, R74, PT ;  /* 0x0000004a4900720c */ /* 0x000fe20003f26070 */
[----:B------:R-:W-:-:S12]  /*14300*/  BSSY B0, `(.L_x_980) ;  /* 0x0000016000007945 */ /* 0x000fd80003800000 */
[----:B------:R-:W-:Y:S05]  /*14310*/  @P1 BRA `(.L_x_981) ;  /* 0x0000000000501947 */ /* 0x000fea0003800000 */
[----:B------:R-:W-:-:S05]  /*14320*/  SHF.R.U32.HI R5, RZ, 0x2, R73 ;  /* 0x00000002ff057819 */ /* 0x000fca0000011649 */
[----:B------:R-:W-:-:S06]  /*14330*/  IMAD.WIDE.U32 R4, R5, 0x10, R18 ;  /* 0x0000001005047825 */ /* 0x000fcc00078e0012 */
[----:B------:R-:W5:Y:S01]  /*14340*/  LDG.E.128 R4, desc[UR60][R4.64] ;  /* 0x0000003c04047981 */ /* 0x000f62000c1e1d00 */
[----:B------:R-:W-:-:S05]  /*14350*/  IMAD.IADD R71, R73, 0x1, R70 ;  /* 0x0000000149477824 */ /* 0x000fca00078e0246 */
[----:B------:R-:W-:-:S13]  /*14360*/  ISETP.GE.U32.AND P0, PT, R71, R74, PT ;  /* 0x0000004a4700720c */ /* 0x000fda0003f06070 */
[----:B------:R-:W-:Y:S05]  /*14370*/  @P0 BRA `(.L_x_981) ;  /* 0x0000000000380947 */ /* 0x000fea0003800000 */
[----:B------:R-:W-:-:S05]  /*14380*/  SHF.R.U32.HI R9, RZ, 0x2, R71 ;  /* 0x00000002ff097819 */ /* 0x000fca0000011647 */
[----:B------:R-:W-:-:S06]  /*14390*/  IMAD.WIDE.U32 R8, R9, 0x10, R18 ;  /* 0x0000001009087825 */ /* 0x000fcc00078e0012 */
[----:B------:R-:W5:Y:S01]  /*143a0*/  LDG.E.128 R8, desc[UR60][R8.64] ;  /* 0x0000003c08087981 */ /* 0x000f62000c1e1d00 */
[----:B------:R-:W-:-:S05]  /*143b0*/  IMAD.IADD R71, R71, 0x1, R70 ;  /* 0x0000000147477824 */ /* 0x000fca00078e0246 */
[----:B------:R-:W-:-:S13]  /*143c0*/  ISETP.GE.U32.AND P0, PT, R71, R74, PT ;  /* 0x0000004a4700720c */ /* 0x000fda0003f06070 */
[----:B------:R-:W-:Y:S05]  /*143d0*/  @P0 BRA `(.L_x_981) ;  /* 0x0000000000200947 */ /* 0x000fea0003800000 */
[----:B------:R-:W-:Y:S01]  /*143e0*/  IMAD.IADD R15, R71, 0x1, R70 ;  /* 0x00000001470f7824 */ /* 0x000fe200078e0246 */
[----:B------:R-:W-:-:S04]  /*143f0*/  SHF.R.U32.HI R13, RZ, 0x2, R71 ;  /* 0x00000002ff0d7819 */ /* 0x000fc80000011647 */
[----:B------:R-:W-:Y:S01]  /*14400*/  ISETP.GE.U32.AND P0, PT, R15, R74, PT ;  /* 0x0000004a0f00720c */ /* 0x000fe20003f06070 */
[----:B------:R-:W-:-:S12]  /*14410*/  IMAD.WIDE.U32 R12, R13, 0x10, R18 ;  /* 0x000000100d0c7825 */ /* 0x000fd800078e0012 */
[----:B------:R-:W-:-:S05]  /*14420*/  @!P0 SHF.R.U32.HI R15, RZ, 0x2, R15 ;  /* 0x00000002ff0f8819 */ /* 0x000fca000001160f */
[----:B------:R-:W-:Y:S02]  /*14430*/  @!P0 IMAD.WIDE.U32 R18, R15, 0x10, R18 ;  /* 0x000000100f128825 */ /* 0x000fe400078e0012 */
[----:B------:R-:W5:Y:S04]  /*14440*/  LDG.E.128 R12, desc[UR60][R12.64] ;  /* 0x0000003c0c0c7981 */ /* 0x000f68000c1e1d00 */
[----:B------:R0:W5:Y:S02]  /*14450*/  @!P0 LDG.E.128 R20, desc[UR60][R18.64] ;  /* 0x0000003c12148981 */ /* 0x000164000c1e1d00 */
.L_x_981:
[----:B------:R-:W-:Y:S05]  /*14460*/  BSYNC B0 ;  /* 0x0000000000007941 */ /* 0x000fea0003800000 */
.L_x_980:
        /* <DEDUP_REMOVED lines=14> */
.L_x_985:
[----:B-----5:R-:W-:Y:S02]  /*14550*/  FSETP.GTU.FTZ.AND P0, PT, |R4|, +INF , PT ;  /* 0x7f8000000400780b */ /* 0x020fe40003f1c200 */
[----:B------:R-:W-:-:S04]  /*14560*/  ISETP.LT.U32.AND P1, PT, R44, R73, PT ;  /* 0x000000492c00720c */ /* 0x000fc80003f21070 */
[----:B------:R-:W-:-:S13]  /*14570*/  ISETP.LT.OR.EX P0, PT, R53, RZ, !P0, P1 ;  /* 0x000000ff3500720c */ /* 0x000fda0004701710 */
.L_x_986:
[----:B------:R-:W-:Y:S05]  /*14580*/  BSYNC B1 ;  /* 0x0000000000017941 */ /* 0x000fea0003800000 */
.L_x_984:
        /* <DEDUP_REMOVED lines=15> */
.L_x_988:
[----:B------:R-:W-:Y:S02]  /*14680*/  FSETP.GTU.FTZ.AND P0, PT, |R5|, +INF , PT ;  /* 0x7f8000000500780b */ /* 0x000fe40003f1c200 */
[----:B------:R-:W-:-:S04]  /*14690*/  ISETP.LT.U32.AND P1, PT, R56, R73, PT ;  /* 0x000000493800720c */ /* 0x000fc80003f21070 */
[----:B------:R-:W-:-:S13]  /*146a0*/  ISETP.LT.OR.EX P0, PT, R67, RZ, !P0, P1 ;  /* 0x000000ff4300720c */ /* 0x000fda0004701710 */
.L_x_989:
[----:B------:R-:W-:Y:S05]  /*146b0*/  BSYNC B1 ;  /* 0x0000000000017941 */ /* 0x000fea0003800000 */
.L_x_987:
        /* <DEDUP_REMOVED lines=15> */
.L_x_991:
[----:B------:R-:W-:Y:S02]  /*147b0*/  FSETP.GTU.FTZ.AND P0, PT, |R6|, +INF , PT ;  /* 0x7f8000000600780b */ /* 0x000fe40003f1c200 */
[----:B------:R-:W-:-:S04]  /*147c0*/  ISETP.LT.U32.AND P1, PT, R54, R73, PT ;  /* 0x000000493600720c */ /* 0x000fc80003f21070 */
[----:B------:R-:W-:-:S13]  /*147d0*/  ISETP.LT.OR.EX P0, PT, R68, RZ, !P0, P1 ;  /* 0x000000ff4400720c */ /* 0x000fda0004701710 */
.L_x_992:
[----:B------:R-:W-:Y:S05]  /*147e0*/  BSYNC B1 ;  /* 0x0000000000017941 */ /* 0x000fea0003800000 */
.L_x_990:
        /* <DEDUP_REMOVED lines=15> */
.L_x_994:
[----:B------:R-:W-:Y:S02]  /*148e0*/  FSETP.GTU.FTZ.AND P0, PT, |R7|, +INF , PT ;  /* 0x7f8000000700780b */ /* 0x000fe40003f1c200 */
[----:B------:R-:W-:-:S04]  /*148f0*/  ISETP.LT.U32.AND P1, PT, R52, R73, PT ;  /* 0x000000493400720c */ /* 0x000fc80003f21070 */
[----:B------:R-:W-:-:S13]  /*14900*/  ISETP.LT.OR.EX P0, PT, R65, RZ, !P0, P1 ;  /* 0x000000ff4100720c */ /* 0x000fda0004701710 */
.L_x_995:
[----:B------:R-:W-:Y:S05]  /*14910*/  BSYNC B1 ;  /* 0x0000000000017941 */ /* 0x000fea0003800000 */
.L_x_993:
        /* <DEDUP_REMOVED lines=18> */
.L_x_997:
[----:B------:R-:W-:Y:S02]  /*14a40*/  FSETP.GTU.FTZ.AND P0, PT, |R8|, +INF , PT ;  /* 0x7f8000000800780b */ /* 0x000fe40003f1c200 */
[----:B------:R-:W-:-:S04]  /*14a50*/  ISETP.LT.U32.AND P1, PT, R51, R5, PT ;  /* 0x000000053300720c */ /* 0x000fc80003f21070 */
[----:B------:R-:W-:-:S13]  /*14a60*/  ISETP.LT.OR.EX P0, PT, R66, RZ, !P0, P1 ;  /* 0x000000ff4200720c */ /* 0x000fda0004701710 */
.L_x_998:
[----:B------:R-:W-:Y:S05]  /*14a70*/  BSYNC B1 ;  /* 0x0000000000017941 */ /* 0x000fea0003800000 */
.L_x_996:
        /* <DEDUP_REMOVED lines=15> */
.L_x_1000:
[----:B------:R-:W-:Y:S02]  /*14b70*/  FSETP.GTU.FTZ.AND P0, PT, |R9|, +INF , PT ;  /* 0x7f8000000900780b */ /* 0x000fe40003f1c200 */
[----:B------:R-:W-:-:S04]  /*14b80*/  ISETP.LT.U32.AND P1, PT, R50, R5, PT ;  /* 0x000000053200720c */ /* 0x000fc80003f21070 */
[----:B------:R-:W-:-:S13]  /*14b90*/  ISETP.LT.OR.EX P0, PT, R62, RZ, !P0, P1 ;  /* 0x000000ff3e00720c */ /* 0x000fda0004701710 */
.L_x_1001:
[----:B------:R-:W-:Y:S05]  /*14ba0*/  BSYNC B1 ;  /* 0x0000000000017941 */ /* 0x000fea0003800000 */
.L_x_999:
        /* <DEDUP_REMOVED lines=15> */
.L_x_1003:
[----:B------:R-:W-:Y:S02]  /*14ca0*/  FSETP.GTU.FTZ.AND P0, PT, |R10|, +INF , PT ;  /* 0x7f8000000a00780b */ /* 0x000fe40003f1c200 */
[----:B------:R-:W-:-:S04]  /*14cb0*/  ISETP.LT.U32.AND P1, PT, R49, R5, PT ;  /* 0x000000053100720c */ /* 0x000fc80003f21070 */
[----:B------:R-:W-:-:S13]  /*14cc0*/  ISETP.LT.OR.EX P0, PT, R61, RZ, !P0, P1 ;  /* 0x000000ff3d00720c */ /* 0x000fda0004701710 */
.L_x_1004:
[----:B------:R-:W-:Y:S05]  /*14cd0*/  BSYNC B1 ;  /* 0x0000000000017941 */ /* 0x000fea0003800000 */
.L_x_1002:
        /* <DEDUP_REMOVED lines=15> */
.L_x_1006:
[----:B------:R-:W-:Y:S02]  /*14dd0*/  FSETP.GTU.FTZ.AND P0, PT, |R11|, +INF , PT ;  /* 0x7f8000000b00780b */ /* 0x000fe40003f1c200 */
[----:B------:R-:W-:-:S04]  /*14de0*/  ISETP.LT.U32.AND P1, PT, R48, R5, PT ;  /* 0x000000053000720c */ /* 0x000fc80003f21070 */
[----:B------:R-:W-:-:S13]  /*14df0*/  ISETP.LT.OR.EX P0, PT, R60, RZ, !P0, P1 ;  /* 0x000000ff3c00720c */ /* 0x000fda0004701710 */
.L_x_1007:
[----:B------:R-:W-:Y:S05]  /*14e00*/  BSYNC B1 ;  /* 0x0000000000017941 */ /* 0x000fea0003800000 */
.L_x_1005:
        /* <DEDUP_REMOVED lines=18> */
.L_x_1009:
[----:B------:R-:W-:Y:S02]  /*14f30*/  FSETP.GTU.FTZ.AND P0, PT, |R12|, +INF , PT ;  /* 0x7f8000000c00780b */ /* 0x000fe40003f1c200 */
[----:B------:R-:W-:-:S04]  /*14f40*/  ISETP.LT.U32.AND P1, PT, R47, R6, PT ;  /* 0x000000062f00720c */ /* 0x000fc80003f21070 */
[----:B------:R-:W-:-:S13]  /*14f50*/  ISETP.LT.OR.EX P0, PT, R59, RZ, !P0, P1 ;  /* 0x000000ff3b00720c */ /* 0x000fda0004701710 */
.L_x_1010:
[----:B------:R-:W-:Y:S05]  /*14f60*/  BSYNC B1 ;  /* 0x0000000000017941 */ /* 0x000fea0003800000 */
.L_x_1008:
        /* <DEDUP_REMOVED lines=15> */
.L_x_1012:
[----:B------:R-:W-:Y:S02]  /*15060*/  FSETP.GTU.FTZ.AND P0, PT, |R13|, +INF , PT ;  /* 0x7f8000000d00780b */ /* 0x000fe40003f1c200 */
[----:B------:R-:W-:-:S04]  /*15070*/  ISETP.LT.U32.AND P1, PT, R46, R6, PT ;  /* 0x000000062e00720c */ /* 0x000fc80003f21070 */
[----:B------:R-:W-:-:S13]  /*15080*/  ISETP.LT.OR.EX P0, PT, R58, RZ, !P0, P1 ;  /* 0x000000ff3a00720c */ /* 0x000fda0004701710 */
.L_x_1013:
[----:B------:R-:W-:Y:S05]  /*15090*/  BSYNC B1 ;  /* 0x0000000000017941 */ /* 0x000fea0003800000 */
.L_x_1011:
        /* <DEDUP_REMOVED lines=15> */
.L_x_1015:
[----:B------:R-:W-:Y:S02]  /*15190*/  FSETP.GTU.FTZ.AND P0, PT, |R14|, +INF , PT ;  /* 0x7f8000000e00780b */ /* 0x000fe40003f1c200 */
[----:B------:R-:W-:-:S04]  /*151a0*/  ISETP.LT.U32.AND P1, PT, R45, R6, PT ;  /* 0x000000062d00720c */ /* 0x000fc80003f21070 */
[----:B------:R-:W-:-:S13]  /*151b0*/  ISETP.LT.OR.EX P0, PT, R57, RZ, !P0, P1 ;  /* 0x000000ff3900720c */ /* 0x000fda0004701710 */
.L_x_1016:
[----:B------:R-:W-:Y:S05]  /*151c0*/  BSYNC B1 ;  /* 0x0000000000017941 */ /* 0x000fea0003800000 */
.L_x_1014:
        /* <DEDUP_REMOVED lines=15> */
.L_x_1018:
[----:B------:R-:W-:Y:S02]  /*152c0*/  FSETP.GTU.FTZ.AND P0, PT, |R15|, +INF , PT ;  /* 0x7f8000000f00780b */ /* 0x000fe40003f1c200 */
[----:B------:R-:W-:-:S04]  /*152d0*/  ISETP.LT.U32.AND P1, PT, R43, R6, PT ;  /* 0x000000062b00720c */ /* 0x000fc80003f21070 */
[----:B------:R-:W-:-:S13]  /*152e0*/  ISETP.LT.OR.EX P0, PT, R55, RZ, !P0, P1 ;  /* 0x000000ff3700720c */ /* 0x000fda0004701710 */
.L_x_1019:
[----:B------:R-:W-:Y:S05]  /*152f0*/  BSYNC B1 ;  /* 0x0000000000017941 */ /* 0x000fea0003800000 */
.L_x_1017:
        /* <DEDUP_REMOVED lines=18> */
.L_x_1021:
[----:B------:R-:W-:Y:S02]  /*15420*/  FSETP.GTU.FTZ.AND P0, PT, |R20|, +INF , PT ;  /* 0x7f8000001400780b */ /* 0x000fe40003f1c200 */
[----:B------:R-:W-:-:S04]  /*15430*/  ISETP.LT.U32.AND P1, PT, R64, R5, PT ;  /* 0x000000054000720c */ /* 0x000fc80003f21070 */
[----:B------:R-:W-:-:S13]  /*15440*/  ISETP.LT.OR.EX P0, PT, R63, RZ, !P0, P1 ;  /* 0x000000ff3f00720c */ /* 0x000fda0004701710 */
.L_x_1022:
[----:B------:R-:W-:Y:S05]  /*15450*/  BSYNC B1 ;  /* 0x0000000000017941 */ /* 0x000fea0003800000 */
.L_x_1020:
        /* <DEDUP_REMOVED lines=15> */
.L_x_1024:
[----:B------:R-:W-:Y:S02]  /*15550*/  FSETP.GTU.FTZ.AND P0, PT, |R21|, +INF , PT ;  /* 0x7f8000001500780b */ /* 0x000fe40003f1c200 */
[----:B------:R-:W-:-:S04]  /*15560*/  ISETP.LT.U32.AND P1, PT, R30, R5, PT ;  /* 0x000000051e00720c */ /* 0x000fc80003f21070 */
[----:B------:R-:W-:-:S13]  /*15570*/  ISETP.LT.OR.EX P0, PT, R29, RZ, !P0, P1 ;  /* 0x000000ff1d00720c */ /* 0x000fda0004701710 */
.L_x_1025:
[----:B------:R-:W-:Y:S05]  /*15580*/  BSYNC B1 ;  /* 0x0000000000017941 */ /* 0x000fea0003800000 */
.L_x_1023:
        /* <DEDUP_REMOVED lines=15> */
.L_x_1027:
[----:B------:R-:W-:Y:S02]  /*15680*/  FSETP.GTU.FTZ.AND P0, PT, |R22|, +INF , PT ;  /* 0x7f8000001600780b */ /* 0x000fe40003f1c200 */
[----:B------:R-:W-:-:S04]  /*15690*/  ISETP.LT.U32.AND P1, PT, R27, R5, PT ;  /* 0x000000051b00720c */ /* 0x000fc80003f21070 */
[----:B------:R-:W-:-:S13]  /*156a0*/  ISETP.LT.OR.EX P0, PT, R26, RZ, !P0, P1 ;  /* 0x000000ff1a00720c */ /* 0x000fda0004701710 */
.L_x_1028:
[----:B------:R-:W-:Y:S05]  /*156b0*/  BSYNC B1 ;  /* 0x0000000000017941 */ /* 0x000fea0003800000 */
.L_x_1026:
        /* <DEDUP_REMOVED lines=15> */
.L_x_1030:
[----:B------:R-:W-:Y:S02]  /*157b0*/  FSETP.GTU.FTZ.AND P0, PT, |R23|, +INF , PT ;  /* 0x7f8000001700780b */ /* 0x000fe40003f1c200 */
[----:B------:R-:W-:-:S04]  /*157c0*/  ISETP.LT.U32.AND P1, PT, R24, R5, PT ;  /* 0x000000051800720c */ /* 0x000fc80003f21070 */
[----:B------:R-:W-:-:S13]  /*157d0*/  ISETP.LT.OR.EX P0, PT, R3, RZ, !P0, P1 ;  /* 0x000000ff0300720c */ /* 0x000fda0004701710 */
.L_x_1031:
[----:B------:R-:W-:Y:S05]  /*157e0*/  BSYNC B1 ;  /* 0x0000000000017941 */ /* 0x000fea0003800000 */
.L_x_1029:
[----:B------:R-:W-:Y:S02]  /*157f0*/  FSEL R0, R0, R23, P0 ;  /* 0x0000001700007208 */ /* 0x000fe40000000000 */
[----:B------:R-:W-:Y:S02]  /*15800*/  SEL R24, R24, R5, P0 ;  /* 0x0000000518187207 */ /* 0x000fe40000000000 */
[----:B------:R-:W-:-:S07]  /*15810*/  SEL R3, R3, RZ, P0 ;  /* 0x000000ff03037207 */ /* 0x000fce0000000000 */
.L_x_983:
[----:B------:R-:W-:Y:S05]  /*15820*/  BSYNC B0 ;  /* 0x0000000000007941 */ /* 0x000fea0003800000 */
.L_x_982:
        /* <DEDUP_REMOVED lines=12> */
.L_x_1033:
[----:B------:R-:W-:Y:S02]  /*158f0*/  FSETP.GTU.FTZ.AND P0, PT, |R39|, +INF , PT ;  /* 0x7f8000002700780b */ /* 0x000fe40003f1c200 */
[----:B------:R-:W-:-:S04]  /*15900*/  ISETP.LT.U32.AND P1, PT, R44, R51, PT ;  /* 0x000000332c00720c */ /* 0x000fc80003f21070 */
[----:B------:R-:W-:-:S13]  /*15910*/  ISETP.LT.OR.EX P0, PT, R53, R66, !P0, P1 ;  /* 0x000000423500720c */ /* 0x000fda0004701710 */
.L_x_1034:
[----:B------:R-:W-:Y:S05]  /*15920*/  BSYNC B0 ;  /* 0x0000000000007941 */ /* 0x000fea0003800000 */
.L_x_1032:
        /* <DEDUP_REMOVED lines=15> */
.L_x_1036:
[----:B------:R-:W-:Y:S02]  /*15a20*/  FSETP.GTU.FTZ.AND P0, PT, |R38|, +INF , PT ;  /* 0x7f8000002600780b */ /* 0x000fe40003f1c200 */
[----:B------:R-:W-:-:S04]  /*15a30*/  ISETP.LT.U32.AND P1, PT, R56, R50, PT ;  /* 0x000000323800720c */ /* 0x000fc80003f21070 */
[----:B------:R-:W-:-:S13]  /*15a40*/  ISETP.LT.OR.EX P0, PT, R67, R62, !P0, P1 ;  /* 0x0000003e4300720c */ /* 0x000fda0004701710 */
.L_x_1037:
[----:B------:R-:W-:Y:S05]  /*15a50*/  BSYNC B0 ;  /* 0x0000000000007941 */ /* 0x000fea0003800000 */
.L_x_1035:
        /* <DEDUP_REMOVED lines=15> */
.L_x_1039:
[----:B------:R-:W-:Y:S02]  /*15b50*/  FSETP.GTU.FTZ.AND P0, PT, |R37|, +INF , PT ;  /* 0x7f8000002500780b */ /* 0x000fe40003f1c200 */
[----:B------:R-:W-:-:S04]  /*15b60*/  ISETP.LT.U32.AND P1, PT, R54, R49, PT ;  /* 0x000000313600720c */ /* 0x000fc80003f21070 */
[----:B------:R-:W-:-:S13]  /*15b70*/  ISETP.LT.OR.EX P0, PT, R68, R61, !P0, P1 ;  /* 0x0000003d4400720c */ /* 0x000fda0004701710 */
.L_x_1040:
[----:B------:R-:W-:Y:S05]  /*15b80*/  BSYNC B0 ;  /* 0x0000000000007941 */ /* 0x000fea0003800000 */
.L_x_1038:
        /* <DEDUP_REMOVED lines=15> */
.L_x_1042:
[----:B------:R-:W-:Y:S02]  /*15c80*/  FSETP.GTU.FTZ.AND P0, PT, |R36|, +INF , PT ;  /* 0x7f8000002400780b */ /* 0x000fe40003f1c200 */
[----:B------:R-:W-:-:S04]  /*15c90*/  ISETP.LT.U32.AND P1, PT, R52, R48, PT ;  /* 0x000000303400720c */ /* 0x000fc80003f21070 */
[----:B------:R-:W-:-:S13]  /*15ca0*/  ISETP.LT.OR.EX P0, PT, R65, R60, !P0, P1 ;  /* 0x0000003c4100720c */ /* 0x000fda0004701710 */
.L_x_1043:
[----:B------:R-:W-:Y:S05]  /*15cb0*/  BSYNC B0 ;  /* 0x0000000000007941 */ /* 0x000fea0003800000 */
.L_x_1041:
        /* <DEDUP_REMOVED lines=15> */
.L_x_1045:
[----:B------:R-:W-:Y:S02]  /*15db0*/  FSETP.GTU.FTZ.AND P0, PT, |R35|, +INF , PT ;  /* 0x7f8000002300780b */ /* 0x000fe40003f1c200 */
[----:B------:R-:W-:-:S04]  /*15dc0*/  ISETP.LT.U32.AND P1, PT, R44, R47, PT ;  /* 0x0000002f2c00720c */ /* 0x000fc80003f21070 */
[----:B------:R-:W-:-:S13]  /*15dd0*/  ISETP.LT.OR.EX P0, PT, R66, R59, !P0, P1 ;  /* 0x0000003b4200720c */ /* 0x000fda0004701710 */
.L_x_1046:
[----:B------:R-:W-:Y:S05]  /*15de0*/  BSYNC B0 ;  /* 0x0000000000007941 */ /* 0x000fea0003800000 */
.L_x_1044:
        /* <DEDUP_REMOVED lines=15> */
.L_x_1048:
[----:B------:R-:W-:Y:S02]  /*15ee0*/  FSETP.GTU.FTZ.AND P0, PT, |R34|, +INF , PT ;  /* 0x7f8000002200780b */ /* 0x000fe40003f1c200 */
[----:B------:R-:W-:-:S04]  /*15ef0*/  ISETP.LT.U32.AND P1, PT, R5, R46, PT ;  /* 0x0000002e0500720c */ /* 0x000fc80003f21070 */
[----:B------:R-:W-:-:S13]  /*15f00*/  ISETP.LT.OR.EX P0, PT, R67, R58, !P0, P1 ;  /* 0x0000003a4300720c */ /* 0x000fda0004701710 */
.L_x_1049:
[----:B------:R-:W-:Y:S05]  /*15f10*/  BSYNC B0 ;  /* 0x0000000000007941 */ /* 0x000fea0003800000 */
.L_x_1047:
        /* <DEDUP_REMOVED lines=15> */
.L_x_1051:
[----:B------:R-:W-:Y:S02]  /*16010*/  FSETP.GTU.FTZ.AND P0, PT, |R33|, +INF , PT ;  /* 0x7f8000002100780b */ /* 0x000fe40003f1c200 */
[----:B------:R-:W-:-:S04]  /*16020*/  ISETP.LT.U32.AND P1, PT, R54, R45, PT ;  /* 0x0000002d3600720c */ /* 0x000fc80003f21070 */
[----:B------:R-:W-:-:S13]  /*16030*/  ISETP.LT.OR.EX P0, PT, R68, R57, !P0, P1 ;  /* 0x000000394400720c */ /* 0x000fda0004701710 */
.L_x_1052:
[----:B------:R-:W-:Y:S05]  /*16040*/  BSYNC B0 ;  /* 0x0000000000007941 */ /* 0x000fea0003800000 */
.L_x_1050:
        /* <DEDUP_REMOVED lines=15> */
.L_x_1054:
[----:B------:R-:W-:Y:S02]  /*16140*/  FSETP.GTU.FTZ.AND P0, PT, |R32|, +INF , PT ;  /* 0x7f8000002000780b */ /* 0x000fe40003f1c200 */
[----:B------:R-:W-:-:S04]  /*16150*/  ISETP.LT.U32.AND P1, PT, R48, R43, PT ;  /* 0x0000002b3000720c */ /* 0x000fc80003f21070 */
[----:B------:R-:W-:-:S13]  /*16160*/  ISETP.LT.OR.EX P0, PT, R60, R55, !P0, P1 ;  /* 0x000000373c00720c */ /* 0x000fda0004701710 */
.L_x_1055:
[----:B------:R-:W-:Y:S05]  /*16170*/  BSYNC B0 ;  /* 0x0000000000007941 */ /* 0x000fea0003800000 */
.L_x_1053:
        /* <DEDUP_REMOVED lines=15> */
.L_x_1057:
[----:B------:R-:W-:Y:S02]  /*16270*/  FSETP.GTU.FTZ.AND P0, PT, |R31|, +INF , PT ;  /* 0x7f8000001f00780b */ /* 0x000fe40003f1c200 */
[----:B------:R-:W-:-:S04]  /*16280*/  ISETP.LT.U32.AND P1, PT, R47, R64, PT ;  /* 0x000000402f00720c */ /* 0x000fc80003f21070 */
[----:B------:R-:W-:-:S13]  /*16290*/  ISETP.LT.OR.EX P0, PT, R66, R63, !P0, P1 ;  /* 0x0000003f4200720c */ /* 0x000fda0004701710 */
.L_x_1058:
[----:B------:R-:W-:Y:S05]  /*162a0*/  BSYNC B0 ;  /* 0x0000000000007941 */ /* 0x000fea0003800000 */
.L_x_1056:
        /* <DEDUP_REMOVED lines=15> */
.L_x_1060:
[----:B------:R-:W-:Y:S02]  /*163a0*/  FSETP.GTU.FTZ.AND P0, PT, |R28|, +INF , PT ;  /* 0x7f8000001c00780b */ /* 0x000fe40003f1c200 */
[----:B------:R-:W-:-:S04]  /*163b0*/  ISETP.LT.U32.AND P1, PT, R5, R30, PT ;  /* 0x0000001e0500720c */ /* 0x000fc80003f21070 */
[----:B------:R-:W-:-:S13]  /*163c0*/  ISETP.LT.OR.EX P0, PT, R58, R29, !P0, P1 ;  /* 0x0000001d3a00720c */ /* 0x000fda0004701710 */
.L_x_1061:
[----:B------:R-:W-:Y:S05]  /*163d0*/  BSYNC B0 ;  /* 0x0000000000007941 */ /* 0x000fea0003800000 */
.L_x_1059:
        /* <DEDUP_REMOVED lines=15> */
.L_x_1063:
[----:B------:R-:W-:Y:S02]  /*164d0*/  FSETP.GTU.FTZ.AND P0, PT, |R25|, +INF , PT ;  /* 0x7f8000001900780b */ /* 0x000fe40003f1c200 */
[----:B------:R-:W-:-:S04]  /*164e0*/  ISETP.LT.U32.AND P1, PT, R54, R27, PT ;  /* 0x0000001b3600720c */ /* 0x000fc80003f21070 */
[----:B------:R-:W-:-:S13]  /*164f0*/  ISETP.LT.OR.EX P0, PT, R57, R26, !P0, P1 ;  /* 0x0000001a3900720c */ /* 0x000fda0004701710 */
.L_x_1064:
[----:B------:R-:W-:Y:S05]  /*16500*/  BSYNC B0 ;  /* 0x0000000000007941 */ /* 0x000fea0003800000 */
.L_x_1062:
        /* <DEDUP_REMOVED lines=15> */
.L_x_1066:
[----:B------:R-:W-:Y:S02]  /*16600*/  FSETP.GTU.FTZ.AND P0, PT, |R0|, +INF , PT ;  /* 0x7f8000000000780b */ /* 0x000fe40003f1c200 */
[----:B------:R-:W-:-:S04]  /*16610*/  ISETP.LT.U32.AND P1, PT, R43, R24, PT ;  /* 0x000000182b00720c */ /* 0x000fc80003f21070 */
[----:B------:R-:W-:-:S13]  /*16620*/  ISETP.LT.OR.EX P0, PT, R60, R3, !P0, P1 ;  /* 0x000000033c00720c */ /* 0x000fda0004701710 */
.L_x_1067:
[----:B------:R-:W-:Y:S05]  /*16630*/  BSYNC B0 ;  /* 0x0000000000007941 */ /* 0x000fea0003800000 */
.L_x_1065:
[----:B------:R-:W-:Y:S02]  /*16640*/  SEL R24, R43, R24, P0 ;  /* 0x000000182b187207 */ /* 0x000fe40000000000 */
[----:B------:R-:W-:Y:S02]  /*16650*/  SEL R25, R60, R3, P0 ;  /* 0x000000033c197207 */ /* 0x000fe40000000000 */
[----:B------:R-:W-:-:S07]  /*16660*/  FSEL R9, R9, R0, P0 ;  /* 0x0000000009097208 */ /* 0x000fce0000000000 */
.L_x_616:
[----:B------:R-:W-:Y:S05]  /*16670*/  BSYNC B6 ;  /* 0x0000000000067941 */ /* 0x000fea0003800000 */
.L_x_615:
[----:B------:R-:W-:Y:S02]  /*16680*/  ULDC UR4, c[0x0][0x244] ;  /* 0x0000910000047ab9 */ /* 0x000fe40000000800 */
[----:B------:R-:W-:-:S13]  /*16690*/  ISETP.NE.AND P0, PT, RZ, UR4, PT ;  /* 0x00000004ff007c0c */ /* 0x000fda000bf05270 */
[----:B------:R-:W-:Y:S05]  /*166a0*/  @!P0 BRA `(.L_x_1068) ;  /* 0x0000000800088947 */ /* 0x000fea0003800000 */
[----:B------:R-:W1:Y:S01]  /*166b0*/  S2R R4, SR_CgaCtaId ;  /* 0x0000000000047919 */ /* 0x000e620000008800 */
[----:B0-----:R-:W0:Y:S01]  /*166c0*/  LDC R19, c[0x0][RZ] ;  /* 0x00000000ff137b82 */ /* 0x001e220000000800 */
[----:B------:R-:W-:Y:S01]  /*166d0*/  MOV R0, 0x400 ;  /* 0x0000040000007802 */ /* 0x000fe20000000f00 */
[----:B------:R-:W-:Y:S02]  /*166e0*/  IMAD.MOV.U32 R62, RZ, RZ, R64 ;  /* 0x000000ffff3e7224 */ /* 0x000fe400078e0040 */
[----:B------:R-:W-:Y:S02]  /*166f0*/  IMAD.MOV.U32 R28, RZ, RZ, R30 ;  /* 0x000000ffff1c7224 */ /* 0x000fe400078e001e */
[----:B------:R-:W-:Y:S02]  /*16700*/  VIADD R3, R0, 0x10 ;  /* 0x0000001000037836 */ /* 0x000fe40000000000 */
[----:B------:R-:W2:Y:S01]  /*16710*/  LDC R18, c[0x0][0x4] ;  /* 0x00000100ff127b82 */ /* 0x000ea20000000800 */
[----:B------:R-:W-:-:S02]  /*16720*/  IMAD.MOV.U32 R68, RZ, RZ, R70 ;  /* 0x000000ffff447224 */ /* 0x000fc400078e0046 */
[----:B0-----:R-:W-:Y:S01]  /*16730*/  IMAD R0, R17, R19, R16 ;  /* 0x0000001311007224 */ /* 0x001fe200078e0210 */
[----:B-1----:R-:W-:Y:S02]  /*16740*/  LEA R3, R4, R3, 0x18 ;  /* 0x0000000304037211 */ /* 0x002fe400078ec0ff */
[----:B--2---:R-:W-:-:S03]  /*16750*/  SHF.R.U32.HI R4, RZ, 0x1, R18 ;  /* 0x00000001ff047819 */ /* 0x004fc60000011612 */
[----:B------:R-:W-:Y:S01]  /*16760*/  IMAD R0, R0, 0x40, R3 ;  /* 0x0000004000007824 */ /* 0x000fe200078e0203 */
[----:B------:R-:W-:-:S04]  /*16770*/  ISETP.NE.AND P0, PT, R4, RZ, PT ;  /* 0x000000ff0400720c */ /* 0x000fc80003f05270 */
[----:B------:R1:W-:Y:S04]  /*16780*/  STS.64 [R0+0x8], R62 ;  /* 0x0000083e00007388 */ /* 0x0003e80000000a00 */
[----:B------:R1:W-:Y:S04]  /*16790*/  STS.64 [R0+0x18], R28 ;  /* 0x0000181c00007388 */ /* 0x0003e80000000a00 */
[----:B------:R1:W-:Y:S04]  /*167a0*/  STS.64 [R0+0x28], R68 ;  /* 0x0000284400007388 */ /* 0x0003e80000000a00 */
[----:B------:R1:W-:Y:S04]  /*167b0*/  STS.64 [R0+0x38], R24 ;  /* 0x0000381800007388 */ /* 0x0003e80000000a00 */
[----:B------:R1:W-:Y:S04]  /*167c0*/  STS [R0], R31 ;  /* 0x0000001f00007388 */ /* 0x0003e80000000800 */
[----:B------:R1:W-:Y:S04]  /*167d0*/  STS [R0+0x10], R5 ;  /* 0x0000100500007388 */ /* 0x0003e80000000800 */
[----:B------:R1:W-:Y:S04]  /*167e0*/  STS [R0+0x20], R71 ;  /* 0x0000204700007388 */ /* 0x0003e80000000800 */
[----:B------:R1:W-:Y:S01]  /*167f0*/  STS [R0+0x30], R9 ;  /* 0x0000300900007388 */ /* 0x0003e20000000800 */
[----:B------:R-:W-:Y:S05]  /*16800*/  @!P0 BRA `(.L_x_1068) ;  /* 0x0000000400b08947 */ /* 0x000fea0003800000 */
.L_x_1083:
[----:B------:R-:W-:Y:S01]  /*16810*/  IMAD.IADD R7, R17, 0x1, R4 ;  /* 0x0000000111077824 */ /* 0x000fe200078e0204 */
[----:B------:R-:W-:Y:S05]  /*16820*/  WARPSYNC.ALL ;  /* 0x0000000000007948 */ /* 0x000fea0003800000 */
[----:B------:R-:W-:Y:S01]  /*16830*/  BAR.SYNC.DEFER_BLOCKING 0x0 ;  /* 0x0000000000007b1d */ /* 0x000fe20000010000 */
[----:B------:R-:W-:-:S04]  /*16840*/  ISETP.GE.U32.AND P0, PT, R7, R18, PT ;  /* 0x000000120700720c */ /* 0x000fc80003f06070 */
[----:B------:R-:W-:Y:S01]  /*16850*/  ISETP.GE.U32.OR P0, PT, R17, R4, P0 ;  /* 0x000000041100720c */ /* 0x000fe20000706470 */
[----:B------:R-:W-:-:S12]  /*16860*/  BSSY B0, `(.L_x_1069) ;  /* 0x0000063000007945 */ /* 0x000fd80003800000 */
[----:B0-----:R-:W-:Y:S05]  /*16870*/  @P0 BRA `(.L_x_1070) ;  /* 0x0000000400840947 */ /* 0x001fea0003800000 */
[----:B------:R-:W-:Y:S01]  /*16880*/  IMAD R6, R7, R19, R16 ;  /* 0x0000001307067224 */ /* 0x000fe200078e0210 */
[----:B------:R-:W-:Y:S01]  /*16890*/  FSETP.GTU.FTZ.AND P0, PT, |R31|, +INF , PT ;  /* 0x7f8000001f00780b */ /* 0x000fe20003f1c200 */
[----:B------:R-:W-:Y:S02]  /*168a0*/  BSSY B1, `(.L_x_1071) ;  /* 0x0000017000017945 */ /* 0x000fe40003800000 */
[----:B------:R-:W-:-:S05]  /*168b0*/  IMAD R8, R6, 0x40, R3 ;  /* 0x0000004006087824 */ /* 0x000fca00078e0203 */
[----:B------:R0:W2:Y:S04]  /*168c0*/  LDS R20, [R8] ;  /* 0x0000000008147984 */ /* 0x0000a80000000800 */
[----:B------:R0:W3:Y:S04]  /*168d0*/  LDS R22, [R8+0x10] ;  /* 0x0000100008167984 */ /* 0x0000e80000000800 */
[----:B------:R0:W4:Y:S04]  /*168e0*/  LDS R26, [R8+0x20] ;  /* 0x00002000081a7984 */ /* 0x0001280000000800 */
[----:B-1----:R0:W1:Y:S04]  /*168f0*/  LDS R28, [R8+0x30] ;  /* 0x00003000081c7984 */ /* 0x0020680000000800 */
[----:B------:R0:W0:Y:S04]  /*16900*/  LDS.64 R6, [R8+0x8] ;  /* 0x0000080008067984 */ /* 0x0000280000000a00 */
[----:B------:R0:W0:Y:S04]  /*16910*/  LDS.64 R10, [R8+0x18] ;  /* 0x00001800080a7984 */ /* 0x0000280000000a00 */
[----:B------:R0:W0:Y:S04]  /*16920*/  LDS.64 R12, [R8+0x28] ;  /* 0x00002800080c7984 */ /* 0x0000280000000a00 */
[----:B------:R0:W0:Y:S01]  /*16930*/  LDS.64 R14, [R8+0x38] ;  /* 0x00003800080e7984 */ /* 0x0000220000000a00 */
[----:B------:R-:W-:Y:S05]  /*16940*/  @P0 BRA `(.L_x_1072) ;  /* 0x0000000000240947 */ /* 0x000fea0003800000 */
[C---:B--2---:R-:W-:Y:S02]  /*16950*/  FSETP.NEU.FTZ.AND P2, PT, R31.reuse, R20, PT ;  /* 0x000000141f00720b */ /* 0x044fe40003f5d000 */
[----:B0-----:R-:W-:Y:S02]  /*16960*/  ISETP.GE.U32.AND P0, PT, R64, R6, PT ;  /* 0x000000064000720c */ /* 0x001fe40003f06070 */
[----:B------:R-:W-:Y:S02]  /*16970*/  FSETP.GT.FTZ.AND P1, PT, R31, R20, PT ;  /* 0x000000141f00720b */ /* 0x000fe40003f34000 */
[----:B------:R-:W-:Y:S02]  /*16980*/  ISETP.GE.AND.EX P0, PT, R63, R7, PT, P0 ;  /* 0x000000073f00720c */ /* 0x000fe40003f06300 */
[----:B------:R-:W-:-:S05]  /*16990*/  SEL R8, RZ, 0xffffffff, !P1 ;  /* 0xffffffffff087807 */ /* 0x000fca0004800000 */
[----:B------:R-:W-:-:S04]  /*169a0*/  @!P2 SEL R8, RZ, 0xffffffff, P0 ;  /* 0xffffffffff08a807 */ /* 0x000fc80000000000 */
[----:B------:R-:W-:-:S04]  /*169b0*/  LOP3.LUT R8, R8, 0x1, RZ, 0xc0, !PT ;  /* 0x0000000108087812 */ /* 0x000fc800078ec0ff */
[----:B------:R-:W-:Y:S01]  /*169c0*/  ISETP.EQ.U32.AND P0, PT, R8, 0x1, PT ;  /* 0x000000010800780c */ /* 0x000fe20003f02070 */
[----:B------:R-:W-:-:S12]  /*169d0*/  BRA `(.L_x_1073) ;  /* 0x00000000000c7947 */ /* 0x000fd80003800000 */
.L_x_1072:
[----:B--2---:R-:W-:Y:S02]  /*169e0*/  FSETP.GTU.FTZ.AND P0, PT, |R20|, +INF , PT ;  /* 0x7f8000001400780b */ /* 0x004fe40003f1c200 */
[----:B0-----:R-:W-:-:S04]  /*169f0*/  ISETP.LT.U32.AND P1, PT, R64, R6, PT ;  /* 0x000000064000720c */ /* 0x001fc80003f21070 */
[----:B------:R-:W-:-:S13]  /*16a00*/  ISETP.LT.OR.EX P0, PT, R63, R7, !P0, P1 ;  /* 0x000000073f00720c */ /* 0x000fda0004701710 */
.L_x_1073:
[----:B------:R-:W-:Y:S05]  /*16a10*/  BSYNC B1 ;  /* 0x0000000000017941 */ /* 0x000fea0003800000 */
.L_x_1071:
[----:B------:R-:W-:Y:S01]  /*16a20*/  FSETP.GTU.FTZ.AND P1, PT, |R5|, +INF , PT ;  /* 0x7f8000000500780b */ /* 0x000fe20003f3c200 */
[----:B------:R-:W-:Y:S01]  /*16a30*/  BSSY B1, `(.L_x_1074) ;  /* 0x0000011000017945 */ /* 0x000fe20003800000 */
[----:B------:R-:W-:Y:S02]  /*16a40*/  SEL R64, R64, R6, P0 ;  /* 0x0000000640407207 */ /* 0x000fe40000000000 */
[----:B------:R-:W-:Y:S02]  /*16a50*/  SEL R63, R63, R7, P0 ;  /* 0x000000073f3f7207 */ /* 0x000fe40000000000 */
[----:B------:R-:W-:-:S07]  /*16a60*/  FSEL R31, R31, R20, P0 ;  /* 0x000000141f1f7208 */ /* 0x000fce0000000000 */
[----:B------:R-:W-:Y:S05]  /*16a70*/  @P1 BRA `(.L_x_1075) ;  /* 0x0000000000241947 */ /* 0x000fea0003800000 */
[C---:B---3--:R-:W-:Y:S02]  /*16a80*/  FSETP.NEU.FTZ.AND P2, PT, R5.reuse, R22, PT ;  /* 0x000000160500720b */ /* 0x048fe40003f5d000 */
        /* <DEDUP_REMOVED lines=8> */
.L_x_1075:
[----:B---3--:R-:W-:Y:S02]  /*16b10*/  FSETP.GTU.FTZ.AND P0, PT, |R22|, +INF , PT ;  /* 0x7f8000001600780b */ /* 0x008fe40003f1c200 */
[----:B------:R-:W-:-:S04]  /*16b20*/  ISETP.LT.U32.AND P1, PT, R30, R10, PT ;  /* 0x0000000a1e00720c */ /* 0x000fc80003f21070 */
[----:B------:R-:W-:-:S13]  /*16b30*/  ISETP.LT.OR.EX P0, PT, R29, R11, !P0, P1 ;  /* 0x0000000b1d00720c */ /* 0x000fda0004701710 */
.L_x_1076:
[----:B------:R-:W-:Y:S05]  /*16b40*/  BSYNC B1 ;  /* 0x0000000000017941 */ /* 0x000fea0003800000 */
.L_x_1074:
[----:B------:R-:W-:Y:S01]  /*16b50*/  FSETP.GTU.FTZ.AND P1, PT, |R71|, +INF , PT ;  /* 0x7f8000004700780b */ /* 0x000fe20003f3c200 */
[----:B------:R-:W-:Y:S01]  /*16b60*/  BSSY B1, `(.L_x_1077) ;  /* 0x0000011000017945 */ /* 0x000fe20003800000 */
[----:B------:R-:W-:Y:S02]  /*16b70*/  SEL R30, R30, R10, P0 ;  /* 0x0000000a1e1e7207 */ /* 0x000fe40000000000 */
[----:B------:R-:W-:Y:S02]  /*16b80*/  SEL R29, R29, R11, P0 ;  /* 0x0000000b1d1d7207 */ /* 0x000fe40000000000 */
[----:B------:R-:W-:-:S07]  /*16b90*/  FSEL R5, R5, R22, P0 ;  /* 0x0000001605057208 */ /* 0x000fce0000000000 */
[----:B------:R-:W-:Y:S05]  /*16ba0*/  @P1 BRA `(.L_x_1078) ;  /* 0x0000000000241947 */ /* 0x000fea0003800000 */
[C---:B----4-:R-:W-:Y:S02]  /*16bb0*/  FSETP.NEU.FTZ.AND P2, PT, R71.reuse, R26, PT ;  /* 0x0000001a4700720b */ /* 0x050fe40003f5d000 */
        /* <DEDUP_REMOVED lines=8> */
.L_x_1078:
[----:B----4-:R-:W-:Y:S02]  /*16c40*/  FSETP.GTU.FTZ.AND P0, PT, |R26|, +INF , PT ;  /* 0x7f8000001a00780b */ /* 0x010fe40003f1c200 */
[----:B------:R-:W-:-:S04]  /*16c50*/  ISETP.LT.U32.AND P1, PT, R70, R12, PT ;  /* 0x0000000c4600720c */ /* 0x000fc80003f21070 */
[----:B------:R-:W-:-:S13]  /*16c60*/  ISETP.LT.OR.EX P0, PT, R69, R13, !P0, P1 ;  /* 0x0000000d4500720c */ /* 0x000fda0004701710 */
.L_x_1079:
[----:B------:R-:W-:Y:S05]  /*16c70*/  BSYNC B1 ;  /* 0x0000000000017941 */ /* 0x000fea0003800000 */
.L_x_1077:
[----:B------:R-:W-:Y:S01]  /*16c80*/  FSETP.GTU.FTZ.AND P1, PT, |R9|, +INF , PT ;  /* 0x7f8000000900780b */ /* 0x000fe20003f3c200 */
[----:B------:R-:W-:Y:S01]  /*16c90*/  BSSY B1, `(.L_x_1080) ;  /* 0x0000011000017945 */ /* 0x000fe20003800000 */
[----:B------:R-:W-:Y:S02]  /*16ca0*/  SEL R70, R70, R12, P0 ;  /* 0x0000000c46467207 */ /* 0x000fe40000000000 */
[----:B------:R-:W-:Y:S02]  /*16cb0*/  SEL R69, R69, R13, P0 ;  /* 0x0000000d45457207 */ /* 0x000fe40000000000 */
[----:B------:R-:W-:-:S07]  /*16cc0*/  FSEL R71, R71, R26, P0 ;  /* 0x0000001a47477208 */ /* 0x000fce0000000000 */
[----:B------:R-:W-:Y:S05]  /*16cd0*/  @P1 BRA `(.L_x_1081) ;  /* 0x0000000000241947 */ /* 0x000fea0003800000 */
[C---:B-1----:R-:W-:Y:S02]  /*16ce0*/  FSETP.NEU.FTZ.AND P2, PT, R9.reuse, R28, PT ;  /* 0x0000001c0900720b */ /* 0x042fe40003f5d000 */
        /* <DEDUP_REMOVED lines=8> */
.L_x_1081:
[----:B-1----:R-:W-:Y:S02]  /*16d70*/  FSETP.GTU.FTZ.AND P0, PT, |R28|, +INF , PT ;  /* 0x7f8000001c00780b */ /* 0x002fe40003f1c200 */
[----:B------:R-:W-:-:S04]  /*16d80*/  ISETP.LT.U32.AND P1, PT, R24, R14, PT ;  /* 0x0000000e1800720c */ /* 0x000fc80003f21070 */
[----:B------:R-:W-:-:S13]  /*16d90*/  ISETP.LT.OR.EX P0, PT, R25, R15, !P0, P1 ;  /* 0x0000000f1900720c */ /* 0x000fda0004701710 */
.L_x_1082:
[----:B------:R-:W-:Y:S05]  /*16da0*/  BSYNC B1 ;  /* 0x0000000000017941 */ /* 0x000fea0003800000 */
.L_x_1080:
[----:B------:R-:W-:Y:S01]  /*16db0*/  FSEL R9, R9, R28, P0 ;  /* 0x0000001c09097208 */ /* 0x000fe20000000000 */
[----:B------:R-:W-:Y:S01]  /*16dc0*/  IMAD.MOV.U32 R62, RZ, RZ, R64 ;  /* 0x000000ffff3e7224 */ /* 0x000fe200078e0040 */
[----:B------:R-:W-:Y:S01]  /*16dd0*/  SEL R24, R24, R14, P0 ;  /* 0x0000000e18187207 */ /* 0x000fe20000000000 */
[----:B------:R-:W-:Y:S01]  /*16de0*/  IMAD.MOV.U32 R28, RZ, RZ, R30 ;  /* 0x000000ffff1c7224 */ /* 0x000fe200078e001e */
[----:B------:R-:W-:Y:S01]  /*16df0*/  SEL R25, R25, R15, P0 ;  /* 0x0000000f19197207 */ /* 0x000fe20000000000 */
[----:B------:R-:W-:Y:S01]  /*16e00*/  IMAD.MOV.U32 R68, RZ, RZ, R70 ;  /* 0x000000ffff447224 */ /* 0x000fe200078e0046 */
[----:B------:R0:W-:Y:S04]  /*16e10*/  STS.64 [R0+0x8], R62 ;  /* 0x0000083e00007388 */ /* 0x0001e80000000a00 */
[----:B------:R0:W-:Y:S04]  /*16e20*/  STS.64 [R0+0x18], R28 ;  /* 0x0000181c00007388 */ /* 0x0001e80000000a00 */
[----:B------:R0:W-:Y:S04]  /*16e30*/  STS.64 [R0+0x28], R68 ;  /* 0x0000284400007388 */ /* 0x0001e80000000a00 */
[----:B------:R0:W-:Y:S04]  /*16e40*/  STS.64 [R0+0x38], R24 ;  /* 0x0000381800007388 */ /* 0x0001e80000000a00 */
[----:B------:R0:W-:Y:S04]  /*16e50*/  STS [R0], R31 ;  /* 0x0000001f00007388 */ /* 0x0001e80000000800 */
[----:B------:R0:W-:Y:S04]  /*16e60*/  STS [R0+0x10], R5 ;  /* 0x0000100500007388 */ /* 0x0001e80000000800 */
[----:B------:R0:W-:Y:S04]  /*16e70*/  STS [R0+0x20], R71 ;  /* 0x0000204700007388 */ /* 0x0001e80000000800 */
[----:B------:R0:W-:Y:S02]  /*16e80*/  STS [R0+0x30], R9 ;  /* 0x0000300900007388 */ /* 0x0001e40000000800 */
.L_x_1070:
[----:B------:R-:W-:Y:S05]  /*16e90*/  BSYNC B0 ;  /* 0x0000000000007941 */ /* 0x000fea0003800000 */
.L_x_1069:
[----:B------:R-:W-:Y:S02]  /*16ea0*/  ISETP.GT.AND P0, PT, R4, 0x1, PT ;  /* 0x000000010400780c */ /* 0x000fe40003f04270 */
[----:B------:R-:W-:-:S11]  /*16eb0*/  SHF.R.S32.HI R4, RZ, 0x1, R4 ;  /* 0x00000001ff047819 */ /* 0x000fd60000011404 */
[----:B------:R-:W-:Y:S05]  /*16ec0*/  @P0 BRA `(.L_x_1083) ;  /* 0xfffffff800500947 */ /* 0x000fea000383ffff */
.L_x_1068:
[----:B------:R-:W-:Y:S02]  /*16ed0*/  ULDC UR4, c[0x0][0x240] ;  /* 0x0000900000047ab9 */ /* 0x000fe40000000800 */
[----:B------:R-:W-:-:S13]  /*16ee0*/  ISETP.NE.AND P0, PT, RZ, UR4, PT ;  /* 0x00000004ff007c0c */ /* 0x000fda000bf05270 */
[----:B------:R-:W-:Y:S05]  /*16ef0*/  @!P0 BRA `(.L_x_1084) ;  /* 0x0000000c00988947 */ /* 0x000fea0003800000 */
[----:B0-----:R-:W0:Y:S02]  /*16f00*/  LDC R19, c[0x0][RZ] ;  /* 0x00000000ff137b82 */ /* 0x001e240000000800 */
[----:B0-----:R-:W-:Y:S01]  /*16f10*/  ISETP.GT.AND P0, PT, R19, 0x20, PT ;  /* 0x000000201300780c */ /* 0x001fe20003f04270 */
[----:B-1----:R-:W-:-:S12]  /*16f20*/  IMAD.MOV.U32 R0, RZ, RZ, R19 ;  /* 0x000000ffff007224 */ /* 0x002fd800078e0013 */
[----:B------:R-:W-:Y:S05]  /*16f30*/  @!P0 BRA `(.L_x_1085) ;  /* 0x0000000800088947 */ /* 0x000fea0003800000 */
[----:B------:R-:W0:Y:S01]  /*16f40*/  S2UR UR5, SR_CgaCtaId ;  /* 0x00000000000579c3 */ /* 0x000e220000008800 */
[----:B------:R-:W-:Y:S01]  /*16f50*/  UMOV UR4, 0x400 ;  /* 0x0000040000047882 */ /* 0x000fe20000000000 */
[-C--:B------:R-:W-:Y:S01]  /*16f60*/  IMAD R17, R17, R19.reuse, R16 ;  /* 0x0000001311117224 */ /* 0x080fe200078e0210 */
[----:B------:R-:W-:Y:S01]  /*16f70*/  UIADD3 UR4, UR4, 0x10, URZ ;  /* 0x0000001004047890 */ /* 0x000fe2000fffe03f */
[----:B------:R-:W-:Y:S01]  /*16f80*/  IMAD.MOV.U32 R62, RZ, RZ, R64 ;  /* 0x000000ffff3e7224 */ /* 0x000fe200078e0040 */
[----:B------:R-:W-:Y:S01]  /*16f90*/  LEA.HI R0, R19, R19, RZ, 0x1 ;  /* 0x0000001313007211 */ /* 0x000fe200078f08ff */
[----:B------:R-:W-:Y:S02]  /*16fa0*/  IMAD.MOV.U32 R28, RZ, RZ, R30 ;  /* 0x000000ffff1c7224 */ /* 0x000fe400078e001e */
[----:B------:R-:W-:Y:S01]  /*16fb0*/  IMAD.MOV.U32 R68, RZ, RZ, R70 ;  /* 0x000000ffff447224 */ /* 0x000fe200078e0046 */
[----:B------:R-:W-:Y:S01]  /*16fc0*/  SHF.R.S32.HI R3, RZ, 0x1, R0 ;  /* 0x00000001ff037819 */ /* 0x000fe20000011400 */
[----:B------:R-:W-:-:S03]  /*16fd0*/  IMAD.MOV.U32 R0, RZ, RZ, 0x20 ;  /* 0x00000020ff007424 */ /* 0x000fc600078e00ff */
[----:B------:R-:W-:Y:S01]  /*16fe0*/  ISETP.GE.AND P0, PT, R3, 0x20, PT ;  /* 0x000000200300780c */ /* 0x000fe20003f06270 */
[----:B0-----:R-:W-:-:S06]  /*16ff0*/  ULEA UR4, UR5, UR4, 0x18 ;  /* 0x0000000405047291 */ /* 0x001fcc000f8ec03f */
[----:B------:R-:W-:-:S05]  /*17000*/  LEA R17, R17, UR4, 0x6 ;  /* 0x0000000411117c11 */ /* 0x000fca000f8e30ff */
        /* <DEDUP_REMOVED lines=9> */
.L_x_1100:
[----:B-1----:R-:W-:Y:S01]  /*170a0*/  IMAD.IADD R0, R16, 0x1, R3 ;  /* 0x0000000110007824 */ /* 0x002fe200078e0203 */
[----:B------:R-:W-:Y:S05]  /*170b0*/  WARPSYNC.ALL ;  /* 0x0000000000007948 */ /* 0x000fea0003800000 */
[----:B------:R-:W-:Y:S01]  /*170c0*/  BAR.SYNC.DEFER_BLOCKING 0x0 ;  /* 0x0000000000007b1d */ /* 0x000fe20000010000 */
[----:B------:R-:W-:-:S04]  /*170d0*/  ISETP.GE.U32.AND P0, PT, R0, R19, PT ;  /* 0x000000130000720c */ /* 0x000fc80003f06070 */
[----:B------:R-:W-:Y:S01]  /*170e0*/  ISETP.GE.U32.OR P0, PT, R16, R3, P0 ;  /* 0x000000031000720c */ /* 0x000fe20000706470 */
[----:B------:R-:W-:-:S12]  /*170f0*/  BSSY B0, `(.L_x_1086) ;  /* 0x0000062000007945 */ /* 0x000fd80003800000 */
[----:B--2---:R-:W-:Y:S05]  /*17100*/  @P0 BRA `(.L_x_1087) ;  /* 0x0000000400800947 */ /* 0x004fea0003800000 */
[----:B------:R-:W-:Y:S01]  /*17110*/  IMAD R0, R3, 0x40, R17 ;  /* 0x0000004003007824 */ /* 0x000fe200078e0211 */
[----:B------:R-:W-:Y:S01]  /*17120*/  FSETP.GTU.FTZ.AND P0, PT, |R31|, +INF , PT ;  /* 0x7f8000001f00780b */ /* 0x000fe20003f1c200 */
[----:B------:R-:W-:Y:S03]  /*17130*/  BSSY B1, `(.L_x_1088) ;  /* 0x0000016000017945 */ /* 0x000fe60003800000 */
[----:B------:R1:W2:Y:S04]  /*17140*/  LDS R4, [R0] ;  /* 0x0000000000047984 */ /* 0x0002a80000000800 */
[----:B------:R1:W3:Y:S04]  /*17150*/  LDS R8, [R0+0x10] ;  /* 0x0000100000087984 */ /* 0x0002e80000000800 */
[----:B------:R1:W4:Y:S04]  /*17160*/  LDS R18, [R0+0x20] ;  /* 0x0000200000127984 */ /* 0x0003280000000800 */
[----:B------:R1:W0:Y:S04]  /*17170*/  LDS R20, [R0+0x30] ;  /* 0x0000300000147984 */ /* 0x0002280000000800 */
        /* <DEDUP_REMOVED lines=9> */
[----:B-1----:R-:W-:-:S05]  /*17210*/  SEL R0, RZ, 0xffffffff, !P1 ;  /* 0xffffffffff007807 */ /* 0x002fca0004800000 */
[----:B------:R-:W-:-:S04]  /*17220*/  @!P2 SEL R0, RZ, 0xffffffff, P0 ;  /* 0xffffffffff00a807 */ /* 0x000fc80000000000 */
[----:B------:R-:W-:-:S04]  /*17230*/  LOP3.LUT R0, R0, 0x1, RZ, 0xc0, !PT ;  /* 0x0000000100007812 */ /* 0x000fc800078ec0ff */
[----:B------:R-:W-:Y:S01]  /*17240*/  ISETP.EQ.U32.AND P0, PT, R0, 0x1, PT ;  /* 0x000000010000780c */ /* 0x000fe20003f02070 */
[----:B------:R-:W-:-:S12]  /*17250*/  BRA `(.L_x_1090) ;  /* 0x00000000000c7947 */ /* 0x000fd80003800000 */
.L_x_1089:
[----:B--2---:R-:W-:Y:S02]  /*17260*/  FSETP.GTU.FTZ.AND P0, PT, |R4|, +INF , PT ;  /* 0x7f8000000400780b */ /* 0x004fe40003f1c200 */
[----:B0-----:R-:W-:-:S04]  /*17270*/  ISETP.LT.U32.AND P1, PT, R64, R6, PT ;  /* 0x000000064000720c */ /* 0x001fc80003f21070 */
[----:B------:R-:W-:-:S13]  /*17280*/  ISETP.LT.OR.EX P0, PT, R63, R7, !P0, P1 ;  /* 0x000000073f00720c */ /* 0x000fda0004701710 */
.L_x_1090:
[----:B------:R-:W-:Y:S05]  /*17290*/  BSYNC B1 ;  /* 0x0000000000017941 */ /* 0x000fea0003800000 */
.L_x_1088:
        /* <DEDUP_REMOVED lines=10> */
[----:B-1----:R-:W-:-:S05]  /*17340*/  SEL R0, RZ, 0xffffffff, !P1 ;  /* 0xffffffffff007807 */ /* 0x002fca0004800000 */
[----:B------:R-:W-:-:S04]  /*17350*/  @!P2 SEL R0, RZ, 0xffffffff, P0 ;  /* 0xffffffffff00a807 */ /* 0x000fc80000000000 */
[----:B------:R-:W-:-:S04]  /*17360*/  LOP3.LUT R0, R0, 0x1, RZ, 0xc0, !PT ;  /* 0x0000000100007812 */ /* 0x000fc800078ec0ff */
[----:B------:R-:W-:Y:S01]  /*17370*/  ISETP.EQ.U32.AND P0, PT, R0, 0x1, PT ;  /* 0x000000010000780c */ /* 0x000fe20003f02070 */
[----:B------:R-:W-:-:S12]  /*17380*/  BRA `(.L_x_1093) ;  /* 0x00000000000c7947 */ /* 0x000fd80003800000 */
.L_x_1092:
[----:B---3--:R-:W-:Y:S02]  /*17390*/  FSETP.GTU.FTZ.AND P0, PT, |R8|, +INF , PT ;  /* 0x7f8000000800780b */ /* 0x008fe40003f1c200 */
[----:B------:R-:W-:-:S04]  /*173a0*/  ISETP.LT.U32.AND P1, PT, R30, R10, PT ;  /* 0x0000000a1e00720c */ /* 0x000fc80003f21070 */
[----:B------:R-:W-:-:S13]  /*173b0*/  ISETP.LT.OR.EX P0, PT, R29, R11, !P0, P1 ;  /* 0x0000000b1d00720c */ /* 0x000fda0004701710 */
.L_x_1093:
[----:B------:R-:W-:Y:S05]  /*173c0*/  BSYNC B1 ;  /* 0x0000000000017941 */ /* 0x000fea0003800000 */
.L_x_1091:
        /* <DEDUP_REMOVED lines=15> */
.L_x_1095:
[----:B----4-:R-:W-:Y:S02]  /*174c0*/  FSETP.GTU.FTZ.AND P0, PT, |R18|, +INF , PT ;  /* 0x7f8000001200780b */ /* 0x010fe40003f1c200 */
[----:B------:R-:W-:-:S04]  /*174d0*/  ISETP.LT.U32.AND P1, PT, R70, R12, PT ;  /* 0x0000000c4600720c */ /* 0x000fc80003f21070 */
[----:B------:R-:W-:-:S13]  /*174e0*/  ISETP.LT.OR.EX P0, PT, R69, R13, !P0, P1 ;  /* 0x0000000d4500720c */ /* 0x000fda0004701710 */
.L_x_1096:
[----:B------:R-:W-:Y:S05]  /*174f0*/  BSYNC B1 ;  /* 0x0000000000017941 */ /* 0x000fea0003800000 */
.L_x_1094:
        /* <DEDUP_REMOVED lines=15> */
.L_x_1098:
[----:B------:R-:W-:Y:S02]  /*175f0*/  FSETP.GTU.FTZ.AND P0, PT, |R20|, +INF , PT ;  /* 0x7f8000001400780b */ /* 0x000fe40003f1c200 */
[----:B------:R-:W-:-:S04]  /*17600*/  ISETP.LT.U32.AND P1, PT, R24, R14, PT ;  /* 0x0000000e1800720c */ /* 0x000fc80003f21070 */
[----:B------:R-:W-:-:S13]  /*17610*/  ISETP.LT.OR.EX P0, PT, R25, R15, !P0, P1 ;  /* 0x0000000f1900720c */ /* 0x000fda0004701710 */
.L_x_1099:
[----:B------:R-:W-:Y:S05]  /*17620*/  BSYNC B1 ;  /* 0x0000000000017941 */ /* 0x000fea0003800000 */
.L_x_1097:
[----:B------:R-:W-:Y:S01]  /*17630*/  SEL R24, R24, R14, P0 ;  /* 0x0000000e18187207 */ /* 0x000fe20000000000 */
[----:B------:R-:W-:Y:S01]  /*17640*/  IMAD.MOV.U32 R62, RZ, RZ, R64 ;  /* 0x000000ffff3e7224 */ /* 0x000fe200078e0040 */
[----:B------:R-:W-:Y:S01]  /*17650*/  SEL R25, R25, R15, P0 ;  /* 0x0000000f19197207 */ /* 0x000fe20000000000 */
[----:B------:R-:W-:Y:S01]  /*17660*/  IMAD.MOV.U32 R28, RZ, RZ, R30 ;  /* 0x000000ffff1c7224 */ /* 0x000fe200078e001e */
[----:B------:R-:W-:Y:S01]  /*17670*/  FSEL R9, R9, R20, P0 ;  /* 0x0000001409097208 */ /* 0x000fe20000000000 */
        /* <DEDUP_REMOVED lines=9> */
.L_x_1087:
[----:B------:R-:W-:Y:S05]  /*17710*/  BSYNC B0 ;  /* 0x0000000000007941 */ /* 0x000fea0003800000 */
.L_x_1086:
[----:B------:R-:W-:-:S04]  /*17720*/  SHF.R.S32.HI R3, RZ, 0x1, R3 ;  /* 0x00000001ff037819 */ /* 0x000fc80000011403 */
[----:B------:R-:W-:-:S13]  /*17730*/  ISETP.GE.AND P0, PT, R3, 0x20, PT ;  /* 0x000000200300780c */ /* 0x000fda0003f06270 */
[----:B------:R-:W-:Y:S05]  /*17740*/  @P0 BRA `(.L_x_1100) ;  /* 0xfffffff800540947 */ /* 0x000fea000383ffff */
[----:B-1----:R-:W-:-:S07]  /*17750*/  IMAD.MOV.U32 R0, RZ, RZ, 0x20 ;  /* 0x00000020ff007424 */ /* 0x002fce00078e00ff */
.L_x_1085:
[----:B------:R-:W-:Y:S01]  /*17760*/  ISETP.GE.AND P0, PT, R0, 0x2, PT ;  /* 0x000000020000780c */ /* 0x000fe20003f06270 */
[----:B------:R-:W-:Y:S05]  /*17770*/  WARPSYNC.ALL ;  /* 0x0000000000007948 */ /* 0x000fea0003800000 */
[----:B------:R-:W-:Y:S07]  /*17780*/  BAR.SYNC.DEFER_BLOCKING 0x0 ;  /* 0x0000000000007b1d */ /* 0x000fee0000010000 */
[----:B------:R-:W-:Y:S05]  /*17790*/  @!P0 BRA `(.L_x_1084) ;  /* 0x0000000400708947 */ /* 0x000fea0003800000 */
[----:B------:R-:W-:-:S07]  /*177a0*/  IMAD.MOV.U32 R4, RZ, RZ, 0x1 ;  /* 0x00000001ff047424 */ /* 0x000fce00078e00ff */
.L_x_1113:
[----:B------:R-:W-:Y:S01]  /*177b0*/  FSETP.GTU.FTZ.AND P0, PT, |R31|, +INF , PT ;  /* 0x7f8000001f00780b */ /* 0x000fe20003f1c200 */
[----:B------:R1:W3:Y:S01]  /*177c0*/  SHFL.DOWN PT, R6, R31, R4, 0x1f ;  /* 0x08001f041f067589 */ /* 0x0002e200000e0000 */
[----:B------:R-:W-:Y:S03]  /*177d0*/  BSSY B0, `(.L_x_1101) ;  /* 0x0000010000007945 */ /* 0x000fe60003800000 */
[----:B------:R1:W4:Y:S04]  /*177e0*/  SHFL.DOWN PT, R8, R63, R4, 0x1f ;  /* 0x08001f043f087589 */ /* 0x00032800000e0000 */
[----:B------:R1:W0:Y:S04]  /*177f0*/  SHFL.DOWN PT, R7, R64, R4, 0x1f ;  /* 0x08001f0440077589 */ /* 0x00022800000e0000 */
[----:B------:R-:W-:Y:S05]  /*17800*/  @P0 BRA `(.L_x_1102) ;  /* 0x0000000000240947 */ /* 0x000fea0003800000 */
[CC--:B---3--:R-:W-:Y:S02]  /*17810*/  FSETP.NEU.FTZ.AND P2, PT, R31.reuse, R6.reuse, PT ;  /* 0x000000061f00720b */ /* 0x0c8fe40003f5d000 */
[----:B0-----:R-:W-:Y:S02]  /*17820*/  ISETP.GE.U32.AND P0, PT, R64, R7, PT ;  /* 0x000000074000720c */ /* 0x001fe40003f06070 */
[----:B------:R-:W-:Y:S02]  /*17830*/  FSETP.GT.FTZ.AND P1, PT, R31, R6, PT ;  /* 0x000000061f00720b */ /* 0x000fe40003f34000 */
[----:B----4-:R-:W-:Y:S02]  /*17840*/  ISETP.GE.AND.EX P0, PT, R63, R8, PT, P0 ;  /* 0x000000083f00720c */ /* 0x010fe40003f06300 */
[----:B------:R-:W-:-:S05]  /*17850*/  SEL R3, RZ, 0xffffffff, !P1 ;  /* 0xffffffffff037807 */ /* 0x000fca0004800000 */
[----:B------:R-:W-:-:S04]  /*17860*/  @!P2 SEL R3, RZ, 0xffffffff, P0 ;  /* 0xffffffffff03a807 */ /* 0x000fc80000000000 */
[----:B------:R-:W-:-:S04]  /*17870*/  LOP3.LUT R3, R3, 0x1, RZ, 0xc0, !PT ;  /* 0x0000000103037812 */ /* 0x000fc800078ec0ff */
[----:B------:R-:W-:Y:S01]  /*17880*/  ISETP.EQ.U32.AND P0, PT, R3, 0x1, PT ;  /* 0x000000010300780c */ /* 0x000fe20003f02070 */
[----:B------:R-:W-:-:S12]  /*17890*/  BRA `(.L_x_1103) ;  /* 0x00000000000c7947 */ /* 0x000fd80003800000 */
.L_x_1102:
[----:B---3--:R-:W-:Y:S02]  /*178a0*/  FSETP.GTU.FTZ.AND P0, PT, |R6|, +INF , PT ;  /* 0x7f8000000600780b */ /* 0x008fe40003f1c200 */
[----:B0-----:R-:W-:-:S04]  /*178b0*/  ISETP.LT.U32.AND P1, PT, R64, R7, PT ;  /* 0x000000074000720c */ /* 0x001fc80003f21070 */
[----:B----4-:R-:W-:-:S13]  /*178c0*/  ISETP.LT.OR.EX P0, PT, R63, R8, !P0, P1 ;  /* 0x000000083f00720c */ /* 0x010fda0004701710 */
.L_x_1103:
[----:B------:R-:W-:Y:S05]  /*178d0*/  BSYNC B0 ;  /* 0x0000000000007941 */ /* 0x000fea0003800000 */
.L_x_1101:
[----:B------:R-:W-:Y:S01]  /*178e0*/  FSETP.GTU.FTZ.AND P1, PT, |R5|, +INF , PT ;  /* 0x7f8000000500780b */ /* 0x000fe20003f3c200 */
[----:B------:R0:W3:Y:S01]  /*178f0*/  SHFL.DOWN PT, R10, R5, R4, 0x1f ;  /* 0x08001f04050a7589 */ /* 0x0000e200000e0000 */
[----:B------:R-:W-:Y:S01]  /*17900*/  BSSY B0, `(.L_x_1104) ;  /* 0x0000013000007945 */ /* 0x000fe20003800000 */
[----:B-1----:R-:W-:Y:S02]  /*17910*/  SEL R64, R64, R7, P0 ;  /* 0x0000000740407207 */ /* 0x002fe40000000000 */
[----:B------:R0:W1:Y:S01]  /*17920*/  SHFL.DOWN PT, R12, R29, R4, 0x1f ;  /* 0x08001f041d0c7589 */ /* 0x00006200000e0000 */
[----:B--2---:R-:W-:Y:S02]  /*17930*/  SEL R63, R63, R8, P0 ;  /* 0x000000083f3f7207 */ /* 0x004fe40000000000 */
[----:B------:R-:W-:Y:S01]  /*17940*/  FSEL R31, R31, R6, P0 ;  /* 0x000000061f1f7208 */ /* 0x000fe20000000000 */
[----:B------:R0:W2:Y:S04]  /*17950*/  SHFL.DOWN PT, R11, R30, R4, 0x1f ;  /* 0x08001f041e0b7589 */ /* 0x0000a800000e0000 */
[----:B------:R-:W-:Y:S05]  /*17960*/  @P1 BRA `(.L_x_1105) ;  /* 0x0000000000241947 */ /* 0x000fea0003800000 */
[CC--:B---3--:R-:W-:Y:S02]  /*17970*/  FSETP.NEU.FTZ.AND P2, PT, R5.reuse, R10.reuse, PT ;  /* 0x0000000a0500720b */ /* 0x0c8fe40003f5d000 */
[----:B--2---:R-:W-:Y:S02]  /*17980*/  ISETP.GE.U32.AND P0, PT, R30, R11, PT ;  /* 0x0000000b1e00720c */ /* 0x004fe40003f06070 */
[----:B------:R-:W-:Y:S02]  /*17990*/  FSETP.GT.FTZ.AND P1, PT, R5, R10, PT ;  /* 0x0000000a0500720b */ /* 0x000fe40003f34000 */
[----:B-1----:R-:W-:Y:S02]  /*179a0*/  ISETP.GE.AND.EX P0, PT, R29, R12, PT, P0 ;  /* 0x0000000c1d00720c */ /* 0x002fe40003f06300 */
[----:B------:R-:W-:-:S05]  /*179b0*/  SEL R3, RZ, 0xffffffff, !P1 ;  /* 0xffffffffff037807 */ /* 0x000fca0004800000 */
[----:B------:R-:W-:-:S04]  /*179c0*/  @!P2 SEL R3, RZ, 0xffffffff, P0 ;  /* 0xffffffffff03a807 */ /* 0x000fc80000000000 */
[----:B------:R-:W-:-:S04]  /*179d0*/  LOP3.LUT R3, R3, 0x1, RZ, 0xc0, !PT ;  /* 0x0000000103037812 */ /* 0x000fc800078ec0ff */
[----:B------:R-:W-:Y:S01]  /*179e0*/  ISETP.EQ.U32.AND P0, PT, R3, 0x1, PT ;  /* 0x000000010300780c */ /* 0x000fe20003f02070 */
[----:B------:R-:W-:-:S12]  /*179f0*/  BRA `(.L_x_1106) ;  /* 0x00000000000c7947 */ /* 0x000fd80003800000 */
.L_x_1105:
[----:B---3--:R-:W-:Y:S02]  /*17a00*/  FSETP.GTU.FTZ.AND P0, PT, |R10|, +INF , PT ;  /* 0x7f8000000a00780b */ /* 0x008fe40003f1c200 */
[----:B--2---:R-:W-:-:S04]  /*17a10*/  ISETP.LT.U32.AND P1, PT, R30, R11, PT ;  /* 0x0000000b1e00720c */ /* 0x004fc80003f21070 */
[----:B-1----:R-:W-:-:S13]  /*17a20*/  ISETP.LT.OR.EX P0, PT, R29, R12, !P0, P1 ;  /* 0x0000000c1d00720c */ /* 0x002fda0004701710 */
.L_x_1106:
[----:B------:R-:W-:Y:S05]  /*17a30*/  BSYNC B0 ;  /* 0x0000000000007941 */ /* 0x000fea0003800000 */
.L_x_1104:
        /* <DEDUP_REMOVED lines=18> */
.L_x_1108:
[----:B--2---:R-:W-:Y:S02]  /*17b60*/  FSETP.GTU.FTZ.AND P0, PT, |R6|, +INF , PT ;  /* 0x7f8000000600780b */ /* 0x004fe40003f1c200 */
[----:B---3--:R-:W-:-:S04]  /*17b70*/  ISETP.LT.U32.AND P1, PT, R70, R7, PT ;  /* 0x000000074600720c */ /* 0x008fc80003f21070 */
[----:B0-----:R-:W-:-:S13]  /*17b80*/  ISETP.LT.OR.EX P0, PT, R69, R8, !P0, P1 ;  /* 0x000000084500720c */ /* 0x001fda0004701710 */
.L_x_1109:
[----:B------:R-:W-:Y:S05]  /*17b90*/  BSYNC B0 ;  /* 0x0000000000007941 */ /* 0x000fea0003800000 */
.L_x_1107:
[----:B------:R-:W-:Y:S01]  /*17ba0*/  FSETP.GTU.FTZ.AND P1, PT, |R9|, +INF , PT ;  /* 0x7f8000000900780b */ /* 0x000fe20003f3c200 */
[----:B------:R0:W2:Y:S01]  /*17bb0*/  SHFL.DOWN PT, R10, R9, R4, 0x1f ;  /* 0x08001f04090a7589 */ /* 0x0000a200000e0000 */
[----:B------:R-:W-:Y:S01]  /*17bc0*/  BSSY B0, `(.L_x_1110) ;  /* 0x0000013000007945 */ /* 0x000fe20003800000 */
[----:B-1----:R-:W-:Y:S02]  /*17bd0*/  SEL R70, R70, R7, P0 ;  /* 0x0000000746467207 */ /* 0x002fe40000000000 */
[----:B------:R0:W1:Y:S01]  /*17be0*/  SHFL.DOWN PT, R12, R25, R4, 0x1f ;  /* 0x08001f04190c7589 */ /* 0x00006200000e0000 */
[----:B------:R-:W-:Y:S02]  /*17bf0*/  SEL R69, R69, R8, P0 ;  /* 0x0000000845457207 */ /* 0x000fe40000000000 */
[----:B------:R-:W-:Y:S01]  /*17c00*/  FSEL R71, R71, R6, P0 ;  /* 0x0000000647477208 */ /* 0x000fe20000000000 */
[----:B------:R0:W3:Y:S04]  /*17c10*/  SHFL.DOWN PT, R11, R24, R4, 0x1f ;  /* 0x08001f04180b7589 */ /* 0x0000e800000e0000 */
[----:B------:R-:W-:Y:S05]  /*17c20*/  @P1 BRA `(.L_x_1111) ;  /* 0x0000000000241947 */ /* 0x000fea0003800000 */
[CC--:B--2---:R-:W-:Y:S02]  /*17c30*/  FSETP.NEU.FTZ.AND P2, PT, R9.reuse, R10.reuse, PT ;  /* 0x0000000a0900720b */ /* 0x0c4fe40003f5d000 */
[----:B---3--:R-:W-:Y:S02]  /*17c40*/  ISETP.GE.U32.AND P0, PT, R24, R11, PT ;  /* 0x0000000b1800720c */ /* 0x008fe40003f06070 */
[----:B------:R-:W-:Y:S02]  /*17c50*/  FSETP.GT.FTZ.AND P1, PT, R9, R10, PT ;  /* 0x0000000a0900720b */ /* 0x000fe40003f34000 */
[----:B-1----:R-:W-:Y:S02]  /*17c60*/  ISETP.GE.AND.EX P0, PT, R25, R12, PT, P0 ;  /* 0x0000000c1900720c */ /* 0x002fe40003f06300 */
[----:B------:R-:W-:-:S05]  /*17c70*/  SEL R3, RZ, 0xffffffff, !P1 ;  /* 0xffffffffff037807 */ /* 0x000fca0004800000 */
[----:B------:R-:W-:-:S04]  /*17c80*/  @!P2 SEL R3, RZ, 0xffffffff, P0 ;  /* 0xffffffffff03a807 */ /* 0x000fc80000000000 */
[----:B------:R-:W-:-:S04]  /*17c90*/  LOP3.LUT R3, R3, 0x1, RZ, 0xc0, !PT ;  /* 0x0000000103037812 */ /* 0x000fc800078ec0ff */
[----:B------:R-:W-:Y:S01]  /*17ca0*/  ISETP.EQ.U32.AND P0, PT, R3, 0x1, PT ;  /* 0x000000010300780c */ /* 0x000fe20003f02070 */
[----:B------:R-:W-:-:S12]  /*17cb0*/  BRA `(.L_x_1112) ;  /* 0x00000000000c7947 */ /* 0x000fd80003800000 */
.L_x_1111:
[----:B--2---:R-:W-:Y:S02]  /*17cc0*/  FSETP.GTU.FTZ.AND P0, PT, |R10|, +INF , PT ;  /* 0x7f8000000a00780b */ /* 0x004fe40003f1c200 */
[----:B---3--:R-:W-:-:S04]  /*17cd0*/  ISETP.LT.U32.AND P1, PT, R24, R11, PT ;  /* 0x0000000b1800720c */ /* 0x008fc80003f21070 */
[----:B-1----:R-:W-:-:S13]  /*17ce0*/  ISETP.LT.OR.EX P0, PT, R25, R12, !P0, P1 ;  /* 0x0000000c1900720c */ /* 0x002fda0004701710 */
.L_x_1112:
[----:B------:R-:W-:Y:S05]  /*17cf0*/  BSYNC B0 ;  /* 0x0000000000007941 */ /* 0x000fea0003800000 */
.L_x_1110:
[----:B0-----:R-:W-:Y:S01]  /*17d00*/  IMAD.SHL.U32 R4, R4, 0x2, RZ ;  /* 0x0000000204047824 */ /* 0x001fe200078e00ff */
[----:B------:R-:W-:Y:S02]  /*17d10*/  FSEL R9, R9, R10, P0 ;  /* 0x0000000a09097208 */ /* 0x000fe40000000000 */
[----:B------:R-:W-:Y:S02]  /*17d20*/  SEL R24, R24, R11, P0 ;  /* 0x0000000b18187207 */ /* 0x000fe40000000000 */
[----:B------:R-:W-:Y:S02]  /*17d30*/  ISETP.GE.AND P1, PT, R4, R0, PT ;  /* 0x000000000400720c */ /* 0x000fe40003f26270 */
[----:B------:R-:W-:-:S11]  /*17d40*/  SEL R25, R25, R12, P0 ;  /* 0x0000000c19197207 */ /* 0x000fd60000000000 */
[----:B------:R-:W-:Y:S05]  /*17d50*/  @!P1 BRA `(.L_x_1113) ;  /* 0xfffffff800949947 */ /* 0x000fea000383ffff */
.L_x_1084:
[----:B01----:R-:W0:Y:S01]  /*17d60*/  LDC R0, c[0x0][0x3fc] ;  /* 0x0000ff00ff007b82 */ /* 0x003e220000000800 */
[----:B------:R-:W-:Y:S02]  /*17d70*/  IMAD.MOV.U32 R19, RZ, RZ, RZ ;  /* 0x000000ffff137224 */ /* 0x000fe400078e00ff */
[----:B------:R-:W-:Y:S01]  /*17d80*/  IMAD.MOV.U32 R22, RZ, RZ, RZ ;  /* 0x000000ffff167224 */ /* 0x000fe200078e00ff */
[----:B0-----:R-:W-:-:S13]  /*17d90*/  ISETP.NE.AND P0, PT, R0, RZ, PT ;  /* 0x000000ff0000720c */ /* 0x001fda0003f05270 */
[----:B------:R-:W-:Y:S05]  /*17da0*/  @!P0 BRA `(.L_x_1114) ;  /* 0x0000001000608947 */ /* 0x000fea0003800000 */
[----:B------:R-:W0:Y:S01]  /*17db0*/  S2R R3, SR_TID.Y ;  /* 0x0000000000037919 */ /* 0x000e220000002200 */
[----:B------:R-:W1:Y:S01]  /*17dc0*/  S2UR UR4, SR_CTAID.X ;  /* 0x00000000000479c3 */ /* 0x000e620000002500 */
[----:B------:R-:W-:Y:S01]  /*17dd0*/  ULDC UR5, c[0x0][0x250] ;  /* 0x0000940000057ab9 */ /* 0x000fe20000000800 */
[----:B------:R-:W-:Y:S01]  /*17de0*/  IMAD.MOV.U32 R6, RZ, RZ, RZ ;  /* 0x000000ffff067224 */ /* 0x000fe200078e00ff */
[----:B------:R-:W-:Y:S01]  /*17df0*/  ULDC.64 UR6, c[0x0][0x400] ;  /* 0x0001000000067ab9 */ /* 0x000fe20000000a00 */
[----:B------:R-:W-:-:S04]  /*17e00*/  ISETP.NE.AND P1, PT, R0, 0x1, PT ;  /* 0x000000010000780c */ /* 0x000fc80003f25270 */
[----:B------:R-:W1:Y:S01]  /*17e10*/  LDC R4, c[0x0][0x238] ;  /* 0x00008e00ff047b82 */ /* 0x000e620000000800 */
[----:B0-----:R-:W-:-:S04]  /*17e20*/  IMAD R3, R3, UR5, R2 ;  /* 0x0000000503037c24 */ /* 0x001fc8000f8e0202 */
[----:B-1----:R-:W-:Y:S01]  /*17e30*/  IMAD R3, R4, UR4, R3 ;  /* 0x0000000404037c24 */ /* 0x002fe2000f8e0203 */
[----:B------:R-:W-:-:S03]  /*17e40*/  ULDC UR4, c[0x0][0x408] ;  /* 0x0001020000047ab9 */ /* 0x000fc60000000800 */
[----:B------:R-:W-:-:S04]  /*17e50*/  IMAD.SHL.U32 R7, R3, 0x4, RZ ;  /* 0x0000000403077824 */ /* 0x000fc800078e00ff */
        /* <DEDUP_REMOVED lines=269> */
.L_x_1114:
        /* <DEDUP_REMOVED lines=281> */
.L_x_1115:
[----:B--2---:R-:W-:Y:S02]  /*1a0c0*/  IMAD.MOV.U32 R17, RZ, RZ, RZ ;  /* 0x000000ffff117224 */ /* 0x004fe400078e00ff */
[----:B------:R-:W-:Y:S01]  /*1a0d0*/  IMAD.MOV.U32 R18, RZ, RZ, RZ ;  /* 0x000000ffff127224 */ /* 0x000fe200078e00ff */
        /* <DEDUP_REMOVED lines=275> */
.L_x_1116:
[----:B------:R-:W-:Y:S05]  /*1b210*/  @!P0 BRA `(.L_x_1117) ;  /* 0x0000001000488947 */ /* 0x000fea0003800000 */
        /* <DEDUP_REMOVED lines=274> */
.L_x_1117:
        /* <DEDUP_REMOVED lines=11> */
.L_x_1123:
[----:B------:R-:W-:Y:S01]  /*1c3f0*/  LOP3.LUT R0, R8, R11, RZ, 0xfc, !PT ;  /* 0x0000000b08007212 */ /* 0x000fe200078efcff */
[----:B------:R-:W-:Y:S01]  /*1c400*/  BSSY B1, `(.L_x_1120) ;  /* 0x000001f000017945 */ /* 0x000fe20003800000 */
[----:B------:R-:W-:Y:S02]  /*1c410*/  IMAD.MOV.U32 R3, RZ, RZ, R11 ;  /* 0x000000ffff037224 */ /* 0x000fe400078e000b */
[----:B------:R-:W-:Y:S01]  /*1c420*/  ISETP.NE.U32.AND P0, PT, R0, RZ, PT ;  /* 0x000000ff0000720c */ /* 0x000fe20003f05070 */
[----:B------:R-:W-:-:S12]  /*1c430*/  IMAD.MOV.U32 R0, RZ, RZ, R10 ;  /* 0x000000ffff007224 */ /* 0x000fd800078e000a */
[----:B------:R-:W-:Y:S05]  /*1c440*/  @!P0 BRA `(.L_x_1121) ;  /* 0x00000000001c8947 */ /* 0x000fea0003800000 */
[----:B------:R-:W-:Y:S01]  /*1c450*/  IMAD.MOV.U32 R14, RZ, RZ, R10 ;  /* 0x000000ffff0e7224 */ /* 0x000fe200078e000a */
[----:B------:R-:W-:Y:S01]  /*1c460*/  MOV R20, 0x1c490 ;  /* 0x0001c49000147802 */ /* 0x000fe20000000f00 */
[----:B------:R-:W-:-:S07]  /*1c470*/  IMAD.MOV.U32 R21, RZ, RZ, R11 ;  /* 0x000000ffff157224 */ /* 0x000fce00078e000b */
[----:B------:R-:W-:Y:S05]  /*1c480*/  CALL.REL.NOINC `($__internal_5_$__cuda_sm20_rem_u64) ;  /* 0x000000ac005c7944 */ /* 0x000fea0003c00000 */
[----:B------:R-:W-:Y:S02]  /*1c490*/  IMAD.MOV.U32 R10, RZ, RZ, R2 ;  /* 0x000000ffff0a7224 */ /* 0x000fe400078e0002 */
[----:B------:R-:W-:Y:S01]  /*1c4a0*/  IMAD.MOV.U32 R11, RZ, RZ, R13 ;  /* 0x000000ffff0b7224 */ /* 0x000fe200078e000d */
[----:B------:R-:W-:Y:S06]  /*1c4b0*/  BRA `(.L_x_1122) ;  /* 0x00000000004c7947 */ /* 0x000fec0003800000 */
.L_x_1121:
        /* <DEDUP_REMOVED lines=8> */
[----:B------:R-:W-:-:S04]  /*1c540*/  IMAD.HI.U32 R13, R13, R11, R12 ;  /* 0x0000000b0d0d7227 */ /* 0x000fc800078e000c */
[----:B------:R-:W-:Y:S02]  /*1c550*/  IMAD.MOV.U32 R11, RZ, RZ, RZ ;  /* 0x000000ffff0b7224 */ /* 0x000fe400078e00ff */
        /* <DEDUP_REMOVED lines=9> */
.L_x_1122:
[----:B------:R-:W-:Y:S05]  /*1c5f0*/  BSYNC B1 ;  /* 0x0000000000017941 */ /* 0x000fea0003800000 */
.L_x_1120:
[----:B------:R-:W-:Y:S01]  /*1c600*/  ISETP.NE.U32.AND P0, PT, R10, RZ, PT ;  /* 0x000000ff0a00720c */ /* 0x000fe20003f05070 */
[----:B------:R-:W-:Y:S02]  /*1c610*/  IMAD.MOV.U32 R6, RZ, RZ, R0 ;  /* 0x000000ffff067224 */ /* 0x000fe400078e0000 */
[----:B------:R-:W-:Y:S01]  /*1c620*/  IMAD.MOV.U32 R8, RZ, RZ, R3 ;  /* 0x000000ffff087224 */ /* 0x000fe200078e0003 */
[----:B------:R-:W-:-:S13]  /*1c630*/  ISETP.NE.AND.EX P0, PT, R11, RZ, PT, P0 ;  /* 0x000000ff0b00720c */ /* 0x000fda0003f05300 */
[----:B------:R-:W-:Y:S05]  /*1c640*/  @P0 BRA `(.L_x_1123) ;  /* 0xfffffffc00680947 */ /* 0x000fea000383ffff */
[----:B------:R-:W-:Y:S05]  /*1c650*/  BSYNC B0 ;  /* 0x0000000000007941 */ /* 0x000fea0003800000 */
.L_x_1119:
[----:B------:R-:W-:Y:S01]  /*1c660*/  ISETP.NE.U32.AND P2, PT, R3, RZ, PT ;  /* 0x000000ff0300720c */ /* 0x000fe20003f45070 */
[----:B------:R-:W-:-:S12]  /*1c670*/  BSSY B0, `(.L_x_1124) ;  /* 0x000001c000007945 */ /* 0x000fd80003800000 */
[----:B------:R-:W-:Y:S05]  /*1c680*/  @!P2 BRA `(.L_x_1125) ;  /* 0x00000000001ca947 */ /* 0x000fea0003800000 */
[----:B------:R-:W-:Y:S01]  /*1c690*/  IMAD.MOV.U32 R8, RZ, RZ, 0x10 ;  /* 0x00000010ff087424 */ /* 0x000fe200078e00ff */
[----:B------:R-:W-:Y:S01]  /*1c6a0*/  MOV R2, 0x1c6d0 ;  /* 0x0001c6d000027802 */ /* 0x000fe20000000f00 */
[----:B------:R-:W-:-:S07]  /*1c6b0*/  IMAD.MOV.U32 R26, RZ, RZ, RZ ;  /* 0x000000ffff1a7224 */ /* 0x000fce00078e00ff */
[----:B------:R-:W-:Y:S05]  /*1c6c0*/  CALL.REL.NOINC `($__internal_4_$__cuda_sm20_div_u64) ;  /* 0x000000a400b47944 */ /* 0x000fea0003c00000 */
[----:B------:R-:W-:Y:S02]  /*1c6d0*/  IMAD.MOV.U32 R10, RZ, RZ, R6 ;  /* 0x000000ffff0a7224 */ /* 0x000fe400078e0006 */
[----:B------:R-:W-:Y:S01]  /*1c6e0*/  IMAD.MOV.U32 R11, RZ, RZ, R15 ;  /* 0x000000ffff0b7224 */ /* 0x000fe200078e000f */
[----:B------:R-:W-:Y:S06]  /*1c6f0*/  BRA `(.L_x_1126) ;  /* 0x00000000004c7947 */ /* 0x000fec0003800000 */
.L_x_1125:
        /* <DEDUP_REMOVED lines=19> */
.L_x_1126:
[----:B------:R-:W-:Y:S05]  /*1c830*/  BSYNC B0 ;  /* 0x0000000000007941 */ /* 0x000fea0003800000 */
.L_x_1124:
[----:B------:R-:W-:Y:S04]  /*1c840*/  BSSY B0, `(.L_x_1127) ;  /* 0x000001c000007945 */ /* 0x000fe80003800000 */
        /* <DEDUP_REMOVED lines=8> */
.L_x_1128:
        /* <DEDUP_REMOVED lines=19> */
.L_x_1129:
[----:B------:R-:W-:Y:S05]  /*1ca00*/  BSYNC B0 ;  /* 0x0000000000007941 */ /* 0x000fea0003800000 */
.L_x_1127:
        /* <DEDUP_REMOVED lines=8> */
[----:B------:R-:W-:-:S07]  /*1ca90*/  IMAD.MOV.U32 R8, RZ, RZ, R10 ;  /* 0x000000ffff087224 */ /* 0x000fce00078e000a */
[----:B------:R-:W-:Y:S05]  /*1caa0*/  CALL.REL.NOINC `($__internal_4_$__cuda_sm20_div_u64) ;  /* 0x000000a000bc7944 */ /* 0x000fea0003c00000 */
[----:B------:R-:W-:Y:S02]  /*1cab0*/  IMAD.MOV.U32 R2, RZ, RZ, R6 ;  /* 0x000000ffff027224 */ /* 0x000fe400078e0006 */
[----:B------:R-:W-:Y:S01]  /*1cac0*/  IMAD.MOV.U32 R3, RZ, RZ, R15 ;  /* 0x000000ffff037224 */ /* 0x000fe200078e000f */
[----:B------:R-:W-:Y:S06]  /*1cad0*/  BRA `(.L_x_1132) ;  /* 0x0000000000507947 */ /* 0x000fec0003800000 */
.L_x_1131:
        /* <DEDUP_REMOVED lines=14> */
[----:B------:R-:W-:Y:S02]  /*1cbc0*/  @P0 IMAD.IADD R11, R11, 0x1, -R2 ;  /* 0x000000010b0b0824 */ /* 0x000fe400078e0a02 */
[----:B------:R-:W-:-:S03]  /*1cbd0*/  @P0 VIADD R13, R13, 0x1 ;  /* 0x000000010d0d0836 */ /* 0x000fc60000000000 */
[----:B------:R-:W-:-:S13]  /*1cbe0*/  ISETP.GE.U32.AND P1, PT, R11, R2, PT ;  /* 0x000000020b00720c */ /* 0x000fda0003f26070 */
[----:B------:R-:W-:Y:S01]  /*1cbf0*/  @P1 VIADD R13, R13, 0x1 ;  /* 0x000000010d0d1836 */ /* 0x000fe20000000000 */
[----:B------:R-:W-:-:S05]  /*1cc00*/  @!P2 LOP3.LUT R13, RZ, R2, RZ, 0x33, !PT ;  /* 0x00000002ff0da212 */ /* 0x000fca00078e33ff */
[----:B------:R-:W-:-:S07]  /*1cc10*/  IMAD.MOV.U32 R2, RZ, RZ, R13 ;  /* 0x000000ffff027224 */ /* 0x000fce00078e000d */
.L_x_1132:
[----:B------:R-:W-:Y:S05]  /*1cc20*/  BSYNC B0 ;  /* 0x0000000000007941 */ /* 0x000fea0003800000 */
.L_x_1130:
[----:B------:R-:W-:Y:S02]  /*1cc30*/  ULDC.64 UR4, c[0x0][0x610] ;  /* 0x0001840000047ab9 */ /* 0x000fe40000000a00 */
[----:B------:R-:W-:-:S04]  /*1cc40*/  IADD3 R2, P0, R2, UR4, RZ ;  /* 0x0000000402027c10 */ /* 0x000fc8000ff1e0ff */
[----:B------:R-:W-:-:S05]  /*1cc50*/  IADD3.X R3, R3, UR5, RZ, P0, !PT ;  /* 0x0000000503037c10 */ /* 0x000fca00087fe4ff */
[----:B------:R-:W-:-:S07]  /*1cc60*/  IMAD.MOV.U32 R0, RZ, RZ, R3 ;  /* 0x000000ffff007224 */ /* 0x000fce00078e0003 */
.L_x_1118:
[----:B------:R-:W-:Y:S02]  /*1cc70*/  ULDC UR4, c[0x0][0x248] ;  /* 0x0000920000047ab9 */ /* 0x000fe40000000800 */
[----:B------:R-:W-:-:S13]  /*1cc80*/  ISETP.NE.AND P0, PT, RZ, UR4, PT ;  /* 0x00000004ff007c0c */ /* 0x000fda000bf05270 */
[----:B------:R-:W-:Y:S05]  /*1cc90*/  @!P0 BRA `(.L_x_1133) ;  /* 0x00000088003c8947 */ /* 0x000fea0003800000 */
[----:B------:R-:W0:Y:S01]  /*1cca0*/  LDC R4, c[0x0][0x3fc] ;  /* 0x0000ff00ff047b82 */ /* 0x000e220000000800 */
[----:B------:R-:W1:Y:S01]  /*1ccb0*/  S2R R12, SR_CTAID.X ;  /* 0x00000000000c7919 */ /* 0x000e620000002500 */
[----:B------:R-:W-:Y:S01]  /*1ccc0*/  ULDC UR4, c[0x0][0x24c] ;  /* 0x0000930000047ab9 */ /* 0x000fe20000000800 */
[----:B------:R-:W-:Y:S02]  /*1ccd0*/  IMAD.MOV.U32 R19, RZ, RZ, RZ ;  /* 0x000000ffff137224 */ /* 0x000fe400078e00ff */
[----:B------:R-:W-:Y:S01]  /*1cce0*/  IMAD R6, R16, UR4, RZ ;  /* 0x0000000410067c24 */ /* 0x000fe2000f8e02ff */
[----:B------:R-:W-:Y:S01]  /*1ccf0*/  ULDC UR4, c[0x0][0x250] ;  /* 0x0000940000047ab9 */ /* 0x000fe20000000800 */
[----:B------:R-:W-:Y:S02]  /*1cd00*/  IMAD.MOV.U32 R22, RZ, RZ, RZ ;  /* 0x000000ffff167224 */ /* 0x000fe400078e00ff */
[----:B------:R-:W-:Y:S01]  /*1cd10*/  IMAD R11, R7, UR4, R6 ;  /* 0x00000004070b7c24 */ /* 0x000fe2000f8e0206 */
[----:B------:R-:W-:Y:S01]  /*1cd20*/  ULDC UR4, c[0x0][0x238] ;  /* 0x00008e0000047ab9 */ /* 0x000fe20000000800 */
[----:B0-----:R-:W-:-:S02]  /*1cd30*/  ISETP.NE.AND P0, PT, R4, RZ, PT ;  /* 0x000000ff0400720c */ /* 0x001fc40003f05270 */
        /* <DEDUP_REMOVED lines=276> */
.L_x_1134:
[----:B------:R-:W-:Y:S05]  /*1de80*/  @!P0 BRA `(.L_x_1135) ;  /* 0x0000001000488947 */ /* 0x000fea0003800000 */
[----:B------:R-:W-:Y:S01]  /*1de90*/  VIADD R15, R11, 0x1 ;  /* 0x000000010b0f7836 */ /* 0x000fe20000000000 */
[----:B------:R-:W-:Y:S01]  /*1dea0*/  ULDC.64 UR6, c[0x0][0x400] ;  /* 0x0001000000067ab9 */ /* 0x000fe20000000a00 */
[----:B------:R-:W-:Y:S01]  /*1deb0*/  IMAD.MOV.U32 R14, RZ, RZ, RZ ;  /* 0x000000ffff0e7224 */ /* 0x000fe200078e00ff */
[----:B------:R-:W-:Y:S01]  /*1dec0*/  ULDC UR4, c[0x0][0x408] ;  /* 0x0001020000047ab9 */ /* 0x000fe20000000800 */
[----:B------:R-:W-:Y:S02]  /*1ded0*/  ISETP.NE.AND P1, PT, R4, 0x1, PT ;  /* 0x000000010400780c */ /* 0x000fe40003f25270 */
        /* <DEDUP_REMOVED lines=269> */
.L_x_1135:
[----:B------:R-:W-:Y:S02]  /*1efb0*/  IMAD.MOV.U32 R17, RZ, RZ, RZ ;  /* 0x000000ffff117224 */ /* 0x000fe400078e00ff */
[----:B------:R-:W-:Y:S01]  /*1efc0*/  IMAD.MOV.U32 R18, RZ, RZ, RZ ;  /* 0x000000ffff127224 */ /* 0x000fe200078e00ff */
[----:B------:R-:W-:Y:S06]  /*1efd0*/  @!P0 BRA `(.L_x_1136) ;  /* 0x0000001000488947 */ /* 0x000fec0003800000 */
        /* <DEDUP_REMOVED lines=274> */
.L_x_1136:
        /* <DEDUP_REMOVED lines=275> */
.L_x_1137:
[----:B------:R-:W0:Y:S01]  /*21230*/  LDC R14, c[0x0][0x240] ;  /* 0x00009000ff0e7b82 */ /* 0x000e220000000800 */
        /* <DEDUP_REMOVED lines=13> */
.L_x_1139:
[----:B------:R-:W-:Y:S05]  /*21310*/  BSYNC B0 ;  /* 0x0000000000007941 */ /* 0x000fea0003800000 */
.L_x_1138:
        /* <DEDUP_REMOVED lines=10> */
[----:B------:R-:W0:Y:S08]  /*213c0*/  LDC R13, c[0x0][0x10] ;  /* 0x00000400ff0d7b82 */ /* 0x000e300000000800 */
[----:B------:R-:W1:Y:S01]  /*213d0*/  LDC.64 R10, c[0x0][0x618] ;  /* 0x00018600ff0a7b82 */ /* 0x000e620000000a00 */
[----:B0-----:R-:W-:Y:S01]  /*213e0*/  IMAD R13, R12, R13, UR4 ;  /* 0x000000040c0d7e24 */ /* 0x001fe2000f8e020d */
[----:B------:R-:W-:-:S03]  /*213f0*/  ULDC UR4, c[0x0][0x0] ;  /* 0x0000000000047ab9 */ /* 0x000fc60000000800 */
[----:B------:R-:W-:-:S04]  /*21400*/  @!P2 IMAD R13, R13, UR4, R16 ;  /* 0x000000040d0dac24 */ /* 0x000fc8000f8e0210 */
[----:B-1----:R-:W-:-:S05]  /*21410*/  IMAD.WIDE.U32 R10, R13, 0x40, R10 ;  /* 0x000000400d0a7825 */ /* 0x002fca00078e000a */
[----:B------:R0:W-:Y:S04]  /*21420*/  STG.E.64 desc[UR60][R10.64+0x8], R64 ;  /* 0x000008400a007986 */ /* 0x0001e8000c101b3c */
[----:B------:R0:W-:Y:S04]  /*21430*/  STG.E.64 desc[UR60][R10.64+0x18], R28 ;  /* 0x0000181c0a007986 */ /* 0x0001e8000c101b3c */
[----:B------:R0:W-:Y:S04]  /*21440*/  STG.E.64 desc[UR60][R10.64+0x28], R68 ;  /* 0x000028440a007986 */ /* 0x0001e8000c101b3c */
[----:B------:R0:W-:Y:S04]  /*21450*/  STG.E.64 desc[UR60][R10.64+0x38], R24 ;  /* 0x000038180a007986 */ /* 0x0001e8000c101b3c */
[----:B------:R0:W-:Y:S04]  /*21460*/  STG.E desc[UR60][R10.64], R31 ;  /* 0x0000001f0a007986 */ /* 0x0001e8000c10193c */
[----:B------:R0:W-:Y:S04]  /*21470*/  STG.E desc[UR60][R10.64+0x10], R5 ;  /* 0x000010050a007986 */ /* 0x0001e8000c10193c */
[----:B------:R0:W-:Y:S04]  /*21480*/  STG.E desc[UR60][R10.64+0x20], R71 ;  /* 0x000020470a007986 */ /* 0x0001e8000c10193c */
[----:B------:R0:W-:Y:S02]  /*21490*/  STG.E desc[UR60][R10.64+0x30], R9 ;  /* 0x000030090a007986 */ /* 0x0001e4000c10193c */
.L_x_1141:
[----:B------:R-:W-:Y:S05]  /*214a0*/  BSYNC B0 ;  /* 0x0000000000007941 */ /* 0x000fea0003800000 */
.L_x_1140:
        /* <DEDUP_REMOVED lines=14> */
[----:B0-----:R-:W0:Y:S01]  /*21590*/  S2R R11, SR_LANEID ;  /* 0x00000000000b7919 */ /* 0x001e220000000000 */
[----:B------:R-:W-:Y:S01]  /*215a0*/  VOTEU.ANY UR4, UPT, PT ;  /* 0x0000000000047886 */ /* 0x000fe200038e0100 */
[----:B------:R-:W1:Y:S01]  /*215b0*/  LDC.64 R4, c[0x0][0x620] ;  /* 0x00018800ff047b82 */ /* 0x000e620000000a00 */
[----:B------:R-:W0:Y:S08]  /*215c0*/  FLO.U32 R8, UR4 ;  /* 0x0000000400087d00 */ /* 0x000e3000080e0000 */
[----:B------:R-:W2:Y:S01]  /*215d0*/  POPC R9, UR4 ;  /* 0x0000000400097d09 */ /* 0x000ea20008000000 */
[----:B-1----:R-:W-:Y:S01]  /*215e0*/  IMAD.WIDE.U32 R4, R12, 0x4, R4 ;  /* 0x000000040c047825 */ /* 0x002fe200078e0004 */
[----:B0-----:R-:W-:-:S13]  /*215f0*/  ISETP.EQ.U32.AND P0, PT, R8, R11, PT ;  /* 0x0000000b0800720c */ /* 0x001fda0003f02070 */
[----:B--2---:R-:W2:Y:S01]  /*21600*/  @P0 ATOMG.E.ADD.STRONG.GPU PT, R5, desc[UR60][R4.64], R9 ;  /* 0x00000009040509a8 */ /* 0x004ea200081ee1fc */
[----:B------:R-:W0:Y:S01]  /*21610*/  S2UR UR6, SR_CgaCtaId ;  /* 0x00000000000679c3 */ /* 0x000e220000008800 */
[----:B------:R-:W-:Y:S01]  /*21620*/  UMOV UR5, 0x400 ;  /* 0x0000040000057882 */ /* 0x000fe20000000000 */
[----:B------:R-:W1:Y:S01]  /*21630*/  S2R R10, SR_LTMASK ;  /* 0x00000000000a7919 */ /* 0x000e620000003900 */
[----:B0-----:R-:W-:Y:S01]  /*21640*/  ULEA UR5, UR6, UR5, 0x18 ;  /* 0x0000000506057291 */ /* 0x001fe2000f8ec03f */
[----:B-1----:R-:W-:Y:S01]  /*21650*/  LOP3.LUT R10, R10, UR4, RZ, 0xc0, !PT ;  /* 0x000000040a0a7c12 */ /* 0x002fe2000f8ec0ff */
[----:B------:R-:W-:Y:S02]  /*21660*/  ULDC UR4, c[0x0][0x10] ;  /* 0x0000040000047ab9 */ /* 0x000fe40000000800 */
[----:B------:R-:W-:Y:S01]  /*21670*/  UIADD3 UR4, UR4, -0x1, URZ ;  /* 0xffffffff04047890 */ /* 0x000fe2000fffe03f */
[----:B------:R-:W0:Y:S01]  /*21680*/  POPC R11, R10 ;  /* 0x0000000a000b7309 */ /* 0x000e220000000000 */
[----:B--2---:R-:W0:Y:S02]  /*21690*/  SHFL.IDX PT, R6, R5, R8, 0x1f ;  /* 0x00001f0805067589 */ /* 0x004e2400000e0000 */
[----:B0-----:R-:W-:-:S05]  /*216a0*/  IMAD.IADD R6, R6, 0x1, R11 ;  /* 0x0000000106067824 */ /* 0x001fca00078e020b */
[----:B------:R-:W-:-:S04]  /*216b0*/  ISETP.NE.AND P0, PT, R6, UR4, PT ;  /* 0x0000000406007c0c */ /* 0x000fc8000bf05270 */
[----:B------:R-:W-:-:S05]  /*216c0*/  SEL R4, RZ, 0x1, P0 ;  /* 0x00000001ff047807 */ /* 0x000fca0000000000 */
[----:B------:R1:W-:Y:S04]  /*216d0*/  STS.U8 [UR5], R4 ;  /* 0x00000004ff007988 */ /* 0x0003e80008000005 */
.L_x_1143:
[----:B------:R-:W-:Y:S05]  /*216e0*/  BSYNC B0 ;  /* 0x0000000000007941 */ /* 0x000fea0003800000 */
.L_x_1142:
        /* <DEDUP_REMOVED lines=31> */
[----:B------:R-:W-:Y:S02]  /*218e0*/  IMAD.U32 R13, RZ, RZ, UR9 ;  /* 0x00000009ff0d7e24 */ /* 0x000fe4000f8e00ff */
[----:B------:R-:W-:-:S02]  /*218f0*/  IMAD.U32 R15, RZ, RZ, UR6 ;  /* 0x00000006ff0f7e24 */ /* 0x000fc4000f8e00ff */
[----:B------:R-:W-:Y:S02]  /*21900*/  IMAD.U32 R8, RZ, RZ, UR8 ;  /* 0x00000008ff087e24 */ /* 0x000fe4000f8e00ff */
[----:B------:R-:W-:Y:S02]  /*21910*/  IMAD.U32 R21, RZ, RZ, UR9 ;  /* 0x00000009ff157e24 */ /* 0x000fe4000f8e00ff */
[----:B------:R-:W-:Y:S02]  /*21920*/  IMAD.U32 R23, RZ, RZ, UR6 ;  /* 0x00000006ff177e24 */ /* 0x000fe4000f8e00ff */
[----:B------:R-:W-:Y:S02]  /*21930*/  IMAD.U32 R10, RZ, RZ, UR8 ;  /* 0x00000008ff0a7e24 */ /* 0x000fe4000f8e00ff */
[----:B------:R-:W-:Y:S01]  /*21940*/  IMAD.U32 R25, RZ, RZ, UR9 ;  /* 0x00000009ff197e24 */ /* 0x000fe2000f8e00ff */
[----:B------:R-:W-:Y:S06]  /*21950*/  @P0 BRA `(.L_x_1146) ;  /* 0x0000000c00600947 */ /* 0x000fec0003800000 */
[----:B------:R-:W-:Y:S01]  /*21960*/  ULDC UR5, c[0x0][0x10] ;  /* 0x0000040000057ab9 */ /* 0x000fe20000000800 */
[----:B------:R-:W0:Y:S01]  /*21970*/  LDC R41, c[0x0][0x4] ;  /* 0x00000100ff297b82 */ /* 0x000e220000000800 */
[----:B------:R-:W-:Y:S01]  /*21980*/  BSSY B0, `(.L_x_1147) ;  /* 0x0000062000007945 */ /* 0x000fe20003800000 */
[----:B------:R-:W-:Y:S02]  /*21990*/  IMAD.U32 R11, RZ, RZ, UR6 ;  /* 0x00000006ff0b7e24 */ /* 0x000fe4000f8e00ff */
[----:B------:R-:W-:Y:S02]  /*219a0*/  IMAD.U32 R6, RZ, RZ, UR8 ;  /* 0x00000008ff067e24 */ /* 0x000fe4000f8e00ff */
[----:B------:R-:W-:Y:S02]  /*219b0*/  IMAD.U32 R13, RZ, RZ, UR9 ;  /* 0x00000009ff0d7e24 */ /* 0x000fe4000f8e00ff */
[----:B------:R-:W1:Y:S01]  /*219c0*/  LDC.64 R36, c[0x0][0x618] ;  /* 0x00018600ff247b82 */ /* 0x000e620000000a00 */
[----:B------:R-:W-:-:S02]  /*219d0*/  IMAD.U32 R15, RZ, RZ, UR6 ;  /* 0x00000006ff0f7e24 */ /* 0x000fc4000f8e00ff */
[----:B------:R-:W-:Y:S02]  /*219e0*/  IMAD.U32 R8, RZ, RZ, UR8 ;  /* 0x00000008ff087e24 */ /* 0x000fe4000f8e00ff */
[----:B------:R-:W-:Y:S02]  /*219f0*/  IMAD.U32 R21, RZ, RZ, UR9 ;  /* 0x00000009ff157e24 */ /* 0x000fe4000f8e00ff */
[----:B------:R-:W-:Y:S02]  /*21a00*/  IMAD.U32 R23, RZ, RZ, UR6 ;  /* 0x00000006ff177e24 */ /* 0x000fe4000f8e00ff */
[----:B------:R-:W-:Y:S02]  /*21a10*/  IMAD.U32 R10, RZ, RZ, UR8 ;  /* 0x00000008ff0a7e24 */ /* 0x000fe4000f8e00ff */
[----:B------:R-:W-:Y:S02]  /*21a20*/  IMAD.U32 R25, RZ, RZ, UR9 ;  /* 0x00000009ff197e24 */ /* 0x000fe4000f8e00ff */
[----:B------:R-:W-:-:S02]  /*21a30*/  IMAD R39, R12, UR5, RZ ;  /* 0x000000050c277c24 */ /* 0x000fc4000f8e02ff */
[----:B0-----:R-:W-:-:S07]  /*21a40*/  IMAD R41, R41, UR4, RZ ;  /* 0x0000000429297c24 */ /* 0x001fce000f8e02ff */
.L_x_1157:
[----:B------:R-:W-:-:S04]  /*21a50*/  IMAD.IADD R27, R39, 0x1, R14 ;  /* 0x00000001271b7824 */ /* 0x000fc800078e020e */
[----:B-1----:R-:W-:-:S05]  /*21a60*/  IMAD.WIDE.U32 R26, R27, 0x40, R36 ;  /* 0x000000401b1a7825 */ /* 0x002fca00078e0024 */
[----:B------:R-:W2:Y:S04]  /*21a70*/  LDG.E R20, desc[UR60][R26.64] ;  /* 0x0000003c1a147981 */ /* 0x000ea8000c1e1900 */
[----:B------:R-:W3:Y:S04]  /*21a80*/  LDG.E.64 R28, desc[UR60][R26.64+0x8] ;  /* 0x0000083c1a1c7981 */ /* 0x000ee8000c1e1b00 */
[----:B------:R0:W5:Y:S04]  /*21a90*/  LDG.E R24, desc[UR60][R26.64+0x10] ;  /* 0x0000103c1a187981 */ /* 0x000168000c1e1900 */
[----:B------:R0:W5:Y:S04]  /*21aa0*/  LDG.E R38, desc[UR60][R26.64+0x20] ;  /* 0x0000203c1a267981 */ /* 0x000168000c1e1900 */
[----:B------:R0:W5:Y:S04]  /*21ab0*/  LDG.E R40, desc[UR60][R26.64+0x30] ;  /* 0x0000303c1a287981 */ /* 0x000168000c1e1900 */
[----:B------:R0:W5:Y:S04]  /*21ac0*/  LDG.E.64 R30, desc[UR60][R26.64+0x18] ;  /* 0x0000183c1a1e7981 */ /* 0x000168000c1e1b00 */
[----:B------:R0:W5:Y:S04]  /*21ad0*/  LDG.E.64 R32, desc[UR60][R26.64+0x28] ;  /* 0x0000283c1a207981 */ /* 0x000168000c1e1b00 */
        /* <DEDUP_REMOVED lines=30> */
.L_x_1149:
[----:B-----5:R-:W-:Y:S02]  /*21cc0*/  FSETP.GTU.FTZ.AND P0, PT, |R24|, +INF , PT ;  /* 0x7f8000001800780b */ /* 0x020fe40003f1c200 */
[----:B------:R-:W-:-:S04]  /*21cd0*/  ISETP.LT.U32.AND P3, PT, R6, R30, PT ;  /* 0x0000001e0600720c */ /* 0x000fc80003f61070 */
[----:B------:R-:W-:-:S13]  /*21ce0*/  ISETP.LT.OR.EX P0, PT, R13, R31, !P0, P3 ;  /* 0x0000001f0d00720c */ /* 0x000fda0004701730 */
.L_x_1150:
[----:B------:R-:W-:Y:S05]  /*21cf0*/  BSYNC B2 ;  /* 0x0000000000027941 */ /* 0x000fea0003800000 */
.L_x_1148:
        /* <DEDUP_REMOVED lines=15> */
.L_x_1152:
[----:B------:R-:W-:Y:S02]  /*21df0*/  FSETP.GTU.FTZ.AND P0, PT, |R38|, +INF , PT ;  /* 0x7f8000002600780b */ /* 0x000fe40003f1c200 */
[----:B------:R-:W-:-:S04]  /*21e00*/  ISETP.LT.U32.AND P3, PT, R8, R32, PT ;  /* 0x000000200800720c */ /* 0x000fc80003f61070 */
[----:B------:R-:W-:-:S13]  /*21e10*/  ISETP.LT.OR.EX P0, PT, R21, R33, !P0, P3 ;  /* 0x000000211500720c */ /* 0x000fda0004701730 */
.L_x_1153:
[----:B------:R-:W-:Y:S05]  /*21e20*/  BSYNC B2 ;  /* 0x0000000000027941 */ /* 0x000fea0003800000 */
.L_x_1151:
        /* <DEDUP_REMOVED lines=15> */
.L_x_1155:
[----:B------:R-:W-:Y:S02]  /*21f20*/  FSETP.GTU.FTZ.AND P0, PT, |R40|, +INF , PT ;  /* 0x7f8000002800780b */ /* 0x000fe40003f1c200 */
[----:B------:R-:W-:-:S04]  /*21f30*/  ISETP.LT.U32.AND P3, PT, R10, R34, PT ;  /* 0x000000220a00720c */ /* 0x000fc80003f61070 */
[----:B------:R-:W-:-:S13]  /*21f40*/  ISETP.LT.OR.EX P0, PT, R25, R35, !P0, P3 ;  /* 0x000000231900720c */ /* 0x000fda0004701730 */
.L_x_1156:
[----:B------:R-:W-:Y:S05]  /*21f50*/  BSYNC B2 ;  /* 0x0000000000027941 */ /* 0x000fea0003800000 */
.L_x_1154:
[----:B------:R-:W-:Y:S02]  /*21f60*/  SEL R10, R10, R34, P0 ;  /* 0x000000220a0a7207 */ /* 0x000fe40000000000 */
[----:B------:R-:W-:Y:S02]  /*21f70*/  SEL R25, R25, R35, P0 ;  /* 0x0000002319197207 */ /* 0x000fe40000000000 */
[----:B------:R-:W-:Y:S01]  /*21f80*/  FSEL R23, R23, R40, P0 ;  /* 0x0000002817177208 */ /* 0x000fe20000000000 */
[----:B------:R-:W-:Y:S06]  /*21f90*/  @!P2 BRA `(.L_x_1157) ;  /* 0xfffffff800aca947 */ /* 0x000fec000383ffff */
[----:B------:R-:W-:Y:S05]  /*21fa0*/  BSYNC B0 ;  /* 0x0000000000007941 */ /* 0x000fea0003800000 */
.L_x_1147:
[----:B------:R-:W-:Y:S05]  /*21fb0*/  BRA `(.L_x_1146) ;  /* 0x0000000400c87947 */ /* 0x000fea0003800000 */
.L_x_1145:
[----:B------:R-:W-:Y:S01]  /*21fc0*/  ULDC UR4, c[0x0][0x23c] ;  /* 0x00008f0000047ab9 */ /* 0x000fe20000000800 */
[----:B------:R-:W-:Y:S01]  /*21fd0*/  ULDC UR5, c[0x0][0x23c] ;  /* 0x00008f0000057ab9 */ /* 0x000fe20000000800 */
[----:B------:R-:W-:Y:S01]  /*21fe0*/  ISETP.GE.U32.AND P0, PT, R7, UR4, PT ;  /* 0x0000000407007c0c */ /* 0x000fe2000bf06070 */
[----:B------:R-:W-:Y:S02]  /*21ff0*/  IMAD.U32 R11, RZ, RZ, UR6 ;  /* 0x00000006ff0b7e24 */ /* 0x000fe4000f8e00ff */
[----:B------:R-:W-:Y:S02]  /*22000*/  IMAD.U32 R6, RZ, RZ, UR8 ;  /* 0x00000008ff067e24 */ /* 0x000fe4000f8e00ff */
[----:B------:R-:W-:Y:S02]  /*22010*/  IMAD.U32 R13, RZ, RZ, UR9 ;  /* 0x00000009ff0d7e24 */ /* 0x000fe4000f8e00ff */
[----:B------:R-:W-:Y:S02]  /*22020*/  IMAD.U32 R15, RZ, RZ, UR6 ;  /* 0x00000006ff0f7e24 */ /* 0x000fe4000f8e00ff */
[----:B------:R-:W-:-:S02]  /*22030*/  IMAD.U32 R8, RZ, RZ, UR8 ;  /* 0x00000008ff087e24 */ /* 0x000fc4000f8e00ff */
[----:B------:R-:W-:Y:S02]  /*22040*/  IMAD.U32 R21, RZ, RZ, UR9 ;  /* 0x00000009ff157e24 */ /* 0x000fe4000f8e00ff */
[----:B------:R-:W-:Y:S02]  /*22050*/  IMAD.U32 R23, RZ, RZ, UR6 ;  /* 0x00000006ff177e24 */ /* 0x000fe4000f8e00ff */
[----:B------:R-:W-:Y:S02]  /*22060*/  IMAD.U32 R10, RZ, RZ, UR8 ;  /* 0x00000008ff0a7e24 */ /* 0x000fe4000f8e00ff */
[----:B------:R-:W-:Y:S01]  /*22070*/  IMAD.U32 R25, RZ, RZ, UR9 ;  /* 0x00000009ff197e24 */ /* 0x000fe2000f8e00ff */
[----:B------:R-:W-:Y:S06]  /*22080*/  @P0 BRA `(.L_x_1146) ;  /* 0x0000000400940947 */ /* 0x000fec0003800000 */
[----:B------:R-:W-:Y:S01]  /*22090*/  ULDC UR4, c[0x0][0x10] ;  /* 0x0000040000047ab9 */ /* 0x000fe20000000800 */
[----:B------:R-:W0:Y:S01]  /*220a0*/  LDC R20, c[0x0][RZ] ;  /* 0x00000000ff147b82 */ /* 0x000e220000000800 */
[----:B------:R-:W-:Y:S02]  /*220b0*/  IMAD.U32 R11, RZ, RZ, UR6 ;  /* 0x00000006ff0b7e24 */ /* 0x000fe4000f8e00ff */
[----:B------:R-:W-:Y:S02]  /*220c0*/  IMAD.U32 R6, RZ, RZ, UR8 ;  /* 0x00000008ff067e24 */ /* 0x000fe4000f8e00ff */
[----:B------:R-:W-:Y:S02]  /*220d0*/  IMAD.U32 R13, RZ, RZ, UR9 ;  /* 0x00000009ff0d7e24 */ /* 0x000fe4000f8e00ff */
[----:B------:R-:W-:Y:S01]  /*220e0*/  IMAD.U32 R15, RZ, RZ, UR6 ;  /* 0x00000006ff0f7e24 */ /* 0x000fe2000f8e00ff */
[----:B------:R-:W1:Y:S01]  /*220f0*/  LDC.64 R36, c[0x0][0x618] ;  /* 0x00018600ff247b82 */ /* 0x000e620000000a00 */
[----:B------:R-:W-:-:S02]  /*22100*/  IMAD.U32 R8, RZ, RZ, UR8 ;  /* 0x00000008ff087e24 */ /* 0x000fc4000f8e00ff */
[----:B------:R-:W-:Y:S02]  /*22110*/  IMAD.U32 R21, RZ, RZ, UR9 ;  /* 0x00000009ff157e24 */ /* 0x000fe4000f8e00ff */
[----:B------:R-:W-:Y:S02]  /*22120*/  IMAD.U32 R23, RZ, RZ, UR6 ;  /* 0x00000006ff177e24 */ /* 0x000fe4000f8e00ff */
[----:B------:R-:W-:Y:S01]  /*22130*/  IMAD.U32 R10, RZ, RZ, UR8 ;  /* 0x00000008ff0a7e24 */ /* 0x000fe2000f8e00ff */
[----:B------:R-:W2:Y:S01]  /*22140*/  LDC R24, c[0x0][0x4] ;  /* 0x00000100ff187b82 */ /* 0x000ea20000000800 */
[----:B------:R-:W-:Y:S02]  /*22150*/  IMAD.U32 R25, RZ, RZ, UR9 ;  /* 0x00000009ff197e24 */ /* 0x000fe4000f8e00ff */
[----:B------:R-:W-:Y:S02]  /*22160*/  IMAD.MOV.U32 R39, RZ, RZ, R7 ;  /* 0x000000ffff277224 */ /* 0x000fe400078e0007 */
[----:B------:R-:W-:-:S07]  /*22170*/  IMAD R12, R12, UR4, RZ ;  /* 0x000000040c0c7c24 */ /* 0x000fce000f8e02ff */
.L_x_1167:
[----:B------:R-:W-:-:S04]  /*22180*/  IMAD.IADD R27, R12, 0x1, R39 ;  /* 0x000000010c1b7824 */ /* 0x000fc800078e0227 */
[----:B0-----:R-:W-:-:S04]  /*22190*/  IMAD R27, R27, R20, R16 ;  /* 0x000000141b1b7224 */ /* 0x001fc800078e0210 */
[----:B-1----:R-:W-:-:S05]  /*221a0*/  IMAD.WIDE.U32 R26, R27, 0x40, R36 ;  /* 0x000000401b1a7825 */ /* 0x002fca00078e0024 */
[----:B------:R-:W3:Y:S04]  /*221b0*/  LDG.E R38, desc[UR60][R26.64] ;  /* 0x0000003c1a267981 */ /* 0x000ee8000c1e1900 */
[----:B------:R-:W4:Y:S04]  /*221c0*/  LDG.E.64 R28, desc[UR60][R26.64+0x8] ;  /* 0x0000083c1a1c7981 */ /* 0x000f28000c1e1b00 */
[----:B------:R0:W5:Y:S04]  /*221d0*/  LDG.E R40, desc[UR60][R26.64+0x10] ;  /* 0x0000103c1a287981 */ /* 0x000168000c1e1900 */
[----:B------:R0:W5:Y:S04]  /*221e0*/  LDG.E R42, desc[UR60][R26.64+0x20] ;  /* 0x0000203c1a2a7981 */ /* 0x000168000c1e1900 */
[----:B------:R0:W5:Y:S04]  /*221f0*/  LDG.E R44, desc[UR60][R26.64+0x30] ;  /* 0x0000303c1a2c7981 */ /* 0x000168000c1e1900 */
[----:B------:R0:W5:Y:S04]  /*22200*/  LDG.E.64 R30, desc[UR60][R26.64+0x18] ;  /* 0x0000183c1a1e7981 */ /* 0x000168000c1e1b00 */
[----:B------:R0:W5:Y:S04]  /*22210*/  LDG.E.64 R32, desc[UR60][R26.64+0x28] ;  /* 0x0000283c1a207981 */ /* 0x000168000c1e1b00 */
        /* <DEDUP_REMOVED lines=30> */
.L_x_1159:
[----:B-----5:R-:W-:Y:S02]  /*22400*/  FSETP.GTU.FTZ.AND P0, PT, |R40|, +INF , PT ;  /* 0x7f8000002800780b */ /* 0x020fe40003f1c200 */
[----:B------:R-:W-:-:S04]  /*22410*/  ISETP.LT.U32.AND P3, PT, R6, R30, PT ;  /* 0x0000001e0600720c */ /* 0x000fc80003f61070 */
[----:B------:R-:W-:-:S13]  /*22420*/  ISETP.LT.OR.EX P0, PT, R13, R31, !P0, P3 ;  /* 0x0000001f0d00720c */ /* 0x000fda0004701730 */
.L_x_1160:
[----:B------:R-:W-:Y:S05]  /*22430*/  BSYNC B0 ;  /* 0x0000000000007941 */ /* 0x000fea0003800000 */
.L_x_1158:
        /* <DEDUP_REMOVED lines=15> */
.L_x_1162:
[----:B------:R-:W-:Y:S02]  /*22530*/  FSETP.GTU.FTZ.AND P0, PT, |R42|, +INF , PT ;  /* 0x7f8000002a00780b */ /* 0x000fe40003f1c200 */
[----:B------:R-:W-:-:S04]  /*22540*/  ISETP.LT.U32.AND P3, PT, R8, R32, PT ;  /* 0x000000200800720c */ /* 0x000fc80003f61070 */
[----:B------:R-:W-:-:S13]  /*22550*/  ISETP.LT.OR.EX P0, PT, R21, R33, !P0, P3 ;  /* 0x000000211500720c */ /* 0x000fda0004701730 */
.L_x_1163:
[----:B------:R-:W-:Y:S05]  /*22560*/  BSYNC B0 ;  /* 0x0000000000007941 */ /* 0x000fea0003800000 */
.L_x_1161:
        /* <DEDUP_REMOVED lines=15> */
.L_x_1165:
[----:B------:R-:W-:Y:S02]  /*22660*/  FSETP.GTU.FTZ.AND P0, PT, |R44|, +INF , PT ;  /* 0x7f8000002c00780b */ /* 0x000fe40003f1c200 */
[----:B------:R-:W-:-:S04]  /*22670*/  ISETP.LT.U32.AND P3, PT, R10, R34, PT ;  /* 0x000000220a00720c */ /* 0x000fc80003f61070 */
[----:B------:R-:W-:-:S13]  /*22680*/  ISETP.LT.OR.EX P0, PT, R25, R35, !P0, P3 ;  /* 0x000000231900720c */ /* 0x000fda0004701730 */
.L_x_1166:
[----:B------:R-:W-:Y:S05]  /*22690*/  BSYNC B0 ;  /* 0x0000000000007941 */ /* 0x000fea0003800000 */
.L_x_1164:
[----:B------:R-:W-:Y:S02]  /*226a0*/  SEL R10, R10, R34, P0 ;  /* 0x000000220a0a7207 */ /* 0x000fe40000000000 */
[----:B------:R-:W-:Y:S02]  /*226b0*/  SEL R25, R25, R35, P0 ;  /* 0x0000002319197207 */ /* 0x000fe40000000000 */
[----:B------:R-:W-:Y:S01]  /*226c0*/  FSEL R23, R23, R44, P0 ;  /* 0x0000002c17177208 */ /* 0x000fe20000000000 */
[----:B------:R-:W-:Y:S06]  /*226d0*/  @!P2 BRA `(.L_x_1167) ;  /* 0xfffffff800a8a947 */ /* 0x000fec000383ffff */
.L_x_1146:
[----:B------:R-:W-:Y:S05]  /*226e0*/  BSYNC B1 ;  /* 0x0000000000017941 */ /* 0x000fea0003800000 */
.L_x_1144:
[----:B------:R-:W0:Y:S01]  /*226f0*/  S2UR UR5, SR_CgaCtaId ;  /* 0x00000000000579c3 */ /* 0x000e220000008800 */
[----:B------:R-:W-:Y:S01]  /*22700*/  UMOV UR4, 0x400 ;  /* 0x0000040000047882 */ /* 0x000fe20000000000 */
[----:B------:R-:W-:Y:S01]  /*22710*/  IMAD.MOV.U32 R28, RZ, RZ, R4 ;  /* 0x000000ffff1c7224 */ /* 0x000fe200078e0004 */
[----:B------:R-:W-:Y:S01]  /*22720*/  UIADD3 UR4, UR4, 0x10, URZ ;  /* 0x0000001004047890 */ /* 0x000fe2000fffe03f */
[----:B------:R-:W-:Y:S02]  /*22730*/  IMAD.MOV.U32 R29, RZ, RZ, R9 ;  /* 0x000000ffff1d7224 */ /* 0x000fe400078e0009 */
[----:B------:R-:W-:Y:S02]  /*22740*/  IMAD.MOV.U32 R30, RZ, RZ, R6 ;  /* 0x000000ffff1e7224 */ /* 0x000fe400078e0006 */
[----:B------:R-:W1:Y:S01]  /*22750*/  LDC R27, c[0x0][RZ] ;  /* 0x00000000ff1b7b82 */ /* 0x000e620000000800 */
[----:B------:R-:W-:Y:S01]  /*22760*/  IMAD.MOV.U32 R31, RZ, RZ, R13 ;  /* 0x000000ffff1f7224 */ /* 0x000fe200078e000d */
[----:B------:R-:W-:Y:S01]  /*22770*/  ULDC UR6, c[0x0][0x4] ;  /* 0x0000010000067ab9 */ /* 0x000fe20000000800 */
[----:B------:R-:W-:-:S02]  /*22780*/  IMAD.MOV.U32 R20, RZ, RZ, R8 ;  /* 0x000000ffff147224 */ /* 0x000fc400078e0008 */
[----:B------:R-:W-:Y:S01]  /*22790*/  IMAD.MOV.U32 R24, RZ, RZ, R10 ;  /* 0x000000ffff187224 */ /* 0x000fe200078e000a */
[----:B0-----:R-:W-:Y:S02]  /*227a0*/  ULEA UR4, UR5, UR4, 0x18 ;  /* 0x0000000405047291 */ /* 0x001fe4000f8ec03f */
[----:B------:R-:W-:Y:S01]  /*227b0*/  USHF.R.U32.HI UR5, URZ, 0x1, UR6 ;  /* 0x000000013f057899 */ /* 0x000fe20008011606 */
[----:B-1----:R-:W-:-:S05]  /*227c0*/  IMAD R12, R7, R27, R16 ;  /* 0x0000001b070c7224 */ /* 0x002fca00078e0210 */
[----:B------:R-:W-:Y:S02]  /*227d0*/  ISETP.NE.AND P0, PT, RZ, UR5, PT ;  /* 0x00000005ff007c0c */ /* 0x000fe4000bf05270 */
        /* <DEDUP_REMOVED lines=10> */
[----:B------:R-:W-:-:S07]  /*22880*/  IMAD.U32 R14, RZ, RZ, UR5 ;  /* 0x00000005ff0e7e24 */ /* 0x000fce000f8e00ff */
.L_x_1183:
[C---:B01----:R-:W-:Y:S01]  /*22890*/  IMAD.IADD R20, R7.reuse, 0x1, R14 ;  /* 0x0000000107147824 */ /* 0x043fe200078e020e */
        /* <DEDUP_REMOVED lines=11> */
[----:B------:R0:W3:Y:S04]  /*22950*/  LDS R36, [R20+0x20] ;  /* 0x0000200014247984 */ /* 0x0000e80000000800 */
[----:B------:R0:W4:Y:S04]  /*22960*/  LDS R38, [R20+0x30] ;  /* 0x0000300014267984 */ /* 0x0001280000000800 */
[----:B------:R0:W0:Y:S04]  /*22970*/  LDS.64 R28, [R20+0x8] ;  /* 0x00000800141c7984 */ /* 0x0000280000000a00 */
[----:B------:R0:W0:Y:S04]  /*22980*/  LDS.64 R30, [R20+0x18] ;  /* 0x00001800141e7984 */ /* 0x0000280000000a00 */
[----:B------:R0:W0:Y:S04]  /*22990*/  LDS.64 R32, [R20+0x28] ;  /* 0x0000280014207984 */ /* 0x0000280000000a00 */
[----:B------:R0:W0:Y:S01]  /*229a0*/  LDS.64 R34, [R20+0x38] ;  /* 0x0000380014227984 */ /* 0x0000220000000a00 */
[----:B------:R-:W-:Y:S05]  /*229b0*/  @P0 BRA `(.L_x_1172) ;  /* 0x0000000000240947 */ /* 0x000fea0003800000 */
[C---:B-1----:R-:W-:Y:S02]  /*229c0*/  FSETP.NEU.FTZ.AND P3, PT, R5.reuse, R24, PT ;  /* 0x000000180500720b */ /* 0x042fe40003f7d000 */
        /* <DEDUP_REMOVED lines=8> */
.L_x_1172:
[----:B-1----:R-:W-:Y:S02]  /*22a50*/  FSETP.GTU.FTZ.AND P0, PT, |R24|, +INF , PT ;  /* 0x7f8000001800780b */ /* 0x002fe40003f1c200 */
[----:B0-----:R-:W-:-:S04]  /*22a60*/  ISETP.LT.U32.AND P2, PT, R4, R28, PT ;  /* 0x0000001c0400720c */ /* 0x001fc80003f41070 */
[----:B------:R-:W-:-:S13]  /*22a70*/  ISETP.LT.OR.EX P0, PT, R9, R29, !P0, P2 ;  /* 0x0000001d0900720c */ /* 0x000fda0004701720 */
.L_x_1173:
[----:B------:R-:W-:Y:S05]  /*22a80*/  BSYNC B1 ;  /* 0x0000000000017941 */ /* 0x000fea0003800000 */
.L_x_1171:
[----:B------:R-:W-:Y:S01]  /*22a90*/  FSETP.GTU.FTZ.AND P2, PT, |R11|, +INF , PT ;  /* 0x7f8000000b00780b */ /* 0x000fe20003f5c200 */
[----:B------:R-:W-:Y:S01]  /*22aa0*/  BSSY B1, `(.L_x_1174) ;  /* 0x0000011000017945 */ /* 0x000fe20003800000 */
[----:B------:R-:W-:Y:S02]  /*22ab0*/  SEL R4, R4, R28, P0 ;  /* 0x0000001c04047207 */ /* 0x000fe40000000000 */
[----:B------:R-:W-:Y:S02]  /*22ac0*/  SEL R9, R9, R29, P0 ;  /* 0x0000001d09097207 */ /* 0x000fe40000000000 */
[----:B------:R-:W-:-:S07]  /*22ad0*/  FSEL R5, R5, R24, P0 ;  /* 0x0000001805057208 */ /* 0x000fce0000000000 */
[----:B------:R-:W-:Y:S05]  /*22ae0*/  @P2 BRA `(.L_x_1175) ;  /* 0x0000000000242947 */ /* 0x000fea0003800000 */
[C---:B--2---:R-:W-:Y:S02]  /*22af0*/  FSETP.NEU.FTZ.AND P3, PT, R11.reuse, R26, PT ;  /* 0x0000001a0b00720b */ /* 0x044fe40003f7d000 */
        /* <DEDUP_REMOVED lines=8> */
.L_x_1175:
[----:B--2---:R-:W-:Y:S02]  /*22b80*/  FSETP.GTU.FTZ.AND P0, PT, |R26|, +INF , PT ;  /* 0x7f8000001a00780b */ /* 0x004fe40003f1c200 */
[----:B------:R-:W-:-:S04]  /*22b90*/  ISETP.LT.U32.AND P2, PT, R6, R30, PT ;  /* 0x0000001e0600720c */ /* 0x000fc80003f41070 */
[----:B------:R-:W-:-:S13]  /*22ba0*/  ISETP.LT.OR.EX P0, PT, R13, R31, !P0, P2 ;  /* 0x0000001f0d00720c */ /* 0x000fda0004701720 */
.L_x_1176:
[----:B------:R-:W-:Y:S05]  /*22bb0*/  BSYNC B1 ;  /* 0x0000000000017941 */ /* 0x000fea0003800000 */
.L_x_1174:
        /* <DEDUP_REMOVED lines=15> */
.L_x_1178:
[----:B---3--:R-:W-:Y:S02]  /*22cb0*/  FSETP.GTU.FTZ.AND P0, PT, |R36|, +INF , PT ;  /* 0x7f8000002400780b */ /* 0x008fe40003f1c200 */
[----:B------:R-:W-:-:S04]  /*22cc0*/  ISETP.LT.U32.AND P2, PT, R8, R32, PT ;  /* 0x000000200800720c */ /* 0x000fc80003f41070 */
[----:B------:R-:W-:-:S13]  /*22cd0*/  ISETP.LT.OR.EX P0, PT, R21, R33, !P0, P2 ;  /* 0x000000211500720c */ /* 0x000fda0004701720 */
.L_x_1179:
[----:B------:R-:W-:Y:S05]  /*22ce0*/  BSYNC B1 ;  /* 0x0000000000017941 */ /* 0x000fea0003800000 */
.L_x_1177:
        /* <DEDUP_REMOVED lines=15> */
.L_x_1181:
[----:B----4-:R-:W-:Y:S02]  /*22de0*/  FSETP.GTU.FTZ.AND P0, PT, |R38|, +INF , PT ;  /* 0x7f8000002600780b */ /* 0x010fe40003f1c200 */
[----:B------:R-:W-:-:S04]  /*22df0*/  ISETP.LT.U32.AND P2, PT, R10, R34, PT ;  /* 0x000000220a00720c */ /* 0x000fc80003f41070 */
[----:B------:R-:W-:-:S13]  /*22e00*/  ISETP.LT.OR.EX P0, PT, R25, R35, !P0, P2 ;  /* 0x000000231900720c */ /* 0x000fda0004701720 */
.L_x_1182:
[----:B------:R-:W-:Y:S05]  /*22e10*/  BSYNC B1 ;  /* 0x0000000000017941 */ /* 0x000fea0003800000 */
.L_x_1180:
[----:B------:R-:W-:Y:S01]  /*22e20*/  IMAD.MOV.U32 R28, RZ, RZ, R4 ;  /* 0x000000ffff1c7224 */ /* 0x000fe200078e0004 */
        /* <DEDUP_REMOVED lines=8> */
[----:B------:R1:W-:Y:S01]  /*22eb0*/  STS.64 [R12+0x38], R24 ;  /* 0x000038180c007388 */ /* 0x0003e20000000a00 */
[----:B0-----:R-:W-:-:S03]  /*22ec0*/  IMAD.MOV.U32 R28, RZ, RZ, R6 ;  /* 0x000000ffff1c7224 */ /* 0x001fc600078e0006 */
[----:B------:R1:W-:Y:S01]  /*22ed0*/  STS [R12], R5 ;  /* 0x000000050c007388 */ /* 0x0003e20000000800 */
[----:B------:R-:W-:-:S03]  /*22ee0*/  IMAD.MOV.U32 R29, RZ, RZ, R13 ;  /* 0x000000ffff1d7224 */ /* 0x000fc600078e000d */
[----:B------:R1:W-:Y:S04]  /*22ef0*/  STS [R12+0x10], R11 ;  /* 0x0000100b0c007388 */ /* 0x0003e80000000800 */
[----:B------:R1:W-:Y:S04]  /*22f00*/  STS.64 [R12+0x18], R28 ;  /* 0x0000181c0c007388 */ /* 0x0003e80000000a00 */
[----:B------:R1:W-:Y:S04]  /*22f10*/  STS [R12+0x20], R15 ;  /* 0x0000200f0c007388 */ /* 0x0003e80000000800 */
[----:B------:R1:W-:Y:S02]  /*22f20*/  STS [R12+0x30], R23 ;  /* 0x000030170c007388 */ /* 0x0003e40000000800 */
.L_x_1170:
[----:B------:R-:W-:Y:S05]  /*22f30*/  BSYNC B0 ;  /* 0x0000000000007941 */ /* 0x000fea0003800000 */
.L_x_1169:
[----:B------:R-:W-:Y:S02]  /*22f40*/  ISETP.GT.AND P0, PT, R14, 0x1, PT ;  /* 0x000000010e00780c */ /* 0x000fe40003f04270 */
[----:B------:R-:W-:-:S11]  /*22f50*/  SHF.R.S32.HI R14, RZ, 0x1, R14 ;  /* 0x00000001ff0e7819 */ /* 0x000fd6000001140e */
[----:B------:R-:W-:Y:S05]  /*22f60*/  @P0 BRA `(.L_x_1183) ;  /* 0xfffffff800480947 */ /* 0x000fea000383ffff */
.L_x_1168:
[----:B------:R-:W-:Y:S02]  /*22f70*/  ULDC UR4, c[0x0][0x240] ;  /* 0x0000900000047ab9 */ /* 0x000fe40000000800 */
[----:B------:R-:W-:-:S13]  /*22f80*/  ISETP.NE.AND P0, PT, RZ, UR4, PT ;  /* 0x00000004ff007c0c */ /* 0x000fda000bf05270 */
[----:B------:R-:W-:Y:S05]  /*22f90*/  @!P0 BRA `(.L_x_1184) ;  /* 0x0000000c00848947 */ /* 0x000fea0003800000 */
[----:B------:R-:W-:Y:S01]  /*22fa0*/  ISETP.GT.AND P0, PT, R27, 0x20, PT ;  /* 0x000000201b00780c */ /* 0x000fe20003f04270 */
[----:B------:R-:W-:-:S12]  /*22fb0*/  IMAD.MOV.U32 R7, RZ, RZ, R27 ;  /* 0x000000ffff077224 */ /* 0x000fd800078e001b */
[----:B------:R-:W-:Y:S05]  /*22fc0*/  @!P0 BRA `(.L_x_1185) ;  /* 0x0000000400fc8947 */ /* 0x000fea0003800000 */
[----:B01----:R-:W-:Y:S01]  /*22fd0*/  IMAD.MOV.U32 R28, RZ, RZ, R4 ;  /* 0x000000ffff1c7224 */ /* 0x003fe200078e0004 */
[----:B------:R-:W-:Y:S01]  /*22fe0*/  LEA.HI R14, R27, R27, RZ, 0x1 ;  /* 0x0000001b1b0e7211 */ /* 0x000fe200078f08ff */
[----:B------:R-:W-:Y:S01]  /*22ff0*/  IMAD.MOV.U32 R29, RZ, RZ, R9 ;  /* 0x000000ffff1d7224 */ /* 0x000fe200078e0009 */
[----:B------:R-:W-:Y:S01]  /*23000*/  STS [R12], R5 ;  /* 0x000000050c007388 */ /* 0x000fe20000000800 */
[----:B------:R-:W-:Y:S01]  /*23010*/  IMAD.MOV.U32 R20, RZ, RZ, R8 ;  /* 0x000000ffff147224 */ /* 0x000fe200078e0008 */
[----:B------:R-:W-:Y:S01]  /*23020*/  SHF.R.S32.HI R14, RZ, 0x1, R14 ;  /* 0x00000001ff0e7819 */ /* 0x000fe2000001140e */
[----:B------:R-:W-:Y:S01]  /*23030*/  IMAD.MOV.U32 R24, RZ, RZ, R10 ;  /* 0x000000ffff187224 */ /* 0x000fe200078e000a */
[----:B------:R-:W-:Y:S01]  /*23040*/  STS.64 [R12+0x8], R28 ;  /* 0x0000081c0c007388 */ /* 0x000fe20000000a00 */
[----:B------:R-:W-:Y:S01]  /*23050*/  IMAD.MOV.U32 R7, RZ, RZ, R13 ;  /* 0x000000ffff077224 */ /* 0x000fe200078e000d */
[----:B------:R-:W-:Y:S02]  /*23060*/  ISETP.GE.AND P0, PT, R14, 0x20, PT ;  /* 0x000000200e00780c */ /* 0x000fe40003f06270 */
[----:B------:R-:W-:Y:S04]  /*23070*/  STS.64 [R12+0x28], R20 ;  /* 0x000028140c007388 */ /* 0x000fe80000000a00 */
[----:B------:R-:W-:Y:S04]  /*23080*/  STS.64 [R12+0x38], R24 ;  /* 0x000038180c007388 */ /* 0x000fe80000000a00 */
[----:B------:R-:W-:Y:S04]  /*23090*/  STS [R12+0x10], R11 ;  /* 0x0000100b0c007388 */ /* 0x000fe80000000800 */
[----:B------:R-:W-:Y:S04]  /*230a0*/  STS [R12+0x20], R15 ;  /* 0x0000200f0c007388 */ /* 0x000fe80000000800 */
[----:B------:R-:W-:Y:S04]  /*230b0*/  STS [R12+0x30], R23 ;  /* 0x000030170c007388 */ /* 0x000fe80000000800 */
[----:B------:R0:W-:Y:S02]  /*230c0*/  STS.64 [R12+0x18], R6 ;  /* 0x000018060c007388 */ /* 0x0001e40000000a00 */
[----:B0-----:R-:W-:Y:S01]  /*230d0*/  IMAD.MOV.U32 R7, RZ, RZ, 0x20 ;  /* 0x00000020ff077424 */ /* 0x001fe200078e00ff */
[----:B------:R-:W-:Y:S06]  /*230e0*/  @!P0 BRA `(.L_x_1185) ;  /* 0x0000000400b48947 */ /* 0x000fec0003800000 */
.L_x_1200:
[----:B0-----:R-:W-:Y:S01]  /*230f0*/  IMAD.IADD R20, R16, 0x1, R14 ;  /* 0x0000000110147824 */ /* 0x001fe200078e020e */
[----:B------:R-:W-:Y:S04]  /*23100*/  BAR.SYNC.DEFER_BLOCKING 0x0 ;  /* 0x0000000000007b1d */ /* 0x000fe80000010000 */
[----:B------:R-:W-:Y:S02]  /*23110*/  ISETP.GE.U32.AND P0, PT, R20, R27, PT ;  /* 0x0000001b1400720c */ /* 0x000fe40003f06070 */
[----:B------:R-:W-:Y:S02]  /*23120*/  BSSY B0, `(.L_x_1186) ;  /* 0x0000065000007945 */ /* 0x000fe40003800000 */
[----:B------:R-:W-:-:S13]  /*23130*/  ISETP.GE.U32.OR P0, PT, R16, R14, P0 ;  /* 0x0000000e1000720c */ /* 0x000fda0000706470 */
[----:B------:R-:W-:Y:S05]  /*23140*/  @P0 BRA `(.L_x_1187) ;  /* 0x0000000400880947 */ /* 0x000fea0003800000 */
[----:B------:R-:W-:Y:S01]  /*23150*/  IMAD R7, R14, 0x40, R12 ;  /* 0x000000400e077824 */ /* 0x000fe200078e020c */
[----:B------:R-:W-:Y:S01]  /*23160*/  FSETP.GTU.FTZ.AND P0, PT, |R5|, +INF , PT ;  /* 0x7f8000000500780b */ /* 0x000fe20003f1c200 */
[----:B------:R-:W-:Y:S03]  /*23170*/  BSSY B1, `(.L_x_1188) ;  /* 0x0000016000017945 */ /* 0x000fe60003800000 */
        /* <DEDUP_REMOVED lines=18> */
.L_x_1189:
[----:B-1----:R-:W-:Y:S02]  /*232a0*/  FSETP.GTU.FTZ.AND P0, PT, |R20|, +INF , PT ;  /* 0x7f8000001400780b */ /* 0x002fe40003f1c200 */
[----:B0-----:R-:W-:-:S04]  /*232b0*/  ISETP.LT.U32.AND P2, PT, R4, R28, PT ;  /* 0x0000001c0400720c */ /* 0x001fc80003f41070 */
[----:B------:R-:W-:-:S13]  /*232c0*/  ISETP.LT.OR.EX P0, PT, R9, R29, !P0, P2 ;  /* 0x0000001d0900720c */ /* 0x000fda0004701720 */
.L_x_1190:
[----:B------:R-:W-:Y:S05]  /*232d0*/  BSYNC B1 ;  /* 0x0000000000017941 */ /* 0x000fea0003800000 */
.L_x_1188:
        /* <DEDUP_REMOVED lines=15> */
.L_x_1192:
[----:B--2---:R-:W-:Y:S02]  /*233d0*/  FSETP.GTU.FTZ.AND P0, PT, |R24|, +INF , PT ;  /* 0x7f8000001800780b */ /* 0x004fe40003f1c200 */
[----:B------:R-:W-:-:S04]  /*233e0*/  ISETP.LT.U32.AND P2, PT, R6, R30, PT ;  /* 0x0000001e0600720c */ /* 0x000fc80003f41070 */
[----:B------:R-:W-:-:S13]  /*233f0*/  ISETP.LT.OR.EX P0, PT, R13, R31, !P0, P2 ;  /* 0x0000001f0d00720c */ /* 0x000fda0004701720 */
.L_x_1193:
[----:B------:R-:W-:Y:S05]  /*23400*/  BSYNC B1 ;  /* 0x0000000000017941 */ /* 0x000fea0003800000 */
.L_x_1191:
        /* <DEDUP_REMOVED lines=15> */
.L_x_1195:
[----:B---3--:R-:W-:Y:S02]  /*23500*/  FSETP.GTU.FTZ.AND P0, PT, |R26|, +INF , PT ;  /* 0x7f8000001a00780b */ /* 0x008fe40003f1c200 */
[----:B------:R-:W-:-:S04]  /*23510*/  ISETP.LT.U32.AND P2, PT, R8, R32, PT ;  /* 0x000000200800720c */ /* 0x000fc80003f41070 */
[----:B------:R-:W-:-:S13]  /*23520*/  ISETP.LT.OR.EX P0, PT, R21, R33, !P0, P2 ;  /* 0x000000211500720c */ /* 0x000fda0004701720 */
.L_x_1196:
[----:B------:R-:W-:Y:S05]  /*23530*/  BSYNC B1 ;  /* 0x0000000000017941 */ /* 0x000fea0003800000 */
.L_x_1194:
        /* <DEDUP_REMOVED lines=15> */
.L_x_1198:
[----:B----4-:R-:W-:Y:S02]  /*23630*/  FSETP.GTU.FTZ.AND P0, PT, |R36|, +INF , PT ;  /* 0x7f8000002400780b */ /* 0x010fe40003f1c200 */
[----:B------:R-:W-:-:S04]  /*23640*/  ISETP.LT.U32.AND P2, PT, R10, R34, PT ;  /* 0x000000220a00720c */ /* 0x000fc80003f41070 */
[----:B------:R-:W-:-:S13]  /*23650*/  ISETP.LT.OR.EX P0, PT, R25, R35, !P0, P2 ;  /* 0x000000231900720c */ /* 0x000fda0004701720 */
.L_x_1199:
[----:B------:R-:W-:Y:S05]  /*23660*/  BSYNC B1 ;  /* 0x0000000000017941 */ /* 0x000fea0003800000 */
.L_x_1197:
[----:B------:R-:W-:Y:S01]  /*23670*/  SEL R10, R10, R34, P0 ;  /* 0x000000220a0a7207 */ /* 0x000fe20000000000 */
[----:B------:R-:W-:Y:S01]  /*23680*/  IMAD.MOV.U32 R28, RZ, RZ, R4 ;  /* 0x000000ffff1c7224 */ /* 0x000fe200078e0004 */
[----:B------:R-:W-:Y:S01]  /*23690*/  SEL R25, R25, R35, P0 ;  /* 0x0000002319197207 */ /* 0x000fe20000000000 */
[----:B------:R-:W-:Y:S01]  /*236a0*/  IMAD.MOV.U32 R29, RZ, RZ, R9 ;  /* 0x000000ffff1d7224 */ /* 0x000fe200078e0009 */
[----:B------:R-:W-:Y:S01]  /*236b0*/  FSEL R23, R23, R36, P0 ;  /* 0x0000002417177208 */ /* 0x000fe20000000000 */
[----:B------:R-:W-:Y:S01]  /*236c0*/  IMAD.MOV.U32 R7, RZ, RZ, R13 ;  /* 0x000000ffff077224 */ /* 0x000fe200078e000d */
[----:B------:R0:W-:Y:S01]  /*236d0*/  STS [R12], R5 ;  /* 0x000000050c007388 */ /* 0x0001e20000000800 */
[----:B------:R-:W-:Y:S02]  /*236e0*/  IMAD.MOV.U32 R20, RZ, RZ, R8 ;  /* 0x000000ffff147224 */ /* 0x000fe400078e0008 */
[----:B------:R-:W-:Y:S01]  /*236f0*/  IMAD.MOV.U32 R24, RZ, RZ, R10 ;  /* 0x000000ffff187224 */ /* 0x000fe200078e000a */
[----:B------:R0:W-:Y:S04]  /*23700*/  STS.64 [R12+0x8], R28 ;  /* 0x0000081c0c007388 */ /* 0x0001e80000000a00 */
[----:B------:R0:W-:Y:S04]  /*23710*/  STS.64 [R12+0x18], R6 ;  /* 0x000018060c007388 */ /* 0x0001e80000000a00 */
[----:B------:R0:W-:Y:S04]  /*23720*/  STS.64 [R12+0x28], R20 ;  /* 0x000028140c007388 */ /* 0x0001e80000000a00 */
[----:B------:R0:W-:Y:S04]  /*23730*/  STS.64 [R12+0x38], R24 ;  /* 0x000038180c007388 */ /* 0x0001e80000000a00 */
[----:B------:R0:W-:Y:S04]  /*23740*/  STS [R12+0x10], R11 ;  /* 0x0000100b0c007388 */ /* 0x0001e80000000800 */
[----:B------:R0:W-:Y:S04]  /*23750*/  STS [R12+0x20], R15 ;  /* 0x0000200f0c007388 */ /* 0x0001e80000000800 */
[----:B------:R0:W-:Y:S02]  /*23760*/  STS [R12+0x30], R23 ;  /* 0x000030170c007388 */ /* 0x0001e40000000800 */
.L_x_1187:
[----:B------:R-:W-:Y:S05]  /*23770*/  BSYNC B0 ;  /* 0x0000000000007941 */ /* 0x000fea0003800000 */
.L_x_1186:
[----:B------:R-:W-:-:S04]  /*23780*/  SHF.R.S32.HI R14, RZ, 0x1, R14 ;  /* 0x00000001ff0e7819 */ /* 0x000fc8000001140e */
[----:B------:R-:W-:-:S13]  /*23790*/  ISETP.GE.AND P0, PT, R14, 0x20, PT ;  /* 0x000000200e00780c */ /* 0x000fda0003f06270 */
[----:B------:R-:W-:Y:S05]  /*237a0*/  @P0 BRA `(.L_x_1200) ;  /* 0xfffffff800500947 */ /* 0x000fea000383ffff */
[----:B0-----:R-:W-:-:S07]  /*237b0*/  IMAD.MOV.U32 R7, RZ, RZ, 0x20 ;  /* 0x00000020ff077424 */ /* 0x001fce00078e00ff */
.L_x_1185:
[----:B------:R-:W-:Y:S01]  /*237c0*/  BAR.SYNC.DEFER_BLOCKING 0x0 ;  /* 0x0000000000007b1d */ /* 0x000fe20000010000 */
[----:B------:R-:W-:-:S13]  /*237d0*/  ISETP.GE.AND P0, PT, R7, 0x2, PT ;  /* 0x000000020700780c */ /* 0x000fda0003f06270 */
[----:B------:R-:W-:Y:S05]  /*237e0*/  @!P0 BRA `(.L_x_1184) ;  /* 0x0000000400708947 */ /* 0x000fea0003800000 */
[----:B01----:R-:W-:-:S07]  /*237f0*/  IMAD.MOV.U32 R12, RZ, RZ, 0x1 ;  /* 0x00000001ff0c7424 */ /* 0x003fce00078e00ff */
.L_x_1213:
        /* <DEDUP_REMOVED lines=15> */
.L_x_1202:
[----:B-1----:R-:W-:Y:S02]  /*238f0*/  FSETP.GTU.FTZ.AND P0, PT, |R16|, +INF , PT ;  /* 0x7f8000001000780b */ /* 0x002fe40003f1c200 */
[----:B---3--:R-:W-:-:S04]  /*23900*/  ISETP.LT.U32.AND P2, PT, R4, R27, PT ;  /* 0x0000001b0400720c */ /* 0x008fc80003f41070 */
[----:B--2---:R-:W-:-:S13]  /*23910*/  ISETP.LT.OR.EX P0, PT, R9, R20, !P0, P2 ;  /* 0x000000140900720c */ /* 0x004fda0004701720 */
.L_x_1203:
[----:B------:R-:W-:Y:S05]  /*23920*/  BSYNC B0 ;  /* 0x0000000000007941 */ /* 0x000fea0003800000 */
.L_x_1201:
        /* <DEDUP_REMOVED lines=18> */
.L_x_1205:
[----:B--2---:R-:W-:Y:S02]  /*23a50*/  FSETP.GTU.FTZ.AND P0, PT, |R24|, +INF , PT ;  /* 0x7f8000001800780b */ /* 0x004fe40003f1c200 */
[----:B---3--:R-:W-:-:S04]  /*23a60*/  ISETP.LT.U32.AND P2, PT, R6, R29, PT ;  /* 0x0000001d0600720c */ /* 0x008fc80003f41070 */
[----:B0-----:R-:W-:-:S13]  /*23a70*/  ISETP.LT.OR.EX P0, PT, R13, R26, !P0, P2 ;  /* 0x0000001a0d00720c */ /* 0x001fda0004701720 */
.L_x_1206:
[----:B------:R-:W-:Y:S05]  /*23a80*/  BSYNC B0 ;  /* 0x0000000000007941 */ /* 0x000fea0003800000 */
.L_x_1204:
        /* <DEDUP_REMOVED lines=18> */
.L_x_1208:
[----:B--2---:R-:W-:Y:S02]  /*23bb0*/  FSETP.GTU.FTZ.AND P0, PT, |R16|, +INF , PT ;  /* 0x7f8000001000780b */ /* 0x004fe40003f1c200 */
[----:B---3--:R-:W-:-:S04]  /*23bc0*/  ISETP.LT.U32.AND P2, PT, R8, R27, PT ;  /* 0x0000001b0800720c */ /* 0x008fc80003f41070 */
[----:B-1----:R-:W-:-:S13]  /*23bd0*/  ISETP.LT.OR.EX P0, PT, R21, R20, !P0, P2 ;  /* 0x000000141500720c */ /* 0x002fda0004701720 */
.L_x_1209:
[----:B------:R-:W-:Y:S05]  /*23be0*/  BSYNC B0 ;  /* 0x0000000000007941 */ /* 0x000fea0003800000 */
.L_x_1207:
        /* <DEDUP_REMOVED lines=18> */
.L_x_1211:
[----:B--2---:R-:W-:Y:S02]  /*23d10*/  FSETP.GTU.FTZ.AND P0, PT, |R24|, +INF , PT ;  /* 0x7f8000001800780b */ /* 0x004fe40003f1c200 */
[----:B---3--:R-:W-:-:S04]  /*23d20*/  ISETP.LT.U32.AND P2, PT, R10, R29, PT ;  /* 0x0000001d0a00720c */ /* 0x008fc80003f41070 */
[----:B0-----:R-:W-:-:S13]  /*23d30*/  ISETP.LT.OR.EX P0, PT, R25, R26, !P0, P2 ;  /* 0x0000001a1900720c */ /* 0x001fda0004701720 */
.L_x_1212:
[----:B------:R-:W-:Y:S05]  /*23d40*/  BSYNC B0 ;  /* 0x0000000000007941 */ /* 0x000fea0003800000 */
.L_x_1210:
[----:B-1----:R-:W-:Y:S01]  /*23d50*/  IMAD.SHL.U32 R12, R12, 0x2, RZ ;  /* 0x000000020c0c7824 */ /* 0x002fe200078e00ff */
[----:B------:R-:W-:Y:S02]  /*23d60*/  FSEL R23, R23, R24, P0 ;  /* 0x0000001817177208 */ /* 0x000fe40000000000 */
[----:B------:R-:W-:Y:S02]  /*23d70*/  SEL R10, R10, R29, P0 ;  /* 0x0000001d0a0a7207 */ /* 0x000fe40000000000 */
[----:B------:R-:W-:Y:S02]  /*23d80*/  ISETP.GE.AND P2, PT, R12, R7, PT ;  /* 0x000000070c00720c */ /* 0x000fe40003f46270 */
[----:B------:R-:W-:-:S11]  /*23d90*/  SEL R25, R25, R26, P0 ;  /* 0x0000001a19197207 */ /* 0x000fd60000000000 */
[----:B------:R-:W-:Y:S05]  /*23da0*/  @!P2 BRA `(.L_x_1213) ;  /* 0xfffffff80094a947 */ /* 0x000fea000383ffff */
.L_x_1184:
[----:B------:R-:W-:Y:S05]  /*23db0*/  @!P1 EXIT ;  /* 0x000000000000994d */ /* 0x000fea0003800000 */
[----:B------:R-:W-:Y:S01]  /*23dc0*/  ULDC.U8 UR4, c[0x0][0x630] ;  /* 0x00018c0000047ab9 */ /* 0x000fe20000000000 */
[----:B------:R-:W-:Y:S02]  /*23dd0*/  ISETP.NE.U32.AND P0, PT, R2, RZ, PT ;  /* 0x000000ff0200720c */ /* 0x000fe40003f05070 */
[----:B------:R-:W-:Y:S02]  /*23de0*/  ISETP.NE.AND P1, PT, RZ, UR4, PT ;  /* 0x00000004ff007c0c */ /* 0x000fe4000bf25270 */
[----:B------:R-:W-:-:S11]  /*23df0*/  ISETP.NE.AND.EX P0, PT, R0, RZ, PT, P0 ;  /* 0x000000ff0000720c */ /* 0x000fd60003f05300 */
[----:B------:R-:W-:Y:S05]  /*23e00*/  @!P1 BRA `(.L_x_1214) ;  /* 0x0000000000249947 */ /* 0x000fea0003800000 */
[----:B------:R-:W-:Y:S02]  /*23e10*/  ULDC.64 UR4, c[0x0][0x628] ;  /* 0x00018a0000047ab9 */ /* 0x000fe40000000a00 */
[----:B------:R-:W-:Y:S02]  /*23e20*/  IADD3 R4, P2, R4, UR4, RZ ;  /* 0x0000000404047c10 */ /* 0x000fe4000ff5e0ff */
[----:B------:R-:W-:Y:S02]  /*23e30*/  IADD3 R6, P3, R6, UR4, RZ ;  /* 0x0000000406067c10 */ /* 0x000fe4000ff7e0ff */
[----:B------:R-:W-:Y:S02]  /*23e40*/  IADD3 R8, P4, R8, UR4, RZ ;  /* 0x0000000408087c10 */ /* 0x000fe4000ff9e0ff */
[----:B------:R-:W-:Y:S02]  /*23e50*/  IADD3 R10, P5, R10, UR4, RZ ;  /* 0x000000040a0a7c10 */ /* 0x000fe4000ffbe0ff */
[----:B------:R-:W-:-:S02]  /*23e60*/  IADD3.X R9, R9, UR5, RZ, P2, !PT ;  /* 0x0000000509097c10 */ /* 0x000fc400097fe4ff */
[----:B------:R-:W-:Y:S02]  /*23e70*/  IADD3.X R13, R13, UR5, RZ, P3, !PT ;  /* 0x000000050d0d7c10 */ /* 0x000fe40009ffe4ff */
[----:B01----:R-:W-:Y:S02]  /*23e80*/  IADD3.X R21, R21, UR5, RZ, P4, !PT ;  /* 0x0000000515157c10 */ /* 0x003fe4000a7fe4ff */
[----:B------:R-:W-:-:S07]  /*23e90*/  IADD3.X R25, R25, UR5, RZ, P5, !PT ;  /* 0x0000000519197c10 */ /* 0x000fce000affe4ff */
.L_x_1214:
[----:B------:R-:W-:Y:S05]  /*23ea0*/  @!P0 BRA `(.L_x_1215) ;  /* 0x0000000800cc8947 */ /* 0x000fea0003800000 */
[----:B------:R-:W-:Y:S02]  /*23eb0*/  ULDC.U8 UR4, c[0x0][0x631] ;  /* 0x00018c4000047ab9 */ /* 0x000fe40000000000 */
[----:B------:R-:W-:Y:S01]  /*23ec0*/  ISETP.NE.AND P2, PT, RZ, UR4, PT ;  /* 0x00000004ff007c0c */ /* 0x000fe2000bf45270 */
[----:B------:R-:W-:-:S12]  /*23ed0*/  @!P1 BRA `(.L_x_1216) ;  /* 0x0000000400109947 */ /* 0x000fd80003800000 */
[----:B01----:R-:W2:Y:S04]  /*23ee0*/  LDG.E R12, desc[UR60][R2.64] ;  /* 0x0000003c020c7981 */ /* 0x003ea8000c1e1900 */
[----:B------:R-:W3:Y:S04]  /*23ef0*/  LDG.E R14, desc[UR60][R2.64+0x10] ;  /* 0x0000103c020e7981 */ /* 0x000ee8000c1e1900 */
[----:B------:R-:W4:Y:S04]  /*23f00*/  LDG.E.64 R26, desc[UR60][R2.64+0x8] ;  /* 0x0000083c021a7981 */ /* 0x000f28000c1e1b00 */
[----:B------:R-:W5:Y:S04]  /*23f10*/  LDG.E.64 R28, desc[UR60][R2.64+0x18] ;  /* 0x0000183c021c7981 */ /* 0x000f68000c1e1b00 */
[----:B------:R-:W5:Y:S04]  /*23f20*/  LDG.E R16, desc[UR60][R2.64+0x20] ;  /* 0x0000203c02107981 */ /* 0x000f68000c1e1900 */
[----:B------:R-:W5:Y:S04]  /*23f30*/  LDG.E R20, desc[UR60][R2.64+0x30] ;  /* 0x0000303c02147981 */ /* 0x000f68000c1e1900 */
[----:B------:R-:W5:Y:S04]  /*23f40*/  LDG.E.64 R30, desc[UR60][R2.64+0x28] ;  /* 0x0000283c021e7981 */ /* 0x000f68000c1e1b00 */
[----:B------:R-:W5:Y:S01]  /*23f50*/  LDG.E.64 R32, desc[UR60][R2.64+0x38] ;  /* 0x0000383c02207981 */ /* 0x000f62000c1e1b00 */
[----:B--2---:R-:W-:-:S02]  /*23f60*/  FSETP.GTU.FTZ.AND P3, PT, |R12|, +INF , PT ;  /* 0x7f8000000c00780b */ /* 0x004fc40003f7c200 */
[----:B---3--:R-:W-:Y:S02]  /*23f70*/  FSETP.GTU.FTZ.AND P4, PT, |R14|, +INF , PT ;  /* 0x7f8000000e00780b */ /* 0x008fe40003f9c200 */
[----:B------:R-:W-:Y:S02]  /*23f80*/  FSETP.NEU.OR P6, PT, R12, R5, P3 ;  /* 0x000000050c00720b */ /* 0x000fe40001fcd400 */
[----:B------:R-:W-:-:S07]  /*23f90*/  FSETP.NEU.OR P5, PT, R14, R11, P4 ;  /* 0x0000000b0e00720b */ /* 0x000fce00027ad400 */
[----:B------:R-:W-:Y:S02]  /*23fa0*/  @!P3 FSETP.GT.FTZ.AND P0, PT, R12, R5, PT ;  /* 0x000000050c00b20b */ /* 0x000fe40003f14000 */
[----:B------:R-:W-:Y:S02]  /*23fb0*/  @!P4 FSETP.GT.FTZ.AND P1, PT, R14, R11, PT ;  /* 0x0000000b0e00c20b */ /* 0x000fe40003f34000 */
[----:B------:R-:W-:Y:S02]  /*23fc0*/  @!P3 SEL R0, RZ, 0xffffffff, !P0 ;  /* 0xffffffffff00b807 */ /* 0x000fe40004000000 */
[----:B----4-:R-:W-:Y:S02]  /*23fd0*/  @!P3 ISETP.GE.U32.AND P0, PT, R26, R4, PT ;  /* 0x000000041a00b20c */ /* 0x010fe40003f06070 */
[----:B------:R-:W-:Y:S02]  /*23fe0*/  @!P4 SEL R7, RZ, 0xffffffff, !P1 ;  /* 0xffffffffff07c807 */ /* 0x000fe40004800000 */
[----:B-----5:R-:W-:-:S02]  /*23ff0*/  @!P4 ISETP.GE.U32.AND P1, PT, R28, R6, PT ;  /* 0x000000061c00c20c */ /* 0x020fc40003f26070 */
[----:B------:R-:W-:Y:S02]  /*24000*/  @!P3 ISETP.GE.AND.EX P0, PT, R27, R9, PT, P0 ;  /* 0x000000091b00b20c */ /* 0x000fe40003f06300 */
[----:B------:R-:W-:Y:S02]  /*24010*/  @!P4 ISETP.GE.AND.EX P1, PT, R29, R13, PT, P1 ;  /* 0x0000000d1d00c20c */ /* 0x000fe40003f26310 */
[----:B------:R-:W-:Y:S02]  /*24020*/  @!P6 SEL R0, RZ, 0xffffffff, P0 ;  /* 0xffffffffff00e807 */ /* 0x000fe40000000000 */
[----:B------:R-:W-:Y:S02]  /*24030*/  FSETP.GTU.FTZ.AND P6, PT, |R16|, +INF , PT ;  /* 0x7f8000001000780b */ /* 0x000fe40003fdc200 */
[----:B------:R-:W-:Y:S02]  /*24040*/  @!P5 SEL R7, RZ, 0xffffffff, P1 ;  /* 0xffffffffff07d807 */ /* 0x000fe40000800000 */
[----:B------:R-:W-:-:S02]  /*24050*/  @!P3 LOP3.LUT R0, R0, 0x1, RZ, 0xc0, !PT ;  /* 0x000000010000b812 */ /* 0x000fc400078ec0ff */
[----:B------:R-:W-:Y:S02]  /*24060*/  @P3 FSETP.GTU.FTZ.AND P0, PT, |R5|, +INF , PT ;  /* 0x7f8000000500380b */ /* 0x000fe40003f1c200 */
[----:B------:R-:W-:Y:S02]  /*24070*/  @P3 ISETP.LT.U32.AND P5, PT, R26, R4, PT ;  /* 0x000000041a00320c */ /* 0x000fe40003fa1070 */
[----:B------:R-:W-:Y:S02]  /*24080*/  @!P3 ISETP.EQ.U32.AND P1, PT, R0, 0x1, PT ;  /* 0x000000010000b80c */ /* 0x000fe40003f22070 */
[----:B------:R-:W-:Y:S02]  /*24090*/  @P3 ISETP.LT.OR.EX P1, PT, R27, R9, !P0, P5 ;  /* 0x000000091b00320c */ /* 0x000fe40004721750 */
[----:B------:R-:W-:Y:S02]  /*240a0*/  @!P4 LOP3.LUT R7, R7, 0x1, RZ, 0xc0, !PT ;  /* 0x000000010707c812 */ /* 0x000fe400078ec0ff */
[----:B------:R-:W-:-:S02]  /*240b0*/  @P4 FSETP.GTU.FTZ.AND P5, PT, |R11|, +INF , PT ;  /* 0x7f8000000b00480b */ /* 0x000fc40003fbc200 */
[----:B------:R-:W-:Y:S02]  /*240c0*/  @P4 ISETP.LT.U32.AND P0, PT, R28, R6, PT ;  /* 0x000000061c00420c */ /* 0x000fe40003f01070 */
[----:B------:R-:W-:Y:S02]  /*240d0*/  @!P4 ISETP.EQ.U32.AND P3, PT, R7, 0x1, PT ;  /* 0x000000010700c80c */ /* 0x000fe40003f62070 */
[----:B------:R-:W-:Y:S02]  /*240e0*/  @P4 ISETP.LT.OR.EX P3, PT, R29, R13, !P5, P0 ;  /* 0x0000000d1d00420c */ /* 0x000fe40006f61700 */
[CC--:B------:R-:W-:Y:S02]  /*240f0*/  @!P6 FSETP.GT.FTZ.AND P0, PT, R16.reuse, R15.reuse, PT ;  /* 0x0000000f1000e20b */ /* 0x0c0fe40003f14000 */
[----:B------:R-:W-:Y:S02]  /*24100*/  FSETP.NEU.OR P5, PT, R16, R15, P6 ;  /* 0x0000000f1000720b */ /* 0x000fe400037ad400 */
[----:B------:R-:W-:-:S02]  /*24110*/  FSETP.GTU.FTZ.AND P4, PT, |R20|, +INF , PT ;  /* 0x7f8000001400780b */ /* 0x000fc40003f9c200 */
[----:B------:R-:W-:Y:S02]  /*24120*/  @!P6 SEL R0, RZ, 0xffffffff, !P0 ;  /* 0xffffffffff00e807 */ /* 0x000fe40004000000 */
[----:B------:R-:W-:Y:S02]  /*24130*/  @!P6 ISETP.GE.U32.AND P0, PT, R30, R8, PT ;  /* 0x000000081e00e20c */ /* 0x000fe40003f06070 */
[----:B------:R-:W-:Y:S02]  /*24140*/  SEL R4, R26, R4, P1 ;  /* 0x000000041a047207 */ /* 0x000fe40000800000 */
[----:B------:R-:W-:Y:S02]  /*24150*/  @!P6 ISETP.GE.AND.EX P0, PT, R31, R21, PT, P0 ;  /* 0x000000151f00e20c */ /* 0x000fe40003f06300 */
[----:B------:R-:W-:Y:S02]  /*24160*/  SEL R9, R27, R9, P1 ;  /* 0x000000091b097207 */ /* 0x000fe40000800000 */
[----:B------:R-:W-:-:S02]  /*24170*/  @!P5 SEL R0, RZ, 0xffffffff, P0 ;  /* 0xffffffffff00d807 */ /* 0x000fc40000000000 */
[CC--:B------:R-:W-:Y:S02]  /*24180*/  @!P4 FSETP.GT.FTZ.AND P0, PT, R20.reuse, R23.reuse, PT ;  /* 0x000000171400c20b */ /* 0x0c0fe40003f14000 */
[----:B------:R-:W-:Y:S02]  /*24190*/  FSETP.NEU.OR P5, PT, R20, R23, P4 ;  /* 0x000000171400720b */ /* 0x000fe400027ad400 */
[----:B------:R-:W-:Y:S02]  /*241a0*/  @!P4 SEL R7, RZ, 0xffffffff, !P0 ;  /* 0xffffffffff07c807 */ /* 0x000fe40004000000 */
[----:B------:R-:W-:Y:S02]  /*241b0*/  @!P4 ISETP.GE.U32.AND P0, PT, R32, R10, PT ;  /* 0x0000000a2000c20c */ /* 0x000fe40003f06070 */
[----:B------:R-:W-:Y:S02]  /*241c0*/  @!P6 LOP3.LUT R0, R0, 0x1, RZ, 0xc0, !PT ;  /* 0x000000010000e812 */ /* 0x000fe400078ec0ff */
[----:B------:R-:W-:-:S02]  /*241d0*/  @!P4 ISETP.GE.AND.EX P0, PT, R33, R25, PT, P0 ;  /* 0x000000192100c20c */ /* 0x000fc40003f06300 */
[----:B------:R-:W-:Y:S02]  /*241e0*/  FSEL R5, R12, R5, P1 ;  /* 0x000000050c057208 */ /* 0x000fe40000800000 */
[----:B------:R-:W-:Y:S02]  /*241f0*/  @!P6 ISETP.EQ.U32.AND P1, PT, R0, 0x1, PT ;  /* 0x000000010000e80c */ /* 0x000fe40003f22070 */
[----:B------:R-:W-:Y:S02]  /*24200*/  @!P5 SEL R7, RZ, 0xffffffff, P0 ;  /* 0xffffffffff07d807 */ /* 0x000fe40000000000 */
[----:B------:R-:W-:Y:S02]  /*24210*/  @P6 FSETP.GTU.FTZ.AND P0, PT, |R15|, +INF , PT ;  /* 0x7f8000000f00680b */ /* 0x000fe40003f1c200 */
[----:B------:R-:W-:Y:S02]  /*24220*/  @P6 ISETP.LT.U32.AND P5, PT, R30, R8, PT ;  /* 0x000000081e00620c */ /* 0x000fe40003fa1070 */
[----:B------:R-:W-:-:S02]  /*24230*/  @!P4 LOP3.LUT R7, R7, 0x1, RZ, 0xc0, !PT ;  /* 0x000000010707c812 */ /* 0x000fc400078ec0ff */
[----:B------:R-:W-:Y:S02]  /*24240*/  @P6 ISETP.LT.OR.EX P1, PT, R31, R21, !P0, P5 ;  /* 0x000000151f00620c */ /* 0x000fe40004721750 */
[----:B------:R-:W-:Y:S02]  /*24250*/  @P4 FSETP.GTU.FTZ.AND P6, PT, |R23|, +INF , PT ;  /* 0x7f8000001700480b */ /* 0x000fe40003fdc200 */
[----:B------:R-:W-:Y:S02]  /*24260*/  @P4 ISETP.LT.U32.AND P5, PT, R32, R10, PT ;  /* 0x0000000a2000420c */ /* 0x000fe40003fa1070 */
[----:B------:R-:W-:Y:S02]  /*24270*/  @!P4 ISETP.EQ.U32.AND P0, PT, R7, 0x1, PT ;  /* 0x000000010700c80c */ /* 0x000fe40003f02070 */
[----:B------:R-:W-:Y:S02]  /*24280*/  @P4 ISETP.LT.OR.EX P0, PT, R33, R25, !P6, P5 ;  /* 0x000000192100420c */ /* 0x000fe40007701750 */
[----:B------:R-:W-:-:S02]  /*24290*/  SEL R6, R28, R6, P3 ;  /* 0x000000061c067207 */ /* 0x000fc40001800000 */
[----:B------:R-:W-:Y:S02]  /*242a0*/  SEL R13, R29, R13, P3 ;  /* 0x0000000d1d0d7207 */ /* 0x000fe40001800000 */
[----:B------:R-:W-:Y:S02]  /*242b0*/  FSEL R11, R14, R11, P3 ;  /* 0x0000000b0e0b7208 */ /* 0x000fe40001800000 */
[----:B------:R-:W-:Y:S02]  /*242c0*/  SEL R8, R30, R8, P1 ;  /* 0x000000081e087207 */ /* 0x000fe40000800000 */
[----:B------:R-:W-:Y:S02]  /*242d0*/  SEL R21, R31, R21, P1 ;  /* 0x000000151f157207 */ /* 0x000fe40000800000 */
[----:B------:R-:W-:Y:S02]  /*242e0*/  FSEL R15, R16, R15, P1 ;  /* 0x0000000f100f7208 */ /* 0x000fe40000800000 */
[----:B------:R-:W-:-:S02]  /*242f0*/  SEL R10, R32, R10, P0 ;  /* 0x0000000a200a7207 */ /* 0x000fc40000000000 */
[----:B------:R-:W-:Y:S02]  /*24300*/  SEL R25, R33, R25, P0 ;  /* 0x0000001921197207 */ /* 0x000fe40000000000 */
[----:B------:R-:W-:-:S07]  /*24310*/  FSEL R23, R20, R23, P0 ;  /* 0x0000001714177208 */ /* 0x000fce0000000000 */
.L_x_1216:
[----:B------:R-:W-:Y:S02]  /*24320*/  IMAD.MOV.U32 R26, RZ, RZ, R4 ;  /* 0x000000ffff1a7224 */ /* 0x000fe400078e0004 */
[----:B------:R-:W-:Y:S02]  /*24330*/  IMAD.MOV.U32 R27, RZ, RZ, R9 ;  /* 0x000000ffff1b7224 */ /* 0x000fe400078e0009 */
[----:B01----:R-:W-:Y:S02]  /*24340*/  IMAD.MOV.U32 R28, RZ, RZ, R6 ;  /* 0x000000ffff1c7224 */ /* 0x003fe400078e0006 */
[----:B------:R-:W-:Y:S02]  /*24350*/  IMAD.MOV.U32 R29, RZ, RZ, R13 ;  /* 0x000000ffff1d7224 */ /* 0x000fe400078e000d */
[----:B------:R-:W-:Y:S02]  /*24360*/  IMAD.MOV.U32 R30, RZ, RZ, R8 ;  /* 0x000000ffff1e7224 */ /* 0x000fe400078e0008 */
[----:B------:R-:W-:-:S02]  /*24370*/  IMAD.MOV.U32 R31, RZ, RZ, R21 ;  /* 0x000000ffff1f7224 */ /* 0x000fc400078e0015 */
[----:B------:R-:W-:Y:S01]  /*24380*/  IMAD.MOV.U32 R24, RZ, RZ, R10 ;  /* 0x000000ffff187224 */ /* 0x000fe200078e000a */
[----:B------:R-:W-:Y:S06]  /*24390*/  @!P2 BRA `(.L_x_1217) ;  /* 0x00000004006ca947 */ /* 0x000fec0003800000 */
        /* <DEDUP_REMOVED lines=20> */
.L_x_1218:
        /* <DEDUP_REMOVED lines=19> */
[----:B-1----:R-:W-:-:S07]  /*24610*/  IMAD.MOV.U32 R13, RZ, RZ, RZ ;  /* 0x000000ffff0d7224 */ /* 0x002fce00078e00ff */
[----:B------:R-:W-:-:S07]  /*24620*/  LEPC R20, `(.L_x_1219) ;  /* 0x000000001014794e */ /* 0x000fce0000000000 */
[----:B0-2---:R-:W-:Y:S05]  /*24630*/  CALL.ABS.NOINC R2 ;  /* 0x0000000002007343 */ /* 0x005fea0003c00000 */
.L_x_1219:
        /* <DEDUP_REMOVED lines=10> */
[----:B-1----:R1:W2:Y:S01]  /*246e0*/  LDC.64 R2, c[0x4][R0] ;  /* 0x0100000000027b82 */ /* 0x0022a20000000a00 */
        /* <DEDUP_REMOVED lines=11> */
.L_x_1220:
        /* <DEDUP_REMOVED lines=10> */
[----:B-1----:R1:W3:Y:S01]  /*24840*/  LDC.64 R2, c[0x4][R0] ;  /* 0x0100000000027b82 */ /* 0x0022e20000000a00 */
        /* <DEDUP_REMOVED lines=10> */
[----:B0-23--:R-:W-:Y:S05]  /*248f0*/  CALL.ABS.NOINC R2 ;  /* 0x0000000002007343 */ /* 0x00dfea0003c00000 */
.L_x_1221:
[----:B------:R-:W-:Y:S02]  /*24900*/  ULDC.64 UR4, c[0x0][0x600] ;  /* 0x0001800000047ab9 */ /* 0x000fe40000000a00 */
[----:B-1----:R-:W-:-:S05]  /*24910*/  IADD3 R2, P0, R17, UR4, RZ ;  /* 0x0000000411027c10 */ /* 0x002fca000ff1e0ff */
[----:B------:R-:W-:-:S05]  /*24920*/  IMAD.X R3, RZ, RZ, UR5, P0 ;  /* 0x00000005ff037e24 */ /* 0x000fca00080e06ff */
[----:B------:R-:W-:Y:S01]  /*24930*/  STG.E.64 desc[UR60][R2.64], R24 ;  /* 0x0000001802007986 */ /* 0x000fe2000c101b3c */
[----:B------:R-:W-:Y:S05]  /*24940*/  EXIT ;  /* 0x000000000000794d */ /* 0x000fea0003800000 */
.L_x_1217:
[----:B------:R-:W-:Y:S04]  /*24950*/  STG.E.64 desc[UR60][R2.64+0x8], R26 ;  /* 0x0000081a02007986 */ /* 0x000fe8000c101b3c */
[----:B------:R-:W-:Y:S04]  /*24960*/  STG.E.64 desc[UR60][R2.64+0x18], R28 ;  /* 0x0000181c02007986 */ /* 0x000fe8000c101b3c */
[----:B------:R-:W-:Y:S04]  /*24970*/  STG.E.64 desc[UR60][R2.64+0x28], R30 ;  /* 0x0000281e02007986 */ /* 0x000fe8000c101b3c */
[----:B------:R-:W-:Y:S04]  /*24980*/  STG.E.64 desc[UR60][R2.64+0x38], R24 ;  /* 0x0000381802007986 */ /* 0x000fe8000c101b3c */
[----:B------:R-:W-:Y:S04]  /*24990*/  STG.E desc[UR60][R2.64], R5 ;  /* 0x0000000502007986 */ /* 0x000fe8000c10193c */
[----:B------:R-:W-:Y:S04]  /*249a0*/  STG.E desc[UR60][R2.64+0x10], R11 ;  /* 0x0000100b02007986 */ /* 0x000fe8000c10193c */
[----:B------:R-:W-:Y:S04]  /*249b0*/  STG.E desc[UR60][R2.64+0x20], R15 ;  /* 0x0000200f02007986 */ /* 0x000fe8000c10193c */
[----:B------:R-:W-:Y:S01]  /*249c0*/  STG.E desc[UR60][R2.64+0x30], R23 ;  /* 0x0000301702007986 */ /* 0x000fe2000c10193c */
[----:B------:R-:W-:Y:S05]  /*249d0*/  EXIT ;  /* 0x000000000000794d */ /* 0x000fea0003800000 */
.L_x_1215:
[----:B------:R-:W-:Y:S05]  /*249e0*/  @!P1 BRA `(.L_x_1222) ;  /* 0x00000000005c9947 */ /* 0x000fea0003800000 */
[----:B------:R-:W-:Y:S01]  /*249f0*/  MOV R0, 0x0 ;  /* 0x0000000000007802 */ /* 0x000fe20000000f00 */
[----:B------:R-:W-:Y:S01]  /*24a00*/  ULDC.64 UR4, c[0x4][0x3c8] ;  /* 0x0100f20000047ab9 */ /* 0x000fe20000000a00 */
[----:B------:R-:W-:Y:S01]  /*24a10*/  ULDC.64 UR6, c[0x4][0x3c0] ;  /* 0x0100f00000067ab9 */ /* 0x000fe20000000a00 */
[----:B------:R-:W-:Y:S01]  /*24a20*/  IMAD.U32 R4, RZ, RZ, UR4 ;  /* 0x00000004ff047e24 */ /* 0x000fe2000f8e00ff */
[----:B------:R2:W3:Y:S01]  /*24a30*/  LDC.64 R2, c[0x4][R0] ;  /* 0x0100000000027b82 */ /* 0x0004e20000000a00 */
[----:B01----:R-:W-:Y:S01]  /*24a40*/  IMAD.U32 R5, RZ, RZ, UR5 ;  /* 0x00000005ff057e24 */ /* 0x003fe2000f8e00ff */
[----:B------:R-:W-:Y:S01]  /*24a50*/  ULDC.64 UR4, c[0x4][0x290] ;  /* 0x0100a40000047ab9 */ /* 0x000fe20000000a00 */
[----:B------:R-:W-:Y:S02]  /*24a60*/  IMAD.U32 R6, RZ, RZ, UR6 ;  /* 0x00000006ff067e24 */ /* 0x000fe4000f8e00ff */
[----:B------:R-:W-:Y:S02]  /*24a70*/  IMAD.U32 R7, RZ, RZ, UR7 ;  /* 0x00000007ff077e24 */ /* 0x000fe4000f8e00ff */
[----:B------:R-:W-:-:S02]  /*24a80*/  IMAD.U32 R10, RZ, RZ, UR4 ;  /* 0x00000004ff0a7e24 */ /* 0x000fc4000f8e00ff */
[----:B------:R-:W-:Y:S02]  /*24a90*/  IMAD.U32 R11, RZ, RZ, UR5 ;  /* 0x00000005ff0b7e24 */ /* 0x000fe4000f8e00ff */
[----:B------:R-:W-:Y:S02]  /*24aa0*/  IMAD.MOV.U32 R8, RZ, RZ, 0x2dd ;  /* 0x000002ddff087424 */ /* 0x000fe400078e00ff */
[----:B------:R-:W-:Y:S02]  /*24ab0*/  IMAD.MOV.U32 R12, RZ, RZ, 0x1 ;  /* 0x00000001ff0c7424 */ /* 0x000fe400078e00ff */
[----:B--2---:R-:W-:-:S07]  /*24ac0*/  IMAD.MOV.U32 R13, RZ, RZ, RZ ;  /* 0x000000ffff0d7224 */ /* 0x004fce00078e00ff */
[----:B------:R-:W-:-:S07]  /*24ad0*/  LEPC R20, `(.L_x_1223) ;  /* 0x000000001014794e */ /* 0x000fce0000000000 */
[----:B---3--:R-:W-:Y:S05]  /*24ae0*/  CALL.ABS.NOINC R2 ;  /* 0x0000000002007343 */ /* 0x008fea0003c00000 */
.L_x_1223:
[----:B------:R-:W-:Y:S01]  /*24af0*/  IMAD.MOV.U32 R4, RZ, RZ, RZ ;  /* 0x000000ffff047224 */ /* 0x000fe200078e00ff */
[----:B------:R-:W-:Y:S01]  /*24b00*/  CS2R R8, SRZ ;  /* 0x0000000000087805 */ /* 0x000fe2000001ff00 */
[----:B------:R-:W-:Y:S02]  /*24b10*/  IMAD.MOV.U32 R6, RZ, RZ, RZ ;  /* 0x000000ffff067224 */ /* 0x000fe400078e00ff */
[----:B------:R-:W-:Y:S02]  /*24b20*/  IMAD.MOV.U32 R13, RZ, RZ, RZ ;  /* 0x000000ffff0d7224 */ /* 0x000fe400078e00ff */
[----:B------:R-:W-:Y:S02]  /*24b30*/  IMAD.MOV.U32 R21, RZ, RZ, RZ ;  /* 0x000000ffff157224 */ /* 0x000fe400078e00ff */
[----:B------:R-:W-:Y:S02]  /*24b40*/  IMAD.MOV.U32 R10, RZ, RZ, RZ ;  /* 0x000000ffff0a7224 */ /* 0x000fe400078e00ff */
[----:B------:R-:W-:-:S07]  /*24b50*/  IMAD.MOV.U32 R25, RZ, RZ, RZ ;  /* 0x000000ffff197224 */ /* 0x000fce00078e00ff */
.L_x_1222:
[----:B------:R-:W-:Y:S01]  /*24b60*/  ULDC.U8 UR4, c[0x0][0x631] ;  /* 0x00018c4000047ab9 */ /* 0x000fe20000000000 */
[----:B------:R-:W-:Y:S01]  /*24b70*/  IMAD.MOV.U32 R26, RZ, RZ, R4 ;  /* 0x000000ffff1a7224 */ /* 0x000fe200078e0004 */
[----:B------:R-:W-:Y:S01]  /*24b80*/  ISETP.NE.AND P0, PT, RZ, UR4, PT ;  /* 0x00000004ff007c0c */ /* 0x000fe2000bf05270 */
[----:B------:R-:W-:Y:S02]  /*24b90*/  IMAD.MOV.U32 R27, RZ, RZ, R9 ;  /* 0x000000ffff1b7224 */ /* 0x000fe400078e0009 */
[----:B01----:R-:W-:Y:S02]  /*24ba0*/  IMAD.MOV.U32 R28, RZ, RZ, R6 ;  /* 0x000000ffff1c7224 */ /* 0x003fe400078e0006 */
[----:B------:R-:W-:Y:S02]  /*24bb0*/  IMAD.MOV.U32 R29, RZ, RZ, R13 ;  /* 0x000000ffff1d7224 */ /* 0x000fe400078e000d */
[----:B------:R-:W-:Y:S02]  /*24bc0*/  IMAD.MOV.U32 R30, RZ, RZ, R8 ;  /* 0x000000ffff1e7224 */ /* 0x000fe400078e0008 */
[----:B------:R-:W-:-:S02]  /*24bd0*/  IMAD.MOV.U32 R31, RZ, RZ, R21 ;  /* 0x000000ffff1f7224 */ /* 0x000fc400078e0015 */
[----:B------:R-:W-:Y:S02]  /*24be0*/  IMAD.MOV.U32 R24, RZ, RZ, R10 ;  /* 0x000000ffff187224 */ /* 0x000fe400078e000a */
        /* <DEDUP_REMOVED lines=21> */
.L_x_1225:
        /* <DEDUP_REMOVED lines=22> */
.L_x_1226:
        /* <DEDUP_REMOVED lines=22> */
.L_x_1227:
        /* <DEDUP_REMOVED lines=22> */
.L_x_1228:
[----:B------:R-:W-:Y:S02]  /*25160*/  ULDC.64 UR4, c[0x0][0x600] ;  /* 0x0001800000047ab9 */ /* 0x000fe40000000a00 */
[----:B-1----:R-:W-:-:S05]  /*25170*/  IADD3 R2, P0, R17, UR4, RZ ;  /* 0x0000000411027c10 */ /* 0x002fca000ff1e0ff */
[----:B------:R-:W-:-:S05]  /*25180*/  IMAD.X R3, RZ, RZ, UR5, P0 ;  /* 0x00000005ff037e24 */ /* 0x000fca00080e06ff */
[----:B------:R-:W-:Y:S01]  /*25190*/  STG.E.64 desc[UR60][R2.64], R24 ;  /* 0x0000001802007986 */ /* 0x000fe2000c101b3c */
[----:B------:R-:W-:Y:S05]  /*251a0*/  EXIT ;  /* 0x000000000000794d */ /* 0x000fea0003800000 */
.L_x_1224:
        /* <DEDUP_REMOVED lines=16> */
.L_x_1229:
[----:B------:R0:W1:Y:S01]  /*252b0*/  LDC.64 R14, c[0x4][R2] ;  /* 0x01000000020e7b82 */ /* 0x0000620000000a00 */
        /* <DEDUP_REMOVED lines=14> */
.L_x_1230:
        /* <DEDUP_REMOVED lines=15> */
.L_x_1231:
        /* <DEDUP_REMOVED lines=15> */
.L_x_1232:
[----:B------:R-:W-:Y:S05]  /*25580*/  EXIT ;  /* 0x000000000000794d */ /* 0x000fea0003800000 */
.L_x_1133:
        /* <DEDUP_REMOVED lines=24> */
[----:B------:R-:W-:Y:S02]  /*25710*/  IADD3.X R69, R69, UR5, RZ, P4, !PT ;  /* 0x0000000545457c10 */ /* 0x000fe4000a7fe4ff */
[----:B------:R-:W-:-:S07]  /*25720*/  IADD3.X R25, R25, UR5, RZ, P5, !PT ;  /* 0x0000000519197c10 */ /* 0x000fce000affe4ff */
.L_x_1233:
[----:B------:R-:W-:Y:S05]  /*25730*/  @!P0 BRA `(.L_x_1234) ;  /* 0x0000000800bc8947 */ /* 0x000fea0003800000 */
[----:B------:R-:W-:Y:S02]  /*25740*/  ULDC.U8 UR4, c[0x0][0x631] ;  /* 0x00018c4000047ab9 */ /* 0x000fe40000000000 */
[----:B------:R-:W-:Y:S01]  /*25750*/  ISETP.NE.AND P2, PT, RZ, UR4, PT ;  /* 0x00000004ff007c0c */ /* 0x000fe2000bf45270 */
[----:B------:R-:W-:-:S12]  /*25760*/  @!P1 BRA `(.L_x_1235) ;  /* 0x0000000400109947 */ /* 0x000fd80003800000 */
[----:B------:R-:W2:Y:S04]  /*25770*/  LDG.E R8, desc[UR60][R2.64] ;  /* 0x0000003c02087981 */ /* 0x000ea8000c1e1900 */
        /* <DEDUP_REMOVED lines=67> */
.L_x_1235:
[----:B------:R-:W-:Y:S02]  /*25bb0*/  IMAD.MOV.U32 R68, RZ, RZ, R70 ;  /* 0x000000ffff447224 */ /* 0x000fe400078e0046 */
[----:B------:R-:W-:Y:S02]  /*25bc0*/  IMAD.MOV.U32 R28, RZ, RZ, R30 ;  /* 0x000000ffff1c7224 */ /* 0x000fe400078e001e */
        /* <DEDUP_REMOVED lines=22> */
.L_x_1237:
        /* <DEDUP_REMOVED lines=22> */
.L_x_1238:
        /* <DEDUP_REMOVED lines=22> */
.L_x_1239:
        /* <DEDUP_REMOVED lines=22> */
.L_x_1240:
[----:B------:R-:W-:Y:S02]  /*26150*/  ULDC.64 UR4, c[0x0][0x600] ;  /* 0x0001800000047ab9 */ /* 0x000fe40000000a00 */
[----:B-1----:R-:W-:-:S05]  /*26160*/  IADD3 R2, P0, R17, UR4, RZ ;  /* 0x0000000411027c10 */ /* 0x002fca000ff1e0ff */
[----:B------:R-:W-:-:S05]  /*26170*/  IMAD.X R3, RZ, RZ, UR5, P0 ;  /* 0x00000005ff037e24 */ /* 0x000fca00080e06ff */
[----:B------:R-:W-:Y:S01]  /*26180*/  STG.E.64 desc[UR60][R2.64], R24 ;  /* 0x0000001802007986 */ /* 0x000fe2000c101b3c */
[----:B------:R-:W-:Y:S05]  /*26190*/  EXIT ;  /* 0x000000000000794d */ /* 0x000fea0003800000 */
.L_x_1236:
        /* <DEDUP_REMOVED lines=9> */
.L_x_1234:
        /* <DEDUP_REMOVED lines=17> */
.L_x_1242:
[----:B------:R-:W-:Y:S01]  /*26340*/  CS2R R24, SRZ ;  /* 0x0000000000187805 */ /* 0x000fe2000001ff00 */
[----:B------:R-:W-:Y:S02]  /*26350*/  IMAD.MOV.U32 R70, RZ, RZ, RZ ;  /* 0x000000ffff467224 */ /* 0x000fe400078e00ff */
[----:B------:R-:W-:Y:S02]  /*26360*/  IMAD.MOV.U32 R69, RZ, RZ, RZ ;  /* 0x000000ffff457224 */ /* 0x000fe400078e00ff */
[----:B------:R-:W-:Y:S02]  /*26370*/  IMAD.MOV.U32 R30, RZ, RZ, RZ ;  /* 0x000000ffff1e7224 */ /* 0x000fe400078e00ff */
[----:B------:R-:W-:Y:S02]  /*26380*/  IMAD.MOV.U32 R29, RZ, RZ, RZ ;  /* 0x000000ffff1d7224 */ /* 0x000fe400078e00ff */
[----:B------:R-:W-:Y:S02]  /*26390*/  IMAD.MOV.U32 R64, RZ, RZ, RZ ;  /* 0x000000ffff407224 */ /* 0x000fe400078e00ff */
[----:B------:R-:W-:-:S07]  /*263a0*/  IMAD.MOV.U32 R63, RZ, RZ, RZ ;  /* 0x000000ffff3f7224 */ /* 0x000fce00078e00ff */
.L_x_1241:
[----:B------:R-:W-:Y:S01]  /*263b0*/  ULDC.U8 UR4, c[0x0][0x631] ;  /* 0x00018c4000047ab9 */ /* 0x000fe20000000000 */
[----:B------:R-:W-:Y:S01]  /*263c0*/  IMAD.MOV.U32 R71, RZ, RZ, R69 ;  /* 0x000000ffff477224 */ /* 0x000fe200078e0045 */
[----:B------:R-:W-:Y:S01]  /*263d0*/  ISETP.NE.AND P0, PT, RZ, UR4, PT ;  /* 0x00000004ff007c0c */ /* 0x000fe2000bf05270 */
[----:B------:R-:W-:Y:S02]  /*263e0*/  IMAD.MOV.U32 R31, RZ, RZ, R29 ;  /* 0x000000ffff1f7224 */ /* 0x000fe400078e001d */
[----:B------:R-:W-:-:S10]  /*263f0*/  IMAD.MOV.U32 R65, RZ, RZ, R63 ;  /* 0x000000ffff417224 */ /* 0x000fd400078e003f */
        /* <DEDUP_REMOVED lines=21> */
.L_x_1244:
        /* <DEDUP_REMOVED lines=22> */
.L_x_1245:
        /* <DEDUP_REMOVED lines=22> */
.L_x_1246:
        /* <DEDUP_REMOVED lines=22> */
.L_x_1247:
[----:B------:R-:W-:Y:S02]  /*26970*/  ULDC.64 UR4, c[0x0][0x600] ;  /* 0x0001800000047ab9 */ /* 0x000fe40000000a00 */
[----:B-1----:R-:W-:-:S05]  /*26980*/  IADD3 R2, P0, R17, UR4, RZ ;  /* 0x0000000411027c10 */ /* 0x002fca000ff1e0ff */
[----:B------:R-:W-:-:S05]  /*26990*/  IMAD.X R3, RZ, RZ, UR5, P0 ;  /* 0x00000005ff037e24 */ /* 0x000fca00080e06ff */
[----:B------:R-:W-:Y:S01]  /*269a0*/  STG.E.64 desc[UR60][R2.64], R24 ;  /* 0x0000001802007986 */ /* 0x000fe2000c101b3c */
[----:B------:R-:W-:Y:S05]  /*269b0*/  EXIT ;  /* 0x000000000000794d */ /* 0x000fea0003800000 */
.L_x_1243:
        /* <DEDUP_REMOVED lines=16> */
.L_x_1248:
        /* <DEDUP_REMOVED lines=15> */
.L_x_1249:
        /* <DEDUP_REMOVED lines=15> */
.L_x_1250:
        /* <DEDUP_REMOVED lines=15> */
.L_x_1251:
[----:B------:R-:W-:Y:S05]  /*26d90*/  EXIT ;  /* 0x000000000000794d */ /* 0x000fea0003800000 */
        .weak           $__internal_4_$__cuda_sm20_div_u64
        .type           $__internal_4_$__cuda_sm20_div_u64,@function
        .size           $__internal_4_$__cuda_sm20_div_u64,($__internal_5_$__cuda_sm20_rem_u64 - $__internal_4_$__cuda_sm20_div_u64)
$__internal_4_$__cuda_sm20_div_u64:
        /* <DEDUP_REMOVED lines=25> */
[----:B------:R-:W-:-:S04]  /*26f30*/  IMAD.X R6, RZ, RZ, ~R6, P0 ;  /* 0x000000ffff067224 */ /* 0x000fc800000e0e06 */
        /* <DEDUP_REMOVED lines=8> */
[----:B------:R-:W-:Y:S02]  /*26fc0*/  IMAD.MOV.U32 R13, RZ, RZ, RZ ;  /* 0x000000ffff0d7224 */ /* 0x000fe400078e00ff */
        /* <DEDUP_REMOVED lines=9> */
[C---:B------:R-:W-:Y:S01]  /*27060*/  IMAD R13, R15.reuse, R3, R13 ;  /* 0x000000030f0d7224 */ /* 0x040fe200078e020d */
[----:B------:R-:W-:Y:S02]  /*27070*/  IADD3 R8, P3, R15, 0x1, RZ ;  /* 0x000000010f087810 */ /* 0x000fe40007f7e0ff */
[-C--:B------:R-:W-:Y:S01]  /*27080*/  ISETP.GE.U32.AND P0, PT, R27, R0.reuse, PT ;  /* 0x000000001b00720c */ /* 0x080fe20003f06070 */
[----:B------:R-:W-:Y:S02]  /*27090*/  IMAD R13, R6, R0, R13 ;  /* 0x00000000060d7224 */ /* 0x000fe400078e020d */
[----:B------:R-:W-:Y:S02]  /*270a0*/  IMAD.X R21, RZ, RZ, R6, P3 ;  /* 0x000000ffff157224 */ /* 0x000fe400018e0606 */
[----:B------:R-:W-:Y:S01]  /*270b0*/  IMAD.X R26, R26, 0x1, ~R13, P1 ;  /* 0x000000011a1a7824 */ /* 0x000fe200008e0e0d */
[----:B------:R-:W-:-:S04]  /*270c0*/  IADD3 R23, P1, -R0, R27, RZ ;  /* 0x0000001b00177210 */ /* 0x000fc80007f3e1ff */
[C---:B------:R-:W-:Y:S01]  /*270d0*/  ISETP.GE.U32.AND.EX P0, PT, R26.reuse, R3, PT, P0 ;  /* 0x000000031a00720c */ /* 0x040fe20003f06100 */
[----:B------:R-:W-:Y:S01]  /*270e0*/  IMAD.X R12, R26, 0x1, ~R3, P1 ;  /* 0x000000011a0c7824 */ /* 0x000fe200008e0e03 */
[----:B------:R-:W-:Y:S02]  /*270f0*/  ISETP.NE.U32.AND P1, PT, R0, RZ, PT ;  /* 0x000000ff0000720c */ /* 0x000fe40003f25070 */
[----:B------:R-:W-:Y:S02]  /*27100*/  SEL R23, R23, R27, P0 ;  /* 0x0000001b17177207 */ /* 0x000fe40000000000 */
[----:B------:R-:W-:Y:S02]  /*27110*/  SEL R13, R8, R15, P0 ;  /* 0x0000000f080d7207 */ /* 0x000fe40000000000 */
[----:B------:R-:W-:Y:S02]  /*27120*/  SEL R12, R12, R26, P0 ;  /* 0x0000001a0c0c7207 */ /* 0x000fe40000000000 */
[----:B------:R-:W-:-:S02]  /*27130*/  SEL R8, R21, R6, P0 ;  /* 0x0000000615087207 */ /* 0x000fc40000000000 */
[----:B------:R-:W-:Y:S02]  /*27140*/  ISETP.GE.U32.AND P0, PT, R23, R0, PT ;  /* 0x000000001700720c */ /* 0x000fe40003f06070 */
[----:B------:R-:W-:Y:S02]  /*27150*/  IADD3 R6, P3, R13, 0x1, RZ ;  /* 0x000000010d067810 */ /* 0x000fe40007f7e0ff */
[----:B------:R-:W-:Y:S01]  /*27160*/  ISETP.GE.U32.AND.EX P0, PT, R12, R3, PT, P0 ;  /* 0x000000030c00720c */ /* 0x000fe20003f06100 */
[----:B------:R-:W-:Y:S01]  /*27170*/  IMAD.MOV.U32 R12, RZ, RZ, R2 ;  /* 0x000000ffff0c7224 */ /* 0x000fe200078e0002 */
[----:B------:R-:W-:Y:S01]  /*27180*/  ISETP.NE.AND.EX P1, PT, R3, RZ, PT, P1 ;  /* 0x000000ff0300720c */ /* 0x000fe20003f25310 */
[----:B------:R-:W-:Y:S01]  /*27190*/  IMAD.X R15, RZ, RZ, R8, P3 ;  /* 0x000000ffff0f7224 */ /* 0x000fe200018e0608 */
[----:B------:R-:W-:Y:S01]  /*271a0*/  SEL R6, R6, R13, P0 ;  /* 0x0000000d06067207 */ /* 0x000fe20000000000 */
[----:B------:R-:W-:-:S03]  /*271b0*/  IMAD.MOV.U32 R13, RZ, RZ, 0x0 ;  /* 0x00000000ff0d7424 */ /* 0x000fc600078e00ff */
[----:B------:R-:W-:Y:S02]  /*271c0*/  SEL R15, R15, R8, P0 ;  /* 0x000000080f0f7207 */ /* 0x000fe40000000000 */
[----:B------:R-:W-:Y:S02]  /*271d0*/  SEL R6, R6, 0xffffffff, P1 ;  /* 0xffffffff06067807 */ /* 0x000fe40000800000 */
[----:B------:R-:W-:Y:S01]  /*271e0*/  SEL R15, R15, 0xffffffff, P1 ;  /* 0xffffffff0f0f7807 */ /* 0x000fe20000800000 */
[----:B------:R-:W-:Y:S06]  /*271f0*/  RET.REL.NODEC R12 `(_ZN2at6native13reduce_kernelILi128ELi4ENS0_8ReduceOpIfNS0_9ArgMaxOpsIfEEjlLi4ELi4EEEEEvT1_) ;  /* 0xfffffd8c0c807950 */ /* 0x000fec0003c3ffff */
        .weak           $__internal_5_$__cuda_sm20_rem_u64
        .type           $__internal_5_$__cuda_sm20_rem_u64,@function
        .size           $__internal_5_$__cuda_sm20_rem_u64,(.L_x_6962 - $__internal_5_$__cuda_sm20_rem_u64)
$__internal_5_$__cuda_sm20_rem_u64:
        /* <DEDUP_REMOVED lines=43> */
[----:B------:R-:W-:Y:S02]  /*274b0*/  IMAD R13, R13, R21, R11 ;  /* 0x000000150d0d7224 */ /* 0x000fe400078e020b */
[----:B------:R-:W-:Y:S01]  /*274c0*/  IMAD.MOV.U32 R10, RZ, RZ, R20 ;  /* 0x000000ffff0a7224 */ /* 0x000fe200078e0014 */
[-C--:B------:R-:W-:Y:S01]  /*274d0*/  ISETP.GE.U32.AND P0, PT, R15, R14.reuse, PT ;  /* 0x0000000e0f00720c */ /* 0x080fe20003f06070 */
[----:B------:R-:W-:-:S04]  /*274e0*/  IMAD R2, R2, R14, R13 ;  /* 0x0000000e02027224 */ /* 0x000fc800078e020d */
[----:B------:R-:W-:Y:S01]  /*274f0*/  IMAD.X R2, R8, 0x1, ~R2, P1 ;  /* 0x0000000108027824 */ /* 0x000fe200008e0e02 */
[----:B------:R-:W-:-:S04]  /*27500*/  IADD3 R11, P1, -R14, R15, RZ ;  /* 0x0000000f0e0b7210 */ /* 0x000fc80007f3e1ff */
[C---:B------:R-:W-:Y:S01]  /*27510*/  ISETP.GE.U32.AND.EX P0, PT, R2.reuse, R21, PT, P0 ;  /* 0x000000150200720c */ /* 0x040fe20003f06100 */
[----:B------:R-:W-:Y:S01]  /*27520*/  IMAD.X R6, R2, 0x1, ~R21, P1 ;  /* 0x0000000102067824 */ /* 0x000fe200008e0e15 */
[----:B------:R-:W-:Y:S02]  /*27530*/  ISETP.NE.U32.AND P1, PT, R14, RZ, PT ;  /* 0x000000ff0e00720c */ /* 0x000fe40003f25070 */
[----:B------:R-:W-:Y:S02]  /*27540*/  SEL R11, R11, R15, P0 ;  /* 0x0000000f0b0b7207 */ /* 0x000fe40000000000 */
[----:B------:R-:W-:Y:S02]  /*27550*/  SEL R6, R6, R2, P0 ;  /* 0x0000000206067207 */ /* 0x000fe40000000000 */
[----:B------:R-:W-:Y:S02]  /*27560*/  ISETP.GE.U32.AND P0, PT, R11, R14, PT ;  /* 0x0000000e0b00720c */ /* 0x000fe40003f06070 */
[----:B------:R-:W-:-:S02]  /*27570*/  IADD3 R2, P2, -R14, R11, RZ ;  /* 0x0000000b0e027210 */ /* 0x000fc40007f5e1ff */
[C---:B------:R-:W-:Y:S02]  /*27580*/  ISETP.GE.U32.AND.EX P0, PT, R6.reuse, R21, PT, P0 ;  /* 0x000000150600720c */ /* 0x040fe40003f06100 */
[----:B------:R-:W-:Y:S01]  /*27590*/  ISETP.NE.AND.EX P1, PT, R21, RZ, PT, P1 ;  /* 0x000000ff1500720c */ /* 0x000fe20003f25310 */
[----:B------:R-:W-:Y:S01]  /*275a0*/  IMAD.X R13, R6, 0x1, ~R21, P2 ;  /* 0x00000001060d7824 */ /* 0x000fe200010e0e15 */
[----:B------:R-:W-:Y:S01]  /*275b0*/  SEL R2, R2, R11, P0 ;  /* 0x0000000b02027207 */ /* 0x000fe20000000000 */
[----:B------:R-:W-:-:S03]  /*275c0*/  IMAD.MOV.U32 R11, RZ, RZ, 0x0 ;  /* 0x00000000ff0b7424 */ /* 0x000fc600078e00ff */
[----:B------:R-:W-:Y:S02]  /*275d0*/  SEL R13, R13, R6, P0 ;  /* 0x000000060d0d7207 */ /* 0x000fe40000000000 */
[----:B------:R-:W-:Y:S02]  /*275e0*/  SEL R2, R2, 0xffffffff, P1 ;  /* 0xffffffff02027807 */ /* 0x000fe40000800000 */
[----:B------:R-:W-:Y:S01]  /*275f0*/  SEL R13, R13, 0xffffffff, P1 ;  /* 0xffffffff0d0d7807 */ /* 0x000fe20000800000 */
[----:B------:R-:W-:Y:S06]  /*27600*/  RET.REL.NODEC R10 `(_ZN2at6native13reduce_kernelILi128ELi4ENS0_8ReduceOpIfNS0_9ArgMaxOpsIfEEjlLi4ELi4EEEEEvT1_) ;  /* 0xfffffd880a7c7950 */ /* 0x000fec0003c3ffff */
.L_x_1252:
        /* <DEDUP_REMOVED lines=15> */
.L_x_6962:


//--------------------- .text._ZN2at6native13reduce_kernelILi512ELi1ENS0_8ReduceOpIdNS0_9ArgMaxOpsIdEEjlLi4ELi4EEEEEvT1_ --------------------------
	.section	.text._ZN2at6native13reduce_kernelILi512ELi1ENS0_8ReduceOpIdNS0_9ArgMaxOpsIdEEjlLi4ELi4EEEEEvT1_,"ax",@progbits
	.align	128
        .global         _ZN2at6native13reduce_kernelILi512ELi1ENS0_8ReduceOpIdNS0_9ArgMaxOpsIdEEjlLi4ELi4EEEEEvT1_
        .type           _ZN2at6native13reduce_kernelILi512ELi1ENS0_8ReduceOpIdNS0_9ArgMaxOpsIdEEjlLi4ELi4EEEEEvT1_,@function
        .size           _ZN2at6native13reduce_kernelILi512ELi1ENS0_8ReduceOpIdNS0_9ArgMaxOpsIdEEjlLi4ELi4EEEEEvT1_,(.L_x_6964 - _ZN2at6native13reduce_kernelILi512ELi1ENS0_8ReduceOpIdNS0_9ArgMaxOpsIdEEjlLi4ELi4EEEEEvT1_)
        .other          _ZN2at6native13reduce_kernelILi512ELi1ENS0_8ReduceOpIdNS0_9ArgMaxOpsIdEEjlLi4ELi4EEEEEvT1_,@"STO_CUDA_ENTRY STV_DEFAULT"
_ZN2at6native13reduce_kernelILi512ELi1ENS0_8ReduceOpIdNS0_9ArgMaxOpsIdEEjlLi4ELi4EEEEEvT1_:
.text._ZN2at6native13reduce_kernelILi512ELi1ENS0_8ReduceOpIdNS0_9ArgMaxOpsIdEEjlLi4ELi4EEEEEvT1_:
[----:B------:R-:W0:Y:S01]  /*0000*/  LDC R1, c[0x0][0x28] ;  /* 0x00000a00ff017b82 */ /* 0x000e220000000800 */
[----:B------:R-:W1:Y:S07]  /*0010*/  S2R R19, SR_TID.X ;  /* 0x0000000000137919 */ /* 0x000e6e0000002100 */
[----:B------:R-:W2:Y:S01]  /*0020*/  LDC R2, c[0x0][0x3fc] ;  /* 0x0000ff00ff027b82 */ /* 0x000ea20000000800 */
[----:B------:R-:W-:Y:S01]  /*0030*/  ULDC.64 UR28, c[0x0][0x248] ;  /* 0x00009200001c7ab9 */ /* 0x000fe20000000a00 */
[----:B------:R-:W-:Y:S01]  /*0040*/  ULDC.64 UR26, c[0x0][0x240] ;  /* 0x00009000001a7ab9 */ /* 0x000fe20000000a00 */
[----:B------:R-:W3:Y:S01]  /*0050*/  S2R R11, SR_TID.Y ;  /* 0x00000000000b7919 */ /* 0x000ee20000002200 */
[----:B------:R-:W-:Y:S01]  /*0060*/  ULDC UR5, c[0x0][0x250] ;  /* 0x0000940000057ab9 */ /* 0x000fe20000000800 */
[----:B0-----:R-:W-:Y:S01]  /*0070*/  VIADD R1, R1, 0xffffffe0 ;  /* 0xffffffe001017836 */ /* 0x001fe20000000000 */
[----:B------:R-:W0:Y:S02]  /*0080*/  S2R R10, SR_CTAID.Y ;  /* 0x00000000000a7919 */ /* 0x000e240000002600 */
[----:B------:R-:W4:Y:S08]  /*0090*/  S2UR UR4, SR_CTAID.X ;  /* 0x00000000000479c3 */ /* 0x000f300000002500 */
[----:B------:R-:W4:Y:S01]  /*00a0*/  LDC R5, c[0x0][0x238] ;  /* 0x00008e00ff057b82 */ /* 0x000f220000000800 */
[----:B--2---:R-:W-:Y:S01]  /*00b0*/  ISETP.NE.AND P0, PT, R2, RZ, PT ;  /* 0x000000ff0200720c */ /* 0x004fe20003f05270 */
[----:B-1----:R-:W-:-:S02]  /*00c0*/  IMAD R0, R19, UR29, RZ ;  /* 0x0000001d13007c24 */ /* 0x002fc4000f8e02ff */
[----:B------:R-:W-:Y:S02]  /*00d0*/  IMAD R3, R19, UR26, RZ ;  /* 0x0000001a13037c24 */ /* 0x000fe4000f8e02ff */
[C---:B---3--:R-:W-:Y:S02]  /*00e0*/  IMAD R0, R11.reuse, UR5, R0 ;  /* 0x000000050b007c24 */ /* 0x048fe4000f8e0200 */
[----:B------:R-:W-:Y:S02]  /*00f0*/  IMAD R3, R11, UR27, R3 ;  /* 0x0000001b0b037c24 */ /* 0x000fe4000f8e0203 */
[----:B----4-:R-:W-:Y:S02]  /*0100*/  IMAD R5, R5, UR4, R0 ;  /* 0x0000000405057c24 */ /* 0x010fe4000f8e0200 */
[----:B------:R-:W-:Y:S02]  /*0110*/  IMAD.MOV.U32 R0, RZ, RZ, RZ ;  /* 0x000000ffff007224 */ /* 0x000fe400078e00ff */
[----:B0-----:R-:W-:Y:S01]  /*0120*/  IMAD R3, R10, UR28, R3 ;  /* 0x0000001c0a037c24 */ /* 0x001fe2000f8e0203 */
        /* <DEDUP_REMOVED lines=274> */
.L_x_1253:
[----:B------:R-:W-:Y:S01]  /*1250*/  ULDC UR4, c[0x0][0x22c] ;  /* 0x00008b0000047ab9 */ /* 0x000fe20000000800 */
[----:B------:R-:W-:Y:S01]  /*1260*/  ULDC.64 UR36, c[0x0][0x208] ;  /* 0x0000820000247ab9 */ /* 0x000fe20000000a00 */
[----:B------:R-:W-:Y:S01]  /*1270*/  IMAD.U32 R27, RZ, RZ, UR4 ;  /* 0x00000004ff1b7e24 */ /* 0x000fe2000f8e00ff */
[----:B------:R-:W-:Y:S01]  /*1280*/  ULDC UR4, c[0x0][0x230] ;  /* 0x00008c0000047ab9 */ /* 0x000fe20000000800 */
[----:B------:R-:W-:Y:S01]  /*1290*/  BSSY B0, `(.L_x_1254) ;  /* 0x0000de6000007945 */ /* 0x000fe20003800000 */
[----:B------:R-:W-:Y:S01]  /*12a0*/  IMAD.MOV.U32 R24, RZ, RZ, RZ ;  /* 0x000000ffff187224 */ /* 0x000fe200078e00ff */
[----:B------:R-:W-:Y:S02]  /*12b0*/  MOV R26, RZ ;  /* 0x000000ff001a7202 */ /* 0x000fe40000000f00 */
[----:B------:R-:W-:-:S04]  /*12c0*/  ISETP.GE.U32.AND P0, PT, R3, R27, PT ;  /* 0x0000001b0300720c */ /* 0x000fc80003f06070 */
[----:B------:R-:W-:Y:S02]  /*12d0*/  ISETP.GE.U32.OR P0, PT, R5, UR4, P0 ;  /* 0x0000000405007c0c */ /* 0x000fe40008706470 */
[----:B------:R-:W-:-:S11]  /*12e0*/  CS2R R4, SRZ ;  /* 0x0000000000047805 */ /* 0x000fd6000001ff00 */
[----:B------:R-:W-:Y:S05]  /*12f0*/  @P0 BRA `(.L_x_1255) ;  /* 0x000000dc007c0947 */ /* 0x000fea0003800000 */
[----:B------:R-:W-:Y:S01]  /*1300*/  ULDC.U8 UR6, c[0x0][0x260] ;  /* 0x0000980000067ab9 */ /* 0x000fe20000000000 */
[----:B------:R-:W-:Y:S01]  /*1310*/  ULDC.64 UR4, c[0x0][0x5f8] ;  /* 0x00017e0000047ab9 */ /* 0x000fe20000000a00 */
[----:B------:R-:W-:Y:S02]  /*1320*/  ISETP.NE.AND P0, PT, RZ, UR6, PT ;  /* 0x00000006ff007c0c */ /* 0x000fe4000bf05270 */
[----:B------:R-:W-:-:S05]  /*1330*/  IADD3 R12, P1, R0, UR4, RZ ;  /* 0x00000004000c7c10 */ /* 0x000fca000ff3e0ff */
[----:B------:R-:W-:-:S06]  /*1340*/  IMAD.X R13, RZ, RZ, UR5, P1 ;  /* 0x00000005ff0d7e24 */ /* 0x000fcc00088e06ff */
[----:B------:R-:W-:Y:S05]  /*1350*/  @!P0 BRA `(.L_x_1256) ;  /* 0x0000001000ac8947 */ /* 0x000fea0003800000 */
[----:B------:R-:W0:Y:S01]  /*1360*/  LDC.64 R4, c[0x0][0x218] ;  /* 0x00008600ff047b82 */ /* 0x000e220000000a00 */
[----:B------:R-:W-:Y:S01]  /*1370*/  SHF.R.U64 R8, R12, 0x3, R13 ;  /* 0x000000030c087819 */ /* 0x000fe2000000120d */
[----:B------:R-:W-:Y:S01]  /*1380*/  ULDC UR4, c[0x0][0x22c] ;  /* 0x00008b0000047ab9 */ /* 0x000fe20000000800 */
[----:B------:R-:W-:Y:S01]  /*1390*/  BSSY B1, `(.L_x_1257) ;  /* 0x0000044000017945 */ /* 0x000fe20003800000 */
[----:B------:R-:W-:Y:S01]  /*13a0*/  IMAD.U32 R0, RZ, RZ, UR4 ;  /* 0x00000004ff007e24 */ /* 0x000fe2000f8e00ff */
[----:B------:R-:W-:Y:S01]  /*13b0*/  LOP3.LUT R8, R8, 0x3, RZ, 0xc0, !PT ;  /* 0x0000000308087812 */ /* 0x000fe200078ec0ff */
[----:B------:R-:W-:Y:S02]  /*13c0*/  STL [R1+0x4], RZ ;  /* 0x000004ff01007387 */ /* 0x000fe40000100800 */
[----:B------:R-:W1:Y:S01]  /*13d0*/  LDC R15, c[0x0][0x220] ;  /* 0x00008800ff0f7b82 */ /* 0x000e620000000800 */
[----:B------:R-:W-:Y:S01]  /*13e0*/  ISETP.NE.AND P0, PT, R8, RZ, PT ;  /* 0x000000ff0800720c */ /* 0x000fe20003f05270 */
[----:B------:R2:W-:Y:S01]  /*13f0*/  STL [R1], R0 ;  /* 0x0000000001007387 */ /* 0x0005e20000100800 */
[----:B------:R-:W-:-:S05]  /*1400*/  IMAD.MOV.U32 R18, RZ, RZ, R0 ;  /* 0x000000ffff127224 */ /* 0x000fca00078e0000 */
[----:B------:R-:W2:Y:S01]  /*1410*/  LDC R14, c[0x0][0x224] ;  /* 0x00008900ff0e7b82 */ /* 0x000ea20000000800 */
[----:B0-----:R-:W-:Y:S01]  /*1420*/  IMAD.MOV.U32 R16, RZ, RZ, R4 ;  /* 0x000000ffff107224 */ /* 0x001fe200078e0004 */
[----:B------:R-:W-:Y:S01]  /*1430*/  MOV R17, R5 ;  /* 0x0000000500117202 */ /* 0x000fe20000000f00 */
        /* <DEDUP_REMOVED lines=17> */
.L_x_1262:
[----:B------:R-:W-:Y:S05]  /*1550*/  BSYNC B3 ;  /* 0x0000000000037941 */ /* 0x000fea0003800000 */
.L_x_1261:
[----:B------:R-:W-:-:S04]  /*1560*/  PRMT R6, R6, 0x9910, RZ ;  /* 0x0000991006067816 */ /* 0x000fc800000000ff */
[----:B------:R-:W-:-:S13]  /*1570*/  ISETP.NE.AND P0, PT, R6, RZ, PT ;  /* 0x000000ff0600720c */ /* 0x000fda0003f05270 */
[----:B------:R-:W-:Y:S05]  /*1580*/  @!P0 BRA `(.L_x_1260) ;  /* 0x00000000006c8947 */ /* 0x000fea0003800000 */
[----:B------:R-:W-:Y:S01]  /*1590*/  IADD3 R7, P0, R19, -R8, RZ ;  /* 0x8000000813077210 */ /* 0x000fe20007f1e0ff */
[----:B------:R-:W0:Y:S08]  /*15a0*/  LDC.64 R16, c[0x0][0x218] ;  /* 0x00008600ff107b82 */ /* 0x000e300000000a00 */
[----:B------:R-:W1:Y:S01]  /*15b0*/  LDC.64 R10, c[0x0][0x220] ;  /* 0x00008800ff0a7b82 */ /* 0x000e620000000a00 */
[----:B------:R-:W-:Y:S01]  /*15c0*/  IMAD.X R0, RZ, RZ, -0x1, P0 ;  /* 0xffffffffff007424 */ /* 0x000fe200000e06ff */
[----:B------:R-:W-:Y:S01]  /*15d0*/  LEA R6, P0, R7, R12, 0x3 ;  /* 0x0000000c07067211 */ /* 0x000fe200078018ff */
[----:B------:R-:W-:-:S03]  /*15e0*/  ULDC.64 UR4, c[0x0][0x218] ;  /* 0x0000860000047ab9 */ /* 0x000fc60000000a00 */
[----:B------:R-:W-:-:S06]  /*15f0*/  LEA.HI.X R7, R7, R13, R0, 0x3, P0 ;  /* 0x0000000d07077211 */ /* 0x000fcc00000f1c00 */
[----:B------:R-:W2:Y:S01]  /*1600*/  LDG.E.64 R6, desc[UR36][R6.64] ;  /* 0x0000002406067981 */ /* 0x000ea2000c1e1b00 */
[----:B------:R-:W-:Y:S02]  /*1610*/  PLOP3.LUT P0, PT, PT, PT, PT, 0x80, 0x0 ;  /* 0x000000000000781c */ /* 0x000fe40003f0f070 */
[----:B------:R-:W-:Y:S01]  /*1620*/  IADD3 R9, R19, -R8, RZ ;  /* 0x8000000813097210 */ /* 0x000fe20007ffe0ff */
[----:B0-----:R-:W-:-:S14]  /*1630*/  DSETP.GTU.AND P2, PT, |R16|, +INF , PT ;  /* 0x7ff000001000742a */ /* 0x001fdc0003f4c200 */
[C-C-:B--2---:R-:W-:Y:S02]  /*1640*/  @!P2 DSETP.NEU.AND P1, PT, R6.reuse, R16.reuse, PT ;  /* 0x000000100600a22a */ /* 0x144fe40003f2d000 */
[----:B------:R-:W-:-:S04]  /*1650*/  @!P2 DSETP.GEU.AND P3, PT, R6, R16, PT ;  /* 0x000000100600a22a */ /* 0x000fc80003f6e000 */
[----:B------:R-:W-:Y:S02]  /*1660*/  @!P2 PLOP3.LUT P0, PT, P1, PT, PT, 0x80, 0x0 ;  /* 0x000000000000a81c */ /* 0x000fe40000f0f070 */
[CC--:B-1----:R-:W-:Y:S02]  /*1670*/  @!P2 ISETP.GT.U32.AND P1, PT, R9.reuse, R10.reuse, PT ;  /* 0x0000000a0900a20c */ /* 0x0c2fe40003f24070 */
[----:B------:R-:W-:Y:S02]  /*1680*/  @!P2 SEL R0, RZ, 0xffffffff, P3 ;  /* 0xffffffffff00a807 */ /* 0x000fe40001800000 */
[----:B------:R-:W-:Y:S02]  /*1690*/  @!P2 ISETP.GT.AND.EX P1, PT, RZ, R11, PT, P1 ;  /* 0x0000000bff00a20c */ /* 0x000fe40003f24310 */
[----:B------:R-:W-:-:S05]  /*16a0*/  @P2 ISETP.GT.U32.AND P3, PT, R9, R10, PT ;  /* 0x0000000a0900220c */ /* 0x000fca0003f64070 */
[----:B------:R-:W-:Y:S01]  /*16b0*/  @!P0 SEL R0, RZ, 0xffffffff, !P1 ;  /* 0xffffffffff008807 */ /* 0x000fe20004800000 */
[----:B------:R-:W-:-:S03]  /*16c0*/  @P2 DSETP.GTU.AND P1, PT, |R6|, +INF , PT ;  /* 0x7ff000000600242a */ /* 0x000fc60003f2c200 */
[----:B------:R-:W-:-:S04]  /*16d0*/  @!P2 LOP3.LUT R0, R0, 0x1, RZ, 0xc0, !PT ;  /* 0x000000010000a812 */ /* 0x000fc800078ec0ff */
[----:B------:R-:W-:Y:S02]  /*16e0*/  @!P2 ISETP.EQ.U32.AND P0, PT, R0, 0x1, PT ;  /* 0x000000010000a80c */ /* 0x000fe40003f02070 */
[----:B------:R-:W-:-:S04]  /*16f0*/  @P2 ISETP.GT.OR.EX P0, PT, RZ, R11, !P1, P3 ;  /* 0x0000000bff00220c */ /* 0x000fc80004f04730 */
[----:B------:R-:W-:Y:S02]  /*1700*/  SEL R2, R9, R10, !P0 ;  /* 0x0000000a09027207 */ /* 0x000fe40004000000 */
[----:B------:R-:W-:Y:S02]  /*1710*/  FSEL R16, R6, UR4, !P0 ;  /* 0x0000000406107c08 */ /* 0x000fe4000c000000 */
[----:B------:R-:W-:Y:S02]  /*1720*/  FSEL R17, R7, UR5, !P0 ;  /* 0x0000000507117c08 */ /* 0x000fe4000c000000 */
[----:B------:R-:W-:-:S07]  /*1730*/  SEL R0, R11, RZ, P0 ;  /* 0x000000ff0b007207 */ /* 0x000fce0000000000 */
.L_x_1260:
[----:B------:R-:W-:Y:S05]  /*1740*/  BSYNC B2 ;  /* 0x0000000000027941 */ /* 0x000fea0003800000 */
.L_x_1259:
[C---:B------:R-:W-:Y:S02]  /*1750*/  IADD3 R7, P0, -R8.reuse, 0x4, RZ ;  /* 0x0000000408077810 */ /* 0x040fe40007f1e1ff */
[C---:B------:R-:W-:Y:S02]  /*1760*/  IADD3 R18, R8.reuse, -0x4, R27 ;  /* 0xfffffffc08127810 */ /* 0x040fe40007ffe01b */
[----:B------:R-:W-:Y:S01]  /*1770*/  IADD3 R8, -R8, 0x4, RZ ;  /* 0x0000000408087810 */ /* 0x000fe20007ffe1ff */
[----:B------:R-:W-:Y:S01]  /*1780*/  IMAD.X R6, RZ, RZ, -0x1, P0 ;  /* 0xffffffffff067424 */ /* 0x000fe200000e06ff */
[----:B------:R-:W-:-:S03]  /*1790*/  LEA R12, P1, R7, R12, 0x3 ;  /* 0x0000000c070c7211 */ /* 0x000fc600078218ff */
[----:B------:R0:W-:Y:S01]  /*17a0*/  STL [R1+0x4], R8 ;  /* 0x0000040801007387 */ /* 0x0001e20000100800 */
[----:B------:R-:W-:-:S03]  /*17b0*/  LEA.HI.X R13, R7, R13, R6, 0x3, P1 ;  /* 0x0000000d070d7211 */ /* 0x000fc600008f1c06 */
[----:B------:R0:W-:Y:S06]  /*17c0*/  STL [R1], R18 ;  /* 0x0000001201007387 */ /* 0x0001ec0000100800 */
.L_x_1258:
[----:B------:R-:W-:Y:S05]  /*17d0*/  BSYNC B1 ;  /* 0x0000000000017941 */ /* 0x000fea0003800000 */
.L_x_1257:
[----:B------:R-:W-:Y:S01]  /*17e0*/  IMAD.SHL.U32 R28, R3, 0x4, RZ ;  /* 0x00000004031c7824 */ /* 0x000fe200078e00ff */
[----:B------:R-:W-:Y:S01]  /*17f0*/  BSSY B1, `(.L_x_1263) ;  /* 0x0000073000017945 */ /* 0x000fe20003800000 */
[--C-:B------:R-:W-:Y:S01]  /*1800*/  IMAD.MOV.U32 R27, RZ, RZ, R15.reuse ;  /* 0x000000ffff1b7224 */ /* 0x100fe200078e000f */
[----:B------:R-:W-:Y:S01]  /*1810*/  MOV R26, R14 ;  /* 0x0000000e001a7202 */ /* 0x000fe20000000f00 */
[----:B------:R-:W-:Y:S01]  /*1820*/  VIADD R6, R28, 0x3 ;  /* 0x000000031c067836 */ /* 0x000fe20000000000 */
[----:B------:R-:W-:Y:S01]  /*1830*/  MOV R20, R4 ;  /* 0x0000000400147202 */ /* 0x000fe20000000f00 */
[----:B------:R-:W-:Y:S02]  /*1840*/  IMAD.MOV.U32 R25, RZ, RZ, R15 ;  /* 0x000000ffff197224 */ /* 0x000fe400078e000f */
[----:B------:R-:W-:Y:S01]  /*1850*/  IMAD.MOV.U32 R24, RZ, RZ, R14 ;  /* 0x000000ffff187224 */ /* 0x000fe200078e000e */
[----:B------:R-:W-:Y:S01]  /*1860*/  ISETP.GE.U32.AND P0, PT, R6, R18, PT ;  /* 0x000000120600720c */ /* 0x000fe20003f06070 */
[----:B0-----:R-:W-:-:S02]  /*1870*/  IMAD.MOV.U32 R18, RZ, RZ, R4 ;  /* 0x000000ffff127224 */ /* 0x001fc400078e0004 */
[--C-:B------:R-:W-:Y:S02]  /*1880*/  IMAD.MOV.U32 R19, RZ, RZ, R5.reuse ;  /* 0x000000ffff137224 */ /* 0x100fe400078e0005 */
[--C-:B------:R-:W-:Y:S02]  /*1890*/  IMAD.MOV.U32 R21, RZ, RZ, R5.reuse ;  /* 0x000000ffff157224 */ /* 0x100fe400078e0005 */
[----:B------:R-:W-:Y:S02]  /*18a0*/  IMAD.MOV.U32 R22, RZ, RZ, R4 ;  /* 0x000000ffff167224 */ /* 0x000fe400078e0004 */
[----:B------:R-:W-:-:S04]  /*18b0*/  IMAD.MOV.U32 R23, RZ, RZ, R5 ;  /* 0x000000ffff177224 */ /* 0x000fc800078e0005 */
[----:B------:R-:W-:Y:S05]  /*18c0*/  @P0 BRA `(.L_x_1264) ;  /* 0x0000000400940947 */ /* 0x000fea0003800000 */
[----:B------:R-:W-:Y:S01]  /*18d0*/  IMAD.MOV.U32 R25, RZ, RZ, R15 ;  /* 0x000000ffff197224 */ /* 0x000fe200078e000f */
[----:B------:R-:W-:Y:S01]  /*18e0*/  MOV R24, R14 ;  /* 0x0000000e00187202 */ /* 0x000fe20000000f00 */
[--C-:B------:R-:W-:Y:S02]  /*18f0*/  IMAD.MOV.U32 R20, RZ, RZ, R4.reuse ;  /* 0x000000ffff147224 */ /* 0x100fe400078e0004 */
[--C-:B------:R-:W-:Y:S02]  /*1900*/  IMAD.MOV.U32 R21, RZ, RZ, R5.reuse ;  /* 0x000000ffff157224 */ /* 0x100fe400078e0005 */
[----:B------:R-:W-:Y:S02]  /*1910*/  IMAD.MOV.U32 R22, RZ, RZ, R4 ;  /* 0x000000ffff167224 */ /* 0x000fe400078e0004 */
[----:B------:R-:W-:-:S07]  /*1920*/  IMAD.MOV.U32 R23, RZ, RZ, R5 ;  /* 0x000000ffff177224 */ /* 0x000fce00078e0005 */
.L_x_1274:
[----:B------:R-:W-:Y:S01]  /*1930*/  IMAD.WIDE.U32 R4, R3, 0x20, R12 ;  /* 0x0000002003047825 */ /* 0x000fe200078e000c */
[----:B------:R-:W2:Y:S04]  /*1940*/  LDL R29, [R1+0x4] ;  /* 0x00000400011d7983 */ /* 0x000ea80000100800 */
[----:B------:R-:W3:Y:S04]  /*1950*/  LDG.E.128 R8, desc[UR36][R4.64] ;  /* 0x0000002404087981 */ /* 0x000ee8000c1e1d00 */
[----:B------:R-:W5:Y:S01]  /*1960*/  LDG.E.128 R4, desc[UR36][R4.64+0x10] ;  /* 0x0000102404047981 */ /* 0x000f62000c1e1d00 */
[----:B------:R-:W-:Y:S01]  /*1970*/  DSETP.GTU.AND P2, PT, |R16|, +INF , PT ;  /* 0x7ff000001000742a */ /* 0x000fe20003f4c200 */
[----:B------:R-:W-:Y:S01]  /*1980*/  PLOP3.LUT P0, PT, PT, PT, PT, 0x80, 0x0 ;  /* 0x000000000000781c */ /* 0x000fe20003f0f070 */
[----:B------:R-:W-:Y:S01]  /*1990*/  BSSY B2, `(.L_x_1265) ;  /* 0x0000022000027945 */ /* 0x000fe20003800000 */
[----:B--2---:R-:W-:-:S11]  /*19a0*/  IADD3 R28, R28, R29, RZ ;  /* 0x0000001d1c1c7210 */ /* 0x004fd60007ffe0ff */
[C-C-:B---3--:R-:W-:Y:S02]  /*19b0*/  @!P2 DSETP.NEU.AND P1, PT, R16.reuse, R8.reuse, PT ;  /* 0x000000081000a22a */ /* 0x148fe40003f2d000 */
[----:B------:R-:W-:-:S04]  /*19c0*/  @!P2 DSETP.GT.AND P3, PT, R16, R8, PT ;  /* 0x000000081000a22a */ /* 0x000fc80003f64000 */
[----:B------:R-:W-:Y:S02]  /*19d0*/  @!P2 PLOP3.LUT P0, PT, P1, PT, PT, 0x80, 0x0 ;  /* 0x000000000000a81c */ /* 0x000fe40000f0f070 */
[-C--:B------:R-:W-:Y:S02]  /*19e0*/  @!P2 ISETP.GE.U32.AND P1, PT, R2, R28.reuse, PT ;  /* 0x0000001c0200a20c */ /* 0x080fe40003f26070 */
[----:B------:R-:W-:Y:S02]  /*19f0*/  @!P2 SEL R29, RZ, 0xffffffff, !P3 ;  /* 0xffffffffff1da807 */ /* 0x000fe40005800000 */
[----:B------:R-:W-:Y:S02]  /*1a00*/  @!P2 ISETP.GE.AND.EX P1, PT, R0, RZ, PT, P1 ;  /* 0x000000ff0000a20c */ /* 0x000fe40003f26310 */
[----:B------:R-:W-:-:S05]  /*1a10*/  @P2 ISETP.LT.U32.AND P3, PT, R2, R28, PT ;  /* 0x0000001c0200220c */ /* 0x000fca0003f61070 */
[----:B------:R-:W-:Y:S01]  /*1a20*/  @!P0 SEL R29, RZ, 0xffffffff, P1 ;  /* 0xffffffffff1d8807 */ /* 0x000fe20000800000 */
[----:B------:R-:W-:-:S03]  /*1a30*/  @P2 DSETP.GTU.AND P1, PT, |R8|, +INF , PT ;  /* 0x7ff000000800242a */ /* 0x000fc60003f2c200 */
[----:B------:R-:W-:-:S04]  /*1a40*/  @!P2 LOP3.LUT R29, R29, 0x1, RZ, 0xc0, !PT ;  /* 0x000000011d1da812 */ /* 0x000fc800078ec0ff */
[----:B------:R-:W-:Y:S02]  /*1a50*/  @!P2 ISETP.EQ.U32.AND P0, PT, R29, 0x1, PT ;  /* 0x000000011d00a80c */ /* 0x000fe40003f02070 */
[----:B------:R-:W-:Y:S01]  /*1a60*/  @P2 ISETP.LT.OR.EX P0, PT, R0, RZ, !P1, P3 ;  /* 0x000000ff0000220c */ /* 0x000fe20004f01730 */
[----:B------:R-:W-:-:S03]  /*1a70*/  DSETP.GTU.AND P1, PT, |R22|, +INF , PT ;  /* 0x7ff000001600742a */ /* 0x000fc60003f2c200 */
[----:B------:R-:W-:Y:S02]  /*1a80*/  FSEL R9, R17, R9, P0 ;  /* 0x0000000911097208 */ /* 0x000fe40000000000 */
[----:B------:R-:W-:Y:S01]  /*1a90*/  FSEL R16, R16, R8, P0 ;  /* 0x0000000810107208 */ /* 0x000fe20000000000 */
[----:B------:R-:W-:Y:S01]  /*1aa0*/  VIADD R8, R28, 0x1 ;  /* 0x000000011c087836 */ /* 0x000fe20000000000 */
[----:B------:R-:W-:Y:S01]  /*1ab0*/  SEL R2, R2, R28, P0 ;  /* 0x0000001c02027207 */ /* 0x000fe20000000000 */
[----:B------:R-:W-:Y:S01]  /*1ac0*/  IMAD.MOV.U32 R17, RZ, RZ, R9 ;  /* 0x000000ffff117224 */ /* 0x000fe200078e0009 */
[----:B------:R-:W-:-:S05]  /*1ad0*/  SEL R0, R0, RZ, P0 ;  /* 0x000000ff00007207 */ /* 0x000fca0000000000 */
[----:B------:R-:W-:Y:S05]  /*1ae0*/  @P1 BRA `(.L_x_1266) ;  /* 0x0000000000241947 */ /* 0x000fea0003800000 */
[C-C-:B------:R-:W-:Y:S01]  /*1af0*/  DSETP.NEU.AND P2, PT, R22.reuse, R10.reuse, PT ;  /* 0x0000000a1600722a */ /* 0x140fe20003f4d000 */
[----:B------:R-:W-:Y:S01]  /*1b00*/  ISETP.GE.U32.AND P0, PT, R15, R8, PT ;  /* 0x000000080f00720c */ /* 0x000fe20003f06070 */
[----:B------:R-:W-:-:S03]  /*1b10*/  DSETP.GT.AND P1, PT, R22, R10, PT ;  /* 0x0000000a1600722a */ /* 0x000fc60003f24000 */
[----:B------:R-:W-:-:S03]  /*1b20*/  ISETP.GE.AND.EX P0, PT, R14, RZ, PT, P0 ;  /* 0x000000ff0e00720c */ /* 0x000fc60003f06300 */
[----:B------:R-:W-:-:S06]  /*1b30*/  SEL R9, RZ, 0xffffffff, !P1 ;  /* 0xffffffffff097807 */ /* 0x000fcc0004800000 */
[----:B------:R-:W-:-:S04]  /*1b40*/  @!P2 SEL R9, RZ, 0xffffffff, P0 ;  /* 0xffffffffff09a807 */ /* 0x000fc80000000000 */
[----:B------:R-:W-:-:S04]  /*1b50*/  LOP3.LUT R9, R9, 0x1, RZ, 0xc0, !PT ;  /* 0x0000000109097812 */ /* 0x000fc800078ec0ff */
[----:B------:R-:W-:Y:S01]  /*1b60*/  ISETP.EQ.U32.AND P0, PT, R9, 0x1, PT ;  /* 0x000000010900780c */ /* 0x000fe20003f02070 */
[----:B------:R-:W-:-:S12]  /*1b70*/  BRA `(.L_x_1267) ;  /* 0x00000000000c7947 */ /* 0x000fd80003800000 */
.L_x_1266:
[----:B------:R-:W-:Y:S01]  /*1b80*/  DSETP.GTU.AND P0, PT, |R10|, +INF , PT ;  /* 0x7ff000000a00742a */ /* 0x000fe20003f0c200 */
[----:B------:R-:W-:-:S05]  /*1b90*/  ISETP.LT.U32.AND P1, PT, R15, R8, PT ;  /* 0x000000080f00720c */ /* 0x000fca0003f21070 */
[----:B------:R-:W-:-:S13]  /*1ba0*/  ISETP.LT.OR.EX P0, PT, R14, RZ, !P0, P1 ;  /* 0x000000ff0e00720c */ /* 0x000fda0004701710 */
.L_x_1267:
[----:B------:R-:W-:Y:S05]  /*1bb0*/  BSYNC B2 ;  /* 0x0000000000027941 */ /* 0x000fea0003800000 */
.L_x_1265:
[----:B------:R-:W-:Y:S01]  /*1bc0*/  DSETP.GTU.AND P1, PT, |R20|, +INF , PT ;  /* 0x7ff000001400742a */ /* 0x000fe20003f2c200 */
[----:B------:R-:W-:Y:S01]  /*1bd0*/  FSEL R22, R22, R10, P0 ;  /* 0x0000000a16167208 */ /* 0x000fe20000000000 */
[----:B------:R-:W-:Y:S01]  /*1be0*/  BSSY B2, `(.L_x_1268) ;  /* 0x0000013000027945 */ /* 0x000fe20003800000 */
[----:B------:R-:W-:Y:S02]  /*1bf0*/  FSEL R10, R23, R11, P0 ;  /* 0x0000000b170a7208 */ /* 0x000fe40000000000 */
[----:B------:R-:W-:Y:S01]  /*1c00*/  SEL R15, R15, R8, P0 ;  /* 0x000000080f0f7207 */ /* 0x000fe20000000000 */
[----:B------:R-:W-:Y:S01]  /*1c10*/  VIADD R8, R28, 0x2 ;  /* 0x000000021c087836 */ /* 0x000fe20000000000 */
[----:B------:R-:W-:Y:S01]  /*1c20*/  SEL R14, R14, RZ, P0 ;  /* 0x000000ff0e0e7207 */ /* 0x000fe20000000000 */
[----:B------:R-:W-:-:S06]  /*1c30*/  IMAD.MOV.U32 R23, RZ, RZ, R10 ;  /* 0x000000ffff177224 */ /* 0x000fcc00078e000a */
[----:B------:R-:W-:Y:S05]  /*1c40*/  @P1 BRA `(.L_x_1269) ;  /* 0x0000000000241947 */ /* 0x000fea0003800000 */
[C-C-:B-----5:R-:W-:Y:S01]  /*1c50*/  DSETP.NEU.AND P2, PT, R20.reuse, R4.reuse, PT ;  /* 0x000000041400722a */ /* 0x160fe20003f4d000 */
        /* <DEDUP_REMOVED lines=8> */
.L_x_1269:
[----:B-----5:R-:W-:Y:S01]  /*1ce0*/  DSETP.GTU.AND P0, PT, |R4|, +INF , PT ;  /* 0x7ff000000400742a */ /* 0x020fe20003f0c200 */
[----:B------:R-:W-:-:S05]  /*1cf0*/  ISETP.LT.U32.AND P1, PT, R25, R8, PT ;  /* 0x000000081900720c */ /* 0x000fca0003f21070 */
[----:B------:R-:W-:-:S13]  /*1d00*/  ISETP.LT.OR.EX P0, PT, R24, RZ, !P0, P1 ;  /* 0x000000ff1800720c */ /* 0x000fda0004701710 */
.L_x_1270:
[----:B------:R-:W-:Y:S05]  /*1d10*/  BSYNC B2 ;  /* 0x0000000000027941 */ /* 0x000fea0003800000 */
.L_x_1268:
[----:B------:R-:W-:Y:S01]  /*1d20*/  DSETP.GTU.AND P1, PT, |R18|, +INF , PT ;  /* 0x7ff000001200742a */ /* 0x000fe20003f2c200 */
[----:B------:R-:W-:Y:S01]  /*1d30*/  BSSY B2, `(.L_x_1271) ;  /* 0x0000013000027945 */ /* 0x000fe20003800000 */
[----:B------:R-:W-:Y:S02]  /*1d40*/  SEL R25, R25, R8, P0 ;  /* 0x0000000819197207 */ /* 0x000fe40000000000 */
[----:B------:R-:W-:Y:S02]  /*1d50*/  FSEL R20, R20, R4, P0 ;  /* 0x0000000414147208 */ /* 0x000fe40000000000 */
[----:B------:R-:W-:Y:S02]  /*1d60*/  FSEL R21, R21, R5, P0 ;  /* 0x0000000515157208 */ /* 0x000fe40000000000 */
[----:B------:R-:W-:Y:S02]  /*1d70*/  SEL R24, R24, RZ, P0 ;  /* 0x000000ff18187207 */ /* 0x000fe40000000000 */
[----:B------:R-:W-:-:S04]  /*1d80*/  IADD3 R28, R28, 0x3, RZ ;  /* 0x000000031c1c7810 */ /* 0x000fc80007ffe0ff */
        /* <DEDUP_REMOVED lines=10> */
.L_x_1272:
[----:B------:R-:W-:Y:S01]  /*1e30*/  DSETP.GTU.AND P0, PT, |R6|, +INF , PT ;  /* 0x7ff000000600742a */ /* 0x000fe20003f0c200 */
[----:B------:R-:W-:-:S05]  /*1e40*/  ISETP.LT.U32.AND P1, PT, R27, R28, PT ;  /* 0x0000001c1b00720c */ /* 0x000fca0003f21070 */
[----:B------:R-:W-:-:S13]  /*1e50*/  ISETP.LT.OR.EX P0, PT, R26, RZ, !P0, P1 ;  /* 0x000000ff1a00720c */ /* 0x000fda0004701710 */
.L_x_1273:
[----:B------:R-:W-:Y:S05]  /*1e60*/  BSYNC B2 ;  /* 0x0000000000027941 */ /* 0x000fea0003800000 */
.L_x_1271:
[----:B------:R-:W2:Y:S01]  /*1e70*/  LDL R5, [R1] ;  /* 0x0000000001057983 */ /* 0x000ea20000100800 */
[----:B------:R-:W-:Y:S01]  /*1e80*/  ULDC UR4, c[0x0][0x234] ;  /* 0x00008d0000047ab9 */ /* 0x000fe20000000800 */
[----:B------:R-:W-:Y:S01]  /*1e90*/  SEL R27, R27, R28, P0 ;  /* 0x0000001c1b1b7207 */ /* 0x000fe20000000000 */
[----:B------:R-:W-:Y:S01]  /*1ea0*/  VIADD R3, R3, UR4 ;  /* 0x0000000403037c36 */ /* 0x000fe20008000000 */
[----:B------:R-:W-:Y:S02]  /*1eb0*/  FSEL R18, R18, R6, P0 ;  /* 0x0000000612127208 */ /* 0x000fe40000000000 */
[----:B------:R-:W-:Y:S01]  /*1ec0*/  FSEL R19, R19, R7, P0 ;  /* 0x0000000713137208 */ /* 0x000fe20000000000 */
[----:B------:R-:W-:Y:S01]  /*1ed0*/  IMAD.SHL.U32 R28, R3, 0x4, RZ ;  /* 0x00000004031c7824 */ /* 0x000fe200078e00ff */
[----:B------:R-:W-:-:S03]  /*1ee0*/  SEL R26, R26, RZ, P0 ;  /* 0x000000ff1a1a7207 */ /* 0x000fc60000000000 */
[----:B------:R-:W-:-:S05]  /*1ef0*/  VIADD R4, R28, 0x3 ;  /* 0x000000031c047836 */ /* 0x000fca0000000000 */
[----:B--2---:R-:W-:-:S13]  /*1f00*/  ISETP.GE.U32.AND P1, PT, R4, R5, PT ;  /* 0x000000050400720c */ /* 0x004fda0003f26070 */
[----:B------:R-:W-:Y:S05]  /*1f10*/  @!P1 BRA `(.L_x_1274) ;  /* 0xfffffff800849947 */ /* 0x000fea000383ffff */
.L_x_1264:
[----:B------:R-:W-:Y:S05]  /*1f20*/  BSYNC B1 ;  /* 0x0000000000017941 */ /* 0x000fea0003800000 */
.L_x_1263:
[----:B------:R-:W0:Y:S01]  /*1f30*/  S2R R4, SR_TID.Y ;  /* 0x0000000000047919 */ /* 0x000e220000002200 */
[----:B------:R-:W-:Y:S01]  /*1f40*/  ULDC UR4, c[0x0][0x244] ;  /* 0x0000910000047ab9 */ /* 0x000fe20000000800 */
[----:B------:R-:W-:Y:S01]  /*1f50*/  BSSY B1, `(.L_x_1275) ;  /* 0x000000c000017945 */ /* 0x000fe20003800000 */
[----:B------:R-:W-:Y:S02]  /*1f60*/  ISETP.NE.AND P0, PT, RZ, UR4, PT ;  /* 0x00000004ff007c0c */ /* 0x000fe4000bf05270 */
[----:B------:R-:W-:Y:S02]  /*1f70*/  PRMT R3, RZ, 0x7610, R3 ;  /* 0x00007610ff037816 */ /* 0x000fe40000000003 */
[----:B0-----:R-:W-:-:S13]  /*1f80*/  ISETP.NE.AND P1, PT, R4, RZ, PT ;  /* 0x000000ff0400720c */ /* 0x001fda0003f25270 */
[----:B------:R-:W-:Y:S05]  /*1f90*/  @P0 BRA P1, `(.L_x_1276) ;  /* 0x00000000001c0947 */ /* 0x000fea0000800000 */
[----:B------:R-:W0:Y:S01]  /*1fa0*/  S2R R4, SR_CTAID.Y ;  /* 0x0000000000047919 */ /* 0x000e220000002600 */
[----:B------:R-:W-:Y:S01]  /*1fb0*/  ULDC UR4, c[0x0][0x248] ;  /* 0x0000920000047ab9 */ /* 0x000fe20000000800 */
[----:B------:R-:W-:Y:S01]  /*1fc0*/  IMAD.MOV.U32 R3, RZ, RZ, 0x1 ;  /* 0x00000001ff037424 */ /* 0x000fe200078e00ff */
[----:B------:R-:W-:-:S13]  /*1fd0*/  ISETP.NE.AND P0, PT, RZ, UR4, PT ;  /* 0x00000004ff007c0c */ /* 0x000fda000bf05270 */
[----:B0-----:R-:W-:-:S04]  /*1fe0*/  @P0 ISETP.NE.AND P1, PT, R4, RZ, PT ;  /* 0x000000ff0400020c */ /* 0x001fc80003f25270 */
[----:B------:R-:W-:-:S04]  /*1ff0*/  @P0 SEL R4, RZ, 0x1, P1 ;  /* 0x00000001ff040807 */ /* 0x000fc80000800000 */
[----:B------:R-:W-:-:S07]  /*2000*/  @P0 PRMT R3, R4, 0x7610, R3 ;  /* 0x0000761004030816 */ /* 0x000fce0000000003 */
.L_x_1276:
[----:B------:R-:W-:Y:S05]  /*2010*/  BSYNC B1 ;  /* 0x0000000000017941 */ /* 0x000fea0003800000 */
.L_x_1275:
[----:B------:R-:W-:Y:S01]  /*2020*/  PRMT R3, R3, 0x9910, RZ ;  /* 0x0000991003037816 */ /* 0x000fe200000000ff */
[----:B------:R-:W-:Y:S03]  /*2030*/  BSSY B1, `(.L_x_1277) ;  /* 0x0000020000017945 */ /* 0x000fe60003800000 */
[----:B------:R-:W-:-:S13]  /*2040*/  ISETP.NE.AND P0, PT, R3, RZ, PT ;  /* 0x000000ff0300720c */ /* 0x000fda0003f05270 */
[----:B------:R-:W-:Y:S05]  /*2050*/  @!P0 BRA `(.L_x_1278) ;  /* 0x0000000000748947 */ /* 0x000fea0003800000 */
[----:B------:R-:W2:Y:S01]  /*2060*/  LDL.LU R4, [R1] ;  /* 0x0000000001047983 */ /* 0x000ea20000300800 */
[----:B------:R-:W0:Y:S01]  /*2070*/  S2R R5, SR_TID.X ;  /* 0x0000000000057919 */ /* 0x000e220000002100 */
[----:B--2---:R-:W-:-:S04]  /*2080*/  LOP3.LUT R3, R4, 0xfffffffc, RZ, 0xc0, !PT ;  /* 0xfffffffc04037812 */ /* 0x004fc800078ec0ff */
[----:B0-----:R-:W-:-:S04]  /*2090*/  IADD3 R3, R3, R5, RZ ;  /* 0x0000000503037210 */ /* 0x001fc80007ffe0ff */
[----:B------:R-:W-:-:S13]  /*20a0*/  ISETP.GE.U32.AND P0, PT, R3, R4, PT ;  /* 0x000000040300720c */ /* 0x000fda0003f06070 */
[----:B------:R-:W-:Y:S05]  /*20b0*/  @P0 BRA `(.L_x_1278) ;  /* 0x00000000005c0947 */ /* 0x000fea0003800000 */
[C---:B------:R-:W-:Y:S01]  /*20c0*/  IMAD.WIDE R12, R3.reuse, 0x8, R12 ;  /* 0x00000008030c7825 */ /* 0x040fe200078e020c */
[----:B------:R-:W2:Y:S05]  /*20d0*/  LDL.LU R4, [R1+0x4] ;  /* 0x0000040001047983 */ /* 0x000eaa0000300800 */
[----:B------:R-:W3:Y:S01]  /*20e0*/  LDG.E.64 R12, desc[UR36][R12.64] ;  /* 0x000000240c0c7981 */ /* 0x000ee2000c1e1b00 */
[----:B------:R-:W-:Y:S01]  /*20f0*/  DSETP.GTU.AND P2, PT, |R16|, +INF , PT ;  /* 0x7ff000001000742a */ /* 0x000fe20003f4c200 */
[----:B------:R-:W-:Y:S01]  /*2100*/  PLOP3.LUT P0, PT, PT, PT, PT, 0x80, 0x0 ;  /* 0x000000000000781c */ /* 0x000fe20003f0f070 */
[----:B--2---:R-:W-:-:S12]  /*2110*/  IMAD.IADD R5, R3, 0x1, R4 ;  /* 0x0000000103057824 */ /* 0x004fd800078e0204 */
[C-C-:B---3--:R-:W-:Y:S01]  /*2120*/  @!P2 DSETP.NEU.AND P1, PT, R16.reuse, R12.reuse, PT ;  /* 0x0000000c1000a22a */ /* 0x148fe20003f2d000 */
[----:B------:R-:W-:Y:S01]  /*2130*/  SHF.R.S32.HI R7, RZ, 0x1f, R5 ;  /* 0x0000001fff077819 */ /* 0x000fe20000011405 */
[----:B------:R-:W-:-:S04]  /*2140*/  @!P2 DSETP.GT.AND P3, PT, R16, R12, PT ;  /* 0x0000000c1000a22a */ /* 0x000fc80003f64000 */
[----:B------:R-:W-:Y:S02]  /*2150*/  @!P2 PLOP3.LUT P0, PT, P1, PT, PT, 0x80, 0x0 ;  /* 0x000000000000a81c */ /* 0x000fe40000f0f070 */
[----:B------:R-:W-:Y:S02]  /*2160*/  @!P2 ISETP.GE.U32.AND P1, PT, R2, R5, PT ;  /* 0x000000050200a20c */ /* 0x000fe40003f26070 */
[----:B------:R-:W-:Y:S02]  /*2170*/  @!P2 SEL R3, RZ, 0xffffffff, !P3 ;  /* 0xffffffffff03a807 */ /* 0x000fe40005800000 */
[----:B------:R-:W-:Y:S02]  /*2180*/  @!P2 ISETP.GE.AND.EX P1, PT, R0, R7, PT, P1 ;  /* 0x000000070000a20c */ /* 0x000fe40003f26310 */
[----:B------:R-:W-:-:S05]  /*2190*/  @P2 ISETP.LT.U32.AND P3, PT, R2, R5, PT ;  /* 0x000000050200220c */ /* 0x000fca0003f61070 */
[----:B------:R-:W-:Y:S01]  /*21a0*/  @!P0 SEL R3, RZ, 0xffffffff, P1 ;  /* 0xffffffffff038807 */ /* 0x000fe20000800000 */
[----:B------:R-:W-:-:S03]  /*21b0*/  @P2 DSETP.GTU.AND P1, PT, |R12|, +INF , PT ;  /* 0x7ff000000c00242a */ /* 0x000fc60003f2c200 */
[----:B------:R-:W-:-:S04]  /*21c0*/  @!P2 LOP3.LUT R3, R3, 0x1, RZ, 0xc0, !PT ;  /* 0x000000010303a812 */ /* 0x000fc800078ec0ff */
[----:B------:R-:W-:Y:S02]  /*21d0*/  @!P2 ISETP.EQ.U32.AND P0, PT, R3, 0x1, PT ;  /* 0x000000010300a80c */ /* 0x000fe40003f02070 */
[----:B------:R-:W-:-:S04]  /*21e0*/  @P2 ISETP.LT.OR.EX P0, PT, R0, R7, !P1, P3 ;  /* 0x000000070000220c */ /* 0x000fc80004f01730 */
[----:B------:R-:W-:Y:S02]  /*21f0*/  FSEL R16, R16, R12, P0 ;  /* 0x0000000c10107208 */ /* 0x000fe40000000000 */
[----:B------:R-:W-:Y:S02]  /*2200*/  FSEL R17, R17, R13, P0 ;  /* 0x0000000d11117208 */ /* 0x000fe40000000000 */
[----:B------:R-:W-:Y:S02]  /*2210*/  SEL R2, R2, R5, P0 ;  /* 0x0000000502027207 */ /* 0x000fe40000000000 */
[----:B------:R-:W-:-:S07]  /*2220*/  SEL R0, R0, R7, P0 ;  /* 0x0000000700007207 */ /* 0x000fce0000000000 */
.L_x_1278:
[----:B------:R-:W-:Y:S05]  /*2230*/  BSYNC B1 ;  /* 0x0000000000017941 */ /* 0x000fea0003800000 */
.L_x_1277:
[----:B------:R-:W-:Y:S01]  /*2240*/  DSETP.GTU.AND P0, PT, |R16|, +INF , PT ;  /* 0x7ff000001000742a */ /* 0x000fe20003f0c200 */
[----:B------:R-:W-:-:S13]  /*2250*/  BSSY B1, `(.L_x_1279) ;  /* 0x000000e000017945 */ /* 0x000fda0003800000 */
[----:B------:R-:W-:Y:S05]  /*2260*/  @P0 BRA `(.L_x_1280) ;  /* 0x0000000000240947 */ /* 0x000fea0003800000 */
[C-C-:B------:R-:W-:Y:S01]  /*2270*/  DSETP.NEU.AND P2, PT, R16.reuse, R22.reuse, PT ;  /* 0x000000161000722a */ /* 0x140fe20003f4d000 */
[----:B------:R-:W-:Y:S01]  /*2280*/  ISETP.GE.U32.AND P0, PT, R2, R15, PT ;  /* 0x0000000f0200720c */ /* 0x000fe20003f06070 */
[----:B------:R-:W-:-:S03]  /*2290*/  DSETP.GT.AND P1, PT, R16, R22, PT ;  /* 0x000000161000722a */ /* 0x000fc60003f24000 */
[----:B------:R-:W-:-:S03]  /*22a0*/  ISETP.GE.AND.EX P0, PT, R0, R14, PT, P0 ;  /* 0x0000000e0000720c */ /* 0x000fc60003f06300 */
[----:B------:R-:W-:-:S06]  /*22b0*/  SEL R3, RZ, 0xffffffff, !P1 ;  /* 0xffffffffff037807 */ /* 0x000fcc0004800000 */
[----:B------:R-:W-:-:S04]  /*22c0*/  @!P2 SEL R3, RZ, 0xffffffff, P0 ;  /* 0xffffffffff03a807 */ /* 0x000fc80000000000 */
[----:B------:R-:W-:-:S04]  /*22d0*/  LOP3.LUT R3, R3, 0x1, RZ, 0xc0, !PT ;  /* 0x0000000103037812 */ /* 0x000fc800078ec0ff */
[----:B------:R-:W-:Y:S01]  /*22e0*/  ISETP.EQ.U32.AND P0, PT, R3, 0x1, PT ;  /* 0x000000010300780c */ /* 0x000fe20003f02070 */
[----:B------:R-:W-:-:S12]  /*22f0*/  BRA `(.L_x_1281) ;  /* 0x00000000000c7947 */ /* 0x000fd80003800000 */
.L_x_1280:
[----:B------:R-:W-:Y:S01]  /*2300*/  DSETP.GTU.AND P0, PT, |R22|, +INF , PT ;  /* 0x7ff000001600742a */ /* 0x000fe20003f0c200 */
[----:B------:R-:W-:-:S05]  /*2310*/  ISETP.LT.U32.AND P1, PT, R2, R15, PT ;  /* 0x0000000f0200720c */ /* 0x000fca0003f21070 */
[----:B------:R-:W-:-:S13]  /*2320*/  ISETP.LT.OR.EX P0, PT, R0, R14, !P0, P1 ;  /* 0x0000000e0000720c */ /* 0x000fda0004701710 */
.L_x_1281:
[----:B------:R-:W-:Y:S05]  /*2330*/  BSYNC B1 ;  /* 0x0000000000017941 */ /* 0x000fea0003800000 */
.L_x_1279:
[----:B------:R-:W-:Y:S01]  /*2340*/  FSEL R4, R16, R22, P0 ;  /* 0x0000001610047208 */ /* 0x000fe20000000000 */
[----:B------:R-:W-:Y:S01]  /*2350*/  BSSY B1, `(.L_x_1282) ;  /* 0x0000012000017945 */ /* 0x000fe20003800000 */
[----:B------:R-:W-:Y:S02]  /*2360*/  FSEL R5, R17, R23, P0 ;  /* 0x0000001711057208 */ /* 0x000fe40000000000 */
[----:B------:R-:W-:Y:S02]  /*2370*/  SEL R6, R2, R15, P0 ;  /* 0x0000000f02067207 */ /* 0x000fe40000000000 */
[----:B------:R-:W-:Y:S02]  /*2380*/  SEL R7, R0, R14, P0 ;  /* 0x0000000e00077207 */ /* 0x000fe40000000000 */
[----:B------:R-:W-:-:S14]  /*2390*/  DSETP.GTU.AND P1, PT, |R4|, +INF , PT ;  /* 0x7ff000000400742a */ /* 0x000fdc0003f2c200 */
        /* <DEDUP_REMOVED lines=10> */
.L_x_1283:
[----:B------:R-:W-:Y:S01]  /*2440*/  DSETP.GTU.AND P0, PT, |R20|, +INF , PT ;  /* 0x7ff000001400742a */ /* 0x000fe20003f0c200 */
[----:B------:R-:W-:-:S05]  /*2450*/  ISETP.LT.U32.AND P1, PT, R6, R25, PT ;  /* 0x000000190600720c */ /* 0x000fca0003f21070 */
[----:B------:R-:W-:-:S13]  /*2460*/  ISETP.LT.OR.EX P0, PT, R7, R24, !P0, P1 ;  /* 0x000000180700720c */ /* 0x000fda0004701710 */
.L_x_1284:
[----:B------:R-:W-:Y:S05]  /*2470*/  BSYNC B1 ;  /* 0x0000000000017941 */ /* 0x000fea0003800000 */
.L_x_1282:
        /* <DEDUP_REMOVED lines=16> */
.L_x_1286:
[----:B------:R-:W-:Y:S01]  /*2580*/  DSETP.GTU.AND P0, PT, |R18|, +INF , PT ;  /* 0x7ff000001200742a */ /* 0x000fe20003f0c200 */
[----:B------:R-:W-:-:S05]  /*2590*/  ISETP.LT.U32.AND P1, PT, R6, R27, PT ;  /* 0x0000001b0600720c */ /* 0x000fca0003f21070 */
[----:B------:R-:W-:-:S13]  /*25a0*/  ISETP.LT.OR.EX P0, PT, R7, R26, !P0, P1 ;  /* 0x0000001a0700720c */ /* 0x000fda0004701710 */
.L_x_1287:
[----:B------:R-:W-:Y:S05]  /*25b0*/  BSYNC B1 ;  /* 0x0000000000017941 */ /* 0x000fea0003800000 */
.L_x_1285:
[----:B------:R-:W-:Y:S02]  /*25c0*/  FSEL R4, R2, R18, P0 ;  /* 0x0000001202047208 */ /* 0x000fe40000000000 */
[----:B------:R-:W-:Y:S02]  /*25d0*/  FSEL R5, R3, R19, P0 ;  /* 0x0000001303057208 */ /* 0x000fe40000000000 */
[----:B------:R-:W-:Y:S02]  /*25e0*/  SEL R24, R6, R27, P0 ;  /* 0x0000001b06187207 */ /* 0x000fe40000000000 */
[----:B------:R-:W-:Y:S01]  /*25f0*/  SEL R26, R7, R26, P0 ;  /* 0x0000001a071a7207 */ /* 0x000fe20000000000 */
[----:B------:R-:W-:Y:S06]  /*2600*/  BRA `(.L_x_1255) ;  /* 0x000000c800b87947 */ /* 0x000fec0003800000 */
.L_x_1256:
        /* <DEDUP_REMOVED lines=11> */
[----:B------:R-:W1:Y:S01]  /*26c0*/  LDC.64 R8, c[0x0][0x218] ;  /* 0x00008600ff087b82 */ /* 0x000e620000000a00 */
[----:B------:R-:W-:-:S07]  /*26d0*/  IMAD R4, R26, 0x3, R3 ;  /* 0x000000031a047824 */ /* 0x000fce00078e0203 */
[----:B------:R-:W2:Y:S01]  /*26e0*/  LDC R0, c[0x0][0x220] ;  /* 0x00008800ff007b82 */ /* 0x000ea20000000800 */
[----:B0-----:R0:W-:Y:S01]  /*26f0*/  STL [R1+0x4], R2 ;  /* 0x0000040201007387 */ /* 0x0011e20000100800 */
[----:B-1----:R-:W-:Y:S01]  /*2700*/  IMAD.MOV.U32 R6, RZ, RZ, R8 ;  /* 0x000000ffff067224 */ /* 0x002fe200078e0008 */
[----:B------:R-:W-:Y:S01]  /*2710*/  MOV R7, R9 ;  /* 0x0000000900077202 */ /* 0x000fe20000000f00 */
[----:B--2---:R-:W-:Y:S01]  /*2720*/  IMAD.MOV.U32 R24, RZ, RZ, R0 ;  /* 0x000000ffff187224 */ /* 0x004fe200078e0000 */
[----:B0-----:R-:W-:Y:S06]  /*2730*/  @!P0 BRA `(.L_x_1289) ;  /* 0x000000a000748947 */ /* 0x001fec0003800000 */
[----:B------:R0:W-:Y:S01]  /*2740*/  STL [R1+0x8], R2 ;  /* 0x0000080201007387 */ /* 0x0001e20000100800 */
[----:B------:R-:W-:Y:S01]  /*2750*/  ISETP.GE.U32.AND P0, PT, R4, R27, PT ;  /* 0x0000001b0400720c */ /* 0x000fe20003f06070 */
[----:B------:R-:W-:Y:S01]  /*2760*/  BSSY B1, `(.L_x_1290) ;  /* 0x000047e000017945 */ /* 0x000fe20003800000 */
[--C-:B------:R-:W-:Y:S01]  /*2770*/  IMAD.MOV.U32 R28, RZ, RZ, R0.reuse ;  /* 0x000000ffff1c7224 */ /* 0x100fe200078e0000 */
[----:B------:R0:W-:Y:S01]  /*2780*/  STL [R1+0xc], R2 ;  /* 0x00000c0201007387 */ /* 0x0001e20000100800 */
[----:B------:R-:W-:Y:S01]  /*2790*/  IMAD.MOV.U32 R29, RZ, RZ, R0 ;  /* 0x000000ffff1d7224 */ /* 0x000fe200078e0000 */
[----:B------:R-:W-:Y:S01]  /*27a0*/  MOV R5, R9 ;  /* 0x0000000900057202 */ /* 0x000fe20000000f00 */
[--C-:B------:R-:W-:Y:S01]  /*27b0*/  IMAD.MOV.U32 R4, RZ, RZ, R8.reuse ;  /* 0x000000ffff047224 */ /* 0x100fe200078e0008 */
[----:B------:R0:W-:Y:S01]  /*27c0*/  STL [R1], R0 ;  /* 0x0000000001007387 */ /* 0x0001e20000100800 */
[----:B------:R-:W-:Y:S02]  /*27d0*/  IMAD.MOV.U32 R10, RZ, RZ, R8 ;  /* 0x000000ffff0a7224 */ /* 0x000fe400078e0008 */
[----:B------:R-:W-:Y:S01]  /*27e0*/  IMAD.MOV.U32 R11, RZ, RZ, R9 ;  /* 0x000000ffff0b7224 */ /* 0x000fe200078e0009 */
[----:B------:R0:W-:Y:S02]  /*27f0*/  STL [R1+0x10], R2 ;  /* 0x0000100201007387 */ /* 0x0001e40000100800 */
[----:B------:R-:W-:Y:S05]  /*2800*/  @P0 BRA `(.L_x_1291) ;  /* 0x0000004400cc0947 */ /* 0x000fea0003800000 */
[----:B------:R1:W-:Y:S01]  /*2810*/  STL [R1], R0 ;  /* 0x0000000001007387 */ /* 0x0003e20000100800 */
[----:B------:R-:W-:Y:S01]  /*2820*/  ISETP.NE.AND P1, PT, R14, RZ, PT ;  /* 0x000000ff0e00720c */ /* 0x000fe20003f25270 */
[--C-:B------:R-:W-:Y:S01]  /*2830*/  IMAD.MOV.U32 R28, RZ, RZ, R0.reuse ;  /* 0x000000ffff1c7224 */ /* 0x100fe200078e0000 */
[----:B------:R-:W-:Y:S01]  /*2840*/  MOV R4, R8 ;  /* 0x0000000800047202 */ /* 0x000fe20000000f00 */
[----:B------:R1:W-:Y:S01]  /*2850*/  STL [R1+0x8], R2 ;  /* 0x0000080201007387 */ /* 0x0003e20000100800 */
[----:B------:R-:W-:Y:S02]  /*2860*/  IMAD.MOV.U32 R29, RZ, RZ, R0 ;  /* 0x000000ffff1d7224 */ /* 0x000fe400078e0000 */
[--C-:B------:R-:W-:Y:S01]  /*2870*/  IMAD.MOV.U32 R5, RZ, RZ, R9.reuse ;  /* 0x000000ffff057224 */ /* 0x100fe200078e0009 */
[----:B------:R1:W-:Y:S01]  /*2880*/  STL [R1+0xc], R2 ;  /* 0x00000c0201007387 */ /* 0x0003e20000100800 */
[----:B------:R-:W-:Y:S02]  /*2890*/  IMAD.MOV.U32 R10, RZ, RZ, R8 ;  /* 0x000000ffff0a7224 */ /* 0x000fe400078e0008 */
[----:B------:R-:W-:Y:S01]  /*28a0*/  IMAD.MOV.U32 R11, RZ, RZ, R9 ;  /* 0x000000ffff0b7224 */ /* 0x000fe200078e0009 */
[----:B------:R1:W-:Y:S06]  /*28b0*/  STL [R1+0x10], R2 ;  /* 0x0000100201007387 */ /* 0x0003ec0000100800 */
.L_x_1305:
        /* <DEDUP_REMOVED lines=49> */
[----:B01----:R-:W-:Y:S01]  /*2bd0*/  HFMA2.MMA R2, -RZ, RZ, 0, 0 ;  /* 0x00000000ff027435 */ /* 0x003fe200000001ff */
[----:B------:R-:W-:Y:S01]  /*2be0*/  IMAD.MOV.U32 R0, RZ, RZ, RZ ;  /* 0x000000ffff007224 */ /* 0x000fe200078e00ff */
[----:B------:R-:W-:Y:S09]  /*2bf0*/  @!P1 BRA `(.L_x_1292) ;  /* 0x0000000c00b09947 */ /* 0x000ff20003800000 */
        /* <DEDUP_REMOVED lines=236> */
.L_x_1292:
[----:B------:R-:W-:-:S04]  /*3ac0*/  LOP3.LUT R15, R2, 0xfffffff8, RZ, 0xc0, !PT ;  /* 0xfffffff8020f7812 */ /* 0x000fc800078ec0ff */
[----:B------:R-:W-:-:S05]  /*3ad0*/  IADD3 R14, P0, R12, R15, RZ ;  /* 0x0000000f0c0e7210 */ /* 0x000fca0007f1e0ff */
[----:B------:R-:W-:-:S06]  /*3ae0*/  IMAD.X R15, RZ, RZ, R13, P0 ;  /* 0x000000ffff0f7224 */ /* 0x000fcc00000e060d */
[----:B------:R-:W5:Y:S01]  /*3af0*/  LDG.E.64 R14, desc[UR36][R14.64] ;  /* 0x000000240e0e7981 */ /* 0x000f62000c1e1b00 */
[----:B------:R-:W-:Y:S05]  /*3b00*/  @!P1 BRA `(.L_x_1293) ;  /* 0x0000000c00b49947 */ /* 0x000fea0003800000 */
[----:B------:R-:W0:Y:S01]  /*3b10*/  LDC.64 R2, c[0x0][0x268] ;  /* 0x00009a00ff027b82 */ /* 0x000e220000000a00 */
[----:B------:R-:W-:Y:S01]  /*3b20*/  ULDC UR38, c[0x0][0x234] ;  /* 0x00008d0000267ab9 */ /* 0x000fe20000000800 */
[----:B------:R-:W-:Y:S01]  /*3b30*/  IMAD.MOV.U32 R16, RZ, RZ, RZ ;  /* 0x000000ffff107224 */ /* 0x000fe200078e00ff */
[----:B------:R-:W-:-:S05]  /*3b40*/  IADD3 R17, R25, UR38, RZ ;  /* 0x0000002619117c10 */ /* 0x000fca000fffe0ff */
        /* <DEDUP_REMOVED lines=216> */
[----:B------:R-:W-:Y:S01]  /*48d0*/  HFMA2.MMA R16, -RZ, RZ, 0, 0 ;  /* 0x00000000ff107435 */ /* 0x000fe200000001ff */
[----:B------:R-:W-:Y:S01]  /*48e0*/  IMAD.MOV.U32 R17, RZ, RZ, R18 ;  /* 0x000000ffff117224 */ /* 0x000fe200078e0012 */
[----:B------:R-:W-:-:S08]  /*48f0*/  ULDC.64 UR38, c[0x0][0x380] ;  /* 0x0000e00000267ab9 */ /* 0x000fd00000000a00 */
[----:B------:R-:W-:Y:S02]  /*4900*/  IMAD.HI.U32 R16, R18, UR39, R16 ;  /* 0x0000002712107c27 */ /* 0x000fe4000f8e0010 */
[----:B------:R-:W0:Y:S03]  /*4910*/  @P0 LDC.64 R2, c[0x0][0x390] ;  /* 0x0000e400ff020b82 */ /* 0x000e260000000a00 */
[----:B------:R-:W-:Y:S01]  /*4920*/  SHF.R.U32.HI R17, RZ, UR24, R16 ;  /* 0x00000018ff117c19 */ /* 0x000fe20008011610 */
[----:B------:R-:W-:-:S04]  /*4930*/  @P0 IMAD.MOV.U32 R16, RZ, RZ, RZ ;  /* 0x000000ffff100224 */ /* 0x000fc800078e00ff */
[----:B------:R-:W-:-:S04]  /*4940*/  IMAD.MOV R19, RZ, RZ, -R17 ;  /* 0x000000ffff137224 */ /* 0x000fc800078e0a11 */
[----:B------:R-:W-:-:S04]  /*4950*/  IMAD R19, R19, UR38, R18 ;  /* 0x0000002613137c24 */ /* 0x000fc8000f8e0212 */
[----:B------:R-:W-:Y:S02]  /*4960*/  IMAD R0, R19, UR25, R0 ;  /* 0x0000001913007c24 */ /* 0x000fe4000f8e0200 */
[----:B0-----:R-:W-:Y:S02]  /*4970*/  @P0 IMAD.HI.U32 R2, R17, R2, R16 ;  /* 0x0000000211020227 */ /* 0x001fe400078e0010 */
[----:B------:R-:W0:Y:S03]  /*4980*/  @P0 LDC R16, c[0x0][0x38c] ;  /* 0x0000e300ff100b82 */ /* 0x000e260000000800 */
[----:B------:R-:W-:-:S04]  /*4990*/  @P0 SHF.R.U32.HI R3, RZ, R3, R2 ;  /* 0x00000003ff030219 */ /* 0x000fc80000011602 */
[----:B------:R-:W-:Y:S01]  /*49a0*/  @P0 IADD3 R3, -R3, RZ, RZ ;  /* 0x000000ff03030210 */ /* 0x000fe20007ffe1ff */
[----:B------:R-:W1:Y:S04]  /*49b0*/  @P0 LDC R2, c[0x0][0x3f8] ;  /* 0x0000fe00ff020b82 */ /* 0x000e680000000800 */
[----:B0-----:R-:W-:-:S04]  /*49c0*/  @P0 IMAD R17, R16, R3, R17 ;  /* 0x0000000310110224 */ /* 0x001fc800078e0211 */
[----:B-1----:R-:W-:-:S07]  /*49d0*/  @P0 IMAD R0, R17, R2, R0 ;  /* 0x0000000211000224 */ /* 0x002fce00078e0200 */
.L_x_1293:
[----:B------:R-:W-:Y:S01]  /*49e0*/  LOP3.LUT R17, R0, 0xfffffff8, RZ, 0xc0, !PT ;  /* 0xfffffff800117812 */ /* 0x000fe200078ec0ff */
[----:B------:R-:W-:Y:S02]  /*49f0*/  ULDC UR38, c[0x0][0x234] ;  /* 0x00008d0000267ab9 */ /* 0x000fe40000000800 */
[----:B------:R-:W-:Y:S01]  /*4a00*/  IMAD.U32 R26, RZ, RZ, UR38 ;  /* 0x00000026ff1a7e24 */ /* 0x000fe2000f8e00ff */
[----:B------:R-:W-:-:S05]  /*4a10*/  IADD3 R16, P0, R12, R17, RZ ;  /* 0x000000110c107210 */ /* 0x000fca0007f1e0ff */
[----:B------:R-:W-:-:S06]  /*4a20*/  IMAD.X R17, RZ, RZ, R13, P0 ;  /* 0x000000ffff117224 */ /* 0x000fcc00000e060d */
[----:B------:R-:W5:Y:S01]  /*4a30*/  LDG.E.64 R16, desc[UR36][R16.64] ;  /* 0x0000002410107981 */ /* 0x000f62000c1e1b00 */
[----:B------:R-:W-:Y:S01]  /*4a40*/  IMAD.MOV.U32 R0, RZ, RZ, RZ ;  /* 0x000000ffff007224 */ /* 0x000fe200078e00ff */
[----:B------:R-:W-:Y:S01]  /*4a50*/  MOV R2, RZ ;  /* 0x000000ff00027202 */ /* 0x000fe20000000f00 */
[----:B------:R-:W-:Y:S01]  /*4a60*/  IMAD.IADD R22, R25, 0x1, R26 ;  /* 0x0000000119167824 */ /* 0x000fe200078e021a */
[----:B------:R-:W-:Y:S06]  /*4a70*/  @!P1 BRA `(.L_x_1294) ;  /* 0x0000000c00d49947 */ /* 0x000fec0003800000 */
[----:B------:R-:W0:Y:S01]  /*4a80*/  LDC.64 R18, c[0x0][0x268] ;  /* 0x00009a00ff127b82 */ /* 0x000e220000000a00 */
[----:B------:R-:W-:Y:S02]  /*4a90*/  IMAD.IADD R3, R22, 0x1, R26 ;  /* 0x0000000116037824 */ /* 0x000fe400078e021a */
[----:B------:R-:W-:-:S04]  /*4aa0*/  IMAD.MOV.U32 R2, RZ, RZ, RZ ;  /* 0x000000ffff027224 */ /* 0x000fc800078e00ff */
[----:B------:R-:W-:-:S05]  /*4ab0*/  IMAD.HI.U32 R21, R3, UR30, R2 ;  /* 0x0000001e03157c27 */ /* 0x000fca000f8e0002 */
[----:B------:R-:W-:-:S04]  /*4ac0*/  SHF.R.U32.HI R21, RZ, UR31, R21 ;  /* 0x0000001fff157c19 */ /* 0x000fc80008011615 */
[----:B------:R-:W-:Y:S02]  /*4ad0*/  IADD3 R2, -R21, RZ, RZ ;  /* 0x000000ff15027210 */ /* 0x000fe40007ffe1ff */
        /* <DEDUP_REMOVED lines=229> */
[----:B0-----:R-:W-:-:S05]  /*5930*/  @P0 IMAD.HI.U32 R18, R21, R18, R20 ;  /* 0x0000001215120227 */ /* 0x001fca00078e0014 */
[----:B------:R-:W-:Y:S02]  /*5940*/  @P0 SHF.R.U32.HI R18, RZ, R19, R18 ;  /* 0x00000013ff120219 */ /* 0x000fe40000011612 */
[----:B------:R-:W-:-:S03]  /*5950*/  IADD3 R19, -R21, RZ, RZ ;  /* 0x000000ff15137210 */ /* 0x000fc60007ffe1ff */
[----:B------:R-:W-:Y:S02]  /*5960*/  @P0 IMAD.MOV R18, RZ, RZ, -R18 ;  /* 0x000000ffff120224 */ /* 0x000fe400078e0a12 */
[----:B------:R-:W-:Y:S02]  /*5970*/  IMAD R19, R19, UR38, R3 ;  /* 0x0000002613137c24 */ /* 0x000fe4000f8e0203 */
[----:B------:R-:W0:Y:S02]  /*5980*/  @P0 LDC R3, c[0x0][0x38c] ;  /* 0x0000e300ff030b82 */ /* 0x000e240000000800 */
[----:B------:R-:W-:Y:S02]  /*5990*/  IMAD R2, R19, UR25, R2 ;  /* 0x0000001913027c24 */ /* 0x000fe4000f8e0202 */
[----:B0-----:R-:W-:-:S04]  /*59a0*/  @P0 IMAD R3, R3, R18, R21 ;  /* 0x0000001203030224 */ /* 0x001fc800078e0215 */
[----:B------:R-:W0:Y:S02]  /*59b0*/  @P0 LDC R18, c[0x0][0x3f8] ;  /* 0x0000fe00ff120b82 */ /* 0x000e240000000800 */
[----:B0-----:R-:W-:-:S07]  /*59c0*/  @P0 IMAD R2, R3, R18, R2 ;  /* 0x0000001203020224 */ /* 0x001fce00078e0202 */
.L_x_1294:
[----:B------:R-:W-:-:S04]  /*59d0*/  LOP3.LUT R3, R2, 0xfffffff8, RZ, 0xc0, !PT ;  /* 0xfffffff802037812 */ /* 0x000fc800078ec0ff */
[----:B------:R-:W-:-:S05]  /*59e0*/  IADD3 R2, P0, R12, R3, RZ ;  /* 0x000000030c027210 */ /* 0x000fca0007f1e0ff */
[----:B------:R-:W-:-:S06]  /*59f0*/  IMAD.X R3, RZ, RZ, R13, P0 ;  /* 0x000000ffff037224 */ /* 0x000fcc00000e060d */
[----:B------:R-:W5:Y:S01]  /*5a00*/  LDG.E.64 R2, desc[UR36][R2.64] ;  /* 0x0000002402027981 */ /* 0x000f62000c1e1b00 */
[----:B------:R-:W-:Y:S05]  /*5a10*/  @!P1 BRA `(.L_x_1295) ;  /* 0x0000000c00b89947 */ /* 0x000fea0003800000 */
[----:B------:R-:W0:Y:S01]  /*5a20*/  LDC.64 R18, c[0x0][0x268] ;  /* 0x00009a00ff127b82 */ /* 0x000e220000000a00 */
[----:B------:R-:W-:Y:S02]  /*5a30*/  IMAD.IADD R21, R22, 0x1, R26 ;  /* 0x0000000116157824 */ /* 0x000fe400078e021a */
[----:B------:R-:W-:-:S03]  /*5a40*/  IMAD.MOV.U32 R20, RZ, RZ, RZ ;  /* 0x000000ffff147224 */ /* 0x000fc600078e00ff */
[----:B------:R-:W-:-:S05]  /*5a50*/  IADD3 R21, R21, R26, RZ ;  /* 0x0000001a15157210 */ /* 0x000fca0007ffe0ff */
[----:B------:R-:W-:-:S05]  /*5a60*/  IMAD.HI.U32 R23, R21, UR30, R20 ;  /* 0x0000001e15177c27 */ /* 0x000fca000f8e0014 */
[----:B------:R-:W-:-:S05]  /*5a70*/  SHF.R.U32.HI R23, RZ, UR31, R23 ;  /* 0x0000001fff177c19 */ /* 0x000fca0008011617 */
[----:B------:R-:W-:Y:S01]  /*5a80*/  IMAD.MOV R0, RZ, RZ, -R23 ;  /* 0x000000ffff007224 */ /* 0x000fe200078e0a17 */
[----:B0-----:R-:W-:-:S03]  /*5a90*/  ISETP.NE.AND P0, PT, R18, 0x1, PT ;  /* 0x000000011200780c */ /* 0x001fc60003f05270 */
[----:B------:R-:W-:-:S04]  /*5aa0*/  IMAD R0, R19, R0, R21 ;  /* 0x0000000013007224 */ /* 0x000fc800078e0215 */
[----:B------:R-:W-:-:S06]  /*5ab0*/  IMAD R0, R0, UR4, RZ ;  /* 0x0000000400007c24 */ /* 0x000fcc000f8e02ff */
[----:B------:R-:W-:Y:S05]  /*5ac0*/  @!P0 BRA `(.L_x_1295) ;  /* 0x0000000c008c8947 */ /* 0x000fea0003800000 */
        /* <DEDUP_REMOVED lines=217> */
[----:B0-----:R-:W-:-:S05]  /*6860*/  @P0 IMAD.HI.U32 R18, R21, R18, R20 ;  /* 0x0000001215120227 */ /* 0x001fca00078e0014 */
[----:B------:R-:W-:Y:S01]  /*6870*/  @P0 SHF.R.U32.HI R18, RZ, R19, R18 ;  /* 0x00000013ff120219 */ /* 0x000fe20000011612 */
[----:B------:R-:W-:-:S04]  /*6880*/  IMAD.MOV R19, RZ, RZ, -R21 ;  /* 0x000000ffff137224 */ /* 0x000fc800078e0a15 */
[----:B------:R-:W-:Y:S02]  /*6890*/  IMAD R19, R19, UR4, R23 ;  /* 0x0000000413137c24 */ /* 0x000fe4000f8e0217 */
[----:B------:R-:W-:Y:S02]  /*68a0*/  @P0 IMAD.MOV R18, RZ, RZ, -R18 ;  /* 0x000000ffff120224 */ /* 0x000fe400078e0a12 */
[----:B------:R-:W-:Y:S02]  /*68b0*/  IMAD R0, R19, UR25, R0 ;  /* 0x0000001913007c24 */ /* 0x000fe4000f8e0200 */
[----:B------:R-:W0:Y:S02]  /*68c0*/  @P0 LDC R19, c[0x0][0x38c] ;  /* 0x0000e300ff130b82 */ /* 0x000e240000000800 */
[----:B0-----:R-:W-:-:S06]  /*68d0*/  @P0 IMAD R18, R19, R18, R21 ;  /* 0x0000001213120224 */ /* 0x001fcc00078e0215 */
[----:B------:R-:W0:Y:S02]  /*68e0*/  @P0 LDC R19, c[0x0][0x3f8] ;  /* 0x0000fe00ff130b82 */ /* 0x000e240000000800 */
[----:B0-----:R-:W-:-:S07]  /*68f0*/  @P0 IMAD R0, R18, R19, R0 ;  /* 0x0000001312000224 */ /* 0x001fce00078e0200 */
.L_x_1295:
[----:B------:R-:W2:Y:S04]  /*6900*/  LDL.LU R19, [R1] ;  /* 0x0000000001137983 */ /* 0x000ea80000300800 */
[----:B------:R-:W3:Y:S01]  /*6910*/  LDL.LU R21, [R1+0x10] ;  /* 0x0000100001157983 */ /* 0x000ee20000300800 */
[C---:B------:R-:W-:Y:S01]  /*6920*/  DSETP.GTU.AND P3, PT, |R10|.reuse, +INF , PT ;  /* 0x7ff000000a00742a */ /* 0x040fe20003f6c200 */
[----:B------:R-:W-:Y:S02]  /*6930*/  PLOP3.LUT P0, PT, PT, PT, PT, 0x80, 0x0 ;  /* 0x000000000000781c */ /* 0x000fe40003f0f070 */
[----:B------:R0:W5:Y:S11]  /*6940*/  LDL R20, [R1+0xc] ;  /* 0x00000c0001147983 */ /* 0x0001760000100800 */
[----:B-----5:R-:W-:-:S02]  /*6950*/  @!P3 DSETP.NEU.AND P2, PT, R10, R14, PT ;  /* 0x0000000e0a00b22a */ /* 0x020fc40003f4d000 */
[----:B------:R-:W-:-:S04]  /*6960*/  @!P3 DSETP.GT.AND P4, PT, R10, R14, PT ;  /* 0x0000000e0a00b22a */ /* 0x000fc80003f84000 */
[----:B------:R-:W-:Y:S02]  /*6970*/  @!P3 PLOP3.LUT P0, PT, P2, PT, PT, 0x80, 0x0 ;  /* 0x000000000000b81c */ /* 0x000fe4000170f070 */
[----:B------:R-:W-:Y:S02]  /*6980*/  @!P3 SEL R18, RZ, 0xffffffff, !P4 ;  /* 0xffffffffff12b807 */ /* 0x000fe40006000000 */
[CC--:B--2---:R-:W-:Y:S02]  /*6990*/  @!P3 ISETP.GE.U32.AND P2, PT, R19.reuse, R25.reuse, PT ;  /* 0x000000191300b20c */ /* 0x0c4fe40003f46070 */
[----:B------:R-:W-:Y:S02]  /*69a0*/  @P3 ISETP.LT.U32.AND P4, PT, R19, R25, PT ;  /* 0x000000191300320c */ /* 0x000fe40003f81070 */
[----:B---3--:R-:W-:-:S05]  /*69b0*/  @!P3 ISETP.GE.AND.EX P2, PT, R21, RZ, PT, P2 ;  /* 0x000000ff1500b20c */ /* 0x008fca0003f46320 */
[----:B------:R-:W-:Y:S02]  /*69c0*/  @!P0 SEL R18, RZ, 0xffffffff, P2 ;  /* 0xffffffffff128807 */ /* 0x000fe40001000000 */
[----:B------:R-:W-:Y:S02]  /*69d0*/  @P3 DSETP.GTU.AND P2, PT, |R14|, +INF , PT ;  /* 0x7ff000000e00342a */ /* 0x000fe40003f4c200 */
[----:B------:R-:W-:-:S04]  /*69e0*/  @!P3 LOP3.LUT R18, R18, 0x1, RZ, 0xc0, !PT ;  /* 0x000000011212b812 */ /* 0x000fc800078ec0ff */
[----:B------:R-:W-:Y:S02]  /*69f0*/  @!P3 ISETP.EQ.U32.AND P0, PT, R18, 0x1, PT ;  /* 0x000000011200b80c */ /* 0x000fe40003f02070 */
[----:B------:R-:W-:-:S04]  /*6a00*/  @P3 ISETP.LT.OR.EX P0, PT, R21, RZ, !P2, P4 ;  /* 0x000000ff1500320c */ /* 0x000fc80005701740 */
[----:B------:R-:W-:Y:S02]  /*6a10*/  SEL R19, R19, R25, P0 ;  /* 0x0000001913137207 */ /* 0x000fe40000000000 */
[----:B------:R-:W-:Y:S01]  /*6a20*/  SEL R21, R21, RZ, P0 ;  /* 0x000000ff15157207 */ /* 0x000fe20000000000 */
[----:B------:R-:W-:Y:S01]  /*6a30*/  BSSY B2, `(.L_x_1296) ;  /* 0x0000017000027945 */ /* 0x000fe20003800000 */
[----:B------:R-:W-:Y:S01]  /*6a40*/  FSEL R11, R11, R15, P0 ;  /* 0x0000000f0b0b7208 */ /* 0x000fe20000000000 */
[----:B------:R1:W-:Y:S01]  /*6a50*/  STL [R1], R19 ;  /* 0x0000001301007387 */ /* 0x0003e20000100800 */
[----:B------:R-:W-:Y:S02]  /*6a60*/  FSEL R10, R10, R14, P0 ;  /* 0x0000000e0a0a7208 */ /* 0x000fe40000000000 */
[----:B-1----:R-:W-:-:S04]  /*6a70*/  LOP3.LUT R19, R0, 0xfffffff8, RZ, 0xc0, !PT ;  /* 0xfffffff800137812 */ /* 0x002fc800078ec0ff */
[----:B------:R-:W-:-:S04]  /*6a80*/  IADD3 R18, P2, R12, R19, RZ ;  /* 0x000000130c127210 */ /* 0x000fc80007f5e0ff */
[----:B------:R-:W-:-:S06]  /*6a90*/  IADD3.X R19, RZ, R13, RZ, P2, !PT ;  /* 0x0000000dff137210 */ /* 0x000fcc00017fe4ff */
[----:B------:R-:W5:Y:S01]  /*6aa0*/  LDG.E.64 R18, desc[UR36][R18.64] ;  /* 0x0000002412127981 */ /* 0x000f62000c1e1b00 */
[----:B------:R-:W-:-:S03]  /*6ab0*/  DSETP.GTU.AND P2, PT, |R8|, +INF , PT ;  /* 0x7ff000000800742a */ /* 0x000fc60003f4c200 */
[----:B------:R0:W-:Y:S11]  /*6ac0*/  STL [R1+0x10], R21 ;  /* 0x0000101501007387 */ /* 0x0001f60000100800 */
[----:B0-----:R-:W-:Y:S05]  /*6ad0*/  @P2 BRA `(.L_x_1297) ;  /* 0x0000000000242947 */ /* 0x001fea0003800000 */
        /* <DEDUP_REMOVED lines=9> */
.L_x_1297:
[----:B------:R-:W-:Y:S01]  /*6b70*/  DSETP.GTU.AND P0, PT, |R16|, +INF , PT ;  /* 0x7ff000001000742a */ /* 0x000fe20003f0c200 */
[----:B------:R-:W-:-:S05]  /*6b80*/  ISETP.LT.U32.AND P2, PT, R29, R22, PT ;  /* 0x000000161d00720c */ /* 0x000fca0003f41070 */
[----:B------:R-:W-:-:S13]  /*6b90*/  ISETP.LT.OR.EX P0, PT, R20, RZ, !P0, P2 ;  /* 0x000000ff1400720c */ /* 0x000fda0004701720 */
.L_x_1298:
[----:B------:R-:W-:Y:S05]  /*6ba0*/  BSYNC B2 ;  /* 0x0000000000027941 */ /* 0x000fea0003800000 */
.L_x_1296:
[----:B------:R-:W-:Y:S01]  /*6bb0*/  SEL R20, R20, RZ, P0 ;  /* 0x000000ff14147207 */ /* 0x000fe20000000000 */
[----:B------:R0:W5:Y:S01]  /*6bc0*/  LDL R21, [R1+0x8] ;  /* 0x0000080001157983 */ /* 0x0001620000100800 */
[----:B------:R-:W-:Y:S01]  /*6bd0*/  DSETP.GTU.AND P2, PT, |R4|, +INF , PT ;  /* 0x7ff000000400742a */ /* 0x000fe20003f4c200 */
[----:B------:R-:W-:Y:S01]  /*6be0*/  BSSY B2, `(.L_x_1299) ;  /* 0x0000013000027945 */ /* 0x000fe20003800000 */
[----:B------:R-:W-:Y:S01]  /*6bf0*/  SEL R29, R29, R22, P0 ;  /* 0x000000161d1d7207 */ /* 0x000fe20000000000 */
[----:B------:R0:W-:Y:S01]  /*6c00*/  STL [R1+0xc], R20 ;  /* 0x00000c1401007387 */ /* 0x0001e20000100800 */
[----:B------:R-:W-:Y:S01]  /*6c10*/  FSEL R9, R9, R17, P0 ;  /* 0x0000001109097208 */ /* 0x000fe20000000000 */
[----:B------:R-:W-:Y:S01]  /*6c20*/  IMAD.IADD R22, R22, 0x1, R26 ;  /* 0x0000000116167824 */ /* 0x000fe200078e021a */
[----:B------:R-:W-:-:S08]  /*6c30*/  FSEL R8, R8, R16, P0 ;  /* 0x0000001008087208 */ /* 0x000fd00000000000 */
[----:B0-----:R-:W-:Y:S05]  /*6c40*/  @P2 BRA `(.L_x_1300) ;  /* 0x0000000000242947 */ /* 0x001fea0003800000 */
[C-C-:B------:R-:W-:Y:S01]  /*6c50*/  DSETP.NEU.AND P3, PT, R4.reuse, R2.reuse, PT ;  /* 0x000000020400722a */ /* 0x140fe20003f6d000 */
[----:B------:R-:W-:Y:S01]  /*6c60*/  ISETP.GE.U32.AND P0, PT, R28, R22, PT ;  /* 0x000000161c00720c */ /* 0x000fe20003f06070 */
[----:B------:R-:W-:-:S03]  /*6c70*/  DSETP.GT.AND P2, PT, R4, R2, PT ;  /* 0x000000020400722a */ /* 0x000fc60003f44000 */
[----:B-----5:R-:W-:-:S03]  /*6c80*/  ISETP.GE.AND.EX P0, PT, R21, RZ, PT, P0 ;  /* 0x000000ff1500720c */ /* 0x020fc60003f06300 */
[----:B------:R-:W-:-:S06]  /*6c90*/  SEL R0, RZ, 0xffffffff, !P2 ;  /* 0xffffffffff007807 */ /* 0x000fcc0005000000 */
[----:B------:R-:W-:-:S04]  /*6ca0*/  @!P3 SEL R0, RZ, 0xffffffff, P0 ;  /* 0xffffffffff00b807 */ /* 0x000fc80000000000 */
[----:B------:R-:W-:-:S04]  /*6cb0*/  LOP3.LUT R0, R0, 0x1, RZ, 0xc0, !PT ;  /* 0x0000000100007812 */ /* 0x000fc800078ec0ff */
[----:B------:R-:W-:Y:S01]  /*6cc0*/  ISETP.EQ.U32.AND P0, PT, R0, 0x1, PT ;  /* 0x000000010000780c */ /* 0x000fe20003f02070 */
[----:B------:R-:W-:-:S12]  /*6cd0*/  BRA `(.L_x_1301) ;  /* 0x00000000000c7947 */ /* 0x000fd80003800000 */
.L_x_1300:
[----:B------:R-:W-:Y:S01]  /*6ce0*/  DSETP.GTU.AND P0, PT, |R2|, +INF , PT ;  /* 0x7ff000000200742a */ /* 0x000fe20003f0c200 */
[----:B------:R-:W-:-:S05]  /*6cf0*/  ISETP.LT.U32.AND P2, PT, R28, R22, PT ;  /* 0x000000161c00720c */ /* 0x000fca0003f41070 */
[----:B-----5:R-:W-:-:S13]  /*6d00*/  ISETP.LT.OR.EX P0, PT, R21, RZ, !P0, P2 ;  /* 0x000000ff1500720c */ /* 0x020fda0004701720 */
.L_x_1301:
[----:B------:R-:W-:Y:S05]  /*6d10*/  BSYNC B2 ;  /* 0x0000000000027941 */ /* 0x000fea0003800000 */
.L_x_1299:
        /* <DEDUP_REMOVED lines=19> */
.L_x_1303:
[----:B------:R-:W-:Y:S01]  /*6e50*/  DSETP.GTU.AND P0, PT, |R18|, +INF , PT ;  /* 0x7ff000001200742a */ /* 0x000fe20003f0c200 */
[----:B------:R-:W-:-:S05]  /*6e60*/  ISETP.LT.U32.AND P2, PT, R24, R22, PT ;  /* 0x000000161800720c */ /* 0x000fca0003f41070 */
[----:B-----5:R-:W-:-:S13]  /*6e70*/  ISETP.LT.OR.EX P0, PT, R20, RZ, !P0, P2 ;  /* 0x000000ff1400720c */ /* 0x020fda0004701720 */
.L_x_1304:
[----:B------:R-:W-:Y:S05]  /*6e80*/  BSYNC B2 ;  /* 0x0000000000027941 */ /* 0x000fea0003800000 */
.L_x_1302:
[----:B------:R-:W-:Y:S01]  /*6e90*/  SEL R20, R20, RZ, P0 ;  /* 0x000000ff14147207 */ /* 0x000fe20000000000 */
[----:B------:R-:W-:Y:S01]  /*6ea0*/  IMAD.IADD R25, R26, 0x1, R22 ;  /* 0x000000011a197824 */ /* 0x000fe200078e0216 */
[----:B------:R-:W-:Y:S01]  /*6eb0*/  ULDC UR4, c[0x0][0x22c] ;  /* 0x00008b0000047ab9 */ /* 0x000fe20000000800 */
[----:B------:R-:W-:Y:S02]  /*6ec0*/  SEL R24, R24, R22, P0 ;  /* 0x0000001618187207 */ /* 0x000fe40000000000 */
[----:B------:R-:W-:Y:S01]  /*6ed0*/  IMAD R0, R26, 0x3, R25 ;  /* 0x000000031a007824 */ /* 0x000fe200078e0219 */
[----:B------:R2:W-:Y:S01]  /*6ee0*/  STL [R1+0x4], R20 ;  /* 0x0000041401007387 */ /* 0x0005e20000100800 */
[----:B------:R-:W-:Y:S02]  /*6ef0*/  MOV R27, UR4 ;  /* 0x00000004001b7c02 */ /* 0x000fe40008000f00 */
[----:B------:R-:W-:Y:S02]  /*6f00*/  FSEL R7, R7, R19, P0 ;  /* 0x0000001307077208 */ /* 0x000fe40000000000 */
[----:B------:R-:W-:-:S02]  /*6f10*/  ISETP.GE.U32.AND P2, PT, R0, R27, PT ;  /* 0x0000001b0000720c */ /* 0x000fc40003f46070 */
[----:B------:R-:W-:-:S11]  /*6f20*/  FSEL R6, R6, R18, P0 ;  /* 0x0000001206067208 */ /* 0x000fd60000000000 */
[----:B--2---:R-:W-:Y:S05]  /*6f30*/  @!P2 BRA `(.L_x_1305) ;  /* 0xffffffb80060a947 */ /* 0x004fea000383ffff */
.L_x_1291:
[----:B------:R-:W-:Y:S05]  /*6f40*/  BSYNC B1 ;  /* 0x0000000000017941 */ /* 0x000fea0003800000 */
.L_x_1290:
[----:B------:R-:W-:Y:S01]  /*6f50*/  ISETP.GE.U32.AND P0, PT, R25, R27, PT ;  /* 0x0000001b1900720c */ /* 0x000fe20003f06070 */
[----:B------:R-:W-:-:S12]  /*6f60*/  BSSY B1, `(.L_x_1306) ;  /* 0x00004f1000017945 */ /* 0x000fd80003800000 */
[----:B------:R-:W-:Y:S05]  /*6f70*/  @P0 BRA `(.L_x_1307) ;  /* 0x0000004c00bc0947 */ /* 0x000fea0003800000 */
[----:B------:R-:W1:Y:S01]  /*6f80*/  LDC R22, c[0x0][0x268] ;  /* 0x00009a00ff167b82 */ /* 0x000e620000000800 */
[----:B0-----:R-:W-:Y:S01]  /*6f90*/  IMAD.MOV.U32 R0, RZ, RZ, RZ ;  /* 0x000000ffff007224 */ /* 0x001fe200078e00ff */
[----:B-1----:R-:W-:-:S13]  /*6fa0*/  ISETP.NE.AND P1, PT, R22, RZ, PT ;  /* 0x000000ff1600720c */ /* 0x002fda0003f25270 */
[----:B------:R-:W-:Y:S05]  /*6fb0*/  @!P1 BRA `(.L_x_1308) ;  /* 0x0000001000449947 */ /* 0x000fea0003800000 */
        /* <DEDUP_REMOVED lines=268> */
[----:B------:R-:W0:Y:S02]  /*8080*/  @P2 LDC R15, c[0x0][0x38c] ;  /* 0x0000e300ff0f2b82 */ /* 0x000e240000000800 */
[----:B------:R-:W-:-:S05]  /*8090*/  @P2 IADD3 R14, -R14, RZ, RZ ;  /* 0x000000ff0e0e2210 */ /* 0x000fca0007ffe1ff */
[----:B0-----:R-:W-:Y:S02]  /*80a0*/  @P2 IMAD R14, R15, R14, R21 ;  /* 0x0000000e0f0e2224 */ /* 0x001fe400078e0215 */
[----:B------:R-:W0:Y:S02]  /*80b0*/  @P2 LDC R15, c[0x0][0x3f8] ;  /* 0x0000fe00ff0f2b82 */ /* 0x000e240000000800 */
[----:B0-----:R-:W-:-:S07]  /*80c0*/  @P2 IMAD R0, R14, R15, R0 ;  /* 0x0000000f0e002224 */ /* 0x001fce00078e0200 */
.L_x_1308:
        /* <DEDUP_REMOVED lines=9> */
[----:B------:R-:W0:Y:S01]  /*8160*/  LDC R20, c[0x0][0x268] ;  /* 0x00009a00ff147b82 */ /* 0x000e220000000800 */
[----:B------:R-:W-:Y:S01]  /*8170*/  MOV R22, RZ ;  /* 0x000000ff00167202 */ /* 0x000fe20000000f00 */
[----:B------:R-:W-:-:S04]  /*8180*/  ULDC.64 UR4, c[0x0][0x270] ;  /* 0x00009c0000047ab9 */ /* 0x000fc80000000a00 */
[----:B------:R-:W-:Y:S01]  /*8190*/  IMAD.HI.U32 R16, R23, UR4, R22 ;  /* 0x0000000417107c27 */ /* 0x000fe2000f8e0016 */
[----:B------:R-:W-:-:S04]  /*81a0*/  ULDC UR4, c[0x0][0x26c] ;  /* 0x00009b0000047ab9 */ /* 0x000fc80000000800 */
[----:B------:R-:W-:-:S05]  /*81b0*/  SHF.R.U32.HI R17, RZ, UR5, R16 ;  /* 0x00000005ff117c19 */ /* 0x000fca0008011610 */
[----:B------:R-:W-:-:S04]  /*81c0*/  IMAD.MOV R0, RZ, RZ, -R17 ;  /* 0x000000ffff007224 */ /* 0x000fc800078e0a11 */
[----:B------:R-:W-:Y:S01]  /*81d0*/  IMAD R0, R0, UR4, R23 ;  /* 0x0000000400007c24 */ /* 0x000fe2000f8e0217 */
[----:B------:R-:W-:Y:S01]  /*81e0*/  ULDC UR4, c[0x0][0x398] ;  /* 0x0000e60000047ab9 */ /* 0x000fe20000000800 */
[----:B0-----:R-:W-:Y:S02]  /*81f0*/  ISETP.NE.AND P2, PT, R20, 0x1, PT ;  /* 0x000000011400780c */ /* 0x001fe40003f45270 */
[----:B------:R-:W-:-:S11]  /*8200*/  IMAD R0, R0, UR4, RZ ;  /* 0x0000000400007c24 */ /* 0x000fd6000f8e02ff */
[----:B------:R-:W-:Y:S05]  /*8210*/  @!P2 BRA `(.L_x_1309) ;  /* 0x000000140020a947 */ /* 0x000fea0003800000 */
[----:B------:R0:W-:Y:S01]  /*8220*/  STL [R1+0x14], R2 ;  /* 0x0000140201007387 */ /* 0x0001e20000100800 */
[----:B------:R-:W-:Y:S01]  /*8230*/  IMAD.MOV.U32 R16, RZ, RZ, RZ ;  /* 0x000000ffff107224 */ /* 0x000fe200078e00ff */
[----:B------:R-:W-:Y:S01]  /*8240*/  ULDC.64 UR6, c[0x0][0x278] ;  /* 0x00009e0000067ab9 */ /* 0x000fe20000000a00 */
[----:B------:R-:W-:Y:S02]  /*8250*/  ULDC UR4, c[0x0][0x280] ;  /* 0x0000a00000047ab9 */ /* 0x000fe40000000800 */
[----:B------:R-:W-:Y:S01]  /*8260*/  IMAD.HI.U32 R20, R17, UR7, R16 ;  /* 0x0000000711147c27 */ /* 0x000fe2000f8e0010 */
[----:B0-----:R-:W0:Y:S04]  /*8270*/  LDC R2, c[0x0][0x268] ;  /* 0x00009a00ff027b82 */ /* 0x001e280000000800 */
[----:B------:R-:W-:Y:S01]  /*8280*/  SHF.R.U32.HI R21, RZ, UR4, R20 ;  /* 0x00000004ff157c19 */ /* 0x000fe20008011614 */
[----:B------:R-:W-:-:S04]  /*8290*/  ULDC UR4, c[0x0][0x39c] ;  /* 0x0000e70000047ab9 */ /* 0x000fc80000000800 */
[----:B------:R-:W-:Y:S01]  /*82a0*/  IMAD.MOV R16, RZ, RZ, -R21 ;  /* 0x000000ffff107224 */ /* 0x000fe200078e0a15 */
[----:B0-----:R-:W-:Y:S02]  /*82b0*/  ISETP.NE.AND P2, PT, R2, 0x2, PT ;  /* 0x000000020200780c */ /* 0x001fe40003f45270 */
[----:B------:R0:W5:Y:S01]  /*82c0*/  LDL.LU R2, [R1+0x14] ;  /* 0x0000140001027983 */ /* 0x0001620000300800 */
[----:B------:R-:W-:-:S04]  /*82d0*/  IMAD R16, R16, UR6, R17 ;  /* 0x0000000610107c24 */ /* 0x000fc8000f8e0211 */
[----:B------:R-:W-:-:S06]  /*82e0*/  IMAD R0, R16, UR4, R0 ;  /* 0x0000000410007c24 */ /* 0x000fcc000f8e0200 */
[----:B0-----:R-:W-:Y:S05]  /*82f0*/  @!P2 BRA `(.L_x_1309) ;  /* 0x0000001000e8a947 */ /* 0x001fea0003800000 */
[----:B-----5:R0:W-:Y:S01]  /*8300*/  STL [R1+0x14], R2 ;  /* 0x0000140201007387 */ /* 0x0201e20000100800 */
[----:B------:R-:W-:Y:S01]  /*8310*/  HFMA2.MMA R20, -RZ, RZ, 0, 0 ;  /* 0x00000000ff147435 */ /* 0x000fe200000001ff */
[----:B------:R-:W-:Y:S01]  /*8320*/  ULDC.64 UR4, c[0x0][0x288] ;  /* 0x0000a20000047ab9 */ /* 0x000fe20000000a00 */
[----:B0-----:R-:W0:Y:S08]  /*8330*/  LDC R2, c[0x0][0x268] ;  /* 0x00009a00ff027b82 */ /* 0x001e300000000800 */
[----:B------:R-:W-:Y:S01]  /*8340*/  IMAD.HI.U32 R16, R21, UR4, R20 ;  /* 0x0000000415107c27 */ /* 0x000fe2000f8e0014 */
[----:B------:R-:W-:-:S04]  /*8350*/  ULDC UR4, c[0x0][0x284] ;  /* 0x0000a10000047ab9 */ /* 0x000fc80000000800 */
[----:B------:R-:W-:-:S05]  /*8360*/  SHF.R.U32.HI R17, RZ, UR5, R16 ;  /* 0x00000005ff117c19 */ /* 0x000fca0008011610 */
[----:B------:R-:W-:Y:S01]  /*8370*/  IMAD.MOV R20, RZ, RZ, -R17 ;  /* 0x000000ffff147224 */ /* 0x000fe200078e0a11 */
[----:B0-----:R-:W-:Y:S02]  /*8380*/  ISETP.NE.AND P2, PT, R2, 0x3, PT ;  /* 0x000000030200780c */ /* 0x001fe40003f45270 */
[----:B------:R0:W5:Y:S01]  /*8390*/  LDL.LU R2, [R1+0x14] ;  /* 0x0000140001027983 */ /* 0x0001620000300800 */
[----:B------:R-:W-:Y:S01]  /*83a0*/  IMAD R20, R20, UR4, R21 ;  /* 0x0000000414147c24 */ /* 0x000fe2000f8e0215 */
[----:B------:R-:W-:-:S03]  /*83b0*/  ULDC UR4, c[0x0][0x3a0] ;  /* 0x0000e80000047ab9 */ /* 0x000fc60000000800 */
[----:B------:R-:W-:-:S06]  /*83c0*/  IMAD R0, R20, UR4, R0 ;  /* 0x0000000414007c24 */ /* 0x000fcc000f8e0200 */
[----:B0-----:R-:W-:Y:S05]  /*83d0*/  @!P2 BRA `(.L_x_1309) ;  /* 0x0000001000b0a947 */ /* 0x001fea0003800000 */
[----:B-----5:R0:W-:Y:S01]  /*83e0*/  STL [R1+0x14], R2 ;  /* 0x0000140201007387 */ /* 0x0201e20000100800 */
        /* <DEDUP_REMOVED lines=14> */
[----:B------:R-:W-:Y:S01]  /*84d0*/  MOV R20, RZ ;  /* 0x000000ff00147202 */ /* 0x000fe20000000f00 */
[----:B------:R-:W-:-:S04]  /*84e0*/  ULDC.64 UR4, c[0x0][0x2a0] ;  /* 0x0000a80000047ab9 */ /* 0x000fc80000000a00 */
[----:B------:R-:W-:Y:S01]  /*84f0*/  IMAD.HI.U32 R16, R21, UR4, R20 ;  /* 0x0000000415107c27 */ /* 0x000fe2000f8e0014 */
[----:B------:R-:W-:Y:S01]  /*8500*/  ULDC UR4, c[0x0][0x29c] ;  /* 0x0000a70000047ab9 */ /* 0x000fe20000000800 */
[----:B0-----:R-:W0:Y:S03]  /*8510*/  LDC R2, c[0x0][0x268] ;  /* 0x00009a00ff027b82 */ /* 0x001e260000000800 */
        /* <DEDUP_REMOVED lines=260> */
[----:B------:R-:W-:Y:S01]  /*9560*/  IMAD.MOV.U32 R16, RZ, RZ, RZ ;  /* 0x000000ffff107224 */ /* 0x000fe200078e00ff */
[----:B------:R-:W-:Y:S01]  /*9570*/  ULDC.64 UR6, c[0x0][0x380] ;  /* 0x0000e00000067ab9 */ /* 0x000fe20000000a00 */
[----:B------:R-:W-:Y:S02]  /*9580*/  ULDC UR4, c[0x0][0x388] ;  /* 0x0000e20000047ab9 */ /* 0x000fe40000000800 */
[----:B------:R-:W-:Y:S02]  /*9590*/  IMAD.HI.U32 R20, R17, UR7, R16 ;  /* 0x0000000711147c27 */ /* 0x000fe4000f8e0010 */
[----:B------:R-:W0:Y:S03]  /*95a0*/  LDC R16, c[0x0][0x268] ;  /* 0x00009a00ff107b82 */ /* 0x000e260000000800 */
[----:B------:R-:W-:Y:S01]  /*95b0*/  SHF.R.U32.HI R21, RZ, UR4, R20 ;  /* 0x00000004ff157c19 */ /* 0x000fe20008011614 */
[----:B------:R-:W-:Y:S01]  /*95c0*/  ULDC UR4, c[0x0][0x3f4] ;  /* 0x0000fd0000047ab9 */ /* 0x000fe20000000800 */
[----:B0-----:R-:W-:-:S03]  /*95d0*/  ISETP.NE.AND P2, PT, R16, 0x18, PT ;  /* 0x000000181000780c */ /* 0x001fc60003f45270 */
[----:B------:R-:W-:-:S04]  /*95e0*/  IMAD.MOV R16, RZ, RZ, -R21 ;  /* 0x000000ffff107224 */ /* 0x000fc800078e0a15 */
[----:B------:R-:W-:-:S04]  /*95f0*/  IMAD R16, R16, UR6, R17 ;  /* 0x0000000610107c24 */ /* 0x000fc8000f8e0211 */
[----:B------:R-:W-:Y:S02]  /*9600*/  IMAD R0, R16, UR4, R0 ;  /* 0x0000000410007c24 */ /* 0x000fe4000f8e0200 */
[----:B------:R-:W0:Y:S01]  /*9610*/  @P2 LDC.64 R16, c[0x0][0x390] ;  /* 0x0000e400ff102b82 */ /* 0x000e220000000a00 */
[----:B------:R-:W-:-:S05]  /*9620*/  @P2 MOV R20, RZ ;  /* 0x000000ff00142202 */ /* 0x000fca0000000f00 */
[----:B0-----:R-:W-:-:S05]  /*9630*/  @P2 IMAD.HI.U32 R16, R21, R16, R20 ;  /* 0x0000001015102227 */ /* 0x001fca00078e0014 */
[----:B------:R-:W-:Y:S02]  /*9640*/  @P2 SHF.R.U32.HI R16, RZ, R17, R16 ;  /* 0x00000011ff102219 */ /* 0x000fe40000011610 */
[----:B------:R-:W0:Y:S03]  /*9650*/  @P2 LDC R17, c[0x0][0x38c] ;  /* 0x0000e300ff112b82 */ /* 0x000e260000000800 */
[----:B------:R-:W-:-:S05]  /*9660*/  @P2 IMAD.MOV R20, RZ, RZ, -R16 ;  /* 0x000000ffff142224 */ /* 0x000fca00078e0a10 */
[----:B------:R-:W1:Y:S01]  /*9670*/  @P2 LDC R16, c[0x0][0x3f8] ;  /* 0x0000fe00ff102b82 */ /* 0x000e620000000800 */
[----:B0-----:R-:W-:-:S04]  /*9680*/  @P2 IMAD R20, R17, R20, R21 ;  /* 0x0000001411142224 */ /* 0x001fc800078e0215 */
[----:B-1----:R-:W-:-:S07]  /*9690*/  @P2 IMAD R0, R20, R16, R0 ;  /* 0x0000001014002224 */ /* 0x002fce00078e0200 */
.L_x_1309:
[----:B------:R-:W-:-:S04]  /*96a0*/  LOP3.LUT R0, R0, 0xfffffff8, RZ, 0xc0, !PT ;  /* 0xfffffff800007812 */ /* 0x000fc800078ec0ff */
[----:B------:R-:W-:-:S05]  /*96b0*/  IADD3 R16, P2, R12, R0, RZ ;  /* 0x000000000c107210 */ /* 0x000fca0007f5e0ff */
[----:B------:R-:W-:-:S06]  /*96c0*/  IMAD.X R17, RZ, RZ, R13, P2 ;  /* 0x000000ffff117224 */ /* 0x000fcc00010e060d */
[----:B------:R-:W5:Y:S01]  /*96d0*/  LDG.E.64 R16, desc[UR36][R16.64] ;  /* 0x0000002410107981 */ /* 0x000f62000c1e1b00 */
[----:B------:R-:W-:-:S05]  /*96e0*/  IMAD.IADD R23, R23, 0x1, R26 ;  /* 0x0000000117177824 */ /* 0x000fca00078e021a */
[----:B------:R-:W-:-:S13]  /*96f0*/  ISETP.GE.U32.AND P2, PT, R23, R27, PT ;  /* 0x0000001b1700720c */ /* 0x000fda0003f46070 */
[----:B------:R-:W-:Y:S05]  /*9700*/  @P2 BRA `(.L_x_1307) ;  /* 0x0000002400d82947 */ /* 0x000fea0003800000 */
[----:B------:R-:W-:Y:S01]  /*9710*/  MOV R0, RZ ;  /* 0x000000ff00007202 */ /* 0x000fe20000000f00 */
[----:B------:R-:W-:Y:S06]  /*9720*/  @!P1 BRA `(.L_x_1310) ;  /* 0x0000001400509947 */ /* 0x000fec0003800000 */
[----:B------:R-:W0:Y:S01]  /*9730*/  LDC R20, c[0x0][0x268] ;  /* 0x00009a00ff147b82 */ /* 0x000e220000000800 */
[----:B------:R-:W-:Y:S01]  /*9740*/  IMAD.MOV.U32 R22, RZ, RZ, RZ ;  /* 0x000000ffff167224 */ /* 0x000fe200078e00ff */
[----:B------:R-:W-:-:S03]  /*9750*/  ULDC.64 UR4, c[0x0][0x270] ;  /* 0x00009c0000047ab9 */ /* 0x000fc60000000a00 */
[----:B-----5:R-:W-:Y:S01]  /*9760*/  IMAD.HI.U32 R2, R23, UR4, R22 ;  /* 0x0000000417027c27 */ /* 0x020fe2000f8e0016 */
[----:B------:R-:W-:-:S04]  /*9770*/  ULDC UR4, c[0x0][0x26c] ;  /* 0x00009b0000047ab9 */ /* 0x000fc80000000800 */
[----:B------:R-:W-:-:S05]  /*9780*/  SHF.R.U32.HI R3, RZ, UR5, R2 ;  /* 0x00000005ff037c19 */ /* 0x000fca0008011602 */
[----:B------:R-:W-:-:S04]  /*9790*/  IMAD.MOV R0, RZ, RZ, -R3 ;  /* 0x000000ffff007224 */ /* 0x000fc800078e0a03 */
[----:B------:R-:W-:Y:S01]  /*97a0*/  IMAD R0, R0, UR4, R23 ;  /* 0x0000000400007c24 */ /* 0x000fe2000f8e0217 */
[----:B------:R-:W-:-:S03]  /*97b0*/  ULDC UR4, c[0x0][0x398] ;  /* 0x0000e60000047ab9 */ /* 0x000fc60000000800 */
[----:B------:R-:W-:Y:S01]  /*97c0*/  IMAD R0, R0, UR4, RZ ;  /* 0x0000000400007c24 */ /* 0x000fe2000f8e02ff */
[----:B0-----:R-:W-:-:S13]  /*97d0*/  ISETP.NE.AND P2, PT, R20, 0x1, PT ;  /* 0x000000011400780c */ /* 0x001fda0003f45270 */
        /* <DEDUP_REMOVED lines=8> */
[----:B------:R-:W-:-:S03]  /*9860*/  ULDC UR4, c[0x0][0x39c] ;  /* 0x0000e70000047ab9 */ /* 0x000fc60000000800 */
[----:B------:R-:W-:Y:S02]  /*9870*/  IADD3 R2, -R21, RZ, RZ ;  /* 0x000000ff15027210 */ /* 0x000fe40007ffe1ff */
[----:B0-----:R-:W-:Y:S02]  /*9880*/  ISETP.NE.AND P2, PT, R4, 0x2, PT ;  /* 0x000000020400780c */ /* 0x001fe40003f45270 */
[----:B------:R0:W5:Y:S01]  /*9890*/  LDL.LU R4, [R1+0x14] ;  /* 0x0000140001047983 */ /* 0x0001620000300800 */
[----:B------:R-:W-:-:S04]  /*98a0*/  IMAD R2, R2, UR6, R3 ;  /* 0x0000000602027c24 */ /* 0x000fc8000f8e0203 */
[----:B------:R-:W-:-:S06]  /*98b0*/  IMAD R0, R2, UR4, R0 ;  /* 0x0000000402007c24 */ /* 0x000fcc000f8e0200 */
[----:B0-----:R-:W-:Y:S05]  /*98c0*/  @!P2 BRA `(.L_x_1310) ;  /* 0x0000001000e8a947 */ /* 0x001fea0003800000 */
[----:B-----5:R0:W-:Y:S01]  /*98d0*/  STL [R1+0x14], R4 ;  /* 0x0000140401007387 */ /* 0x0201e20000100800 */
[----:B------:R-:W-:Y:S01]  /*98e0*/  IMAD.MOV.U32 R20, RZ, RZ, RZ ;  /* 0x000000ffff147224 */ /* 0x000fe200078e00ff */
[----:B------:R-:W-:-:S03]  /*98f0*/  ULDC.64 UR4, c[0x0][0x288] ;  /* 0x0000a20000047ab9 */ /* 0x000fc60000000a00 */
        /* <DEDUP_REMOVED lines=298> */
[----:B0-----:R-:W-:-:S02]  /*aba0*/  ISETP.NE.AND P2, PT, R2, 0x18, PT ;  /* 0x000000180200780c */ /* 0x001fc40003f45270 */
[----:B------:R-:W-:-:S05]  /*abb0*/  IADD3 R2, -R21, RZ, RZ ;  /* 0x000000ff15027210 */ /* 0x000fca0007ffe1ff */
[----:B------:R-:W-:-:S04]  /*abc0*/  IMAD R2, R2, UR6, R3 ;  /* 0x0000000602027c24 */ /* 0x000fc8000f8e0203 */
[----:B------:R-:W-:Y:S02]  /*abd0*/  IMAD R0, R2, UR4, R0 ;  /* 0x0000000402007c24 */ /* 0x000fe4000f8e0200 */
[----:B------:R-:W0:Y:S01]  /*abe0*/  @P2 LDC.64 R2, c[0x0][0x390] ;  /* 0x0000e400ff022b82 */ /* 0x000e220000000a00 */
[----:B------:R-:W-:-:S04]  /*abf0*/  @P2 IMAD.MOV.U32 R20, RZ, RZ, RZ ;  /* 0x000000ffff142224 */ /* 0x000fc800078e00ff */
[----:B0-----:R-:W-:-:S05]  /*ac00*/  @P2 IMAD.HI.U32 R2, R21, R2, R20 ;  /* 0x0000000215022227 */ /* 0x001fca00078e0014 */
[----:B------:R-:W-:Y:S02]  /*ac10*/  @P2 SHF.R.U32.HI R2, RZ, R3, R2 ;  /* 0x00000003ff022219 */ /* 0x000fe40000011602 */
[----:B------:R-:W0:Y:S03]  /*ac20*/  @P2 LDC R3, c[0x0][0x38c] ;  /* 0x0000e300ff032b82 */ /* 0x000e260000000800 */
[----:B------:R-:W-:-:S05]  /*ac30*/  @P2 IMAD.MOV R20, RZ, RZ, -R2 ;  /* 0x000000ffff142224 */ /* 0x000fca00078e0a02 */
[----:B------:R-:W1:Y:S01]  /*ac40*/  @P2 LDC R2, c[0x0][0x3f8] ;  /* 0x0000fe00ff022b82 */ /* 0x000e620000000800 */
[----:B0-----:R-:W-:-:S04]  /*ac50*/  @P2 IMAD R20, R3, R20, R21 ;  /* 0x0000001403142224 */ /* 0x001fc800078e0215 */
[----:B-1----:R-:W-:-:S07]  /*ac60*/  @P2 IMAD R0, R20, R2, R0 ;  /* 0x0000000214002224 */ /* 0x002fce00078e0200 */
.L_x_1310:
[----:B------:R-:W-:-:S04]  /*ac70*/  LOP3.LUT R0, R0, 0xfffffff8, RZ, 0xc0, !PT ;  /* 0xfffffff800007812 */ /* 0x000fc800078ec0ff */
[----:B-----5:R-:W-:-:S05]  /*ac80*/  IADD3 R2, P2, R12, R0, RZ ;  /* 0x000000000c027210 */ /* 0x020fca0007f5e0ff */
[----:B------:R-:W-:-:S06]  /*ac90*/  IMAD.X R3, RZ, RZ, R13, P2 ;  /* 0x000000ffff037224 */ /* 0x000fcc00010e060d */
[----:B------:R-:W5:Y:S01]  /*aca0*/  LDG.E.64 R2, desc[UR36][R2.64] ;  /* 0x0000002402027981 */ /* 0x000f62000c1e1b00 */
[----:B------:R-:W-:-:S04]  /*acb0*/  IADD3 R21, R23, R26, RZ ;  /* 0x0000001a17157210 */ /* 0x000fc80007ffe0ff */
[----:B------:R-:W-:-:S13]  /*acc0*/  ISETP.GE.U32.AND P2, PT, R21, R27, PT ;  /* 0x0000001b1500720c */ /* 0x000fda0003f46070 */
[----:B------:R-:W-:Y:S05]  /*acd0*/  @P2 BRA `(.L_x_1307) ;  /* 0x0000001000642947 */ /* 0x000fea0003800000 */
[----:B------:R-:W-:Y:S01]  /*ace0*/  IMAD.MOV.U32 R0, RZ, RZ, RZ ;  /* 0x000000ffff007224 */ /* 0x000fe200078e00ff */
[----:B------:R-:W-:Y:S06]  /*acf0*/  @!P1 BRA `(.L_x_1311) ;  /* 0x00000010004c9947 */ /* 0x000fec0003800000 */
[----:B------:R-:W0:Y:S01]  /*ad00*/  LDC R23, c[0x0][0x268] ;  /* 0x00009a00ff177b82 */ /* 0x000e220000000800 */
[----:B------:R-:W-:Y:S01]  /*ad10*/  IMAD.MOV.U32 R20, RZ, RZ, RZ ;  /* 0x000000ffff147224 */ /* 0x000fe200078e00ff */
[----:B------:R-:W-:-:S03]  /*ad20*/  ULDC.64 UR4, c[0x0][0x270] ;  /* 0x00009c0000047ab9 */ /* 0x000fc60000000a00 */
[----:B------:R-:W-:Y:S01]  /*ad30*/  IMAD.HI.U32 R18, R21, UR4, R20 ;  /* 0x0000000415127c27 */ /* 0x000fe2000f8e0014 */
        /* <DEDUP_REMOVED lines=228> */
[----:B------:R-:W0:Y:S01]  /*bb80*/  LDC R21, c[0x0][0x268] ;  /* 0x00009a00ff157b82 */ /* 0x000e220000000800 */
[----:B------:R-:W-:Y:S01]  /*bb90*/  HFMA2.MMA R18, -RZ, RZ, 0, 0 ;  /* 0x00000000ff127435 */ /* 0x000fe200000001ff */
[----:B------:R-:W-:Y:S01]  /*bba0*/  ULDC.64 UR6, c[0x0][0x368] ;  /* 0x0000da0000067ab9 */ /* 0x000fe20000000a00 */
[----:B------:R-:W-:-:S08]  /*bbb0*/  ULDC UR4, c[0x0][0x370] ;  /* 0x0000dc0000047ab9 */ /* 0x000fd00000000800 */
[----:B------:R-:W-:-:S05]  /*bbc0*/  IMAD.HI.U32 R22, R19, UR7, R18 ;  /* 0x0000000713167c27 */ /* 0x000fca000f8e0012 */
[----:B------:R-:W-:Y:S01]  /*bbd0*/  SHF.R.U32.HI R23, RZ, UR4, R22 ;  /* 0x00000004ff177c19 */ /* 0x000fe20008011616 */
[----:B------:R-:W-:-:S04]  /*bbe0*/  ULDC UR4, c[0x0][0x3ec] ;  /* 0x0000fb0000047ab9 */ /* 0x000fc80000000800 */
[----:B------:R-:W-:Y:S01]  /*bbf0*/  IMAD.MOV R18, RZ, RZ, -R23 ;  /* 0x000000ffff127224 */ /* 0x000fe200078e0a17 */
[----:B0-----:R-:W-:-:S03]  /*bc00*/  ISETP.NE.AND P1, PT, R21, 0x16, PT ;  /* 0x000000161500780c */ /* 0x001fc60003f25270 */
[----:B------:R-:W-:-:S04]  /*bc10*/  IMAD R18, R18, UR6, R19 ;  /* 0x0000000612127c24 */ /* 0x000fc8000f8e0213 */
[----:B------:R-:W-:-:S06]  /*bc20*/  IMAD R0, R18, UR4, R0 ;  /* 0x0000000412007c24 */ /* 0x000fcc000f8e0200 */
[----:B------:R-:W-:Y:S05]  /*bc30*/  @!P1 BRA `(.L_x_1311) ;  /* 0x00000000007c9947 */ /* 0x000fea0003800000 */
        /* <DEDUP_REMOVED lines=9> */
[----:B------:R-:W-:Y:S01]  /*bcd0*/  IMAD R0, R22, UR4, R0 ;  /* 0x0000000416007c24 */ /* 0x000fe2000f8e0200 */
[----:B0-----:R-:W-:-:S13]  /*bce0*/  ISETP.NE.AND P1, PT, R19, 0x17, PT ;  /* 0x000000171300780c */ /* 0x001fda0003f25270 */
[----:B------:R-:W-:Y:S05]  /*bcf0*/  @!P1 BRA `(.L_x_1311) ;  /* 0x00000000004c9947 */ /* 0x000fea0003800000 */
[----:B------:R-:W-:Y:S01]  /*bd00*/  ISETP.NE.AND P1, PT, R19, 0x18, PT ;  /* 0x000000181300780c */ /* 0x000fe20003f25270 */
[----:B------:R-:W-:Y:S01]  /*bd10*/  ULDC.64 UR6, c[0x0][0x380] ;  /* 0x0000e00000067ab9 */ /* 0x000fe20000000a00 */
[----:B------:R-:W-:Y:S01]  /*bd20*/  MOV R20, RZ ;  /* 0x000000ff00147202 */ /* 0x000fe20000000f00 */
[----:B------:R-:W-:-:S04]  /*bd30*/  ULDC UR4, c[0x0][0x388] ;  /* 0x0000e20000047ab9 */ /* 0x000fc80000000800 */
[----:B------:R-:W-:-:S05]  /*bd40*/  IMAD.HI.U32 R18, R21, UR7, R20 ;  /* 0x0000000715127c27 */ /* 0x000fca000f8e0014 */
[----:B------:R-:W-:Y:S01]  /*bd50*/  SHF.R.U32.HI R19, RZ, UR4, R18 ;  /* 0x00000004ff137c19 */ /* 0x000fe20008011612 */
[----:B------:R-:W0:Y:S01]  /*bd60*/  @P1 LDC.64 R22, c[0x0][0x390] ;  /* 0x0000e400ff161b82 */ /* 0x000e220000000a00 */
[----:B------:R-:W-:Y:S01]  /*bd70*/  ULDC UR4, c[0x0][0x3f4] ;  /* 0x0000fd0000047ab9 */ /* 0x000fe20000000800 */
[----:B------:R-:W-:Y:S02]  /*bd80*/  @P1 IMAD.MOV.U32 R18, RZ, RZ, RZ ;  /* 0x000000ffff121224 */ /* 0x000fe400078e00ff */
[----:B------:R-:W-:-:S04]  /*bd90*/  IMAD.MOV R20, RZ, RZ, -R19 ;  /* 0x000000ffff147224 */ /* 0x000fc800078e0a13 */
[----:B------:R-:W-:-:S04]  /*bda0*/  IMAD R20, R20, UR6, R21 ;  /* 0x0000000614147c24 */ /* 0x000fc8000f8e0215 */
[----:B------:R-:W-:Y:S02]  /*bdb0*/  IMAD R0, R20, UR4, R0 ;  /* 0x0000000414007c24 */ /* 0x000fe4000f8e0200 */
[----:B------:R-:W1:Y:S01]  /*bdc0*/  @P1 LDC R20, c[0x0][0x38c] ;  /* 0x0000e300ff141b82 */ /* 0x000e620000000800 */
[----:B0-----:R-:W-:-:S05]  /*bdd0*/  @P1 IMAD.HI.U32 R22, R19, R22, R18 ;  /* 0x0000001613161227 */ /* 0x001fca00078e0012 */
[----:B------:R-:W-:-:S05]  /*bde0*/  @P1 SHF.R.U32.HI R18, RZ, R23, R22 ;  /* 0x00000017ff121219 */ /* 0x000fca0000011616 */
[----:B------:R-:W-:-:S04]  /*bdf0*/  @P1 IMAD.MOV R18, RZ, RZ, -R18 ;  /* 0x000000ffff121224 */ /* 0x000fc800078e0a12 */
[----:B-1----:R-:W-:Y:S02]  /*be00*/  @P1 IMAD R18, R20, R18, R19 ;  /* 0x0000001214121224 */ /* 0x002fe400078e0213 */
[----:B------:R-:W0:Y:S02]  /*be10*/  @P1 LDC R19, c[0x0][0x3f8] ;  /* 0x0000fe00ff131b82 */ /* 0x000e240000000800 */
[----:B0-----:R-:W-:-:S07]  /*be20*/  @P1 IMAD R0, R18, R19, R0 ;  /* 0x0000001312001224 */ /* 0x001fce00078e0200 */
.L_x_1311:
[----:B------:R-:W-:-:S04]  /*be30*/  LOP3.LUT R19, R0, 0xfffffff8, RZ, 0xc0, !PT ;  /* 0xfffffff800137812 */ /* 0x000fc800078ec0ff */
[----:B------:R-:W-:-:S04]  /*be40*/  IADD3 R18, P1, R12, R19, RZ ;  /* 0x000000130c127210 */ /* 0x000fc80007f3e0ff */
[----:B------:R-:W-:-:S06]  /*be50*/  IADD3.X R19, RZ, R13, RZ, P1, !PT ;  /* 0x0000000dff137210 */ /* 0x000fcc0000ffe4ff */
[----:B------:R-:W5:Y:S03]  /*be60*/  LDG.E.64 R18, desc[UR36][R18.64] ;  /* 0x0000002412127981 */ /* 0x000f66000c1e1b00 */
.L_x_1307:
[----:B------:R-:W-:Y:S05]  /*be70*/  BSYNC B1 ;  /* 0x0000000000017941 */ /* 0x000fea0003800000 */
.L_x_1306:
[----:B------:R-:W-:Y:S04]  /*be80*/  BSSY B1, `(.L_x_1312) ;  /* 0x0000066000017945 */ /* 0x000fe80003800000 */
[----:B------:R-:W-:Y:S05]  /*be90*/  @P0 BRA `(.L_x_1313) ;  /* 0x0000000400900947 */ /* 0x000fea0003800000 */
[----:B0-----:R-:W2:Y:S04]  /*bea0*/  LDL R0, [R1+0x10] ;  /* 0x0000100001007983 */ /* 0x001ea80000100800 */
[----:B------:R0:W5:Y:S01]  /*beb0*/  LDL R13, [R1] ;  /* 0x00000000010d7983 */ /* 0x0001620000100800 */
[----:B------:R-:W-:Y:S01]  /*bec0*/  DSETP.GTU.AND P0, PT, |R10|, +INF , PT ;  /* 0x7ff000000a00742a */ /* 0x000fe20003f0c200 */
[----:B------:R-:W-:Y:S01]  /*bed0*/  BSSY B2, `(.L_x_1314) ;  /* 0x000000f000027945 */ /* 0x000fe20003800000 */
[----:B--2---:R-:W-:-:S12]  /*bee0*/  IMAD.MOV.U32 R12, RZ, RZ, R0 ;  /* 0x000000ffff0c7224 */ /* 0x004fd800078e0000 */
[----:B0-----:R-:W-:Y:S05]  /*bef0*/  @P0 BRA `(.L_x_1315) ;  /* 0x0000000000240947 */ /* 0x001fea0003800000 */
        /* <DEDUP_REMOVED lines=9> */
.L_x_1315:
[----:B-----5:R-:W-:Y:S01]  /*bf90*/  DSETP.GTU.AND P0, PT, |R14|, +INF , PT ;  /* 0x7ff000000e00742a */ /* 0x020fe20003f0c200 */
[----:B------:R-:W-:-:S05]  /*bfa0*/  ISETP.LT.U32.AND P1, PT, R13, R25, PT ;  /* 0x000000190d00720c */ /* 0x000fca0003f21070 */
[----:B------:R-:W-:-:S13]  /*bfb0*/  ISETP.LT.OR.EX P0, PT, R12, RZ, !P0, P1 ;  /* 0x000000ff0c00720c */ /* 0x000fda0004701710 */
.L_x_1316:
[----:B------:R-:W-:Y:S05]  /*bfc0*/  BSYNC B2 ;  /* 0x0000000000027941 */ /* 0x000fea0003800000 */
.L_x_1314:
[----:B------:R-:W-:Y:S01]  /*bfd0*/  SEL R13, R13, R25, P0 ;  /* 0x000000190d0d7207 */ /* 0x000fe20000000000 */
[----:B------:R-:W-:Y:S01]  /*bfe0*/  IMAD.IADD R0, R25, 0x1, R26 ;  /* 0x0000000119007824 */ /* 0x000fe200078e021a */
[----:B------:R-:W-:Y:S02]  /*bff0*/  SEL R12, R12, RZ, P0 ;  /* 0x000000ff0c0c7207 */ /* 0x000fe40000000000 */
[----:B------:R-:W-:Y:S01]  /*c000*/  FSEL R10, R10, R14, P0 ;  /* 0x0000000e0a0a7208 */ /* 0x000fe20000000000 */
[----:B------:R1:W-:Y:S01]  /*c010*/  STL [R1], R13 ;  /* 0x0000000d01007387 */ /* 0x0003e20000100800 */
[----:B------:R-:W-:Y:S02]  /*c020*/  ISETP.GE.U32.AND P1, PT, R0, R27, PT ;  /* 0x0000001b0000720c */ /* 0x000fe40003f26070 */
[----:B------:R-:W-:Y:S01]  /*c030*/  FSEL R11, R11, R15, P0 ;  /* 0x0000000f0b0b7208 */ /* 0x000fe20000000000 */
[----:B------:R1:W-:Y:S10]  /*c040*/  STL [R1+0x10], R12 ;  /* 0x0000100c01007387 */ /* 0x0003f40000100800 */
[----:B-1----:R-:W-:Y:S05]  /*c050*/  @P1 BRA `(.L_x_1313) ;  /* 0x0000000400201947 */ /* 0x002fea0003800000 */
[----:B------:R0:W5:Y:S01]  /*c060*/  LDL R13, [R1+0xc] ;  /* 0x00000c00010d7983 */ /* 0x0001620000100800 */
[----:B------:R-:W-:Y:S01]  /*c070*/  DSETP.GTU.AND P0, PT, |R8|, +INF , PT ;  /* 0x7ff000000800742a */ /* 0x000fe20003f0c200 */
[----:B------:R-:W-:-:S13]  /*c080*/  BSSY B2, `(.L_x_1317) ;  /* 0x000000e000027945 */ /* 0x000fda0003800000 */
        /* <DEDUP_REMOVED lines=10> */
.L_x_1318:
[----:B------:R-:W-:Y:S01]  /*c130*/  DSETP.GTU.AND P0, PT, |R16|, +INF , PT ;  /* 0x7ff000001000742a */ /* 0x000fe20003f0c200 */
[----:B------:R-:W-:-:S05]  /*c140*/  ISETP.LT.U32.AND P1, PT, R29, R0, PT ;  /* 0x000000001d00720c */ /* 0x000fca0003f21070 */
[----:B-----5:R-:W-:-:S13]  /*c150*/  ISETP.LT.OR.EX P0, PT, R13, RZ, !P0, P1 ;  /* 0x000000ff0d00720c */ /* 0x020fda0004701710 */
.L_x_1319:
[----:B------:R-:W-:Y:S05]  /*c160*/  BSYNC B2 ;  /* 0x0000000000027941 */ /* 0x000fea0003800000 */
.L_x_1317:
[----:B------:R-:W-:Y:S01]  /*c170*/  SEL R13, R13, RZ, P0 ;  /* 0x000000ff0d0d7207 */ /* 0x000fe20000000000 */
[----:B------:R-:W-:Y:S01]  /*c180*/  IMAD.IADD R15, R0, 0x1, R26 ;  /* 0x00000001000f7824 */ /* 0x000fe200078e021a */
[----:B------:R-:W-:Y:S02]  /*c190*/  FSEL R8, R8, R16, P0 ;  /* 0x0000001008087208 */ /* 0x000fe40000000000 */
[----:B------:R-:W-:Y:S01]  /*c1a0*/  FSEL R9, R9, R17, P0 ;  /* 0x0000001109097208 */ /* 0x000fe20000000000 */
[----:B------:R1:W-:Y:S01]  /*c1b0*/  STL [R1+0xc], R13 ;  /* 0x00000c0d01007387 */ /* 0x0003e20000100800 */
[----:B------:R-:W-:Y:S02]  /*c1c0*/  ISETP.GE.U32.AND P1, PT, R15, R27, PT ;  /* 0x0000001b0f00720c */ /* 0x000fe40003f26070 */
[----:B------:R-:W-:-:S11]  /*c1d0*/  SEL R29, R29, R0, P0 ;  /* 0x000000001d1d7207 */ /* 0x000fd60000000000 */
        /* <DEDUP_REMOVED lines=14> */
.L_x_1321:
[----:B------:R-:W-:Y:S01]  /*c2c0*/  DSETP.GTU.AND P0, PT, |R2|, +INF , PT ;  /* 0x7ff000000200742a */ /* 0x000fe20003f0c200 */
[----:B------:R-:W-:-:S05]  /*c2d0*/  ISETP.LT.U32.AND P1, PT, R28, R15, PT ;  /* 0x0000000f1c00720c */ /* 0x000fca0003f21070 */
[----:B-----5:R-:W-:-:S13]  /*c2e0*/  ISETP.LT.OR.EX P0, PT, R12, RZ, !P0, P1 ;  /* 0x000000ff0c00720c */ /* 0x020fda0004701710 */
.L_x_1322:
[----:B------:R-:W-:Y:S05]  /*c2f0*/  BSYNC B2 ;  /* 0x0000000000027941 */ /* 0x000fea0003800000 */
.L_x_1320:
[----:B------:R-:W-:Y:S02]  /*c300*/  SEL R12, R12, RZ, P0 ;  /* 0x000000ff0c0c7207 */ /* 0x000fe40000000000 */
[----:B------:R-:W-:Y:S02]  /*c310*/  IADD3 R13, R15, R26, RZ ;  /* 0x0000001a0f0d7210 */ /* 0x000fe40007ffe0ff */
[----:B------:R-:W-:Y:S01]  /*c320*/  FSEL R4, R4, R2, P0 ;  /* 0x0000000204047208 */ /* 0x000fe20000000000 */
[----:B------:R1:W-:Y:S01]  /*c330*/  STL [R1+0x8], R12 ;  /* 0x0000080c01007387 */ /* 0x0003e20000100800 */
[----:B------:R-:W-:Y:S02]  /*c340*/  ISETP.GE.U32.AND P1, PT, R13, R27, PT ;  /* 0x0000001b0d00720c */ /* 0x000fe40003f26070 */
[----:B------:R-:W-:Y:S02]  /*c350*/  FSEL R5, R5, R3, P0 ;  /* 0x0000000305057208 */ /* 0x000fe40000000000 */
[----:B------:R-:W-:-:S09]  /*c360*/  SEL R28, R28, R15, P0 ;  /* 0x0000000f1c1c7207 */ /* 0x000fd20000000000 */
        /* <DEDUP_REMOVED lines=14> */
.L_x_1324:
[----:B------:R-:W-:Y:S01]  /*c450*/  DSETP.GTU.AND P0, PT, |R18|, +INF , PT ;  /* 0x7ff000001200742a */ /* 0x000fe20003f0c200 */
[----:B------:R-:W-:-:S05]  /*c460*/  ISETP.LT.U32.AND P1, PT, R24, R13, PT ;  /* 0x0000000d1800720c */ /* 0x000fca0003f21070 */
[----:B-----5:R-:W-:-:S13]  /*c470*/  ISETP.LT.OR.EX P0, PT, R12, RZ, !P0, P1 ;  /* 0x000000ff0c00720c */ /* 0x020fda0004701710 */
.L_x_1325:
[----:B------:R-:W-:Y:S05]  /*c480*/  BSYNC B2 ;  /* 0x0000000000027941 */ /* 0x000fea0003800000 */
.L_x_1323:
[----:B------:R-:W-:Y:S02]  /*c490*/  SEL R12, R12, RZ, P0 ;  /* 0x000000ff0c0c7207 */ /* 0x000fe40000000000 */
[----:B------:R-:W-:Y:S02]  /*c4a0*/  FSEL R6, R6, R18, P0 ;  /* 0x0000001206067208 */ /* 0x000fe40000000000 */
[----:B------:R-:W-:Y:S01]  /*c4b0*/  FSEL R7, R7, R19, P0 ;  /* 0x0000001307077208 */ /* 0x000fe20000000000 */
[----:B------:R1:W-:Y:S01]  /*c4c0*/  STL [R1+0x4], R12 ;  /* 0x0000040c01007387 */ /* 0x0003e20000100800 */
[----:B------:R-:W-:-:S07]  /*c4d0*/  SEL R24, R24, R13, P0 ;  /* 0x0000000d18187207 */ /* 0x000fce0000000000 */
.L_x_1313:
[----:B------:R-:W-:Y:S05]  /*c4e0*/  BSYNC B1 ;  /* 0x0000000000017941 */ /* 0x000fea0003800000 */
.L_x_1312:
[----:B-----5:R2:W5:Y:S04]  /*c4f0*/  LDL R15, [R1] ;  /* 0x00000000010f7983 */ /* 0x0205680000100800 */
[----:B------:R2:W5:Y:S04]  /*c500*/  LDL R14, [R1+0xc] ;  /* 0x00000c00010e7983 */ /* 0x0005680000100800 */
[----:B------:R2:W5:Y:S01]  /*c510*/  LDL R13, [R1+0x10] ;  /* 0x00001000010d7983 */ /* 0x0005620000100800 */
[----:B------:R-:W-:Y:S01]  /*c520*/  DSETP.GTU.AND P0, PT, |R10|, +INF , PT ;  /* 0x7ff000000a00742a */ /* 0x000fe20003f0c200 */
[----:B------:R-:W-:-:S13]  /*c530*/  BSSY B1, `(.L_x_1326) ;  /* 0x000000e000017945 */ /* 0x000fda0003800000 */
[----:B--2---:R-:W-:Y:S05]  /*c540*/  @P0 BRA `(.L_x_1327) ;  /* 0x0000000000240947 */ /* 0x004fea0003800000 */
[C-C-:B------:R-:W-:Y:S01]  /*c550*/  DSETP.NEU.AND P2, PT, R10.reuse, R8.reuse, PT ;  /* 0x000000080a00722a */ /* 0x140fe20003f4d000 */
[----:B-----5:R-:W-:Y:S01]  /*c560*/  ISETP.GE.U32.AND P0, PT, R15, R29, PT ;  /* 0x0000001d0f00720c */ /* 0x020fe20003f06070 */
[----:B------:R-:W-:-:S03]  /*c570*/  DSETP.GT.AND P1, PT, R10, R8, PT ;  /* 0x000000080a00722a */ /* 0x000fc60003f24000 */
[----:B------:R-:W-:-:S03]  /*c580*/  ISETP.GE.AND.EX P0, PT, R13, R14, PT, P0 ;  /* 0x0000000e0d00720c */ /* 0x000fc60003f06300 */
[----:B0-----:R-:W-:-:S06]  /*c590*/  SEL R0, RZ, 0xffffffff, !P1 ;  /* 0xffffffffff007807 */ /* 0x001fcc0004800000 */
[----:B------:R-:W-:-:S04]  /*c5a0*/  @!P2 SEL R0, RZ, 0xffffffff, P0 ;  /* 0xffffffffff00a807 */ /* 0x000fc80000000000 */
[----:B------:R-:W-:-:S04]  /*c5b0*/  LOP3.LUT R0, R0, 0x1, RZ, 0xc0, !PT ;  /* 0x0000000100007812 */ /* 0x000fc800078ec0ff */
[----:B------:R-:W-:Y:S01]  /*c5c0*/  ISETP.EQ.U32.AND P0, PT, R0, 0x1, PT ;  /* 0x000000010000780c */ /* 0x000fe20003f02070 */
[----:B------:R-:W-:-:S12]  /*c5d0*/  BRA `(.L_x_1328) ;  /* 0x00000000000c7947 */ /* 0x000fd80003800000 */
.L_x_1327:
[----:B------:R-:W-:Y:S01]  /*c5e0*/  DSETP.GTU.AND P0, PT, |R8|, +INF , PT ;  /* 0x7ff000000800742a */ /* 0x000fe20003f0c200 */
[----:B-----5:R-:W-:-:S05]  /*c5f0*/  ISETP.LT.U32.AND P1, PT, R15, R29, PT ;  /* 0x0000001d0f00720c */ /* 0x020fca0003f21070 */
[----:B------:R-:W-:-:S13]  /*c600*/  ISETP.LT.OR.EX P0, PT, R13, R14, !P0, P1 ;  /* 0x0000000e0d00720c */ /* 0x000fda0004701710 */
.L_x_1328:
[----:B------:R-:W-:Y:S05]  /*c610*/  BSYNC B1 ;  /* 0x0000000000017941 */ /* 0x000fea0003800000 */
.L_x_1326:
[----:B-1----:R1:W5:Y:S01]  /*c620*/  LDL R12, [R1+0x8] ;  /* 0x00000800010c7983 */ /* 0x0023620000100800 */
[----:B0-----:R-:W-:Y:S01]  /*c630*/  FSEL R2, R10, R8, P0 ;  /* 0x000000080a027208 */ /* 0x001fe20000000000 */
[----:B------:R-:W-:Y:S01]  /*c640*/  BSSY B1, `(.L_x_1329) ;  /* 0x0000012000017945 */ /* 0x000fe20003800000 */
[----:B------:R-:W-:Y:S02]  /*c650*/  FSEL R3, R11, R9, P0 ;  /* 0x000000090b037208 */ /* 0x000fe40000000000 */
[----:B------:R-:W-:Y:S02]  /*c660*/  SEL R29, R15, R29, P0 ;  /* 0x0000001d0f1d7207 */ /* 0x000fe40000000000 */
[----:B------:R-:W-:Y:S02]  /*c670*/  SEL R8, R13, R14, P0 ;  /* 0x0000000e0d087207 */ /* 0x000fe40000000000 */
[----:B------:R-:W-:-:S14]  /*c680*/  DSETP.GTU.AND P1, PT, |R2|, +INF , PT ;  /* 0x7ff000000200742a */ /* 0x000fdc0003f2c200 */
[----:B-1----:R-:W-:Y:S05]  /*c690*/  @P1 BRA `(.L_x_1330) ;  /* 0x0000000000241947 */ /* 0x002fea0003800000 */
[C-C-:B------:R-:W-:Y:S01]  /*c6a0*/  DSETP.NEU.AND P2, PT, R2.reuse, R4.reuse, PT ;  /* 0x000000040200722a */ /* 0x140fe20003f4d000 */
[----:B------:R-:W-:Y:S01]  /*c6b0*/  ISETP.GE.U32.AND P0, PT, R29, R28, PT ;  /* 0x0000001c1d00720c */ /* 0x000fe20003f06070 */
[----:B------:R-:W-:-:S03]  /*c6c0*/  DSETP.GT.AND P1, PT, R2, R4, PT ;  /* 0x000000040200722a */ /* 0x000fc60003f24000 */
[----:B-----5:R-:W-:-:S03]  /*c6d0*/  ISETP.GE.AND.EX P0, PT, R8, R12, PT, P0 ;  /* 0x0000000c0800720c */ /* 0x020fc60003f06300 */
[----:B------:R-:W-:-:S06]  /*c6e0*/  SEL R0, RZ, 0xffffffff, !P1 ;  /* 0xffffffffff007807 */ /* 0x000fcc0004800000 */
[----:B------:R-:W-:-:S04]  /*c6f0*/  @!P2 SEL R0, RZ, 0xffffffff, P0 ;  /* 0xffffffffff00a807 */ /* 0x000fc80000000000 */
[----:B------:R-:W-:-:S04]  /*c700*/  LOP3.LUT R0, R0, 0x1, RZ, 0xc0, !PT ;  /* 0x0000000100007812 */ /* 0x000fc800078ec0ff */
[----:B------:R-:W-:Y:S01]  /*c710*/  ISETP.EQ.U32.AND P0, PT, R0, 0x1, PT ;  /* 0x000000010000780c */ /* 0x000fe20003f02070 */
[----:B------:R-:W-:-:S12]  /*c720*/  BRA `(.L_x_1331) ;  /* 0x00000000000c7947 */ /* 0x000fd80003800000 */
.L_x_1330:
[----:B------:R-:W-:Y:S01]  /*c730*/  DSETP.GTU.AND P0, PT, |R4|, +INF , PT ;  /* 0x7ff000000400742a */ /* 0x000fe20003f0c200 */
[----:B------:R-:W-:-:S05]  /*c740*/  ISETP.LT.U32.AND P1, PT, R29, R28, PT ;  /* 0x0000001c1d00720c */ /* 0x000fca0003f21070 */
[----:B-----5:R-:W-:-:S13]  /*c750*/  ISETP.LT.OR.EX P0, PT, R8, R12, !P0, P1 ;  /* 0x0000000c0800720c */ /* 0x020fda0004701710 */
.L_x_1331:
[----:B------:R-:W-:Y:S05]  /*c760*/  BSYNC B1 ;  /* 0x0000000000017941 */ /* 0x000fea0003800000 */
.L_x_1329:
[----:B------:R0:W5:Y:S01]  /*c770*/  LDL R9, [R1+0x4] ;  /* 0x0000040001097983 */ /* 0x0001620000100800 */
[----:B------:R-:W-:Y:S01]  /*c780*/  FSEL R2, R2, R4, P0 ;  /* 0x0000000402027208 */ /* 0x000fe20000000000 */
[----:B------:R-:W-:Y:S01]  /*c790*/  BSSY B1, `(.L_x_1332) ;  /* 0x0000012000017945 */ /* 0x000fe20003800000 */
[----:B------:R-:W-:Y:S02]  /*c7a0*/  FSEL R3, R3, R5, P0 ;  /* 0x0000000503037208 */ /* 0x000fe40000000000 */
[----:B------:R-:W-:Y:S02]  /*c7b0*/  SEL R29, R29, R28, P0 ;  /* 0x0000001c1d1d7207 */ /* 0x000fe40000000000 */
[----:B------:R-:W-:Y:S02]  /*c7c0*/  SEL R8, R8, R12, P0 ;  /* 0x0000000c08087207 */ /* 0x000fe40000000000 */
[----:B------:R-:W-:-:S14]  /*c7d0*/  DSETP.GTU.AND P1, PT, |R2|, +INF , PT ;  /* 0x7ff000000200742a */ /* 0x000fdc0003f2c200 */
[----:B0-----:R-:W-:Y:S05]  /*c7e0*/  @P1 BRA `(.L_x_1333) ;  /* 0x0000000000241947 */ /* 0x001fea0003800000 */
        /* <DEDUP_REMOVED lines=9> */
.L_x_1333:
[----:B------:R-:W-:Y:S01]  /*c880*/  DSETP.GTU.AND P0, PT, |R6|, +INF , PT ;  /* 0x7ff000000600742a */ /* 0x000fe20003f0c200 */
[----:B------:R-:W-:-:S05]  /*c890*/  ISETP.LT.U32.AND P1, PT, R29, R24, PT ;  /* 0x000000181d00720c */ /* 0x000fca0003f21070 */
[----:B-----5:R-:W-:-:S13]  /*c8a0*/  ISETP.LT.OR.EX P0, PT, R8, R9, !P0, P1 ;  /* 0x000000090800720c */ /* 0x020fda0004701710 */
.L_x_1334:
[----:B------:R-:W-:Y:S05]  /*c8b0*/  BSYNC B1 ;  /* 0x0000000000017941 */ /* 0x000fea0003800000 */
.L_x_1332:
[----:B------:R-:W-:Y:S02]  /*c8c0*/  FSEL R4, R2, R6, P0 ;  /* 0x0000000602047208 */ /* 0x000fe40000000000 */
[----:B------:R-:W-:Y:S02]  /*c8d0*/  FSEL R5, R3, R7, P0 ;  /* 0x0000000703057208 */ /* 0x000fe40000000000 */
[----:B------:R-:W-:Y:S02]  /*c8e0*/  SEL R24, R29, R24, P0 ;  /* 0x000000181d187207 */ /* 0x000fe40000000000 */
[----:B------:R-:W-:Y:S01]  /*c8f0*/  SEL R26, R8, R9, P0 ;  /* 0x00000009081a7207 */ /* 0x000fe20000000000 */
[----:B------:R-:W-:Y:S06]  /*c900*/  BRA `(.L_x_1255) ;  /* 0x0000002400f87947 */ /* 0x000fec0003800000 */
.L_x_1289:
[----:B------:R0:W-:Y:S01]  /*c910*/  STL [R1], R2 ;  /* 0x0000000201007387 */ /* 0x0001e20000100800 */
[----:B------:R-:W-:Y:S01]  /*c920*/  ISETP.GE.U32.AND P0, PT, R4, R27, PT ;  /* 0x0000001b0400720c */ /* 0x000fe20003f06070 */
[----:B------:R-:W-:Y:S01]  /*c930*/  BSSY B1, `(.L_x_1335) ;  /* 0x000007e000017945 */ /* 0x000fe20003800000 */
[----:B------:R-:W-:Y:S01]  /*c940*/  IMAD.MOV.U32 R5, RZ, RZ, R0 ;  /* 0x000000ffff057224 */ /* 0x000fe200078e0000 */
[----:B------:R-:W-:Y:S01]  /*c950*/  MOV R10, R8 ;  /* 0x00000008000a7202 */ /* 0x000fe20000000f00 */
[----:B------:R-:W-:Y:S02]  /*c960*/  IMAD.MOV.U32 R4, RZ, RZ, R2 ;  /* 0x000000ffff047224 */ /* 0x000fe400078e0002 */
[----:B------:R-:W-:Y:S02]  /*c970*/  IMAD.MOV.U32 R3, RZ, RZ, R0 ;  /* 0x000000ffff037224 */ /* 0x000fe400078e0000 */
[----:B------:R-:W-:Y:S02]  /*c980*/  IMAD.MOV.U32 R11, RZ, RZ, R9 ;  /* 0x000000ffff0b7224 */ /* 0x000fe400078e0009 */
[----:B------:R-:W-:-:S02]  /*c990*/  IMAD.MOV.U32 R14, RZ, RZ, R8 ;  /* 0x000000ffff0e7224 */ /* 0x000fc400078e0008 */
[----:B------:R-:W-:Y:S01]  /*c9a0*/  IMAD.MOV.U32 R15, RZ, RZ, R9 ;  /* 0x000000ffff0f7224 */ /* 0x000fe200078e0009 */
[----:B0-----:R-:W-:Y:S06]  /*c9b0*/  @P0 BRA `(.L_x_1336) ;  /* 0x0000000400d40947 */ /* 0x001fec0003800000 */
[----:B------:R-:W0:Y:S01]  /*c9c0*/  LDC R26, c[0x0][0x234] ;  /* 0x00008d00ff1a7b82 */ /* 0x000e220000000800 */
[----:B------:R1:W-:Y:S01]  /*c9d0*/  STL [R1], R2 ;  /* 0x0000000201007387 */ /* 0x0003e20000100800 */
[----:B------:R-:W-:Y:S01]  /*c9e0*/  MOV R5, R0 ;  /* 0x0000000000057202 */ /* 0x000fe20000000f00 */
[----:B------:R-:W-:Y:S01]  /*c9f0*/  IMAD.MOV.U32 R3, RZ, RZ, R0 ;  /* 0x000000ffff037224 */ /* 0x000fe200078e0000 */
[----:B------:R-:W-:Y:S01]  /*ca00*/  MOV R11, R9 ;  /* 0x00000009000b7202 */ /* 0x000fe20000000f00 */
[----:B------:R-:W-:Y:S02]  /*ca10*/  IMAD.MOV.U32 R4, RZ, RZ, R2 ;  /* 0x000000ffff047224 */ /* 0x000fe400078e0002 */
[--C-:B------:R-:W-:Y:S02]  /*ca20*/  IMAD.MOV.U32 R10, RZ, RZ, R8.reuse ;  /* 0x000000ffff0a7224 */ /* 0x100fe400078e0008 */
[----:B------:R-:W-:Y:S02]  /*ca30*/  IMAD.MOV.U32 R14, RZ, RZ, R8 ;  /* 0x000000ffff0e7224 */ /* 0x000fe400078e0008 */
[----:B-1----:R-:W-:-:S07]  /*ca40*/  IMAD.MOV.U32 R15, RZ, RZ, R9 ;  /* 0x000000ffff0f7224 */ /* 0x002fce00078e0009 */
.L_x_1346:
[----:B------:R-:W1:Y:S01]  /*ca50*/  LDC R21, c[0x0][0x398] ;  /* 0x0000e600ff157b82 */ /* 0x000e620000000800 */
[----:B------:R2:W-:Y:S04]  /*ca60*/  STL [R1+0x14], R2 ;  /* 0x0000140201007387 */ /* 0x0005e80000100800 */
[----:B--2---:R-:W2:Y:S01]  /*ca70*/  LDL.LU R2, [R1] ;  /* 0x0000000001027983 */ /* 0x004ea20000300800 */
[----:B-1----:R-:W-:-:S05]  /*ca80*/  SHF.R.U32.HI R21, RZ, 0x3, R21 ;  /* 0x00000003ff157819 */ /* 0x002fca0000011615 */
[----:B------:R-:W-:-:S04]  /*ca90*/  IMAD R17, R21, R25, RZ ;  /* 0x0000001915117224 */ /* 0x000fc800078e02ff */
[----:B------:R-:W-:-:S06]  /*caa0*/  IMAD.WIDE.U32 R16, R17, 0x8, R12 ;  /* 0x0000000811107825 */ /* 0x000fcc00078e000c */
[----:B------:R-:W3:Y:S01]  /*cab0*/  LDG.E.64 R16, desc[UR36][R16.64] ;  /* 0x0000002410107981 */ /* 0x000ee2000c1e1b00 */
[----:B------:R-:W-:Y:S01]  /*cac0*/  DSETP.GTU.AND P2, PT, |R14|, +INF , PT ;  /* 0x7ff000000e00742a */ /* 0x000fe20003f4c200 */
[----:B------:R-:W-:Y:S01]  /*cad0*/  PLOP3.LUT P0, PT, PT, PT, PT, 0x80, 0x0 ;  /* 0x000000000000781c */ /* 0x000fe20003f0f070 */
[----:B0-----:R-:W-:-:S05]  /*cae0*/  IMAD.IADD R27, R25, 0x1, R26 ;  /* 0x00000001191b7824 */ /* 0x001fca00078e021a */
[----:B------:R-:W-:Y:S01]  /*caf0*/  IADD3 R28, R27, R26, RZ ;  /* 0x0000001a1b1c7210 */ /* 0x000fe20007ffe0ff */
[----:B------:R-:W-:-:S04]  /*cb00*/  IMAD R18, R21, R27, RZ ;  /* 0x0000001b15127224 */ /* 0x000fc800078e02ff */
[----:B------:R-:W-:Y:S02]  /*cb10*/  IMAD.IADD R29, R28, 0x1, R26 ;  /* 0x000000011c1d7824 */ /* 0x000fe400078e021a */
[C---:B------:R-:W-:Y:S02]  /*cb20*/  IMAD R20, R21.reuse, R28, RZ ;  /* 0x0000001c15147224 */ /* 0x040fe400078e02ff */
[----:B------:R-:W-:Y:S02]  /*cb30*/  IMAD R22, R21, R29, RZ ;  /* 0x0000001d15167224 */ /* 0x000fe400078e02ff */
[----:B------:R-:W-:-:S04]  /*cb40*/  IMAD.WIDE.U32 R20, R20, 0x8, R12 ;  /* 0x0000000814147825 */ /* 0x000fc800078e000c */
[----:B------:R-:W-:Y:S02]  /*cb50*/  IMAD.WIDE.U32 R22, R22, 0x8, R12 ;  /* 0x0000000816167825 */ /* 0x000fe400078e000c */
[----:B------:R-:W5:Y:S04]  /*cb60*/  LDG.E.64 R20, desc[UR36][R20.64] ;  /* 0x0000002414147981 */ /* 0x000f68000c1e1b00 */
[----:B------:R-:W5:Y:S01]  /*cb70*/  LDG.E.64 R22, desc[UR36][R22.64] ;  /* 0x0000002416167981 */ /* 0x000f62000c1e1b00 */
[----:B---3--:R-:W-:-:S06]  /*cb80*/  @!P2 DSETP.NEU.AND P1, PT, R14, R16, PT ;  /* 0x000000100e00a22a */ /* 0x008fcc0003f2d000 */
[----:B------:R-:W-:Y:S01]  /*cb90*/  @!P2 PLOP3.LUT P0, PT, P1, PT, PT, 0x80, 0x0 ;  /* 0x000000000000a81c */ /* 0x000fe20000f0f070 */
[----:B------:R-:W-:Y:S01]  /*cba0*/  @!P2 DSETP.GT.AND P3, PT, R14, R16, PT ;  /* 0x000000100e00a22a */ /* 0x000fe20003f64000 */
[----:B------:R-:W-:-:S04]  /*cbb0*/  @!P2 ISETP.GE.U32.AND P1, PT, R0, R25, PT ;  /* 0x000000190000a20c */ /* 0x000fc80003f26070 */
[----:B--2---:R-:W-:Y:S02]  /*cbc0*/  @!P2 ISETP.GE.AND.EX P1, PT, R2, RZ, PT, P1 ;  /* 0x000000ff0200a20c */ /* 0x004fe40003f26310 */
[----:B------:R-:W-:-:S05]  /*cbd0*/  @!P2 SEL R19, RZ, 0xffffffff, !P3 ;  /* 0xffffffffff13a807 */ /* 0x000fca0005800000 */
[----:B------:R-:W-:Y:S01]  /*cbe0*/  @!P0 SEL R19, RZ, 0xffffffff, P1 ;  /* 0xffffffffff138807 */ /* 0x000fe20000800000 */
[----:B------:R-:W-:Y:S01]  /*cbf0*/  @P2 DSETP.GTU.AND P1, PT, |R16|, +INF , PT ;  /* 0x7ff000001000242a */ /* 0x000fe20003f2c200 */
[----:B------:R-:W-:Y:S02]  /*cc00*/  @P2 ISETP.LT.U32.AND P3, PT, R0, R25, PT ;  /* 0x000000190000220c */ /* 0x000fe40003f61070 */
[----:B------:R-:W-:-:S04]  /*cc10*/  @!P2 LOP3.LUT R19, R19, 0x1, RZ, 0xc0, !PT ;  /* 0x000000011313a812 */ /* 0x000fc800078ec0ff */
[----:B------:R-:W-:Y:S02]  /*cc20*/  @!P2 ISETP.EQ.U32.AND P0, PT, R19, 0x1, PT ;  /* 0x000000011300a80c */ /* 0x000fe40003f02070 */
[----:B------:R-:W-:Y:S01]  /*cc30*/  @P2 ISETP.LT.OR.EX P0, PT, R2, RZ, !P1, P3 ;  /* 0x000000ff0200220c */ /* 0x000fe20004f01730 */
[----:B------:R-:W-:-:S03]  /*cc40*/  IMAD.WIDE.U32 R18, R18, 0x8, R12 ;  /* 0x0000000812127825 */ /* 0x000fc600078e000c */
[----:B------:R-:W-:-:S03]  /*cc50*/  SEL R2, R2, RZ, P0 ;  /* 0x000000ff02027207 */ /* 0x000fc60000000000 */
[----:B------:R-:W5:Y:S04]  /*cc60*/  LDG.E.64 R18, desc[UR36][R18.64] ;  /* 0x0000002412127981 */ /* 0x000f68000c1e1b00 */
[----:B------:R0:W-:Y:S04]  /*cc70*/  STL [R1], R2 ;  /* 0x0000000201007387 */ /* 0x0001e80000100800 */
[----:B0-----:R0:W5:Y:S01]  /*cc80*/  LDL.LU R2, [R1+0x14] ;  /* 0x0000140001027983 */ /* 0x0011620000300800 */
[----:B------:R-:W-:Y:S01]  /*cc90*/  DSETP.GTU.AND P1, PT, |R10|, +INF , PT ;  /* 0x7ff000000a00742a */ /* 0x000fe20003f2c200 */
[----:B------:R-:W-:Y:S01]  /*cca0*/  BSSY B2, `(.L_x_1337) ;  /* 0x0000011000027945 */ /* 0x000fe20003800000 */
[----:B------:R-:W-:-:S02]  /*ccb0*/  FSEL R15, R15, R17, P0 ;  /* 0x000000110f0f7208 */ /* 0x000fc40000000000 */
[----:B------:R-:W-:Y:S02]  /*ccc0*/  FSEL R14, R14, R16, P0 ;  /* 0x000000100e0e7208 */ /* 0x000fe40000000000 */
[----:B------:R-:W-:-:S08]  /*ccd0*/  SEL R0, R0, R25, P0 ;  /* 0x0000001900007207 */ /* 0x000fd00000000000 */
        /* <DEDUP_REMOVED lines=10> */
.L_x_1338:
[----:B-----5:R-:W-:Y:S01]  /*cd80*/  DSETP.GTU.AND P0, PT, |R18|, +INF , PT ;  /* 0x7ff000001200742a */ /* 0x020fe20003f0c200 */
[----:B------:R-:W-:-:S05]  /*cd90*/  ISETP.LT.U32.AND P1, PT, R3, R27, PT ;  /* 0x0000001b0300720c */ /* 0x000fca0003f21070 */
[----:B------:R-:W-:-:S13]  /*cda0*/  ISETP.LT.OR.EX P0, PT, R2, RZ, !P0, P1 ;  /* 0x000000ff0200720c */ /* 0x000fda0004701710 */
.L_x_1339:
[----:B------:R-:W-:Y:S05]  /*cdb0*/  BSYNC B2 ;  /* 0x0000000000027941 */ /* 0x000fea0003800000 */
.L_x_1337:
[----:B------:R-:W-:Y:S01]  /*cdc0*/  DSETP.GTU.AND P1, PT, |R8|, +INF , PT ;  /* 0x7ff000000800742a */ /* 0x000fe20003f2c200 */
[----:B------:R-:W-:Y:S01]  /*cdd0*/  BSSY B2, `(.L_x_1340) ;  /* 0x0000012000027945 */ /* 0x000fe20003800000 */
[----:B------:R-:W-:Y:S02]  /*cde0*/  SEL R3, R3, R27, P0 ;  /* 0x0000001b03037207 */ /* 0x000fe40000000000 */
[----:B------:R-:W-:Y:S02]  /*cdf0*/  FSEL R11, R11, R19, P0 ;  /* 0x000000130b0b7208 */ /* 0x000fe40000000000 */
[----:B------:R-:W-:Y:S02]  /*ce00*/  FSEL R10, R10, R18, P0 ;  /* 0x000000120a0a7208 */ /* 0x000fe40000000000 */
[----:B------:R-:W-:-:S06]  /*ce10*/  SEL R2, R2, RZ, P0 ;  /* 0x000000ff02027207 */ /* 0x000fcc0000000000 */
        /* <DEDUP_REMOVED lines=10> */
.L_x_1341:
[----:B------:R-:W-:Y:S01]  /*cec0*/  DSETP.GTU.AND P0, PT, |R20|, +INF , PT ;  /* 0x7ff000001400742a */ /* 0x000fe20003f0c200 */
[----:B------:R-:W-:-:S05]  /*ced0*/  ISETP.LT.U32.AND P1, PT, R5, R28, PT ;  /* 0x0000001c0500720c */ /* 0x000fca0003f21070 */
[----:B------:R-:W-:-:S13]  /*cee0*/  ISETP.LT.OR.EX P0, PT, R4, RZ, !P0, P1 ;  /* 0x000000ff0400720c */ /* 0x000fda0004701710 */
.L_x_1342:
[----:B------:R-:W-:Y:S05]  /*cef0*/  BSYNC B2 ;  /* 0x0000000000027941 */ /* 0x000fea0003800000 */
.L_x_1340:
[----:B------:R0:W5:Y:S01]  /*cf00*/  LDL R27, [R1+0x4] ;  /* 0x00000400011b7983 */ /* 0x0001620000100800 */
[----:B------:R-:W-:Y:S01]  /*cf10*/  DSETP.GTU.AND P1, PT, |R6|, +INF , PT ;  /* 0x7ff000000600742a */ /* 0x000fe20003f2c200 */
[----:B------:R-:W-:Y:S01]  /*cf20*/  BSSY B2, `(.L_x_1343) ;  /* 0x0000012000027945 */ /* 0x000fe20003800000 */
[----:B------:R-:W-:Y:S02]  /*cf30*/  SEL R5, R5, R28, P0 ;  /* 0x0000001c05057207 */ /* 0x000fe40000000000 */
[----:B------:R-:W-:Y:S02]  /*cf40*/  FSEL R9, R9, R21, P0 ;  /* 0x0000001509097208 */ /* 0x000fe40000000000 */
[----:B------:R-:W-:Y:S02]  /*cf50*/  FSEL R8, R8, R20, P0 ;  /* 0x0000001408087208 */ /* 0x000fe40000000000 */
[----:B------:R-:W-:-:S06]  /*cf60*/  SEL R4, R4, RZ, P0 ;  /* 0x000000ff04047207 */ /* 0x000fcc0000000000 */
        /* <DEDUP_REMOVED lines=10> */
.L_x_1344:
[----:B------:R-:W-:Y:S01]  /*d010*/  DSETP.GTU.AND P0, PT, |R22|, +INF , PT ;  /* 0x7ff000001600742a */ /* 0x000fe20003f0c200 */
[----:B------:R-:W-:-:S05]  /*d020*/  ISETP.LT.U32.AND P1, PT, R24, R29, PT ;  /* 0x0000001d1800720c */ /* 0x000fca0003f21070 */
[----:B-----5:R-:W-:-:S13]  /*d030*/  ISETP.LT.OR.EX P0, PT, R27, RZ, !P0, P1 ;  /* 0x000000ff1b00720c */ /* 0x020fda0004701710 */
.L_x_1345:
[----:B------:R-:W-:Y:S05]  /*d040*/  BSYNC B2 ;  /* 0x0000000000027941 */ /* 0x000fea0003800000 */
.L_x_1343:
[----:B------:R-:W-:Y:S01]  /*d050*/  SEL R24, R24, R29, P0 ;  /* 0x0000001d18187207 */ /* 0x000fe20000000000 */
[----:B------:R-:W-:Y:S01]  /*d060*/  IMAD.IADD R25, R29, 0x1, R26 ;  /* 0x000000011d197824 */ /* 0x000fe200078e021a */
[----:B------:R-:W-:Y:S01]  /*d070*/  ULDC UR4, c[0x0][0x22c] ;  /* 0x00008b0000047ab9 */ /* 0x000fe20000000800 */
[----:B------:R-:W-:Y:S01]  /*d080*/  IMAD.MOV.U32 R29, RZ, RZ, R27 ;  /* 0x000000ffff1d7224 */ /* 0x000fe200078e001b */
[----:B------:R-:W-:Y:S01]  /*d090*/  MOV R27, UR4 ;  /* 0x00000004001b7c02 */ /* 0x000fe20008000f00 */
[----:B------:R-:W-:Y:S01]  /*d0a0*/  IMAD R28, R26, 0x3, R25 ;  /* 0x000000031a1c7824 */ /* 0x000fe200078e0219 */
[----:B------:R-:W-:Y:S02]  /*d0b0*/  FSEL R7, R7, R23, P0 ;  /* 0x0000001707077208 */ /* 0x000fe40000000000 */
[----:B------:R-:W-:Y:S02]  /*d0c0*/  SEL R29, R29, RZ, P0 ;  /* 0x000000ff1d1d7207 */ /* 0x000fe40000000000 */
[----:B------:R-:W-:-:S02]  /*d0d0*/  ISETP.GE.U32.AND P1, PT, R28, R27, PT ;  /* 0x0000001b1c00720c */ /* 0x000fc40003f26070 */
[----:B------:R-:W-:Y:S01]  /*d0e0*/  FSEL R6, R6, R22, P0 ;  /* 0x0000001606067208 */ /* 0x000fe20000000000 */
[----:B------:R1:W-:Y:S10]  /*d0f0*/  STL [R1+0x4], R29 ;  /* 0x0000041d01007387 */ /* 0x0003f40000100800 */
[----:B-1----:R-:W-:Y:S05]  /*d100*/  @!P1 BRA `(.L_x_1346) ;  /* 0xfffffff800509947 */ /* 0x002fea000383ffff */
.L_x_1336:
[----:B------:R-:W-:Y:S05]  /*d110*/  BSYNC B1 ;  /* 0x0000000000017941 */ /* 0x000fea0003800000 */
.L_x_1335:
[----:B------:R0:W5:Y:S01]  /*d120*/  LDL R29, [R1+0x4] ;  /* 0x00000400011d7983 */ /* 0x0001620000100800 */
[----:B------:R-:W-:Y:S01]  /*d130*/  ISETP.GE.U32.AND P1, PT, R25, R27, PT ;  /* 0x0000001b1900720c */ /* 0x000fe20003f26070 */
[----:B------:R-:W-:-:S12]  /*d140*/  BSSY B1, `(.L_x_1347) ;  /* 0x000001e000017945 */ /* 0x000fd80003800000 */
[----:B0-----:R-:W-:Y:S05]  /*d150*/  @P1 BRA `(.L_x_1348) ;  /* 0x0000000000701947 */ /* 0x001fea0003800000 */
[----:B------:R-:W0:Y:S02]  /*d160*/  LDC R28, c[0x0][0x398] ;  /* 0x0000e600ff1c7b82 */ /* 0x000e240000000800 */
[----:B0-----:R-:W-:-:S05]  /*d170*/  SHF.R.U32.HI R28, RZ, 0x3, R28 ;  /* 0x00000003ff1c7819 */ /* 0x001fca000001161c */
[----:B------:R-:W-:-:S04]  /*d180*/  IMAD R16, R28, R25, RZ ;  /* 0x000000191c107224 */ /* 0x000fc800078e02ff */
[----:B------:R-:W-:-:S06]  /*d190*/  IMAD.WIDE.U32 R16, R16, 0x8, R12 ;  /* 0x0000000810107825 */ /* 0x000fcc00078e000c */
[----:B------:R-:W5:Y:S01]  /*d1a0*/  LDG.E.64 R16, desc[UR36][R16.64] ;  /* 0x0000002410107981 */ /* 0x000f62000c1e1b00 */
[----:B------:R-:W-:-:S05]  /*d1b0*/  IMAD.IADD R28, R25, 0x1, R26 ;  /* 0x00000001191c7824 */ /* 0x000fca00078e021a */
[----:B------:R-:W-:-:S13]  /*d1c0*/  ISETP.GE.U32.AND P0, PT, R28, R27, PT ;  /* 0x0000001b1c00720c */ /* 0x000fda0003f06070 */
[----:B------:R-:W-:Y:S05]  /*d1d0*/  @P0 BRA `(.L_x_1348) ;  /* 0x0000000000500947 */ /* 0x000fea0003800000 */
        /* <DEDUP_REMOVED lines=8> */
[----:B------:R-:W0:Y:S01]  /*d260*/  LDC R21, c[0x0][0x398] ;  /* 0x0000e600ff157b82 */ /* 0x000e220000000800 */
[----:B------:R-:W-:-:S05]  /*d270*/  IMAD.IADD R20, R28, 0x1, R26 ;  /* 0x000000011c147824 */ /* 0x000fca00078e021a */
[----:B------:R-:W-:Y:S02]  /*d280*/  ISETP.GE.U32.AND P0, PT, R20, R27, PT ;  /* 0x0000001b1400720c */ /* 0x000fe40003f06070 */
[----:B0-----:R-:W-:-:S05]  /*d290*/  SHF.R.U32.HI R21, RZ, 0x3, R21 ;  /* 0x00000003ff157819 */ /* 0x001fca0000011615 */
[----:B------:R-:W-:Y:S02]  /*d2a0*/  IMAD R21, R21, R28, RZ ;  /* 0x0000001c15157224 */ /* 0x000fe400078e02ff */
[----:B------:R-:W0:Y:S02]  /*d2b0*/  LDC R28, c[0x0][0x398] ;  /* 0x0000e600ff1c7b82 */ /* 0x000e240000000800 */
[----:B0-----:R-:W-:-:S05]  /*d2c0*/  SHF.R.U32.HI R28, RZ, 0x3, R28 ;  /* 0x00000003ff1c7819 */ /* 0x001fca000001161c */
[----:B------:R-:W-:Y:S02]  /*d2d0*/  @!P0 IMAD R28, R28, R20, RZ ;  /* 0x000000141c1c8224 */ /* 0x000fe400078e02ff */
[----:B------:R-:W-:-:S04]  /*d2e0*/  IMAD.WIDE.U32 R20, R21, 0x8, R12 ;  /* 0x0000000815147825 */ /* 0x000fc800078e000c */
[----:B------:R-:W-:Y:S02]  /*d2f0*/  @!P0 IMAD.WIDE.U32 R12, R28, 0x8, R12 ;  /* 0x000000081c0c8825 */ /* 0x000fe400078e000c */
[----:B------:R-:W5:Y:S04]  /*d300*/  LDG.E.64 R20, desc[UR36][R20.64] ;  /* 0x0000002414147981 */ /* 0x000f68000c1e1b00 */
[----:B------:R0:W5:Y:S02]  /*d310*/  @!P0 LDG.E.64 R22, desc[UR36][R12.64] ;  /* 0x000000240c168981 */ /* 0x000164000c1e1b00 */
.L_x_1348:
[----:B------:R-:W-:Y:S05]  /*d320*/  BSYNC B1 ;  /* 0x0000000000017941 */ /* 0x000fea0003800000 */
.L_x_1347:
[----:B------:R-:W-:Y:S04]  /*d330*/  BSSY B1, `(.L_x_1349) ;  /* 0x000005e000017945 */ /* 0x000fe80003800000 */
[----:B------:R-:W-:Y:S05]  /*d340*/  @P1 BRA `(.L_x_1350) ;  /* 0x0000000400701947 */ /* 0x000fea0003800000 */
[----:B0-----:R0:W5:Y:S01]  /*d350*/  LDL R13, [R1] ;  /* 0x00000000010d7983 */ /* 0x0011620000100800 */
[----:B------:R-:W-:Y:S01]  /*d360*/  DSETP.GTU.AND P0, PT, |R14|, +INF , PT ;  /* 0x7ff000000e00742a */ /* 0x000fe20003f0c200 */
[----:B------:R-:W-:-:S13]  /*d370*/  BSSY B2, `(.L_x_1351) ;  /* 0x000000e000027945 */ /* 0x000fda0003800000 */
        /* <DEDUP_REMOVED lines=10> */
.L_x_1352:
[----:B-----5:R-:W-:Y:S01]  /*d420*/  DSETP.GTU.AND P0, PT, |R16|, +INF , PT ;  /* 0x7ff000001000742a */ /* 0x020fe20003f0c200 */
[----:B------:R-:W-:-:S05]  /*d430*/  ISETP.LT.U32.AND P1, PT, R0, R25, PT ;  /* 0x000000190000720c */ /* 0x000fca0003f21070 */
[----:B------:R-:W-:-:S13]  /*d440*/  ISETP.LT.OR.EX P0, PT, R13, RZ, !P0, P1 ;  /* 0x000000ff0d00720c */ /* 0x000fda0004701710 */
.L_x_1353:
[----:B------:R-:W-:Y:S05]  /*d450*/  BSYNC B2 ;  /* 0x0000000000027941 */ /* 0x000fea0003800000 */
.L_x_1351:
[----:B------:R-:W-:Y:S02]  /*d460*/  SEL R13, R13, RZ, P0 ;  /* 0x000000ff0d0d7207 */ /* 0x000fe40000000000 */
[----:B------:R-:W-:Y:S02]  /*d470*/  IADD3 R12, R25, R26, RZ ;  /* 0x0000001a190c7210 */ /* 0x000fe40007ffe0ff */
[----:B------:R-:W-:Y:S01]  /*d480*/  FSEL R14, R14, R16, P0 ;  /* 0x000000100e0e7208 */ /* 0x000fe20000000000 */
[----:B------:R1:W-:Y:S01]  /*d490*/  STL [R1], R13 ;  /* 0x0000000d01007387 */ /* 0x0003e20000100800 */
[----:B------:R-:W-:Y:S02]  /*d4a0*/  ISETP.GE.U32.AND P1, PT, R12, R27, PT ;  /* 0x0000001b0c00720c */ /* 0x000fe40003f26070 */
[----:B------:R-:W-:Y:S02]  /*d4b0*/  FSEL R15, R15, R17, P0 ;  /* 0x000000110f0f7208 */ /* 0x000fe40000000000 */
[----:B------:R-:W-:-:S09]  /*d4c0*/  SEL R0, R0, R25, P0 ;  /* 0x0000001900007207 */ /* 0x000fd20000000000 */
[----:B-1----:R-:W-:Y:S05]  /*d4d0*/  @P1 BRA `(.L_x_1350) ;  /* 0x00000004000c1947 */ /* 0x002fea0003800000 */
[----:B------:R-:W-:Y:S01]  /*d4e0*/  DSETP.GTU.AND P0, PT, |R10|, +INF , PT ;  /* 0x7ff000000a00742a */ /* 0x000fe20003f0c200 */
[----:B------:R-:W-:-:S13]  /*d4f0*/  BSSY B2, `(.L_x_1354) ;  /* 0x000000e000027945 */ /* 0x000fda0003800000 */
        /* <DEDUP_REMOVED lines=10> */
.L_x_1355:
[----:B------:R-:W-:Y:S01]  /*d5a0*/  DSETP.GTU.AND P0, PT, |R18|, +INF , PT ;  /* 0x7ff000001200742a */ /* 0x000fe20003f0c200 */
[----:B------:R-:W-:-:S05]  /*d5b0*/  ISETP.LT.U32.AND P1, PT, R3, R12, PT ;  /* 0x0000000c0300720c */ /* 0x000fca0003f21070 */
[----:B------:R-:W-:-:S13]  /*d5c0*/  ISETP.LT.OR.EX P0, PT, R2, RZ, !P0, P1 ;  /* 0x000000ff0200720c */ /* 0x000fda0004701710 */
.L_x_1356:
[----:B------:R-:W-:Y:S05]  /*d5d0*/  BSYNC B2 ;  /* 0x0000000000027941 */ /* 0x000fea0003800000 */
.L_x_1354:
[----:B------:R-:W-:Y:S01]  /*d5e0*/  IMAD.IADD R16, R12, 0x1, R26 ;  /* 0x000000010c107824 */ /* 0x000fe200078e021a */
[----:B------:R-:W-:Y:S02]  /*d5f0*/  FSEL R10, R10, R18, P0 ;  /* 0x000000120a0a7208 */ /* 0x000fe40000000000 */
[----:B------:R-:W-:Y:S02]  /*d600*/  FSEL R11, R11, R19, P0 ;  /* 0x000000130b0b7208 */ /* 0x000fe40000000000 */
[----:B------:R-:W-:Y:S02]  /*d610*/  ISETP.GE.U32.AND P1, PT, R16, R27, PT ;  /* 0x0000001b1000720c */ /* 0x000fe40003f26070 */
[----:B------:R-:W-:Y:S02]  /*d620*/  SEL R3, R3, R12, P0 ;  /* 0x0000000c03037207 */ /* 0x000fe40000000000 */
[----:B------:R-:W-:-:S09]  /*d630*/  SEL R2, R2, RZ, P0 ;  /* 0x000000ff02027207 */ /* 0x000fd20000000000 */
[----:B------:R-:W-:Y:S05]  /*d640*/  @P1 BRA `(.L_x_1350) ;  /* 0x0000000000b01947 */ /* 0x000fea0003800000 */
        /* <DEDUP_REMOVED lines=12> */
.L_x_1358:
[----:B------:R-:W-:Y:S01]  /*d710*/  DSETP.GTU.AND P0, PT, |R20|, +INF , PT ;  /* 0x7ff000001400742a */ /* 0x000fe20003f0c200 */
[----:B------:R-:W-:-:S05]  /*d720*/  ISETP.LT.U32.AND P1, PT, R5, R16, PT ;  /* 0x000000100500720c */ /* 0x000fca0003f21070 */
[----:B------:R-:W-:-:S13]  /*d730*/  ISETP.LT.OR.EX P0, PT, R4, RZ, !P0, P1 ;  /* 0x000000ff0400720c */ /* 0x000fda0004701710 */
.L_x_1359:
[----:B------:R-:W-:Y:S05]  /*d740*/  BSYNC B2 ;  /* 0x0000000000027941 */ /* 0x000fea0003800000 */
.L_x_1357:
        /* <DEDUP_REMOVED lines=19> */
.L_x_1361:
[----:B------:R-:W-:Y:S01]  /*d880*/  DSETP.GTU.AND P0, PT, |R22|, +INF , PT ;  /* 0x7ff000001600742a */ /* 0x000fe20003f0c200 */
[----:B------:R-:W-:-:S05]  /*d890*/  ISETP.LT.U32.AND P1, PT, R24, R13, PT ;  /* 0x0000000d1800720c */ /* 0x000fca0003f21070 */
[----:B------:R-:W-:-:S13]  /*d8a0*/  ISETP.LT.OR.EX P0, PT, R29, RZ, !P0, P1 ;  /* 0x000000ff1d00720c */ /* 0x000fda0004701710 */
.L_x_1362:
[----:B------:R-:W-:Y:S05]  /*d8b0*/  BSYNC B2 ;  /* 0x0000000000027941 */ /* 0x000fea0003800000 */
.L_x_1360:
[----:B------:R-:W-:Y:S02]  /*d8c0*/  SEL R29, R29, RZ, P0 ;  /* 0x000000ff1d1d7207 */ /* 0x000fe40000000000 */
[----:B------:R-:W-:Y:S02]  /*d8d0*/  FSEL R6, R6, R22, P0 ;  /* 0x0000001606067208 */ /* 0x000fe40000000000 */
[----:B------:R-:W-:Y:S01]  /*d8e0*/  FSEL R7, R7, R23, P0 ;  /* 0x0000001707077208 */ /* 0x000fe20000000000 */
[----:B------:R1:W-:Y:S01]  /*d8f0*/  STL [R1+0x4], R29 ;  /* 0x0000041d01007387 */ /* 0x0003e20000100800 */
[----:B------:R-:W-:-:S07]  /*d900*/  SEL R24, R24, R13, P0 ;  /* 0x0000000d18187207 */ /* 0x000fce0000000000 */
.L_x_1350:
[----:B------:R-:W-:Y:S05]  /*d910*/  BSYNC B1 ;  /* 0x0000000000017941 */ /* 0x000fea0003800000 */
.L_x_1349:
[----:B0-----:R0:W5:Y:S01]  /*d920*/  LDL R13, [R1] ;  /* 0x00000000010d7983 */ /* 0x0011620000100800 */
[----:B------:R-:W-:Y:S01]  /*d930*/  DSETP.GTU.AND P0, PT, |R14|, +INF , PT ;  /* 0x7ff000000e00742a */ /* 0x000fe20003f0c200 */
[----:B------:R-:W-:-:S13]  /*d940*/  BSSY B1, `(.L_x_1363) ;  /* 0x000000e000017945 */ /* 0x000fda0003800000 */
        /* <DEDUP_REMOVED lines=10> */
.L_x_1364:
[----:B------:R-:W-:Y:S01]  /*d9f0*/  DSETP.GTU.AND P0, PT, |R10|, +INF , PT ;  /* 0x7ff000000a00742a */ /* 0x000fe20003f0c200 */
[----:B------:R-:W-:-:S05]  /*da00*/  ISETP.LT.U32.AND P1, PT, R0, R3, PT ;  /* 0x000000030000720c */ /* 0x000fca0003f21070 */
[----:B-----5:R-:W-:-:S13]  /*da10*/  ISETP.LT.OR.EX P0, PT, R13, R2, !P0, P1 ;  /* 0x000000020d00720c */ /* 0x020fda0004701710 */
.L_x_1365:
[----:B------:R-:W-:Y:S05]  /*da20*/  BSYNC B1 ;  /* 0x0000000000017941 */ /* 0x000fea0003800000 */
.L_x_1363:
        /* <DEDUP_REMOVED lines=16> */
.L_x_1367:
[----:B------:R-:W-:Y:S01]  /*db30*/  DSETP.GTU.AND P0, PT, |R8|, +INF , PT ;  /* 0x7ff000000800742a */ /* 0x000fe20003f0c200 */
[----:B------:R-:W-:-:S05]  /*db40*/  ISETP.LT.U32.AND P1, PT, R12, R5, PT ;  /* 0x000000050c00720c */ /* 0x000fca0003f21070 */
[----:B------:R-:W-:-:S13]  /*db50*/  ISETP.LT.OR.EX P0, PT, R13, R4, !P0, P1 ;  /* 0x000000040d00720c */ /* 0x000fda0004701710 */
.L_x_1368:
[----:B------:R-:W-:Y:S05]  /*db60*/  BSYNC B1 ;  /* 0x0000000000017941 */ /* 0x000fea0003800000 */
.L_x_1366:
        /* <DEDUP_REMOVED lines=16> */
.L_x_1370:
[----:B------:R-:W-:Y:S01]  /*dc70*/  DSETP.GTU.AND P0, PT, |R6|, +INF , PT ;  /* 0x7ff000000600742a */ /* 0x000fe20003f0c200 */
[----:B------:R-:W-:-:S05]  /*dc80*/  ISETP.LT.U32.AND P1, PT, R9, R24, PT ;  /* 0x000000180900720c */ /* 0x000fca0003f21070 */
[----:B------:R-:W-:-:S13]  /*dc90*/  ISETP.LT.OR.EX P0, PT, R13, R29, !P0, P1 ;  /* 0x0000001d0d00720c */ /* 0x000fda0004701710 */
.L_x_1371:
[----:B------:R-:W-:Y:S05]  /*dca0*/  BSYNC B1 ;  /* 0x0000000000017941 */ /* 0x000fea0003800000 */
.L_x_1369:
[----:B------:R-:W-:Y:S02]  /*dcb0*/  FSEL R4, R2, R6, P0 ;  /* 0x0000000602047208 */ /* 0x000fe40000000000 */
[----:B------:R-:W-:Y:S02]  /*dcc0*/  FSEL R5, R3, R7, P0 ;  /* 0x0000000703057208 */ /* 0x000fe40000000000 */
[----:B------:R-:W-:Y:S02]  /*dcd0*/  SEL R24, R9, R24, P0 ;  /* 0x0000001809187207 */ /* 0x000fe40000000000 */
[----:B------:R-:W-:Y:S01]  /*dce0*/  SEL R26, R13, R29, P0 ;  /* 0x0000001d0d1a7207 */ /* 0x000fe20000000000 */
[----:B------:R-:W-:Y:S06]  /*dcf0*/  BRA `(.L_x_1255) ;  /* 0x0000001000fc7947 */ /* 0x000fec0003800000 */
.L_x_1288:
[----:B------:R-:W0:Y:S01]  /*dd00*/  LDC R2, c[0x0][0x224] ;  /* 0x00008900ff027b82 */ /* 0x000e220000000800 */
[----:B------:R-:W-:Y:S01]  /*dd10*/  ULDC UR4, c[0x0][0x234] ;  /* 0x00008d0000047ab9 */ /* 0x000fe20000000800 */
[----:B------:R-:W-:Y:S01]  /*dd20*/  BSSY B1, `(.L_x_1372) ;  /* 0x000008a000017945 */ /* 0x000fe20003800000 */
[----:B------:R-:W-:Y:S01]  /*dd30*/  IMAD.U32 R26, RZ, RZ, UR4 ;  /* 0x00000004ff1a7e24 */ /* 0x000fe2000f8e00ff */
[----:B------:R-:W-:-:S03]  /*dd40*/  MOV R25, R3 ;  /* 0x0000000300197202 */ /* 0x000fc60000000f00 */
[----:B------:R-:W-:Y:S01]  /*dd50*/  IMAD R0, R26, 0x3, R3 ;  /* 0x000000031a007824 */ /* 0x000fe200078e0203 */
[----:B------:R-:W1:Y:S04]  /*dd60*/  LDC.64 R6, c[0x0][0x218] ;  /* 0x00008600ff067b82 */ /* 0x000e680000000a00 */
[----:B------:R-:W-:-:S04]  /*dd70*/  ISETP.GE.U32.AND P0, PT, R0, R27, PT ;  /* 0x0000001b0000720c */ /* 0x000fc80003f06070 */
[----:B------:R-:W2:Y:S01]  /*dd80*/  LDC R4, c[0x0][0x220] ;  /* 0x00008800ff047b82 */ /* 0x000ea20000000800 */
[----:B0-----:R0:W-:Y:S01]  /*dd90*/  STL [R1+0x4], R2 ;  /* 0x0000040201007387 */ /* 0x0011e20000100800 */
[----:B------:R-:W-:-:S03]  /*dda0*/  MOV R0, R2 ;  /* 0x0000000200007202 */ /* 0x000fc60000000f00 */
[----:B------:R0:W-:Y:S01]  /*ddb0*/  STL [R1], R2 ;  /* 0x0000000201007387 */ /* 0x0001e20000100800 */
[--C-:B-1----:R-:W-:Y:S01]  /*ddc0*/  IMAD.MOV.U32 R10, RZ, RZ, R6.reuse ;  /* 0x000000ffff0a7224 */ /* 0x102fe200078e0006 */
[----:B------:R-:W-:Y:S01]  /*ddd0*/  MOV R9, R7 ;  /* 0x0000000700097202 */ /* 0x000fe20000000f00 */
[----:B------:R-:W-:Y:S02]  /*dde0*/  IMAD.MOV.U32 R11, RZ, RZ, R7 ;  /* 0x000000ffff0b7224 */ /* 0x000fe400078e0007 */
[--C-:B------:R-:W-:Y:S02]  /*ddf0*/  IMAD.MOV.U32 R8, RZ, RZ, R6.reuse ;  /* 0x000000ffff087224 */ /* 0x100fe400078e0006 */
[----:B------:R-:W-:Y:S02]  /*de00*/  IMAD.MOV.U32 R14, RZ, RZ, R6 ;  /* 0x000000ffff0e7224 */ /* 0x000fe400078e0006 */
[--C-:B--2---:R-:W-:Y:S02]  /*de10*/  IMAD.MOV.U32 R24, RZ, RZ, R4.reuse ;  /* 0x000000ffff187224 */ /* 0x104fe400078e0004 */
[----:B------:R-:W-:-:S02]  /*de20*/  IMAD.MOV.U32 R5, RZ, RZ, R4 ;  /* 0x000000ffff057224 */ /* 0x000fc400078e0004 */
[----:B------:R-:W-:Y:S02]  /*de30*/  IMAD.MOV.U32 R3, RZ, RZ, R4 ;  /* 0x000000ffff037224 */ /* 0x000fe400078e0004 */
[----:B------:R-:W-:Y:S01]  /*de40*/  IMAD.MOV.U32 R15, RZ, RZ, R7 ;  /* 0x000000ffff0f7224 */ /* 0x000fe200078e0007 */
[----:B0-----:R-:W-:Y:S06]  /*de50*/  @P0 BRA `(.L_x_1373) ;  /* 0x0000000400d80947 */ /* 0x001fec0003800000 */
[----:B------:R-:W0:Y:S01]  /*de60*/  LDC R26, c[0x0][0x234] ;  /* 0x00008d00ff1a7b82 */ /* 0x000e220000000800 */
[----:B------:R1:W-:Y:S01]  /*de70*/  STL [R1], R2 ;  /* 0x0000000201007387 */ /* 0x0003e20000100800 */
[----:B------:R-:W-:Y:S01]  /*de80*/  IMAD.MOV.U32 R5, RZ, RZ, R4 ;  /* 0x000000ffff057224 */ /* 0x000fe200078e0004 */
[----:B------:R-:W-:Y:S01]  /*de90*/  MOV R3, R4 ;  /* 0x0000000400037202 */ /* 0x000fe20000000f00 */
[----:B------:R-:W-:Y:S01]  /*dea0*/  IMAD.MOV.U32 R0, RZ, RZ, R2 ;  /* 0x000000ffff007224 */ /* 0x000fe200078e0002 */
[----:B------:R-:W-:Y:S01]  /*deb0*/  MOV R14, R6 ;  /* 0x00000006000e7202 */ /* 0x000fe20000000f00 */
[----:B------:R-:W-:Y:S02]  /*dec0*/  IMAD.MOV.U32 R8, RZ, RZ, R6 ;  /* 0x000000ffff087224 */ /* 0x000fe400078e0006 */
[--C-:B------:R-:W-:Y:S02]  /*ded0*/  IMAD.MOV.U32 R9, RZ, RZ, R7.reuse ;  /* 0x000000ffff097224 */ /* 0x100fe400078e0007 */
[----:B------:R-:W-:-:S07]  /*dee0*/  IMAD.MOV.U32 R15, RZ, RZ, R7 ;  /* 0x000000ffff0f7224 */ /* 0x000fce00078e0007 */
.L_x_1383:
[C---:B------:R-:W-:Y:S01]  /*def0*/  IMAD.WIDE.U32 R16, R25.reuse, 0x8, R12 ;  /* 0x0000000819107825 */ /* 0x040fe200078e000c */
[----:B------:R1:W-:Y:S05]  /*df00*/  STL [R1+0x18], R2 ;  /* 0x0000180201007387 */ /* 0x0003ea0000100800 */
[----:B------:R-:W2:Y:S04]  /*df10*/  LDG.E.64 R16, desc[UR36][R16.64] ;  /* 0x0000002410107981 */ /* 0x000ea8000c1e1b00 */
[----:B-1----:R-:W3:Y:S01]  /*df20*/  LDL.LU R2, [R1] ;  /* 0x0000000001027983 */ /* 0x002ee20000300800 */
[----:B------:R-:W-:Y:S01]  /*df30*/  DSETP.GTU.AND P2, PT, |R14|, +INF , PT ;  /* 0x7ff000000e00742a */ /* 0x000fe20003f4c200 */
[----:B------:R-:W-:Y:S01]  /*df40*/  PLOP3.LUT P0, PT, PT, PT, PT, 0x80, 0x0 ;  /* 0x000000000000781c */ /* 0x000fe20003f0f070 */
[--C-:B0-----:R-:W-:Y:S01]  /*df50*/  IMAD.IADD R27, R25, 0x1, R26.reuse ;  /* 0x00000001191b7824 */ /* 0x101fe200078e021a */
[----:B------:R0:W-:Y:S03]  /*df60*/  STL [R1+0x14], R0 ;  /* 0x0000140001007387 */ /* 0x0001e60000100800 */
[----:B------:R-:W-:-:S05]  /*df70*/  IMAD.IADD R28, R27, 0x1, R26 ;  /* 0x000000011b1c7824 */ /* 0x000fca00078e021a */
[----:B------:R-:W-:Y:S01]  /*df80*/  IADD3 R29, R28, R26, RZ ;  /* 0x0000001a1c1d7210 */ /* 0x000fe20007ffe0ff */
[----:B------:R-:W-:-:S04]  /*df90*/  IMAD.WIDE.U32 R18, R27, 0x8, R12 ;  /* 0x000000081b127825 */ /* 0x000fc800078e000c */
[----:B------:R-:W-:Y:S02]  /*dfa0*/  IMAD.WIDE.U32 R22, R29, 0x8, R12 ;  /* 0x000000081d167825 */ /* 0x000fe400078e000c */
[----:B------:R-:W5:Y:S04]  /*dfb0*/  LDG.E.64 R18, desc[UR36][R18.64] ;  /* 0x0000002412127981 */ /* 0x000f68000c1e1b00 */
[----:B------:R-:W5:Y:S01]  /*dfc0*/  LDG.E.64 R22, desc[UR36][R22.64] ;  /* 0x0000002416167981 */ /* 0x000f62000c1e1b00 */
[----:B--2---:R-:W-:-:S06]  /*dfd0*/  @!P2 DSETP.NEU.AND P1, PT, R14, R16, PT ;  /* 0x000000100e00a22a */ /* 0x004fcc0003f2d000 */
[----:B------:R-:W-:Y:S01]  /*dfe0*/  @!P2 PLOP3.LUT P0, PT, P1, PT, PT, 0x80, 0x0 ;  /* 0x000000000000a81c */ /* 0x000fe20000f0f070 */
[----:B------:R-:W-:Y:S01]  /*dff0*/  @!P2 DSETP.GT.AND P3, PT, R14, R16, PT ;  /* 0x000000100e00a22a */ /* 0x000fe20003f64000 */
[----:B------:R-:W-:-:S04]  /*e000*/  @!P2 ISETP.GE.U32.AND P1, PT, R3, R25, PT ;  /* 0x000000190300a20c */ /* 0x000fc80003f26070 */
[----:B---3--:R-:W-:Y:S02]  /*e010*/  @!P2 ISETP.GE.AND.EX P1, PT, R2, RZ, PT, P1 ;  /* 0x000000ff0200a20c */ /* 0x008fe40003f26310 */
[----:B------:R-:W-:-:S05]  /*e020*/  @!P2 SEL R20, RZ, 0xffffffff, !P3 ;  /* 0xffffffffff14a807 */ /* 0x000fca0005800000 */
[----:B------:R-:W-:Y:S01]  /*e030*/  @!P0 SEL R20, RZ, 0xffffffff, P1 ;  /* 0xffffffffff148807 */ /* 0x000fe20000800000 */
[----:B------:R-:W-:Y:S01]  /*e040*/  @P2 DSETP.GTU.AND P1, PT, |R16|, +INF , PT ;  /* 0x7ff000001000242a */ /* 0x000fe20003f2c200 */
[----:B------:R-:W-:Y:S02]  /*e050*/  @P2 ISETP.LT.U32.AND P3, PT, R3, R25, PT ;  /* 0x000000190300220c */ /* 0x000fe40003f61070 */
[----:B------:R-:W-:-:S04]  /*e060*/  @!P2 LOP3.LUT R20, R20, 0x1, RZ, 0xc0, !PT ;  /* 0x000000011414a812 */ /* 0x000fc800078ec0ff */
[----:B------:R-:W-:Y:S02]  /*e070*/  @!P2 ISETP.EQ.U32.AND P0, PT, R20, 0x1, PT ;  /* 0x000000011400a80c */ /* 0x000fe40003f02070 */
[----:B------:R-:W-:-:S04]  /*e080*/  @P2 ISETP.LT.OR.EX P0, PT, R2, RZ, !P1, P3 ;  /* 0x000000ff0200220c */ /* 0x000fc80004f01730 */
[----:B0-----:R-:W-:Y:S02]  /*e090*/  FSEL R0, R14, R16, P0 ;  /* 0x000000100e007208 */ /* 0x001fe40000000000 */
[----:B------:R-:W-:Y:S01]  /*e0a0*/  FSEL R14, R15, R17, P0 ;  /* 0x000000110f0e7208 */ /* 0x000fe20000000000 */
[----:B------:R-:W-:Y:S02]  /*e0b0*/  IMAD.MOV.U32 R15, RZ, RZ, R2 ;  /* 0x000000ffff0f7224 */ /* 0x000fe400078e0002 */
[----:B------:R-:W-:Y:S01]  /*e0c0*/  IMAD.WIDE.U32 R20, R28, 0x8, R12 ;  /* 0x000000081c147825 */ /* 0x000fe200078e000c */
[----:B------:R0:W5:Y:S02]  /*e0d0*/  LDL.LU R2, [R1+0x18] ;  /* 0x0000180001027983 */ /* 0x0001640000300800 */
[----:B------:R-:W-:-:S03]  /*e0e0*/  SEL R15, R15, RZ, P0 ;  /* 0x000000ff0f0f7207 */ /* 0x000fc60000000000 */
[----:B------:R-:W5:Y:S04]  /*e0f0*/  LDG.E.64 R20, desc[UR36][R20.64] ;  /* 0x0000002414147981 */ /* 0x000f68000c1e1b00 */
[----:B------:R1:W-:Y:S02]  /*e100*/  STL [R1], R15 ;  /* 0x0000000f01007387 */ /* 0x0003e40000100800 */
[----:B-1----:R-:W-:Y:S02]  /*e110*/  IMAD.MOV.U32 R15, RZ, RZ, R14 ;  /* 0x000000ffff0f7224 */ /* 0x002fe400078e000e */
[----:B------:R-:W-:Y:S02]  /*e120*/  IMAD.MOV.U32 R14, RZ, RZ, R0 ;  /* 0x000000ffff0e7224 */ /* 0x000fe400078e0000 */
[----:B------:R0:W5:Y:S01]  /*e130*/  LDL.LU R0, [R1+0x14] ;  /* 0x0000140001007983 */ /* 0x0001620000300800 */
[----:B------:R-:W-:Y:S01]  /*e140*/  DSETP.GTU.AND P1, PT, |R6|, +INF , PT ;  /* 0x7ff000000600742a */ /* 0x000fe20003f2c200 */
[----:B------:R-:W-:Y:S01]  /*e150*/  BSSY B2, `(.L_x_1374) ;  /* 0x000000f000027945 */ /* 0x000fe20003800000 */
[----:B------:R-:W-:-:S12]  /*e160*/  SEL R3, R3, R25, P0 ;  /* 0x0000001903037207 */ /* 0x000fd80000000000 */
        /* <DEDUP_REMOVED lines=10> */
.L_x_1375:
[----:B-----5:R-:W-:Y:S01]  /*e210*/  DSETP.GTU.AND P0, PT, |R18|, +INF , PT ;  /* 0x7ff000001200742a */ /* 0x020fe20003f0c200 */
[----:B------:R-:W-:-:S05]  /*e220*/  ISETP.LT.U32.AND P1, PT, R4, R27, PT ;  /* 0x0000001b0400720c */ /* 0x000fca0003f21070 */
[----:B------:R-:W-:-:S13]  /*e230*/  ISETP.LT.OR.EX P0, PT, R0, RZ, !P0, P1 ;  /* 0x000000ff0000720c */ /* 0x000fda0004701710 */
.L_x_1376:
[----:B------:R-:W-:Y:S05]  /*e240*/  BSYNC B2 ;  /* 0x0000000000027941 */ /* 0x000fea0003800000 */
.L_x_1374:
        /* <DEDUP_REMOVED lines=16> */
.L_x_1378:
[----:B------:R-:W-:Y:S01]  /*e350*/  DSETP.GTU.AND P0, PT, |R20|, +INF , PT ;  /* 0x7ff000001400742a */ /* 0x000fe20003f0c200 */
[----:B------:R-:W-:-:S05]  /*e360*/  ISETP.LT.U32.AND P1, PT, R5, R28, PT ;  /* 0x0000001c0500720c */ /* 0x000fca0003f21070 */
[----:B------:R-:W-:-:S13]  /*e370*/  ISETP.LT.OR.EX P0, PT, R2, RZ, !P0, P1 ;  /* 0x000000ff0200720c */ /* 0x000fda0004701710 */
.L_x_1379:
[----:B------:R-:W-:Y:S05]  /*e380*/  BSYNC B2 ;  /* 0x0000000000027941 */ /* 0x000fea0003800000 */
.L_x_1377:
        /* <DEDUP_REMOVED lines=17> */
.L_x_1381:
[----:B------:R-:W-:Y:S01]  /*e4a0*/  DSETP.GTU.AND P0, PT, |R22|, +INF , PT ;  /* 0x7ff000001600742a */ /* 0x000fe20003f0c200 */
[----:B------:R-:W-:-:S05]  /*e4b0*/  ISETP.LT.U32.AND P1, PT, R24, R29, PT ;  /* 0x0000001d1800720c */ /* 0x000fca0003f21070 */
[----:B-----5:R-:W-:-:S13]  /*e4c0*/  ISETP.LT.OR.EX P0, PT, R27, RZ, !P0, P1 ;  /* 0x000000ff1b00720c */ /* 0x020fda0004701710 */
.L_x_1382:
[----:B------:R-:W-:Y:S05]  /*e4d0*/  BSYNC B2 ;  /* 0x0000000000027941 */ /* 0x000fea0003800000 */
.L_x_1380:
[----:B------:R-:W-:Y:S01]  /*e4e0*/  SEL R24, R24, R29, P0 ;  /* 0x0000001d18187207 */ /* 0x000fe20000000000 */
[----:B------:R-:W-:Y:S01]  /*e4f0*/  ULDC UR4, c[0x0][0x22c] ;  /* 0x00008b0000047ab9 */ /* 0x000fe20000000800 */
[----:B------:R-:W-:Y:S01]  /*e500*/  IADD3 R25, R29, R26, RZ ;  /* 0x0000001a1d197210 */ /* 0x000fe20007ffe0ff */
[----:B------:R-:W-:Y:S01]  /*e510*/  IMAD.MOV.U32 R29, RZ, RZ, R27 ;  /* 0x000000ffff1d7224 */ /* 0x000fe200078e001b */
[----:B------:R-:W-:Y:S01]  /*e520*/  FSEL R28, R10, R22, P0 ;  /* 0x000000160a1c7208 */ /* 0x000fe20000000000 */
[----:B------:R-:W-:Y:S01]  /*e530*/  IMAD.U32 R27, RZ, RZ, UR4 ;  /* 0x00000004ff1b7e24 */ /* 0x000fe2000f8e00ff */
[----:B------:R-:W-:Y:S01]  /*e540*/  FSEL R10, R11, R23, P0 ;  /* 0x000000170b0a7208 */ /* 0x000fe20000000000 */
[----:B------:R-:W-:Y:S01]  /*e550*/  IMAD R11, R26, 0x3, R25 ;  /* 0x000000031a0b7824 */ /* 0x000fe200078e0219 */
[----:B------:R-:W-:-:S04]  /*e560*/  SEL R29, R29, RZ, P0 ;  /* 0x000000ff1d1d7207 */ /* 0x000fc80000000000 */
[----:B------:R-:W-:Y:S01]  /*e570*/  ISETP.GE.U32.AND P1, PT, R11, R27, PT ;  /* 0x0000001b0b00720c */ /* 0x000fe20003f26070 */
[----:B------:R2:W-:Y:S01]  /*e580*/  STL [R1+0x4], R29 ;  /* 0x0000041d01007387 */ /* 0x0005e20000100800 */
[----:B------:R-:W-:Y:S01]  /*e590*/  IMAD.MOV.U32 R11, RZ, RZ, R10 ;  /* 0x000000ffff0b7224 */ /* 0x000fe200078e000a */
[----:B------:R-:W-:-:S10]  /*e5a0*/  MOV R10, R28 ;  /* 0x0000001c000a7202 */ /* 0x000fd40000000f00 */
[----:B--2---:R-:W-:Y:S05]  /*e5b0*/  @!P1 BRA `(.L_x_1383) ;  /* 0xfffffff8004c9947 */ /* 0x004fea000383ffff */
.L_x_1373:
[----:B------:R-:W-:Y:S05]  /*e5c0*/  BSYNC B1 ;  /* 0x0000000000017941 */ /* 0x000fea0003800000 */
.L_x_1372:
[----:B------:R-:W-:Y:S01]  /*e5d0*/  ISETP.GE.U32.AND P1, PT, R25, R27, PT ;  /* 0x0000001b1900720c */ /* 0x000fe20003f26070 */
[----:B------:R-:W-:-:S12]  /*e5e0*/  BSSY B1, `(.L_x_1384) ;  /* 0x0000012000017945 */ /* 0x000fd80003800000 */
[----:B------:R-:W-:Y:S05]  /*e5f0*/  @P1 BRA `(.L_x_1385) ;  /* 0x0000000000401947 */ /* 0x000fea0003800000 */
[----:B------:R-:W-:-:S06]  /*e600*/  IMAD.WIDE.U32 R16, R25, 0x8, R12 ;  /* 0x0000000819107825 */ /* 0x000fcc00078e000c */
[----:B------:R-:W5:Y:S01]  /*e610*/  LDG.E.64 R16, desc[UR36][R16.64] ;  /* 0x0000002410107981 */ /* 0x000f62000c1e1b00 */
[----:B------:R-:W-:-:S05]  /*e620*/  IMAD.IADD R28, R25, 0x1, R26 ;  /* 0x00000001191c7824 */ /* 0x000fca00078e021a */
[----:B------:R-:W-:-:S13]  /*e630*/  ISETP.GE.U32.AND P0, PT, R28, R27, PT ;  /* 0x0000001b1c00720c */ /* 0x000fda0003f06070 */
[----:B------:R-:W-:Y:S05]  /*e640*/  @P0 BRA `(.L_x_1385) ;  /* 0x00000000002c0947 */ /* 0x000fea0003800000 */
[----:B------:R-:W-:-:S06]  /*e650*/  IMAD.WIDE.U32 R18, R28, 0x8, R12 ;  /* 0x000000081c127825 */ /* 0x000fcc00078e000c */
[----:B------:R-:W5:Y:S01]  /*e660*/  LDG.E.64 R18, desc[UR36][R18.64] ;  /* 0x0000002412127981 */ /* 0x000f62000c1e1b00 */
[----:B------:R-:W-:-:S05]  /*e670*/  IMAD.IADD R28, R28, 0x1, R26 ;  /* 0x000000011c1c7824 */ /* 0x000fca00078e021a */
[----:B------:R-:W-:-:S13]  /*e680*/  ISETP.GE.U32.AND P0, PT, R28, R27, PT ;  /* 0x0000001b1c00720c */ /* 0x000fda0003f06070 */
[----:B------:R-:W-:Y:S05]  /*e690*/  @P0 BRA `(.L_x_1385) ;  /* 0x0000000000180947 */ /* 0x000fea0003800000 */
[C---:B------:R-:W-:Y:S02]  /*e6a0*/  IMAD.IADD R20, R28.reuse, 0x1, R26 ;  /* 0x000000011c147824 */ /* 0x040fe400078e021a */
[----:B------:R-:W-:-:S03]  /*e6b0*/  IMAD.WIDE.U32 R28, R28, 0x8, R12 ;  /* 0x000000081c1c7825 */ /* 0x000fc600078e000c */
[----:B------:R-:W-:-:S13]  /*e6c0*/  ISETP.GE.U32.AND P0, PT, R20, R27, PT ;  /* 0x0000001b1400720c */ /* 0x000fda0003f06070 */
[----:B------:R-:W-:Y:S02]  /*e6d0*/  @!P0 IMAD.WIDE.U32 R12, R20, 0x8, R12 ;  /* 0x00000008140c8825 */ /* 0x000fe400078e000c */
[----:B------:R0:W5:Y:S04]  /*e6e0*/  LDG.E.64 R20, desc[UR36][R28.64] ;  /* 0x000000241c147981 */ /* 0x000168000c1e1b00 */
[----:B------:R0:W5:Y:S02]  /*e6f0*/  @!P0 LDG.E.64 R22, desc[UR36][R12.64] ;  /* 0x000000240c168981 */ /* 0x000164000c1e1b00 */
.L_x_1385:
[----:B------:R-:W-:Y:S05]  /*e700*/  BSYNC B1 ;  /* 0x0000000000017941 */ /* 0x000fea0003800000 */
.L_x_1384:
        /* <DEDUP_REMOVED lines=15> */
.L_x_1389:
[----:B-----5:R-:W-:Y:S01]  /*e800*/  DSETP.GTU.AND P0, PT, |R16|, +INF , PT ;  /* 0x7ff000001000742a */ /* 0x020fe20003f0c200 */
[----:B------:R-:W-:-:S05]  /*e810*/  ISETP.LT.U32.AND P1, PT, R3, R25, PT ;  /* 0x000000190300720c */ /* 0x000fca0003f21070 */
[----:B------:R-:W-:-:S13]  /*e820*/  ISETP.LT.OR.EX P0, PT, R13, RZ, !P0, P1 ;  /* 0x000000ff0d00720c */ /* 0x000fda0004701710 */
.L_x_1390:
[----:B------:R-:W-:Y:S05]  /*e830*/  BSYNC B2 ;  /* 0x0000000000027941 */ /* 0x000fea0003800000 */
.L_x_1388:
[----:B------:R-:W-:Y:S02]  /*e840*/  SEL R13, R13, RZ, P0 ;  /* 0x000000ff0d0d7207 */ /* 0x000fe40000000000 */
[----:B------:R-:W-:Y:S02]  /*e850*/  SEL R3, R3, R25, P0 ;  /* 0x0000001903037207 */ /* 0x000fe40000000000 */
[----:B------:R-:W-:Y:S01]  /*e860*/  IADD3 R25, R25, R26, RZ ;  /* 0x0000001a19197210 */ /* 0x000fe20007ffe0ff */
[----:B------:R1:W-:Y:S01]  /*e870*/  STL [R1], R13 ;  /* 0x0000000d01007387 */ /* 0x0003e20000100800 */
[----:B------:R-:W-:Y:S02]  /*e880*/  FSEL R14, R14, R16, P0 ;  /* 0x000000100e0e7208 */ /* 0x000fe40000000000 */
[----:B------:R-:W-:Y:S02]  /*e890*/  ISETP.GE.U32.AND P1, PT, R25, R27, PT ;  /* 0x0000001b1900720c */ /* 0x000fe40003f26070 */
[----:B------:R-:W-:-:S11]  /*e8a0*/  FSEL R15, R15, R17, P0 ;  /* 0x000000110f0f7208 */ /* 0x000fd60000000000 */
        /* <DEDUP_REMOVED lines=13> */
.L_x_1392:
[----:B------:R-:W-:Y:S01]  /*e980*/  DSETP.GTU.AND P0, PT, |R18|, +INF , PT ;  /* 0x7ff000001200742a */ /* 0x000fe20003f0c200 */
[----:B------:R-:W-:-:S05]  /*e990*/  ISETP.LT.U32.AND P1, PT, R4, R25, PT ;  /* 0x000000190400720c */ /* 0x000fca0003f21070 */
[----:B------:R-:W-:-:S13]  /*e9a0*/  ISETP.LT.OR.EX P0, PT, R0, RZ, !P0, P1 ;  /* 0x000000ff0000720c */ /* 0x000fda0004701710 */
.L_x_1393:
[----:B------:R-:W-:Y:S05]  /*e9b0*/  BSYNC B2 ;  /* 0x0000000000027941 */ /* 0x000fea0003800000 */
.L_x_1391:
        /* <DEDUP_REMOVED lines=19> */
.L_x_1395:
[----:B------:R-:W-:Y:S01]  /*eaf0*/  DSETP.GTU.AND P0, PT, |R20|, +INF , PT ;  /* 0x7ff000001400742a */ /* 0x000fe20003f0c200 */
[----:B------:R-:W-:-:S05]  /*eb00*/  ISETP.LT.U32.AND P1, PT, R5, R12, PT ;  /* 0x0000000c0500720c */ /* 0x000fca0003f21070 */
[----:B------:R-:W-:-:S13]  /*eb10*/  ISETP.LT.OR.EX P0, PT, R2, RZ, !P0, P1 ;  /* 0x000000ff0200720c */ /* 0x000fda0004701710 */
.L_x_1396:
[----:B------:R-:W-:Y:S05]  /*eb20*/  BSYNC B2 ;  /* 0x0000000000027941 */ /* 0x000fea0003800000 */
.L_x_1394:
[----:B------:R-:W-:Y:S01]  /*eb30*/  IMAD.IADD R13, R12, 0x1, R26 ;  /* 0x000000010c0d7824 */ /* 0x000fe200078e021a */
[----:B------:R-:W-:Y:S02]  /*eb40*/  FSEL R8, R8, R20, P0 ;  /* 0x0000001408087208 */ /* 0x000fe40000000000 */
[----:B------:R-:W-:Y:S02]  /*eb50*/  FSEL R9, R9, R21, P0 ;  /* 0x0000001509097208 */ /* 0x000fe40000000000 */
[----:B------:R-:W-:Y:S02]  /*eb60*/  ISETP.GE.U32.AND P1, PT, R13, R27, PT ;  /* 0x0000001b0d00720c */ /* 0x000fe40003f26070 */
[----:B------:R-:W-:Y:S02]  /*eb70*/  SEL R5, R5, R12, P0 ;  /* 0x0000000c05057207 */ /* 0x000fe40000000000 */
[----:B------:R-:W-:-:S09]  /*eb80*/  SEL R2, R2, RZ, P0 ;  /* 0x000000ff02027207 */ /* 0x000fd20000000000 */
[----:B------:R-:W-:Y:S05]  /*eb90*/  @P1 BRA `(.L_x_1387) ;  /* 0x0000000000581947 */ /* 0x000fea0003800000 */
        /* <DEDUP_REMOVED lines=13> */
.L_x_1398:
[----:B------:R-:W-:Y:S01]  /*ec70*/  DSETP.GTU.AND P0, PT, |R22|, +INF , PT ;  /* 0x7ff000001600742a */ /* 0x000fe20003f0c200 */
[----:B------:R-:W-:-:S05]  /*ec80*/  ISETP.LT.U32.AND P1, PT, R24, R13, PT ;  /* 0x0000000d1800720c */ /* 0x000fca0003f21070 */
[----:B-----5:R-:W-:-:S13]  /*ec90*/  ISETP.LT.OR.EX P0, PT, R16, RZ, !P0, P1 ;  /* 0x000000ff1000720c */ /* 0x020fda0004701710 */
.L_x_1399:
[----:B------:R-:W-:Y:S05]  /*eca0*/  BSYNC B2 ;  /* 0x0000000000027941 */ /* 0x000fea0003800000 */
.L_x_1397:
[----:B------:R-:W-:Y:S02]  /*ecb0*/  SEL R16, R16, RZ, P0 ;  /* 0x000000ff10107207 */ /* 0x000fe40000000000 */
[----:B------:R-:W-:Y:S02]  /*ecc0*/  FSEL R10, R10, R22, P0 ;  /* 0x000000160a0a7208 */ /* 0x000fe40000000000 */
[----:B------:R-:W-:Y:S01]  /*ecd0*/  FSEL R11, R11, R23, P0 ;  /* 0x000000170b0b7208 */ /* 0x000fe20000000000 */
[----:B------:R1:W-:Y:S01]  /*ece0*/  STL [R1+0x4], R16 ;  /* 0x0000041001007387 */ /* 0x0003e20000100800 */
[----:B------:R-:W-:-:S07]  /*ecf0*/  SEL R24, R24, R13, P0 ;  /* 0x0000000d18187207 */ /* 0x000fce0000000000 */
.L_x_1387:
[----:B------:R-:W-:Y:S05]  /*ed00*/  BSYNC B1 ;  /* 0x0000000000017941 */ /* 0x000fea0003800000 */
.L_x_1386:
        /* <DEDUP_REMOVED lines=13> */
.L_x_1401:
[----:B------:R-:W-:Y:S01]  /*ede0*/  DSETP.GTU.AND P0, PT, |R6|, +INF , PT ;  /* 0x7ff000000600742a */ /* 0x000fe20003f0c200 */
[----:B------:R-:W-:-:S05]  /*edf0*/  ISETP.LT.U32.AND P1, PT, R3, R4, PT ;  /* 0x000000040300720c */ /* 0x000fca0003f21070 */
[----:B-----5:R-:W-:-:S13]  /*ee00*/  ISETP.LT.OR.EX P0, PT, R13, R0, !P0, P1 ;  /* 0x000000000d00720c */ /* 0x020fda0004701710 */
.L_x_1402:
[----:B------:R-:W-:Y:S05]  /*ee10*/  BSYNC B1 ;  /* 0x0000000000017941 */ /* 0x000fea0003800000 */
.L_x_1400:
        /* <DEDUP_REMOVED lines=16> */
.L_x_1404:
[----:B------:R-:W-:Y:S01]  /*ef20*/  DSETP.GTU.AND P0, PT, |R8|, +INF , PT ;  /* 0x7ff000000800742a */ /* 0x000fe20003f0c200 */
[----:B------:R-:W-:-:S05]  /*ef30*/  ISETP.LT.U32.AND P1, PT, R4, R5, PT ;  /* 0x000000050400720c */ /* 0x000fca0003f21070 */
[----:B------:R-:W-:-:S13]  /*ef40*/  ISETP.LT.OR.EX P0, PT, R3, R2, !P0, P1 ;  /* 0x000000020300720c */ /* 0x000fda0004701710 */
.L_x_1405:
[----:B------:R-:W-:Y:S05]  /*ef50*/  BSYNC B1 ;  /* 0x0000000000017941 */ /* 0x000fea0003800000 */
.L_x_1403:
        /* <DEDUP_REMOVED lines=17> */
.L_x_1407:
[----:B------:R-:W-:Y:S01]  /*f070*/  DSETP.GTU.AND P0, PT, |R10|, +INF , PT ;  /* 0x7ff000000a00742a */ /* 0x000fe20003f0c200 */
[----:B------:R-:W-:-:S05]  /*f080*/  ISETP.LT.U32.AND P1, PT, R9, R24, PT ;  /* 0x000000180900720c */ /* 0x000fca0003f21070 */
[----:B-----5:R-:W-:-:S13]  /*f090*/  ISETP.LT.OR.EX P0, PT, R2, R12, !P0, P1 ;  /* 0x0000000c0200720c */ /* 0x020fda0004701710 */
.L_x_1408:
[----:B------:R-:W-:Y:S05]  /*f0a0*/  BSYNC B1 ;  /* 0x0000000000017941 */ /* 0x000fea0003800000 */
.L_x_1406:
[----:B------:R-:W-:Y:S02]  /*f0b0*/  FSEL R4, R6, R10, P0 ;  /* 0x0000000a06047208 */ /* 0x000fe40000000000 */
[----:B------:R-:W-:Y:S02]  /*f0c0*/  FSEL R5, R7, R11, P0 ;  /* 0x0000000b07057208 */ /* 0x000fe40000000000 */
[----:B------:R-:W-:Y:S02]  /*f0d0*/  SEL R24, R9, R24, P0 ;  /* 0x0000001809187207 */ /* 0x000fe40000000000 */
[----:B------:R-:W-:-:S07]  /*f0e0*/  SEL R26, R2, R12, P0 ;  /* 0x0000000c021a7207 */ /* 0x000fce0000000000 */
.L_x_1255:
[----:B------:R-:W-:Y:S05]  /*f0f0*/  BSYNC B0 ;  /* 0x0000000000007941 */ /* 0x000fea0003800000 */
.L_x_1254:
[----:B-1----:R-:W0:Y:S01]  /*f100*/  S2R R16, SR_TID.X ;  /* 0x0000000000107919 */ /* 0x002e220000002100 */
[----:B------:R-:W-:Y:S02]  /*f110*/  ULDC UR4, c[0x0][0x244] ;  /* 0x0000910000047ab9 */ /* 0x000fe40000000800 */
[----:B------:R-:W-:-:S13]  /*f120*/  ISETP.NE.AND P0, PT, RZ, UR4, PT ;  /* 0x00000004ff007c0c */ /* 0x000fda000bf05270 */
[----:B------:R-:W-:Y:S05]  /*f130*/  @!P0 BRA `(.L_x_1409) ;  /* 0x0000000000d48947 */ /* 0x000fea0003800000 */
[----:B------:R-:W0:Y:S01]  /*f140*/  S2R R0, SR_TID.Y ;  /* 0x0000000000007919 */ /* 0x000e220000002200 */
[----:B------:R-:W1:Y:S01]  /*f150*/  S2UR UR5, SR_CgaCtaId ;  /* 0x00000000000579c3 */ /* 0x000e620000008800 */
[----:B------:R-:W-:Y:S01]  /*f160*/  UMOV UR4, 0x400 ;  /* 0x0000040000047882 */ /* 0x000fe20000000000 */
[----:B------:R-:W-:Y:S01]  /*f170*/  ULDC UR6, c[0x0][0x0] ;  /* 0x0000000000067ab9 */ /* 0x000fe20000000800 */
[----:B------:R-:W-:Y:S01]  /*f180*/  UIADD3 UR4, UR4, 0x10, URZ ;  /* 0x0000001004047890 */ /* 0x000fe2000fffe03f */
[----:B------:R-:W-:Y:S01]  /*f190*/  IMAD.MOV.U32 R6, RZ, RZ, R24 ;  /* 0x000000ffff067224 */ /* 0x000fe200078e0018 */
[----:B------:R-:W-:Y:S01]  /*f1a0*/  MOV R7, R26 ;  /* 0x0000001a00077202 */ /* 0x000fe20000000f00 */
[----:B------:R-:W-:Y:S01]  /*f1b0*/  ULDC UR7, c[0x0][0x4] ;  /* 0x0000010000077ab9 */ /* 0x000fe20000000800 */
[----:B-1----:R-:W-:Y:S02]  /*f1c0*/  ULEA UR4, UR5, UR4, 0x18 ;  /* 0x0000000405047291 */ /* 0x002fe4000f8ec03f */
[----:B------:R-:W-:Y:S01]  /*f1d0*/  USHF.R.U32.HI UR5, URZ, 0x1, UR7 ;  /* 0x000000013f057899 */ /* 0x000fe20008011607 */
[----:B0-----:R-:W-:-:S05]  /*f1e0*/  IMAD R0, R0, UR6, R16 ;  /* 0x0000000600007c24 */ /* 0x001fca000f8e0210 */
[----:B------:R-:W-:Y:S02]  /*f1f0*/  ISETP.NE.AND P0, PT, RZ, UR5, PT ;  /* 0x00000005ff007c0c */ /* 0x000fe4000bf05270 */
[----:B------:R-:W-:-:S05]  /*f200*/  LEA R3, R0, UR4, 0x4 ;  /* 0x0000000400037c11 */ /* 0x000fca000f8e20ff */
[----:B------:R1:W-:Y:S06]  /*f210*/  STS.128 [R3], R4 ;  /* 0x0000000403007388 */ /* 0x0003ec0000000c00 */
[----:B------:R-:W-:Y:S05]  /*f220*/  @!P0 BRA `(.L_x_1409) ;  /* 0x0000000000988947 */ /* 0x000fea0003800000 */
[----:B------:R-:W-:-:S07]  /*f230*/  IMAD.U32 R0, RZ, RZ, UR5 ;  /* 0x00000005ff007e24 */ /* 0x000fce000f8e00ff */
.L_x_1415:
[----:B01----:R-:W1:Y:S01]  /*f240*/  S2R R2, SR_TID.Y ;  /* 0x0000000000027919 */ /* 0x003e620000002200 */
[----:B------:R-:W-:Y:S01]  /*f250*/  BSSY B0, `(.L_x_1410) ;  /* 0x0000020000007945 */ /* 0x000fe20003800000 */
[----:B------:R-:W-:Y:S01]  /*f260*/  BAR.SYNC.DEFER_BLOCKING 0x0 ;  /* 0x0000000000007b1d */ /* 0x000fe20000010000 */
[----:B-1----:R-:W-:-:S05]  /*f270*/  IMAD.IADD R7, R2, 0x1, R0 ;  /* 0x0000000102077824 */ /* 0x002fca00078e0200 */
[----:B------:R-:W-:-:S04]  /*f280*/  ISETP.GE.U32.AND P0, PT, R7, UR7, PT ;  /* 0x0000000707007c0c */ /* 0x000fc8000bf06070 */
[----:B------:R-:W-:-:S13]  /*f290*/  ISETP.GE.U32.OR P0, PT, R2, R0, P0 ;  /* 0x000000000200720c */ /* 0x000fda0000706470 */
[----:B------:R-:W-:Y:S05]  /*f2a0*/  @P0 BRA `(.L_x_1411) ;  /* 0x0000000000680947 */ /* 0x000fea0003800000 */
[----:B------:R-:W-:Y:S01]  /*f2b0*/  IMAD R2, R7, UR6, R16 ;  /* 0x0000000607027c24 */ /* 0x000fe2000f8e0210 */
[----:B------:R-:W-:Y:S01]  /*f2c0*/  DSETP.GTU.AND P0, PT, |R4|, +INF , PT ;  /* 0x7ff000000400742a */ /* 0x000fe20003f0c200 */
[----:B------:R-:W-:Y:S03]  /*f2d0*/  BSSY B1, `(.L_x_1412) ;  /* 0x0000010000017945 */ /* 0x000fe60003800000 */
[----:B------:R-:W-:-:S05]  /*f2e0*/  LEA R2, R2, UR4, 0x4 ;  /* 0x0000000402027c11 */ /* 0x000fca000f8e20ff */
[----:B------:R0:W1:Y:S05]  /*f2f0*/  LDS.128 R8, [R2] ;  /* 0x0000000002087984 */ /* 0x00006a0000000c00 */
[----:B------:R-:W-:Y:S05]  /*f300*/  @P0 BRA `(.L_x_1413) ;  /* 0x0000000000240947 */ /* 0x000fea0003800000 */
[C-C-:B-1----:R-:W-:Y:S01]  /*f310*/  DSETP.NEU.AND P2, PT, R4.reuse, R8.reuse, PT ;  /* 0x000000080400722a */ /* 0x142fe20003f4d000 */
[----:B------:R-:W-:Y:S01]  /*f320*/  ISETP.GE.U32.AND P0, PT, R24, R10, PT ;  /* 0x0000000a1800720c */ /* 0x000fe20003f06070 */
[----:B------:R-:W-:-:S03]  /*f330*/  DSETP.GT.AND P1, PT, R4, R8, PT ;  /* 0x000000080400722a */ /* 0x000fc60003f24000 */
[----:B------:R-:W-:-:S03]  /*f340*/  ISETP.GE.AND.EX P0, PT, R26, R11, PT, P0 ;  /* 0x0000000b1a00720c */ /* 0x000fc60003f06300 */
[----:B0-----:R-:W-:-:S06]  /*f350*/  SEL R2, RZ, 0xffffffff, !P1 ;  /* 0xffffffffff027807 */ /* 0x001fcc0004800000 */
[----:B------:R-:W-:-:S04]  /*f360*/  @!P2 SEL R2, RZ, 0xffffffff, P0 ;  /* 0xffffffffff02a807 */ /* 0x000fc80000000000 */
[----:B------:R-:W-:-:S04]  /*f370*/  LOP3.LUT R2, R2, 0x1, RZ, 0xc0, !PT ;  /* 0x0000000102027812 */ /* 0x000fc800078ec0ff */
[----:B------:R-:W-:Y:S01]  /*f380*/  ISETP.EQ.U32.AND P0, PT, R2, 0x1, PT ;  /* 0x000000010200780c */ /* 0x000fe20003f02070 */
[----:B------:R-:W-:-:S12]  /*f390*/  BRA `(.L_x_1414) ;  /* 0x00000000000c7947 */ /* 0x000fd80003800000 */
.L_x_1413:
[----:B-1----:R-:W-:Y:S01]  /*f3a0*/  DSETP.GTU.AND P0, PT, |R8|, +INF , PT ;  /* 0x7ff000000800742a */ /* 0x002fe20003f0c200 */
[----:B------:R-:W-:-:S05]  /*f3b0*/  ISETP.LT.U32.AND P1, PT, R24, R10, PT ;  /* 0x0000000a1800720c */ /* 0x000fca0003f21070 */
[----:B------:R-:W-:-:S13]  /*f3c0*/  ISETP.LT.OR.EX P0, PT, R26, R11, !P0, P1 ;  /* 0x0000000b1a00720c */ /* 0x000fda0004701710 */
.L_x_1414:
[----:B------:R-:W-:Y:S05]  /*f3d0*/  BSYNC B1 ;  /* 0x0000000000017941 */ /* 0x000fea0003800000 */
.L_x_1412:
[----:B------:R-:W-:Y:S02]  /*f3e0*/  SEL R24, R24, R10, P0 ;  /* 0x0000000a18187207 */ /* 0x000fe40000000000 */
[----:B------:R-:W-:Y:S02]  /*f3f0*/  SEL R26, R26, R11, P0 ;  /* 0x0000000b1a1a7207 */ /* 0x000fe40000000000 */
[----:B------:R-:W-:Y:S01]  /*f400*/  FSEL R4, R4, R8, P0 ;  /* 0x0000000804047208 */ /* 0x000fe20000000000 */
[----:B------:R-:W-:Y:S01]  /*f410*/  IMAD.MOV.U32 R6, RZ, RZ, R24 ;  /* 0x000000ffff067224 */ /* 0x000fe200078e0018 */
[----:B------:R-:W-:Y:S02]  /*f420*/  FSEL R5, R5, R9, P0 ;  /* 0x0000000905057208 */ /* 0x000fe40000000000 */
[----:B------:R-:W-:-:S05]  /*f430*/  MOV R7, R26 ;  /* 0x0000001a00077202 */ /* 0x000fca0000000f00 */
[----:B------:R1:W-:Y:S02]  /*f440*/  STS.128 [R3], R4 ;  /* 0x0000000403007388 */ /* 0x0003e40000000c00 */
.L_x_1411:
[----:B------:R-:W-:Y:S05]  /*f450*/  BSYNC B0 ;  /* 0x0000000000007941 */ /* 0x000fea0003800000 */
.L_x_1410:
[----:B------:R-:W-:Y:S02]  /*f460*/  ISETP.GT.AND P0, PT, R0, 0x1, PT ;  /* 0x000000010000780c */ /* 0x000fe40003f04270 */
[----:B------:R-:W-:-:S11]  /*f470*/  SHF.R.S32.HI R0, RZ, 0x1, R0 ;  /* 0x00000001ff007819 */ /* 0x000fd60000011400 */
[----:B------:R-:W-:Y:S05]  /*f480*/  @P0 BRA `(.L_x_1415) ;  /* 0xfffffffc006c0947 */ /* 0x000fea000383ffff */
.L_x_1409:
[----:B------:R-:W-:Y:S02]  /*f490*/  ULDC UR4, c[0x0][0x240] ;  /* 0x0000900000047ab9 */ /* 0x000fe40000000800 */
[----:B------:R-:W-:-:S13]  /*f4a0*/  ISETP.NE.AND P0, PT, RZ, UR4, PT ;  /* 0x00000004ff007c0c */ /* 0x000fda000bf05270 */
[----:B------:R-:W-:Y:S05]  /*f4b0*/  @!P0 BRA `(.L_x_1416) ;  /* 0x0000000400588947 */ /* 0x000fea0003800000 */
[----:B-1----:R-:W1:Y:S02]  /*f4c0*/  LDC R3, c[0x0][RZ] ;  /* 0x00000000ff037b82 */ /* 0x002e640000000800 */
[----:B-1----:R-:W-:Y:S01]  /*f4d0*/  ISETP.GT.AND P0, PT, R3, 0x20, PT ;  /* 0x000000200300780c */ /* 0x002fe20003f04270 */
[----:B------:R-:W-:-:S12]  /*f4e0*/  IMAD.MOV.U32 R0, RZ, RZ, R3 ;  /* 0x000000ffff007224 */ /* 0x000fd800078e0003 */
[----:B------:R-:W-:Y:S05]  /*f4f0*/  @!P0 BRA `(.L_x_1417) ;  /* 0x0000000000cc8947 */ /* 0x000fea0003800000 */
[----:B0-----:R-:W0:Y:S01]  /*f500*/  S2R R2, SR_TID.Y ;  /* 0x0000000000027919 */ /* 0x001e220000002200 */
[----:B------:R-:W1:Y:S01]  /*f510*/  S2UR UR5, SR_CgaCtaId ;  /* 0x00000000000579c3 */ /* 0x000e620000008800 */
[----:B------:R-:W-:Y:S01]  /*f520*/  UMOV UR4, 0x400 ;  /* 0x0000040000047882 */ /* 0x000fe20000000000 */
[----:B------:R-:W-:Y:S01]  /*f530*/  IMAD.MOV.U32 R6, RZ, RZ, R24 ;  /* 0x000000ffff067224 */ /* 0x000fe200078e0018 */
[----:B------:R-:W-:Y:S01]  /*f540*/  UIADD3 UR4, UR4, 0x10, URZ ;  /* 0x0000001004047890 */ /* 0x000fe2000fffe03f */
[----:B------:R-:W-:Y:S01]  /*f550*/  IMAD.MOV.U32 R7, RZ, RZ, R26 ;  /* 0x000000ffff077224 */ /* 0x000fe200078e001a */
[-C--:B------:R-:W-:Y:S02]  /*f560*/  LEA.HI R0, R3, R3.reuse, RZ, 0x1 ;  /* 0x0000000303007211 */ /* 0x080fe400078f08ff */
[----:B-1----:R-:W-:Y:S01]  /*f570*/  ULEA UR4, UR5, UR4, 0x18 ;  /* 0x0000000405047291 */ /* 0x002fe2000f8ec03f */
[----:B0-----:R-:W-:Y:S01]  /*f580*/  IMAD R13, R2, R3, R16 ;  /* 0x00000003020d7224 */ /* 0x001fe200078e0210 */
[----:B------:R-:W-:Y:S01]  /*f590*/  SHF.R.S32.HI R2, RZ, 0x1, R0 ;  /* 0x00000001ff027819 */ /* 0x000fe20000011400 */
[----:B------:R-:W-:-:S03]  /*f5a0*/  HFMA2.MMA R0, -RZ, RZ, 0, 1.9073486328125e-06 ;  /* 0x00000020ff007435 */ /* 0x000fc600000001ff */
[----:B------:R-:W-:Y:S02]  /*f5b0*/  LEA R13, R13, UR4, 0x4 ;  /* 0x000000040d0d7c11 */ /* 0x000fe4000f8e20ff */
[----:B------:R-:W-:-:S03]  /*f5c0*/  ISETP.GE.AND P0, PT, R2, 0x20, PT ;  /* 0x000000200200780c */ /* 0x000fc60003f06270 */
[----:B------:R1:W-:Y:S10]  /*f5d0*/  STS.128 [R13], R4 ;  /* 0x000000040d007388 */ /* 0x0003f40000000c00 */
[----:B------:R-:W-:Y:S05]  /*f5e0*/  @!P0 BRA `(.L_x_1417) ;  /* 0x0000000000908947 */ /* 0x000fea0003800000 */
.L_x_1423:
[----:B------:R-:W-:Y:S01]  /*f5f0*/  IMAD.IADD R0, R16, 0x1, R2 ;  /* 0x0000000110007824 */ /* 0x000fe200078e0202 */
[----:B------:R-:W-:Y:S04]  /*f600*/  BAR.SYNC.DEFER_BLOCKING 0x0 ;  /* 0x0000000000007b1d */ /* 0x000fe80000010000 */
[----:B------:R-:W-:Y:S02]  /*f610*/  ISETP.GE.U32.AND P0, PT, R0, R3, PT ;  /* 0x000000030000720c */ /* 0x000fe40003f06070 */
[----:B------:R-:W-:Y:S02]  /*f620*/  BSSY B0, `(.L_x_1418) ;  /* 0x000001c000007945 */ /* 0x000fe40003800000 */
[----:B------:R-:W-:-:S13]  /*f630*/  ISETP.GE.U32.OR P0, PT, R16, R2, P0 ;  /* 0x000000021000720c */ /* 0x000fda0000706470 */
[----:B0-----:R-:W-:Y:S05]  /*f640*/  @P0 BRA `(.L_x_1419) ;  /* 0x0000000000640947 */ /* 0x001fea0003800000 */
[----:B------:R-:W-:Y:S01]  /*f650*/  IMAD R8, R2, 0x10, R13 ;  /* 0x0000001002087824 */ /* 0x000fe200078e020d */
[----:B------:R-:W-:Y:S01]  /*f660*/  DSETP.GTU.AND P0, PT, |R4|, +INF , PT ;  /* 0x7ff000000400742a */ /* 0x000fe20003f0c200 */
[----:B------:R-:W-:Y:S04]  /*f670*/  BSSY B1, `(.L_x_1420) ;  /* 0x000000f000017945 */ /* 0x000fe80003800000 */
[----:B------:R-:W0:Y:S09]  /*f680*/  LDS.128 R8, [R8] ;  /* 0x0000000008087984 */ /* 0x000e320000000c00 */
[----:B------:R-:W-:Y:S05]  /*f690*/  @P0 BRA `(.L_x_1421) ;  /* 0x0000000000240947 */ /* 0x000fea0003800000 */
[C-C-:B0-----:R-:W-:Y:S01]  /*f6a0*/  DSETP.NEU.AND P2, PT, R4.reuse, R8.reuse, PT ;  /* 0x000000080400722a */ /* 0x141fe20003f4d000 */
        /* <DEDUP_REMOVED lines=8> */
.L_x_1421:
[----:B0-----:R-:W-:Y:S01]  /*f730*/  DSETP.GTU.AND P0, PT, |R8|, +INF , PT ;  /* 0x7ff000000800742a */ /* 0x001fe20003f0c200 */
[----:B------:R-:W-:-:S05]  /*f740*/  ISETP.LT.U32.AND P1, PT, R24, R10, PT ;  /* 0x0000000a1800720c */ /* 0x000fca0003f21070 */
[----:B------:R-:W-:-:S13]  /*f750*/  ISETP.LT.OR.EX P0, PT, R26, R11, !P0, P1 ;  /* 0x0000000b1a00720c */ /* 0x000fda0004701710 */
.L_x_1422:
[----:B------:R-:W-:Y:S05]  /*f760*/  BSYNC B1 ;  /* 0x0000000000017941 */ /* 0x000fea0003800000 */
.L_x_1420:
[----:B------:R-:W-:Y:S02]  /*f770*/  SEL R24, R24, R10, P0 ;  /* 0x0000000a18187207 */ /* 0x000fe40000000000 */
[----:B------:R-:W-:Y:S02]  /*f780*/  SEL R26, R26, R11, P0 ;  /* 0x0000000b1a1a7207 */ /* 0x000fe40000000000 */
[----:B-1----:R-:W-:Y:S01]  /*f790*/  FSEL R4, R4, R8, P0 ;  /* 0x0000000804047208 */ /* 0x002fe20000000000 */
[----:B------:R-:W-:Y:S01]  /*f7a0*/  IMAD.MOV.U32 R6, RZ, RZ, R24 ;  /* 0x000000ffff067224 */ /* 0x000fe200078e0018 */
[----:B------:R-:W-:Y:S02]  /*f7b0*/  FSEL R5, R5, R9, P0 ;  /* 0x0000000905057208 */ /* 0x000fe40000000000 */
[----:B------:R-:W-:-:S05]  /*f7c0*/  MOV R7, R26 ;  /* 0x0000001a00077202 */ /* 0x000fca0000000f00 */
[----:B------:R0:W-:Y:S02]  /*f7d0*/  STS.128 [R13], R4 ;  /* 0x000000040d007388 */ /* 0x0001e40000000c00 */
.L_x_1419:
[----:B------:R-:W-:Y:S05]  /*f7e0*/  BSYNC B0 ;  /* 0x0000000000007941 */ /* 0x000fea0003800000 */
.L_x_1418:
[----:B------:R-:W-:-:S04]  /*f7f0*/  SHF.R.S32.HI R2, RZ, 0x1, R2 ;  /* 0x00000001ff027819 */ /* 0x000fc80000011402 */
[----:B------:R-:W-:-:S13]  /*f800*/  ISETP.GE.AND P0, PT, R2, 0x20, PT ;  /* 0x000000200200780c */ /* 0x000fda0003f06270 */
[----:B------:R-:W-:Y:S05]  /*f810*/  @P0 BRA `(.L_x_1423) ;  /* 0xfffffffc00740947 */ /* 0x000fea000383ffff */
[----:B------:R-:W-:-:S07]  /*f820*/  IMAD.MOV.U32 R0, RZ, RZ, 0x20 ;  /* 0x00000020ff007424 */ /* 0x000fce00078e00ff */
.L_x_1417:
[----:B------:R-:W-:Y:S01]  /*f830*/  BAR.SYNC.DEFER_BLOCKING 0x0 ;  /* 0x0000000000007b1d */ /* 0x000fe20000010000 */
[----:B------:R-:W-:-:S13]  /*f840*/  ISETP.GE.AND P0, PT, R0, 0x2, PT ;  /* 0x000000020000780c */ /* 0x000fda0003f06270 */
[----:B------:R-:W-:Y:S05]  /*f850*/  @!P0 BRA `(.L_x_1416) ;  /* 0x0000000000708947 */ /* 0x000fea0003800000 */
[----:B01----:R-:W-:-:S07]  /*f860*/  IMAD.MOV.U32 R7, RZ, RZ, 0x1 ;  /* 0x00000001ff077424 */ /* 0x003fce00078e00ff */
.L_x_1427:
[----:B------:R-:W-:Y:S01]  /*f870*/  DSETP.GTU.AND P0, PT, |R4|, +INF , PT ;  /* 0x7ff000000400742a */ /* 0x000fe20003f0c200 */
[----:B------:R0:W1:Y:S01]  /*f880*/  SHFL.DOWN PT, R3, R5, R7, 0x1f ;  /* 0x08001f0705037589 */ /* 0x00006200000e0000 */
[----:B------:R-:W-:Y:S03]  /*f890*/  BSSY B0, `(.L_x_1424) ;  /* 0x0000011000007945 */ /* 0x000fe60003800000 */
[----:B------:R0:W2:Y:S04]  /*f8a0*/  SHFL.DOWN PT, R2, R4, R7, 0x1f ;  /* 0x08001f0704027589 */ /* 0x0000a800000e0000 */
[----:B------:R0:W3:Y:S04]  /*f8b0*/  SHFL.DOWN PT, R9, R26, R7, 0x1f ;  /* 0x08001f071a097589 */ /* 0x0000e800000e0000 */
[----:B------:R0:W4:Y:S01]  /*f8c0*/  SHFL.DOWN PT, R11, R24, R7, 0x1f ;  /* 0x08001f07180b7589 */ /* 0x00012200000e0000 */
[----:B------:R-:W-:Y:S05]  /*f8d0*/  @P0 BRA `(.L_x_1425) ;  /* 0x0000000000240947 */ /* 0x000fea0003800000 */
[C-C-:B-12---:R-:W-:Y:S01]  /*f8e0*/  DSETP.NEU.AND P2, PT, R4.reuse, R2.reuse, PT ;  /* 0x000000020400722a */ /* 0x146fe20003f4d000 */
[----:B----4-:R-:W-:Y:S01]  /*f8f0*/  ISETP.GE.U32.AND P0, PT, R24, R11, PT ;  /* 0x0000000b1800720c */ /* 0x010fe20003f06070 */
[----:B------:R-:W-:-:S03]  /*f900*/  DSETP.GT.AND P1, PT, R4, R2, PT ;  /* 0x000000020400722a */ /* 0x000fc60003f24000 */
[----:B---3--:R-:W-:-:S03]  /*f910*/  ISETP.GE.AND.EX P0, PT, R26, R9, PT, P0 ;  /* 0x000000091a00720c */ /* 0x008fc60003f06300 */
[----:B------:R-:W-:-:S06]  /*f920*/  SEL R6, RZ, 0xffffffff, !P1 ;  /* 0xffffffffff067807 */ /* 0x000fcc0004800000 */
[----:B------:R-:W-:-:S04]  /*f930*/  @!P2 SEL R6, RZ, 0xffffffff, P0 ;  /* 0xffffffffff06a807 */ /* 0x000fc80000000000 */
[----:B------:R-:W-:-:S04]  /*f940*/  LOP3.LUT R6, R6, 0x1, RZ, 0xc0, !PT ;  /* 0x0000000106067812 */ /* 0x000fc800078ec0ff */
[----:B------:R-:W-:Y:S01]  /*f950*/  ISETP.EQ.U32.AND P0, PT, R6, 0x1, PT ;  /* 0x000000010600780c */ /* 0x000fe20003f02070 */
[----:B------:R-:W-:-:S12]  /*f960*/  BRA `(.L_x_1426) ;  /* 0x00000000000c7947 */ /* 0x000fd80003800000 */
.L_x_1425:
[----:B-12---:R-:W-:Y:S01]  /*f970*/  DSETP.GTU.AND P0, PT, |R2|, +INF , PT ;  /* 0x7ff000000200742a */ /* 0x006fe20003f0c200 */
[----:B----4-:R-:W-:-:S05]  /*f980*/  ISETP.LT.U32.AND P1, PT, R24, R11, PT ;  /* 0x0000000b1800720c */ /* 0x010fca0003f21070 */
[----:B---3--:R-:W-:-:S13]  /*f990*/  ISETP.LT.OR.EX P0, PT, R26, R9, !P0, P1 ;  /* 0x000000091a00720c */ /* 0x008fda0004701710 */
.L_x_1426:
[----:B------:R-:W-:Y:S05]  /*f9a0*/  BSYNC B0 ;  /* 0x0000000000007941 */ /* 0x000fea0003800000 */
.L_x_1424:
[----:B0-----:R-:W-:Y:S01]  /*f9b0*/  IMAD.SHL.U32 R7, R7, 0x2, RZ ;  /* 0x0000000207077824 */ /* 0x001fe200078e00ff */
[----:B------:R-:W-:Y:S02]  /*f9c0*/  FSEL R4, R4, R2, P0 ;  /* 0x0000000204047208 */ /* 0x000fe40000000000 */
[----:B------:R-:W-:Y:S02]  /*f9d0*/  FSEL R5, R5, R3, P0 ;  /* 0x0000000305057208 */ /* 0x000fe40000000000 */
[----:B------:R-:W-:Y:S02]  /*f9e0*/  ISETP.GE.AND P1, PT, R7, R0, PT ;  /* 0x000000000700720c */ /* 0x000fe40003f26270 */
[----:B------:R-:W-:Y:S02]  /*f9f0*/  SEL R24, R24, R11, P0 ;  /* 0x0000000b18187207 */ /* 0x000fe40000000000 */
[----:B------:R-:W-:-:S09]  /*fa00*/  SEL R26, R26, R9, P0 ;  /* 0x000000091a1a7207 */ /* 0x000fd20000000000 */
[----:B------:R-:W-:Y:S05]  /*fa10*/  @!P1 BRA `(.L_x_1427) ;  /* 0xfffffffc00949947 */ /* 0x000fea000383ffff */
.L_x_1416:
[----:B------:R-:W2:Y:S01]  /*fa20*/  LDC R0, c[0x0][0x3fc] ;  /* 0x0000ff00ff007b82 */ /* 0x000ea20000000800 */
[----:B------:R-:W-:Y:S01]  /*fa30*/  ULDC UR4, c[0x0][0x24c] ;  /* 0x0000930000047ab9 */ /* 0x000fe20000000800 */
[----:B0-----:R-:W-:Y:S01]  /*fa40*/  MOV R2, RZ ;  /* 0x000000ff00027202 */ /* 0x001fe20000000f00 */
[----:B------:R-:W-:Y:S01]  /*fa50*/  IMAD R9, R16, UR4, RZ ;  /* 0x0000000410097c24 */ /* 0x000fe2000f8e02ff */
[----:B--2---:R-:W-:-:S13]  /*fa60*/  ISETP.NE.AND P0, PT, R0, RZ, PT ;  /* 0x000000ff0000720c */ /* 0x004fda0003f05270 */
[----:B------:R-:W-:Y:S05]  /*fa70*/  @!P0 BRA `(.L_x_1428) ;  /* 0x00000010005c8947 */ /* 0x000fea0003800000 */
[----:B------:R-:W0:Y:S01]  /*fa80*/  S2R R2, SR_TID.Y ;  /* 0x0000000000027919 */ /* 0x000e220000002200 */
[----:B------:R-:W2:Y:S01]  /*fa90*/  S2UR UR4, SR_CTAID.X ;  /* 0x00000000000479c3 */ /* 0x000ea20000002500 */
[----:B------:R-:W-:Y:S01]  /*faa0*/  ULDC UR5, c[0x0][0x250] ;  /* 0x0000940000057ab9 */ /* 0x000fe20000000800 */
[----:B------:R-:W-:Y:S01]  /*fab0*/  ULDC.64 UR6, c[0x0][0x400] ;  /* 0x0001000000067ab9 */ /* 0x000fe20000000a00 */
[----:B------:R-:W-:-:S05]  /*fac0*/  ISETP.NE.AND P0, PT, R0, 0x1, PT ;  /* 0x000000010000780c */ /* 0x000fca0003f05270 */
[----:B-1----:R-:W2:Y:S01]  /*fad0*/  LDC R3, c[0x0][0x238] ;  /* 0x00008e00ff037b82 */ /* 0x002ea20000000800 */
        /* <DEDUP_REMOVED lines=273> */
.L_x_1428:
[----:B------:R-:W-:Y:S01]  /*10bf0*/  ULDC.64 UR4, c[0x0][0x610] ;  /* 0x0001840000047ab9 */ /* 0x000fe20000000a00 */
[----:B-1----:R-:W-:Y:S02]  /*10c00*/  CS2R R6, SRZ ;  /* 0x0000000000067805 */ /* 0x002fe4000001ff00 */
[----:B------:R-:W-:Y:S01]  /*10c10*/  ISETP.NE.U32.AND P0, PT, RZ, UR4, PT ;  /* 0x00000004ff007c0c */ /* 0x000fe2000bf05070 */
[----:B------:R-:W-:-:S03]  /*10c20*/  IMAD.MOV.U32 R17, RZ, RZ, RZ ;  /* 0x000000ffff117224 */ /* 0x000fc600078e00ff */
[----:B------:R-:W-:-:S13]  /*10c30*/  ISETP.NE.AND.EX P0, PT, RZ, UR5, PT, P0 ;  /* 0x00000005ff007c0c */ /* 0x000fda000bf05300 */
[----:B------:R-:W-:Y:S05]  /*10c40*/  @!P0 BRA `(.L_x_1429) ;  /* 0x00000008000c8947 */ /* 0x000fea0003800000 */
[----:B------:R-:W-:Y:S01]  /*10c50*/  HFMA2.MMA R10, -RZ, RZ, 0, 4.76837158203125e-07 ;  /* 0x00000008ff0a7435 */ /* 0x000fe200000001ff */
[----:B------:R-:W-:Y:S02]  /*10c60*/  IMAD.MOV.U32 R15, RZ, RZ, RZ ;  /* 0x000000ffff0f7224 */ /* 0x000fe400078e00ff */
[----:B------:R-:W-:Y:S02]  /*10c70*/  IMAD.MOV.U32 R12, RZ, RZ, 0x10 ;  /* 0x00000010ff0c7424 */ /* 0x000fe400078e00ff */
[----:B------:R-:W-:-:S07]  /*10c80*/  IMAD.MOV.U32 R13, RZ, RZ, 0x0 ;  /* 0x00000000ff0d7424 */ /* 0x000fce00078e00ff */
.L_x_1432:
[----:B------:R-:W-:Y:S01]  /*10c90*/  LOP3.LUT R0, R15, R13, RZ, 0xfc, !PT ;  /* 0x0000000d0f007212 */ /* 0x000fe200078efcff */
[----:B------:R-:W-:-:S03]  /*10ca0*/  IMAD.MOV.U32 R3, RZ, RZ, R13 ;  /* 0x000000ffff037224 */ /* 0x000fc600078e000d */
[----:B------:R-:W-:Y:S02]  /*10cb0*/  ISETP.NE.U32.AND P0, PT, R0, RZ, PT ;  /* 0x000000ff0000720c */ /* 0x000fe40003f05070 */
[----:B------:R-:W-:-:S11]  /*10cc0*/  MOV R0, R12 ;  /* 0x0000000c00007202 */ /* 0x000fd60000000f00 */
[----:B------:R-:W-:Y:S05]  /*10cd0*/  @!P0 BRA `(.L_x_1430) ;  /* 0x00000000001c8947 */ /* 0x000fea0003800000 */
[----:B------:R-:W-:Y:S01]  /*10ce0*/  IMAD.MOV.U32 R14, RZ, RZ, R12 ;  /* 0x000000ffff0e7224 */ /* 0x000fe200078e000c */
[----:B------:R-:W-:Y:S01]  /*10cf0*/  MOV R12, 0x10d20 ;  /* 0x00010d20000c7802 */ /* 0x000fe20000000f00 */
[----:B------:R-:W-:-:S07]  /*10d00*/  IMAD.MOV.U32 R8, RZ, RZ, R10 ;  /* 0x000000ffff087224 */ /* 0x000fce00078e000a */
[----:B------:R-:W-:Y:S05]  /*10d10*/  CALL.REL.NOINC `($__internal_7_$__cuda_sm20_rem_u64) ;  /* 0x00000040004c7944 */ /* 0x000fea0003c00000 */
[----:B------:R-:W-:Y:S01]  /*10d20*/  MOV R12, R6 ;  /* 0x00000006000c7202 */ /* 0x000fe20000000f00 */
[----:B------:R-:W-:Y:S01]  /*10d30*/  IMAD.MOV.U32 R13, RZ, RZ, R7 ;  /* 0x000000ffff0d7224 */ /* 0x000fe200078e0007 */
[----:B------:R-:W-:Y:S06]  /*10d40*/  BRA `(.L_x_1431) ;  /* 0x00000000004c7947 */ /* 0x000fec0003800000 */
.L_x_1430:
[----:B------:R-:W0:Y:S01]  /*10d50*/  I2F.U32.RP R8, R12 ;  /* 0x0000000c00087306 */ /* 0x000e220000209000 */
[----:B------:R-:W-:Y:S01]  /*10d60*/  ISETP.NE.U32.AND P1, PT, R12, RZ, PT ;  /* 0x000000ff0c00720c */ /* 0x000fe20003f25070 */
[----:B------:R-:W-:-:S06]  /*10d70*/  IMAD.MOV.U32 R13, RZ, RZ, RZ ;  /* 0x000000ffff0d7224 */ /* 0x000fcc00078e00ff */
[----:B0-----:R-:W0:Y:S02]  /*10d80*/  MUFU.RCP R8, R8 ;  /* 0x0000000800087308 */ /* 0x001e240000001000 */
[----:B0-----:R-:W-:-:S06]  /*10d90*/  VIADD R6, R8, 0xffffffe ;  /* 0x0ffffffe08067836 */ /* 0x001fcc0000000000 */
[----:B------:R0:W1:Y:S02]  /*10da0*/  F2I.FTZ.U32.TRUNC.NTZ R7, R6 ;  /* 0x0000000600077305 */ /* 0x000064000021f000 */
[----:B0-----:R-:W-:Y:S01]  /*10db0*/  HFMA2.MMA R6, -RZ, RZ, 0, 0 ;  /* 0x00000000ff067435 */ /* 0x001fe200000001ff */
[----:B-1----:R-:W-:-:S04]  /*10dc0*/  IMAD.MOV R11, RZ, RZ, -R7 ;  /* 0x000000ffff0b7224 */ /* 0x002fc800078e0a07 */
[----:B------:R-:W-:-:S05]  /*10dd0*/  IMAD R11, R11, R12, RZ ;  /* 0x0000000c0b0b7224 */ /* 0x000fca00078e02ff */
        /* <DEDUP_REMOVED lines=8> */
[----:B------:R-:W-:-:S04]  /*10e60*/  @!P1 LOP3.LUT R7, RZ, R12, RZ, 0x33, !PT ;  /* 0x0000000cff079212 */ /* 0x000fc800078e33ff */
[----:B------:R-:W-:-:S07]  /*10e70*/  MOV R12, R7 ;  /* 0x00000007000c7202 */ /* 0x000fce0000000f00 */
.L_x_1431:
[----:B------:R-:W-:Y:S01]  /*10e80*/  ISETP.NE.U32.AND P0, PT, R12, RZ, PT ;  /* 0x000000ff0c00720c */ /* 0x000fe20003f05070 */
[----:B------:R-:W-:Y:S02]  /*10e90*/  IMAD.MOV.U32 R10, RZ, RZ, R0 ;  /* 0x000000ffff0a7224 */ /* 0x000fe400078e0000 */
[----:B------:R-:W-:Y:S01]  /*10ea0*/  IMAD.MOV.U32 R15, RZ, RZ, R3 ;  /* 0x000000ffff0f7224 */ /* 0x000fe200078e0003 */
[----:B------:R-:W-:-:S13]  /*10eb0*/  ISETP.NE.AND.EX P0, PT, R13, RZ, PT, P0 ;  /* 0x000000ff0d00720c */ /* 0x000fda0003f05300 */
[----:B------:R-:W-:Y:S05]  /*10ec0*/  @P0 BRA `(.L_x_1432) ;  /* 0xfffffffc00700947 */ /* 0x000fea000383ffff */
[----:B------:R-:W-:-:S13]  /*10ed0*/  ISETP.NE.U32.AND P2, PT, R3, RZ, PT ;  /* 0x000000ff0300720c */ /* 0x000fda0003f45070 */
[----:B------:R-:W-:Y:S05]  /*10ee0*/  @!P2 BRA `(.L_x_1433) ;  /* 0x00000000001ca947 */ /* 0x000fea0003800000 */
[----:B------:R-:W-:Y:S01]  /*10ef0*/  HFMA2.MMA R7, -RZ, RZ, 0, 9.5367431640625e-07 ;  /* 0x00000010ff077435 */ /* 0x000fe200000001ff */
[----:B------:R-:W-:Y:S01]  /*10f00*/  IMAD.MOV.U32 R8, RZ, RZ, RZ ;  /* 0x000000ffff087224 */ /* 0x000fe200078e00ff */
[----:B------:R-:W-:-:S09]  /*10f10*/  MOV R6, 0x10f30 ;  /* 0x00010f3000067802 */ /* 0x000fd20000000f00 */
[----:B------:R-:W-:Y:S05]  /*10f20*/  CALL.REL.NOINC `($__internal_6_$__cuda_sm20_div_u64) ;  /* 0x0000003800b47944 */ /* 0x000fea0003c00000 */
[----:B------:R-:W-:Y:S02]  /*10f30*/  IMAD.MOV.U32 R10, RZ, RZ, R12 ;  /* 0x000000ffff0a7224 */ /* 0x000fe400078e000c */
[----:B------:R-:W-:Y:S01]  /*10f40*/  IMAD.MOV.U32 R11, RZ, RZ, R13 ;  /* 0x000000ffff0b7224 */ /* 0x000fe200078e000d */
[----:B------:R-:W-:Y:S06]  /*10f50*/  BRA `(.L_x_1434) ;  /* 0x00000000004c7947 */ /* 0x000fec0003800000 */
.L_x_1433:
[----:B------:R-:W0:Y:S01]  /*10f60*/  I2F.U32.RP R8, R0 ;  /* 0x0000000000087306 */ /* 0x000e220000209000 */
[----:B------:R-:W-:-:S07]  /*10f70*/  ISETP.NE.U32.AND P3, PT, R0, RZ, PT ;  /* 0x000000ff0000720c */ /* 0x000fce0003f65070 */
[----:B0-----:R-:W0:Y:S02]  /*10f80*/  MUFU.RCP R8, R8 ;  /* 0x0000000800087308 */ /* 0x001e240000001000 */
[----:B0-----:R-:W-:-:S06]  /*10f90*/  IADD3 R6, R8, 0xffffffe, RZ ;  /* 0x0ffffffe08067810 */ /* 0x001fcc0007ffe0ff */
[----:B------:R0:W1:Y:S02]  /*10fa0*/  F2I.FTZ.U32.TRUNC.NTZ R7, R6 ;  /* 0x0000000600077305 */ /* 0x000064000021f000 */
[----:B0-----:R-:W-:Y:S02]  /*10fb0*/  IMAD.MOV.U32 R6, RZ, RZ, RZ ;  /* 0x000000ffff067224 */ /* 0x001fe400078e00ff */
[----:B-1----:R-:W-:-:S04]  /*10fc0*/  IMAD.MOV R11, RZ, RZ, -R7 ;  /* 0x000000ffff0b7224 */ /* 0x002fc800078e0a07 */
[----:B------:R-:W-:-:S04]  /*10fd0*/  IMAD R11, R11, R0, RZ ;  /* 0x000000000b0b7224 */ /* 0x000fc800078e02ff */
[----:B------:R-:W-:-:S06]  /*10fe0*/  IMAD.HI.U32 R11, R7, R11, R6 ;  /* 0x0000000b070b7227 */ /* 0x000fcc00078e0006 */
[----:B------:R-:W-:-:S04]  /*10ff0*/  IMAD.HI.U32 R10, R11, 0x10, RZ ;  /* 0x000000100b0a7827 */ /* 0x000fc800078e00ff */
[----:B------:R-:W-:Y:S02]  /*11000*/  IMAD.MOV R7, RZ, RZ, -R10 ;  /* 0x000000ffff077224 */ /* 0x000fe400078e0a0a */
[----:B------:R-:W-:Y:S02]  /*11010*/  IMAD.MOV.U32 R11, RZ, RZ, RZ ;  /* 0x000000ffff0b7224 */ /* 0x000fe400078e00ff */
[----:B------:R-:W-:-:S05]  /*11020*/  IMAD R7, R0, R7, 0x10 ;  /* 0x0000001000077424 */ /* 0x000fca00078e0207 */
[----:B------:R-:W-:-:S13]  /*11030*/  ISETP.GE.U32.AND P0, PT, R7, R0, PT ;  /* 0x000000000700720c */ /* 0x000fda0003f06070 */
[----:B------:R-:W-:Y:S01]  /*11040*/  @P0 IADD3 R7, R7, -R0, RZ ;  /* 0x8000000007070210 */ /* 0x000fe20007ffe0ff */
[----:B------:R-:W-:-:S03]  /*11050*/  @P0 VIADD R10, R10, 0x1 ;  /* 0x000000010a0a0836 */ /* 0x000fc60000000000 */
[----:B------:R-:W-:-:S13]  /*11060*/  ISETP.GE.U32.AND P1, PT, R7, R0, PT ;  /* 0x000000000700720c */ /* 0x000fda0003f26070 */
[----:B------:R-:W-:Y:S01]  /*11070*/  @P1 VIADD R10, R10, 0x1 ;  /* 0x000000010a0a1836 */ /* 0x000fe20000000000 */
[----:B------:R-:W-:-:S07]  /*11080*/  @!P3 LOP3.LUT R10, RZ, R0, RZ, 0x33, !PT ;  /* 0x00000000ff0ab212 */ /* 0x000fce00078e33ff */
.L_x_1434:
[----:B------:R-:W-:Y:S05]  /*11090*/  @!P2 BRA `(.L_x_1435) ;  /* 0x000000000014a947 */ /* 0x000fea0003800000 */
[----:B------:R-:W-:Y:S01]  /*110a0*/  MOV R7, 0x8 ;  /* 0x0000000800077802 */ /* 0x000fe20000000f00 */
[----:B------:R-:W-:Y:S01]  /*110b0*/  IMAD.MOV.U32 R8, RZ, RZ, RZ ;  /* 0x000000ffff087224 */ /* 0x000fe200078e00ff */
[----:B------:R-:W-:-:S07]  /*110c0*/  MOV R6, 0x110e0 ;  /* 0x000110e000067802 */ /* 0x000fce0000000f00 */
[----:B------:R-:W-:Y:S05]  /*110d0*/  CALL.REL.NOINC `($__internal_6_$__cuda_sm20_div_u64) ;  /* 0x0000003800487944 */ /* 0x000fea0003c00000 */
[----:B------:R-:W-:Y:S05]  /*110e0*/  BRA `(.L_x_1436) ;  /* 0x00000000004c7947 */ /* 0x000fea0003800000 */
.L_x_1435:
        /* <DEDUP_REMOVED lines=17> */
[----:B------:R-:W-:Y:S02]  /*11200*/  @P1 IADD3 R12, R12, 0x1, RZ ;  /* 0x000000010c0c1810 */ /* 0x000fe40007ffe0ff */
[----:B------:R-:W-:-:S07]  /*11210*/  @!P2 LOP3.LUT R12, RZ, R0, RZ, 0x33, !PT ;  /* 0x00000000ff0ca212 */ /* 0x000fce00078e33ff */
.L_x_1436:
        /* <DEDUP_REMOVED lines=10> */
[----:B------:R-:W-:Y:S05]  /*112c0*/  CALL.REL.NOINC `($__internal_6_$__cuda_sm20_div_u64) ;  /* 0x0000003400cc7944 */ /* 0x000fea0003c00000 */
[----:B------:R-:W-:Y:S02]  /*112d0*/  IMAD.MOV.U32 R6, RZ, RZ, R12 ;  /* 0x000000ffff067224 */ /* 0x000fe400078e000c */
[----:B------:R-:W-:Y:S01]  /*112e0*/  IMAD.MOV.U32 R7, RZ, RZ, R13 ;  /* 0x000000ffff077224 */ /* 0x000fe200078e000d */
[----:B------:R-:W-:Y:S06]  /*112f0*/  BRA `(.L_x_1439) ;  /* 0x00000000004c7947 */ /* 0x000fec0003800000 */
.L_x_1438:
        /* <DEDUP_REMOVED lines=14> */
[----:B------:R-:W-:Y:S01]  /*113e0*/  @P0 IADD3 R11, R11, -R12, RZ ;  /* 0x8000000c0b0b0210 */ /* 0x000fe20007ffe0ff */
[----:B------:R-:W-:-:S03]  /*113f0*/  @P0 VIADD R6, R6, 0x1 ;  /* 0x0000000106060836 */ /* 0x000fc60000000000 */
[----:B------:R-:W-:-:S13]  /*11400*/  ISETP.GE.U32.AND P1, PT, R11, R12, PT ;  /* 0x0000000c0b00720c */ /* 0x000fda0003f26070 */
[----:B------:R-:W-:Y:S01]  /*11410*/  @P1 VIADD R6, R6, 0x1 ;  /* 0x0000000106061836 */ /* 0x000fe20000000000 */
[----:B------:R-:W-:-:S07]  /*11420*/  @!P2 LOP3.LUT R6, RZ, R12, RZ, 0x33, !PT ;  /* 0x0000000cff06a212 */ /* 0x000fce00078e33ff */
.L_x_1439:
[----:B------:R-:W-:Y:S05]  /*11430*/  BSYNC B0 ;  /* 0x0000000000007941 */ /* 0x000fea0003800000 */
.L_x_1437:
[----:B------:R-:W-:Y:S02]  /*11440*/  ULDC.64 UR4, c[0x0][0x610] ;  /* 0x0001840000047ab9 */ /* 0x000fe40000000a00 */
[----:B------:R-:W-:-:S04]  /*11450*/  IADD3 R6, P0, R6, UR4, RZ ;  /* 0x0000000406067c10 */ /* 0x000fc8000ff1e0ff */
[----:B------:R-:W-:-:S04]  /*11460*/  IADD3.X R7, R7, UR5, RZ, P0, !PT ;  /* 0x0000000507077c10 */ /* 0x000fc800087fe4ff */
[----:B------:R-:W-:-:S07]  /*11470*/  MOV R17, R7 ;  /* 0x0000000700117202 */ /* 0x000fce0000000f00 */
.L_x_1429:
[----:B------:R-:W-:Y:S02]  /*11480*/  ULDC UR4, c[0x0][0x248] ;  /* 0x0000920000047ab9 */ /* 0x000fe40000000800 */
[----:B------:R-:W-:-:S13]  /*11490*/  ISETP.NE.AND P0, PT, RZ, UR4, PT ;  /* 0x00000004ff007c0c */ /* 0x000fda000bf05270 */
[----:B------:R-:W-:Y:S05]  /*114a0*/  @!P0 BRA `(.L_x_1440) ;  /* 0x0000002c00248947 */ /* 0x000fea0003800000 */
[----:B------:R-:W0:Y:S01]  /*114b0*/  LDC R3, c[0x0][0x3fc] ;  /* 0x0000ff00ff037b82 */ /* 0x000e220000000800 */
[----:B------:R-:W1:Y:S01]  /*114c0*/  S2R R14, SR_TID.Y ;  /* 0x00000000000e7919 */ /* 0x000e620000002200 */
[----:B------:R-:W-:Y:S02]  /*114d0*/  ULDC UR4, c[0x0][0x24c] ;  /* 0x0000930000047ab9 */ /* 0x000fe40000000800 */
[----:B------:R-:W-:Y:S01]  /*114e0*/  IMAD R2, R16, UR4, RZ ;  /* 0x0000000410027c24 */ /* 0x000fe2000f8e02ff */
[----:B------:R-:W2:Y:S01]  /*114f0*/  S2R R0, SR_CTAID.X ;  /* 0x0000000000007919 */ /* 0x000ea20000002500 */
[----:B------:R-:W-:Y:S01]  /*11500*/  ULDC UR4, c[0x0][0x250] ;  /* 0x0000940000047ab9 */ /* 0x000fe20000000800 */
[----:B0-----:R-:W-:Y:S01]  /*11510*/  ISETP.NE.AND P0, PT, R3, RZ, PT ;  /* 0x000000ff0300720c */ /* 0x001fe20003f05270 */
[----:B-1----:R-:W-:Y:S01]  /*11520*/  IMAD R9, R14, UR4, R2 ;  /* 0x000000040e097c24 */ /* 0x002fe2000f8e0202 */
[----:B------:R-:W-:Y:S01]  /*11530*/  ULDC UR4, c[0x0][0x238] ;  /* 0x00008e0000047ab9 */ /* 0x000fe20000000800 */
[----:B------:R-:W-:-:S02]  /*11540*/  IMAD.MOV.U32 R2, RZ, RZ, RZ ;  /* 0x000000ffff027224 */ /* 0x000fc400078e00ff */
[----:B--2---:R-:W-:-:S08]  /*11550*/  IMAD R9, R0, UR4, R9 ;  /* 0x0000000400097c24 */ /* 0x004fd0000f8e0209 */
        /* <DEDUP_REMOVED lines=274> */
.L_x_1441:
        /* <DEDUP_REMOVED lines=9> */
[----:B------:R-:W-:Y:S01]  /*12710*/  HFMA2.MMA R3, -RZ, RZ, 0, 5.9604644775390625e-08 ;  /* 0x00000001ff037435 */ /* 0x000fe200000001ff */
[----:B------:R-:W-:-:S13]  /*12720*/  ISETP.NE.AND P1, PT, RZ, UR4, PT ;  /* 0x00000004ff007c0c */ /* 0x000fda000bf25270 */
[----:B------:R-:W-:-:S04]  /*12730*/  @P1 ISETP.NE.AND P0, PT, R14, RZ, PT ;  /* 0x000000ff0e00120c */ /* 0x000fc80003f05270 */
[----:B------:R-:W-:-:S04]  /*12740*/  @P1 SEL R8, RZ, 0x1, P0 ;  /* 0x00000001ff081807 */ /* 0x000fc80000000000 */
[----:B------:R-:W-:-:S07]  /*12750*/  @P1 PRMT R3, R8, 0x7610, R3 ;  /* 0x0000761008031816 */ /* 0x000fce0000000003 */
.L_x_1443:
[----:B------:R-:W-:Y:S05]  /*12760*/  BSYNC B0 ;  /* 0x0000000000007941 */ /* 0x000fea0003800000 */
.L_x_1442:
        /* <DEDUP_REMOVED lines=9> */
[----:B------:R-:W1:Y:S01]  /*12800*/  LDC.64 R8, c[0x0][0x618] ;  /* 0x00018600ff087b82 */ /* 0x000e620000000a00 */
[----:B0-----:R-:W-:Y:S01]  /*12810*/  IMAD R3, R0, R3, UR4 ;  /* 0x0000000400037e24 */ /* 0x001fe2000f8e0203 */
[----:B------:R-:W-:-:S03]  /*12820*/  ULDC UR4, c[0x0][0x0] ;  /* 0x0000000000047ab9 */ /* 0x000fc60000000800 */
[----:B------:R-:W-:-:S04]  /*12830*/  @!P2 IMAD R3, R3, UR4, R16 ;  /* 0x000000040303ac24 */ /* 0x000fc8000f8e0210 */
[----:B-1----:R-:W-:-:S05]  /*12840*/  IMAD.WIDE.U32 R8, R3, 0x10, R8 ;  /* 0x0000001003087825 */ /* 0x002fca00078e0008 */
[----:B------:R0:W-:Y:S04]  /*12850*/  STG.E.64 desc[UR36][R8.64], R4 ;  /* 0x0000000408007986 */ /* 0x0001e8000c101b24 */
[----:B------:R0:W-:Y:S02]  /*12860*/  STG.E.64 desc[UR36][R8.64+0x8], R24 ;  /* 0x0000081808007986 */ /* 0x0001e4000c101b24 */
.L_x_1445:
[----:B------:R-:W-:Y:S05]  /*12870*/  BSYNC B0 ;  /* 0x0000000000007941 */ /* 0x000fea0003800000 */
.L_x_1444:
        /* <DEDUP_REMOVED lines=8> */
[----:B------:R-:W-:Y:S02]  /*12900*/  CCTL.IVALL ;  /* 0x00000000ff00798f */ /* 0x000fe40002000000 */
        /* <DEDUP_REMOVED lines=25> */
.L_x_1447:
[----:B------:R-:W-:Y:S05]  /*12aa0*/  BSYNC B0 ;  /* 0x0000000000007941 */ /* 0x000fea0003800000 */
.L_x_1446:
[----:B------:R-:W2:Y:S08]  /*12ab0*/  S2UR UR5, SR_CgaCtaId ;  /* 0x00000000000579c3 */ /* 0x000eb00000008800 */
[----:B------:R-:W-:Y:S06]  /*12ac0*/  BAR.SYNC.DEFER_BLOCKING 0x0 ;  /* 0x0000000000007b1d */ /* 0x000fec0000010000 */
[----:B------:R-:W-:-:S02]  /*12ad0*/  UMOV UR4, 0x400 ;  /* 0x0000040000047882 */ /* 0x000fc40000000000 */
[----:B--2---:R-:W-:-:S09]  /*12ae0*/  ULEA UR4, UR5, UR4, 0x18 ;  /* 0x0000000405047291 */ /* 0x004fd2000f8ec03f */
[----:B-1----:R-:W1:Y:S02]  /*12af0*/  LDS.U8 R3, [UR4] ;  /* 0x00000004ff037984 */ /* 0x002e640008000000 */
[----:B-1----:R-:W-:-:S13]  /*12b00*/  ISETP.NE.AND P0, PT, R3, RZ, PT ;  /* 0x000000ff0300720c */ /* 0x002fda0003f05270 */
[----:B------:R-:W-:Y:S05]  /*12b10*/  @!P0 EXIT ;  /* 0x000000000000894d */ /* 0x000fea0003800000 */
[----:B------:R-:W-:Y:S01]  /*12b20*/  ISETP.NE.AND P0, PT, RZ, UR7, PT ;  /* 0x00000007ff007c0c */ /* 0x000fe2000bf05270 */
        /* <DEDUP_REMOVED lines=9> */
[----:B------:R-:W-:Y:S01]  /*12bc0*/  ULDC.64 UR8, c[0x0][0x220] ;  /* 0x0000880000087ab9 */ /* 0x000fe20000000a00 */
[----:B------:R-:W-:Y:S01]  /*12bd0*/  ULDC.64 UR4, c[0x0][0x218] ;  /* 0x0000860000047ab9 */ /* 0x000fe20000000a00 */
[----:B------:R-:W-:Y:S01]  /*12be0*/  IMAD.U32 R3, RZ, RZ, UR8 ;  /* 0x00000008ff037e24 */ /* 0x000fe2000f8e00ff */
[----:B0-----:R-:W-:Y:S01]  /*12bf0*/  MOV R4, UR9 ;  /* 0x0000000900047c02 */ /* 0x001fe20008000f00 */
[----:B------:R-:W-:Y:S01]  /*12c00*/  IMAD.U32 R8, RZ, RZ, UR4 ;  /* 0x00000004ff087e24 */ /* 0x000fe2000f8e00ff */
[----:B------:R-:W-:Y:S01]  /*12c10*/  BSSY B0, `(.L_x_1448) ;  /* 0x000004f000007945 */ /* 0x000fe20003800000 */
[----:B------:R-:W-:-:S03]  /*12c20*/  IMAD.U32 R9, RZ, RZ, UR5 ;  /* 0x00000005ff097e24 */ /* 0x000fc6000f8e00ff */
[----:B------:R-:W-:Y:S05]  /*12c30*/  @!P0 BRA `(.L_x_1449) ;  /* 0x00000000009c8947 */ /* 0x000fea0003800000 */
        /* <DEDUP_REMOVED lines=10> */
[----:B------:R-:W1:Y:S01]  /*12ce0*/  LDC.64 R10, c[0x0][0x618] ;  /* 0x00018600ff0a7b82 */ /* 0x000e620000000a00 */
[----:B0-----:R-:W-:-:S07]  /*12cf0*/  IMAD R20, R20, UR4, RZ ;  /* 0x0000000414147c24 */ /* 0x001fce000f8e02ff */
.L_x_1452:
[----:B------:R-:W-:-:S04]  /*12d00*/  IMAD.IADD R15, R0, 0x1, R5 ;  /* 0x00000001000f7824 */ /* 0x000fc800078e0205 */
[----:B-1----:R-:W-:-:S05]  /*12d10*/  IMAD.WIDE.U32 R14, R15, 0x10, R10 ;  /* 0x000000100f0e7825 */ /* 0x002fca00078e000a */
[----:B------:R-:W2:Y:S04]  /*12d20*/  LDG.E.64 R12, desc[UR36][R14.64] ;  /* 0x000000240e0c7981 */ /* 0x000ea8000c1e1b00 */
[----:B------:R-:W3:Y:S01]  /*12d30*/  LDG.E.64 R18, desc[UR36][R14.64+0x8] ;  /* 0x000008240e127981 */ /* 0x000ee2000c1e1b00 */
[----:B------:R-:W-:Y:S01]  /*12d40*/  DSETP.GTU.AND P3, PT, |R8|, +INF , PT ;  /* 0x7ff000000800742a */ /* 0x000fe20003f6c200 */
[----:B------:R-:W-:Y:S02]  /*12d50*/  PLOP3.LUT P0, PT, PT, PT, PT, 0x80, 0x0 ;  /* 0x000000000000781c */ /* 0x000fe40003f0f070 */
[----:B------:R-:W-:-:S11]  /*12d60*/  IADD3 R5, R20, R5, RZ ;  /* 0x0000000514057210 */ /* 0x000fd60007ffe0ff */
[C-C-:B--2---:R-:W-:Y:S02]  /*12d70*/  @!P3 DSETP.NEU.AND P2, PT, R8.reuse, R12.reuse, PT ;  /* 0x0000000c0800b22a */ /* 0x144fe40003f4d000 */
[----:B------:R-:W-:-:S04]  /*12d80*/  @!P3 DSETP.GT.AND P4, PT, R8, R12, PT ;  /* 0x0000000c0800b22a */ /* 0x000fc80003f84000 */
[----:B------:R-:W-:Y:S02]  /*12d90*/  @!P3 PLOP3.LUT P0, PT, P2, PT, PT, 0x80, 0x0 ;  /* 0x000000000000b81c */ /* 0x000fe4000170f070 */
[CC--:B---3--:R-:W-:Y:S02]  /*12da0*/  @!P3 ISETP.GE.U32.AND P2, PT, R3.reuse, R18.reuse, PT ;  /* 0x000000120300b20c */ /* 0x0c8fe40003f46070 */
[----:B------:R-:W-:Y:S02]  /*12db0*/  @!P3 SEL R21, RZ, 0xffffffff, !P4 ;  /* 0xffffffffff15b807 */ /* 0x000fe40006000000 */
[----:B------:R-:W-:Y:S02]  /*12dc0*/  @!P3 ISETP.GE.AND.EX P2, PT, R4, R19, PT, P2 ;  /* 0x000000130400b20c */ /* 0x000fe40003f46320 */
[----:B------:R-:W-:-:S05]  /*12dd0*/  @P3 ISETP.LT.U32.AND P4, PT, R3, R18, PT ;  /* 0x000000120300320c */ /* 0x000fca0003f81070 */
[----:B------:R-:W-:Y:S01]  /*12de0*/  @!P0 SEL R21, RZ, 0xffffffff, P2 ;  /* 0xffffffffff158807 */ /* 0x000fe20001000000 */
[----:B------:R-:W-:-:S03]  /*12df0*/  @P3 DSETP.GTU.AND P2, PT, |R12|, +INF , PT ;  /* 0x7ff000000c00342a */ /* 0x000fc60003f4c200 */
[----:B------:R-:W-:-:S04]  /*12e00*/  @!P3 LOP3.LUT R21, R21, 0x1, RZ, 0xc0, !PT ;  /* 0x000000011515b812 */ /* 0x000fc800078ec0ff */
[----:B------:R-:W-:Y:S02]  /*12e10*/  @!P3 ISETP.EQ.U32.AND P0, PT, R21, 0x1, PT ;  /* 0x000000011500b80c */ /* 0x000fe40003f02070 */
[----:B------:R-:W-:Y:S02]  /*12e20*/  @P3 ISETP.LT.OR.EX P0, PT, R4, R19, !P2, P4 ;  /* 0x000000130400320c */ /* 0x000fe40005701740 */
[----:B------:R-:W-:Y:S02]  /*12e30*/  ISETP.GE.U32.AND P2, PT, R5, UR6, PT ;  /* 0x0000000605007c0c */ /* 0x000fe4000bf46070 */
[----:B------:R-:W-:Y:S02]  /*12e40*/  FSEL R8, R8, R12, P0 ;  /* 0x0000000c08087208 */ /* 0x000fe40000000000 */
[----:B------:R-:W-:Y:S02]  /*12e50*/  FSEL R9, R9, R13, P0 ;  /* 0x0000000d09097208 */ /* 0x000fe40000000000 */
[----:B------:R-:W-:-:S02]  /*12e60*/  SEL R3, R3, R18, P0 ;  /* 0x0000001203037207 */ /* 0x000fc40000000000 */
[----:B------:R-:W-:-:S05]  /*12e70*/  SEL R4, R4, R19, P0 ;  /* 0x0000001304047207 */ /* 0x000fca0000000000 */
[----:B------:R-:W-:Y:S05]  /*12e80*/  @!P2 BRA `(.L_x_1452) ;  /* 0xfffffffc009ca947 */ /* 0x000fea000383ffff */
[----:B------:R-:W-:Y:S05]  /*12e90*/  BSYNC B1 ;  /* 0x0000000000017941 */ /* 0x000fea0003800000 */
.L_x_1451:
[----:B------:R-:W-:Y:S05]  /*12ea0*/  BRA `(.L_x_1450) ;  /* 0x0000000000947947 */ /* 0x000fea0003800000 */
.L_x_1449:
[----:B------:R-:W0:Y:S01]  /*12eb0*/  S2R R12, SR_TID.Y ;  /* 0x00000000000c7919 */ /* 0x000e220000002200 */
[----:B------:R-:W-:Y:S01]  /*12ec0*/  ULDC UR4, c[0x0][0x23c] ;  /* 0x00008f0000047ab9 */ /* 0x000fe20000000800 */
[----:B------:R-:W-:Y:S01]  /*12ed0*/  ULDC UR5, c[0x0][0x23c] ;  /* 0x00008f0000057ab9 */ /* 0x000fe20000000800 */
[----:B0-----:R-:W-:-:S13]  /*12ee0*/  ISETP.GE.U32.AND P0, PT, R12, UR4, PT ;  /* 0x000000040c007c0c */ /* 0x001fda000bf06070 */
[----:B------:R-:W-:Y:S05]  /*12ef0*/  @P0 BRA `(.L_x_1450) ;  /* 0x0000000000800947 */ /* 0x000fea0003800000 */
[----:B------:R-:W-:Y:S01]  /*12f00*/  ULDC UR4, c[0x0][0x10] ;  /* 0x0000040000047ab9 */ /* 0x000fe20000000800 */
[----:B------:R-:W0:Y:S01]  /*12f10*/  LDC R5, c[0x0][RZ] ;  /* 0x00000000ff057b82 */ /* 0x000e220000000800 */
[----:B------:R-:W-:Y:S02]  /*12f20*/  IMAD.MOV.U32 R21, RZ, RZ, R12 ;  /* 0x000000ffff157224 */ /* 0x000fe400078e000c */
[----:B------:R-:W-:-:S05]  /*12f30*/  IMAD R0, R0, UR4, RZ ;  /* 0x0000000400007c24 */ /* 0x000fca000f8e02ff */
[----:B------:R-:W1:Y:S08]  /*12f40*/  LDC.64 R10, c[0x0][0x618] ;  /* 0x00018600ff0a7b82 */ /* 0x000e700000000a00 */
[----:B------:R-:W2:Y:S02]  /*12f50*/  LDC R20, c[0x0][0x4] ;  /* 0x00000100ff147b82 */ /* 0x000ea40000000800 */
.L_x_1453:
[----:B------:R-:W-:-:S04]  /*12f60*/  IMAD.IADD R12, R0, 0x1, R21 ;  /* 0x00000001000c7824 */ /* 0x000fc800078e0215 */
[----:B0-----:R-:W-:-:S04]  /*12f70*/  IMAD R15, R12, R5, R16 ;  /* 0x000000050c0f7224 */ /* 0x001fc800078e0210 */
[----:B-1----:R-:W-:-:S05]  /*12f80*/  IMAD.WIDE.U32 R14, R15, 0x10, R10 ;  /* 0x000000100f0e7825 */ /* 0x002fca00078e000a */
[----:B------:R-:W3:Y:S04]  /*12f90*/  LDG.E.64 R12, desc[UR36][R14.64] ;  /* 0x000000240e0c7981 */ /* 0x000ee8000c1e1b00 */
[----:B------:R-:W4:Y:S01]  /*12fa0*/  LDG.E.64 R18, desc[UR36][R14.64+0x8] ;  /* 0x000008240e127981 */ /* 0x000f22000c1e1b00 */
[----:B------:R-:W-:Y:S01]  /*12fb0*/  DSETP.GTU.AND P3, PT, |R8|, +INF , PT ;  /* 0x7ff000000800742a */ /* 0x000fe20003f6c200 */
[----:B------:R-:W-:Y:S01]  /*12fc0*/  PLOP3.LUT P0, PT, PT, PT, PT, 0x80, 0x0 ;  /* 0x000000000000781c */ /* 0x000fe20003f0f070 */
[----:B--2---:R-:W-:-:S12]  /*12fd0*/  IMAD.IADD R21, R20, 0x1, R21 ;  /* 0x0000000114157824 */ /* 0x004fd800078e0215 */
[C-C-:B---3--:R-:W-:Y:S02]  /*12fe0*/  @!P3 DSETP.NEU.AND P2, PT, R8.reuse, R12.reuse, PT ;  /* 0x0000000c0800b22a */ /* 0x148fe40003f4d000 */
[----:B------:R-:W-:-:S04]  /*12ff0*/  @!P3 DSETP.GT.AND P4, PT, R8, R12, PT ;  /* 0x0000000c0800b22a */ /* 0x000fc80003f84000 */
[----:B------:R-:W-:Y:S02]  /*13000*/  @!P3 PLOP3.LUT P0, PT, P2, PT, PT, 0x80, 0x0 ;  /* 0x000000000000b81c */ /* 0x000fe4000170f070 */
[CC--:B----4-:R-:W-:Y:S02]  /*13010*/  @!P3 ISETP.GE.U32.AND P2, PT, R3.reuse, R18.reuse, PT ;  /* 0x000000120300b20c */ /* 0x0d0fe40003f46070 */
        /* <DEDUP_REMOVED lines=14> */
.L_x_1450:
[----:B------:R-:W-:Y:S05]  /*13100*/  BSYNC B0 ;  /* 0x0000000000007941 */ /* 0x000fea0003800000 */
.L_x_1448:
[----:B------:R-:W0:Y:S01]  /*13110*/  S2R R12, SR_TID.Y ;  /* 0x00000000000c7919 */ /* 0x000e220000002200 */
[----:B------:R-:W1:Y:S01]  /*13120*/  S2UR UR5, SR_CgaCtaId ;  /* 0x00000000000579c3 */ /* 0x000e620000008800 */
[----:B------:R-:W-:Y:S01]  /*13130*/  UMOV UR4, 0x400 ;  /* 0x0000040000047882 */ /* 0x000fe20000000000 */
[----:B------:R-:W-:Y:S01]  /*13140*/  MOV R10, R3 ;  /* 0x00000003000a7202 */ /* 0x000fe20000000f00 */
[----:B------:R-:W-:Y:S01]  /*13150*/  UIADD3 UR4, UR4, 0x10, URZ ;  /* 0x0000001004047890 */ /* 0x000fe2000fffe03f */
[----:B------:R-:W-:-:S04]  /*13160*/  IMAD.MOV.U32 R11, RZ, RZ, R4 ;  /* 0x000000ffff0b7224 */ /* 0x000fc800078e0004 */
[----:B------:R-:W0:Y:S01]  /*13170*/  LDC R5, c[0x0][RZ] ;  /* 0x00000000ff057b82 */ /* 0x000e220000000800 */
[----:B------:R-:W-:Y:S01]  /*13180*/  ULDC UR6, c[0x0][0x4] ;  /* 0x0000010000067ab9 */ /* 0x000fe20000000800 */
[----:B-1----:R-:W-:Y:S02]  /*13190*/  ULEA UR4, UR5, UR4, 0x18 ;  /* 0x0000000405047291 */ /* 0x002fe4000f8ec03f */
[----:B------:R-:W-:Y:S01]  /*131a0*/  USHF.R.U32.HI UR5, URZ, 0x1, UR6 ;  /* 0x000000013f057899 */ /* 0x000fe20008011606 */
[----:B0-----:R-:W-:-:S05]  /*131b0*/  IMAD R0, R12, R5, R16 ;  /* 0x000000050c007224 */ /* 0x001fca00078e0210 */
[----:B------:R-:W-:Y:S02]  /*131c0*/  ISETP.NE.AND P0, PT, RZ, UR5, PT ;  /* 0x00000005ff007c0c */ /* 0x000fe4000bf05270 */
[----:B------:R-:W-:-:S05]  /*131d0*/  LEA R0, R0, UR4, 0x4 ;  /* 0x0000000400007c11 */ /* 0x000fca000f8e20ff */
[----:B------:R0:W-:Y:S06]  /*131e0*/  STS.128 [R0], R8 ;  /* 0x0000000800007388 */ /* 0x0001ec0000000c00 */
[----:B------:R-:W-:Y:S05]  /*131f0*/  @!P0 BRA `(.L_x_1454) ;  /* 0x0000000000988947 */ /* 0x000fea0003800000 */
[----:B------:R-:W-:-:S07]  /*13200*/  IMAD.U32 R18, RZ, RZ, UR5 ;  /* 0x00000005ff127e24 */ /* 0x000fce000f8e00ff */
.L_x_1460:
[----:B0-----:R-:W0:Y:S01]  /*13210*/  S2R R11, SR_TID.Y ;  /* 0x00000000000b7919 */ /* 0x001e220000002200 */
[----:B------:R-:W-:Y:S01]  /*13220*/  BSSY B0, `(.L_x_1455) ;  /* 0x0000020000007945 */ /* 0x000fe20003800000 */
[----:B------:R-:W-:Y:S01]  /*13230*/  BAR.SYNC.DEFER_BLOCKING 0x0 ;  /* 0x0000000000007b1d */ /* 0x000fe20000010000 */
[----:B0-----:R-:W-:-:S05]  /*13240*/  IMAD.IADD R10, R11, 0x1, R18 ;  /* 0x000000010b0a7824 */ /* 0x001fca00078e0212 */
[----:B------:R-:W-:-:S04]  /*13250*/  ISETP.GE.U32.AND P0, PT, R10, UR6, PT ;  /* 0x000000060a007c0c */ /* 0x000fc8000bf06070 */
[----:B------:R-:W-:-:S13]  /*13260*/  ISETP.GE.U32.OR P0, PT, R11, R18, P0 ;  /* 0x000000120b00720c */ /* 0x000fda0000706470 */
[----:B------:R-:W-:Y:S05]  /*13270*/  @P0 BRA `(.L_x_1456) ;  /* 0x0000000000680947 */ /* 0x000fea0003800000 */
[----:B------:R-:W-:Y:S01]  /*13280*/  IMAD R10, R10, R5, R16 ;  /* 0x000000050a0a7224 */ /* 0x000fe200078e0210 */
        /* <DEDUP_REMOVED lines=14> */
.L_x_1458:
[----:B-1----:R-:W-:Y:S01]  /*13370*/  DSETP.GTU.AND P0, PT, |R12|, +INF , PT ;  /* 0x7ff000000c00742a */ /* 0x002fe20003f0c200 */
[----:B------:R-:W-:-:S05]  /*13380*/  ISETP.LT.U32.AND P2, PT, R3, R14, PT ;  /* 0x0000000e0300720c */ /* 0x000fca0003f41070 */
[----:B------:R-:W-:-:S13]  /*13390*/  ISETP.LT.OR.EX P0, PT, R4, R15, !P0, P2 ;  /* 0x0000000f0400720c */ /* 0x000fda0004701720 */
.L_x_1459:
[----:B------:R-:W-:Y:S05]  /*133a0*/  BSYNC B1 ;  /* 0x0000000000017941 */ /* 0x000fea0003800000 */
.L_x_1457:
[----:B------:R-:W-:Y:S02]  /*133b0*/  SEL R4, R4, R15, P0 ;  /* 0x0000000f04047207 */ /* 0x000fe40000000000 */
[----:B------:R-:W-:Y:S02]  /*133c0*/  SEL R3, R3, R14, P0 ;  /* 0x0000000e03037207 */ /* 0x000fe40000000000 */
[----:B------:R-:W-:Y:S01]  /*133d0*/  FSEL R8, R8, R12, P0 ;  /* 0x0000000c08087208 */ /* 0x000fe20000000000 */
[----:B------:R-:W-:Y:S01]  /*133e0*/  IMAD.MOV.U32 R11, RZ, RZ, R4 ;  /* 0x000000ffff0b7224 */ /* 0x000fe200078e0004 */
[----:B------:R-:W-:Y:S02]  /*133f0*/  FSEL R9, R9, R13, P0 ;  /* 0x0000000d09097208 */ /* 0x000fe40000000000 */
[----:B0-----:R-:W-:-:S05]  /*13400*/  MOV R10, R3 ;  /* 0x00000003000a7202 */ /* 0x001fca0000000f00 */
[----:B------:R0:W-:Y:S02]  /*13410*/  STS.128 [R0], R8 ;  /* 0x0000000800007388 */ /* 0x0001e40000000c00 */
.L_x_1456:
[----:B------:R-:W-:Y:S05]  /*13420*/  BSYNC B0 ;  /* 0x0000000000007941 */ /* 0x000fea0003800000 */
.L_x_1455:
[----:B------:R-:W-:Y:S02]  /*13430*/  ISETP.GT.AND P0, PT, R18, 0x1, PT ;  /* 0x000000011200780c */ /* 0x000fe40003f04270 */
[----:B------:R-:W-:-:S11]  /*13440*/  SHF.R.S32.HI R18, RZ, 0x1, R18 ;  /* 0x00000001ff127819 */ /* 0x000fd60000011412 */
[----:B------:R-:W-:Y:S05]  /*13450*/  @P0 BRA `(.L_x_1460) ;  /* 0xfffffffc006c0947 */ /* 0x000fea000383ffff */
.L_x_1454:
[----:B------:R-:W-:Y:S02]  /*13460*/  ULDC UR4, c[0x0][0x240] ;  /* 0x0000900000047ab9 */ /* 0x000fe40000000800 */
[----:B------:R-:W-:-:S13]  /*13470*/  ISETP.NE.AND P0, PT, RZ, UR4, PT ;  /* 0x00000004ff007c0c */ /* 0x000fda000bf05270 */
[----:B------:R-:W-:Y:S05]  /*13480*/  @!P0 BRA `(.L_x_1461) ;  /* 0x00000004003c8947 */ /* 0x000fea0003800000 */
[----:B------:R-:W-:Y:S01]  /*13490*/  ISETP.GT.AND P0, PT, R5, 0x20, PT ;  /* 0x000000200500780c */ /* 0x000fe20003f04270 */
[----:B------:R-:W-:-:S12]  /*134a0*/  IMAD.MOV.U32 R12, RZ, RZ, R5 ;  /* 0x000000ffff0c7224 */ /* 0x000fd800078e0005 */
[----:B------:R-:W-:Y:S05]  /*134b0*/  @!P0 BRA `(.L_x_1462) ;  /* 0x0000000000b48947 */ /* 0x000fea0003800000 */
[----:B0-----:R-:W-:Y:S01]  /*134c0*/  IMAD.MOV.U32 R10, RZ, RZ, R3 ;  /* 0x000000ffff0a7224 */ /* 0x001fe200078e0003 */
[----:B------:R-:W-:Y:S02]  /*134d0*/  MOV R11, R4 ;  /* 0x00000004000b7202 */ /* 0x000fe40000000f00 */
[----:B------:R-:W-:-:S03]  /*134e0*/  LEA.HI R12, R5, R5, RZ, 0x1 ;  /* 0x00000005050c7211 */ /* 0x000fc600078f08ff */
[----:B------:R1:W-:Y:S01]  /*134f0*/  STS.128 [R0], R8 ;  /* 0x0000000800007388 */ /* 0x0003e20000000c00 */
[----:B------:R-:W-:Y:S01]  /*13500*/  SHF.R.S32.HI R13, RZ, 0x1, R12 ;  /* 0x00000001ff0d7819 */ /* 0x000fe2000001140c */
[----:B------:R-:W-:-:S03]  /*13510*/  IMAD.MOV.U32 R12, RZ, RZ, 0x20 ;  /* 0x00000020ff0c7424 */ /* 0x000fc600078e00ff */
[----:B------:R-:W-:-:S13]  /*13520*/  ISETP.GE.AND P0, PT, R13, 0x20, PT ;  /* 0x000000200d00780c */ /* 0x000fda0003f06270 */
[----:B-1----:R-:W-:Y:S05]  /*13530*/  @!P0 BRA `(.L_x_1462) ;  /* 0x0000000000948947 */ /* 0x002fea0003800000 */
[----:B------:R-:W-:-:S07]  /*13540*/  IMAD.MOV.U32 R19, RZ, RZ, R13 ;  /* 0x000000ffff137224 */ /* 0x000fce00078e000d */
.L_x_1468:
[----:B0-----:R-:W-:Y:S01]  /*13550*/  IMAD.IADD R10, R16, 0x1, R19 ;  /* 0x00000001100a7824 */ /* 0x001fe200078e0213 */
[----:B------:R-:W-:Y:S04]  /*13560*/  BAR.SYNC.DEFER_BLOCKING 0x0 ;  /* 0x0000000000007b1d */ /* 0x000fe80000010000 */
[----:B------:R-:W-:Y:S02]  /*13570*/  ISETP.GE.U32.AND P0, PT, R10, R5, PT ;  /* 0x000000050a00720c */ /* 0x000fe40003f06070 */
[----:B------:R-:W-:Y:S02]  /*13580*/  BSSY B0, `(.L_x_1463) ;  /* 0x000001c000007945 */ /* 0x000fe40003800000 */
[----:B------:R-:W-:-:S13]  /*13590*/  ISETP.GE.U32.OR P0, PT, R16, R19, P0 ;  /* 0x000000131000720c */ /* 0x000fda0000706470 */
[----:B------:R-:W-:Y:S05]  /*135a0*/  @P0 BRA `(.L_x_1464) ;  /* 0x0000000000640947 */ /* 0x000fea0003800000 */
[----:B------:R-:W-:Y:S01]  /*135b0*/  LEA R12, R19, R0, 0x4 ;  /* 0x00000000130c7211 */ /* 0x000fe200078e20ff */
        /* <DEDUP_REMOVED lines=13> */
.L_x_1466:
[----:B0-----:R-:W-:Y:S01]  /*13690*/  DSETP.GTU.AND P0, PT, |R12|, +INF , PT ;  /* 0x7ff000000c00742a */ /* 0x001fe20003f0c200 */
[----:B------:R-:W-:-:S05]  /*136a0*/  ISETP.LT.U32.AND P2, PT, R3, R14, PT ;  /* 0x0000000e0300720c */ /* 0x000fca0003f41070 */
[----:B------:R-:W-:-:S13]  /*136b0*/  ISETP.LT.OR.EX P0, PT, R4, R15, !P0, P2 ;  /* 0x0000000f0400720c */ /* 0x000fda0004701720 */
.L_x_1467:
[----:B------:R-:W-:Y:S05]  /*136c0*/  BSYNC B1 ;  /* 0x0000000000017941 */ /* 0x000fea0003800000 */
.L_x_1465:
[----:B------:R-:W-:Y:S02]  /*136d0*/  SEL R3, R3, R14, P0 ;  /* 0x0000000e03037207 */ /* 0x000fe40000000000 */
[----:B------:R-:W-:Y:S02]  /*136e0*/  SEL R4, R4, R15, P0 ;  /* 0x0000000f04047207 */ /* 0x000fe40000000000 */
[----:B------:R-:W-:Y:S01]  /*136f0*/  FSEL R8, R8, R12, P0 ;  /* 0x0000000c08087208 */ /* 0x000fe20000000000 */
[----:B------:R-:W-:Y:S01]  /*13700*/  IMAD.MOV.U32 R10, RZ, RZ, R3 ;  /* 0x000000ffff0a7224 */ /* 0x000fe200078e0003 */
[----:B------:R-:W-:Y:S01]  /*13710*/  FSEL R9, R9, R13, P0 ;  /* 0x0000000d09097208 */ /* 0x000fe20000000000 */
[----:B------:R-:W-:-:S05]  /*13720*/  IMAD.MOV.U32 R11, RZ, RZ, R4 ;  /* 0x000000ffff0b7224 */ /* 0x000fca00078e0004 */
[----:B------:R0:W-:Y:S02]  /*13730*/  STS.128 [R0], R8 ;  /* 0x0000000800007388 */ /* 0x0001e40000000c00 */
.L_x_1464:
[----:B------:R-:W-:Y:S05]  /*13740*/  BSYNC B0 ;  /* 0x0000000000007941 */ /* 0x000fea0003800000 */
.L_x_1463:
[----:B------:R-:W-:-:S04]  /*13750*/  SHF.R.S32.HI R19, RZ, 0x1, R19 ;  /* 0x00000001ff137819 */ /* 0x000fc80000011413 */
[----:B------:R-:W-:-:S13]  /*13760*/  ISETP.GE.AND P0, PT, R19, 0x20, PT ;  /* 0x000000201300780c */ /* 0x000fda0003f06270 */
[----:B------:R-:W-:Y:S05]  /*13770*/  @P0 BRA `(.L_x_1468) ;  /* 0xfffffffc00740947 */ /* 0x000fea000383ffff */
[----:B------:R-:W-:-:S07]  /*13780*/  IMAD.MOV.U32 R12, RZ, RZ, 0x20 ;  /* 0x00000020ff0c7424 */ /* 0x000fce00078e00ff */
.L_x_1462:
[----:B------:R-:W-:Y:S01]  /*13790*/  BAR.SYNC.DEFER_BLOCKING 0x0 ;  /* 0x0000000000007b1d */ /* 0x000fe20000010000 */
[----:B------:R-:W-:-:S13]  /*137a0*/  ISETP.GE.AND P0, PT, R12, 0x2, PT ;  /* 0x000000020c00780c */ /* 0x000fda0003f06270 */
[----:B------:R-:W-:Y:S05]  /*137b0*/  @!P0 BRA `(.L_x_1461) ;  /* 0x0000000000708947 */ /* 0x000fea0003800000 */
[----:B------:R-:W-:-:S07]  /*137c0*/  MOV R5, 0x1 ;  /* 0x0000000100057802 */ /* 0x000fce0000000f00 */
.L_x_1472:
[----:B------:R-:W-:Y:S01]  /*137d0*/  DSETP.GTU.AND P0, PT, |R8|, +INF , PT ;  /* 0x7ff000000800742a */ /* 0x000fe20003f0c200 */
[----:B0-----:R0:W1:Y:S01]  /*137e0*/  SHFL.DOWN PT, R11, R9, R5, 0x1f ;  /* 0x08001f05090b7589 */ /* 0x00106200000e0000 */
        /* <DEDUP_REMOVED lines=14> */
.L_x_1470:
[----:B-12---:R-:W-:Y:S01]  /*138d0*/  DSETP.GTU.AND P0, PT, |R10|, +INF , PT ;  /* 0x7ff000000a00742a */ /* 0x006fe20003f0c200 */
[----:B----4-:R-:W-:-:S05]  /*138e0*/  ISETP.LT.U32.AND P2, PT, R3, R14, PT ;  /* 0x0000000e0300720c */ /* 0x010fca0003f41070 */
[----:B---3--:R-:W-:-:S13]  /*138f0*/  ISETP.LT.OR.EX P0, PT, R4, R13, !P0, P2 ;  /* 0x0000000d0400720c */ /* 0x008fda0004701720 */
.L_x_1471:
[----:B------:R-:W-:Y:S05]  /*13900*/  BSYNC B0 ;  /* 0x0000000000007941 */ /* 0x000fea0003800000 */
.L_x_1469:
[----:B0-----:R-:W-:Y:S01]  /*13910*/  IMAD.SHL.U32 R5, R5, 0x2, RZ ;  /* 0x0000000205057824 */ /* 0x001fe200078e00ff */
[----:B------:R-:W-:Y:S02]  /*13920*/  FSEL R8, R8, R10, P0 ;  /* 0x0000000a08087208 */ /* 0x000fe40000000000 */
[----:B------:R-:W-:Y:S02]  /*13930*/  FSEL R9, R9, R11, P0 ;  /* 0x0000000b09097208 */ /* 0x000fe40000000000 */
[----:B------:R-:W-:Y:S02]  /*13940*/  ISETP.GE.AND P2, PT, R5, R12, PT ;  /* 0x0000000c0500720c */ /* 0x000fe40003f46270 */
[----:B------:R-:W-:Y:S02]  /*13950*/  SEL R3, R3, R14, P0 ;  /* 0x0000000e03037207 */ /* 0x000fe40000000000 */
[----:B------:R-:W-:-:S09]  /*13960*/  SEL R4, R4, R13, P0 ;  /* 0x0000000d04047207 */ /* 0x000fd20000000000 */
[----:B------:R-:W-:Y:S05]  /*13970*/  @!P2 BRA `(.L_x_1472) ;  /* 0xfffffffc0094a947 */ /* 0x000fea000383ffff */
.L_x_1461:
[----:B------:R-:W-:Y:S05]  /*13980*/  @!P1 EXIT ;  /* 0x000000000000994d */ /* 0x000fea0003800000 */
[----:B0-----:R-:W0:Y:S01]  /*13990*/  LDC.64 R10, c[0x0][0x628] ;  /* 0x00018a00ff0a7b82 */ /* 0x001e220000000a00 */
        /* <DEDUP_REMOVED lines=12> */
[----:B------:R-:W2:Y:S04]  /*13a60*/  LDG.E.64 R4, desc[UR36][R6.64] ;  /* 0x0000002406047981 */ /* 0x000ea8000c1e1b00 */
[----:B------:R-:W3:Y:S01]  /*13a70*/  LDG.E.64 R10, desc[UR36][R6.64+0x8] ;  /* 0x00000824060a7981 */ /* 0x000ee2000c1e1b00 */
[----:B------:R-:W-:Y:S01]  /*13a80*/  PLOP3.LUT P0, PT, PT, PT, PT, 0x80, 0x0 ;  /* 0x000000000000781c */ /* 0x000fe20003f0f070 */
[----:B--2---:R-:W-:-:S14]  /*13a90*/  DSETP.GTU.AND P3, PT, |R4|, +INF , PT ;  /* 0x7ff000000400742a */ /* 0x004fdc0003f6c200 */
[C-C-:B------:R-:W-:Y:S02]  /*13aa0*/  @!P3 DSETP.NEU.AND P1, PT, R4.reuse, R8.reuse, PT ;  /* 0x000000080400b22a */ /* 0x140fe40003f2d000 */
[----:B------:R-:W-:-:S04]  /*13ab0*/  @!P3 DSETP.GT.AND P4, PT, R4, R8, PT ;  /* 0x000000080400b22a */ /* 0x000fc80003f84000 */
[----:B------:R-:W-:Y:S02]  /*13ac0*/  @!P3 PLOP3.LUT P0, PT, P1, PT, PT, 0x80, 0x0 ;  /* 0x000000000000b81c */ /* 0x000fe40000f0f070 */
[----:B---3--:R-:W-:Y:S02]  /*13ad0*/  @!P3 ISETP.GE.U32.AND P1, PT, R10, R16, PT ;  /* 0x000000100a00b20c */ /* 0x008fe40003f26070 */
[----:B------:R-:W-:Y:S01]  /*13ae0*/  @!P3 SEL R0, RZ, 0xffffffff, !P4 ;  /* 0xffffffffff00b807 */ /* 0x000fe20006000000 */
[----:B------:R-:W-:Y:S01]  /*13af0*/  @P3 DSETP.GTU.AND P4, PT, |R8|, +INF , PT ;  /* 0x7ff000000800342a */ /* 0x000fe20003f8c200 */
[----:B------:R-:W-:-:S07]  /*13b00*/  @!P3 ISETP.GE.AND.EX P1, PT, R11, R17, PT, P1 ;  /* 0x000000110b00b20c */ /* 0x000fce0003f26310 */
[----:B------:R-:W-:Y:S02]  /*13b10*/  @!P0 SEL R0, RZ, 0xffffffff, P1 ;  /* 0xffffffffff008807 */ /* 0x000fe40000800000 */
[----:B------:R-:W-:Y:S02]  /*13b20*/  @P3 ISETP.LT.U32.AND P1, PT, R10, R16, PT ;  /* 0x000000100a00320c */ /* 0x000fe40003f21070 */
[----:B------:R-:W-:-:S04]  /*13b30*/  @!P3 LOP3.LUT R0, R0, 0x1, RZ, 0xc0, !PT ;  /* 0x000000010000b812 */ /* 0x000fc800078ec0ff */
[----:B------:R-:W-:Y:S02]  /*13b40*/  @!P3 ISETP.EQ.U32.AND P0, PT, R0, 0x1, PT ;  /* 0x000000010000b80c */ /* 0x000fe40003f02070 */
[----:B------:R-:W-:-:S04]  /*13b50*/  @P3 ISETP.LT.OR.EX P0, PT, R11, R17, !P4, P1 ;  /* 0x000000110b00320c */ /* 0x000fc80006701710 */
[----:B------:R-:W-:Y:S02]  /*13b60*/  FSEL R8, R4, R8, P0 ;  /* 0x0000000804087208 */ /* 0x000fe40000000000 */
[----:B------:R-:W-:Y:S02]  /*13b70*/  FSEL R9, R5, R9, P0 ;  /* 0x0000000905097208 */ /* 0x000fe40000000000 */
[----:B------:R-:W-:Y:S02]  /*13b80*/  SEL R16, R10, R16, P0 ;  /* 0x000000100a107207 */ /* 0x000fe40000000000 */
[----:B------:R-:W-:-:S07]  /*13b90*/  SEL R17, R11, R17, P0 ;  /* 0x000000110b117207 */ /* 0x000fce0000000000 */
.L_x_1474:
        /* <DEDUP_REMOVED lines=9> */
[----:B------:R-:W-:Y:S01]  /*13c30*/  ULDC.64 UR4, c[0x4][0x3c0] ;  /* 0x0100f00000047ab9 */ /* 0x000fe20000000a00 */
[----:B------:R-:W0:Y:S01]  /*13c40*/  LDC.64 R14, c[0x4][R14] ;  /* 0x010000000e0e7b82 */ /* 0x000e220000000a00 */
[----:B------:R-:W-:Y:S01]  /*13c50*/  IMAD.U32 R6, RZ, RZ, UR4 ;  /* 0x00000004ff067e24 */ /* 0x000fe2000f8e00ff */
[----:B------:R-:W-:Y:S01]  /*13c60*/  MOV R11, UR7 ;  /* 0x00000007000b7c02 */ /* 0x000fe20008000f00 */
[----:B------:R-:W-:Y:S02]  /*13c70*/  IMAD.U32 R7, RZ, RZ, UR5 ;  /* 0x00000005ff077e24 */ /* 0x000fe4000f8e00ff */
[----:B------:R-:W-:-:S02]  /*13c80*/  IMAD.U32 R10, RZ, RZ, UR6 ;  /* 0x00000006ff0a7e24 */ /* 0x000fc4000f8e00ff */
[----:B------:R-:W-:Y:S02]  /*13c90*/  IMAD.MOV.U32 R8, RZ, RZ, 0x2ef ;  /* 0x000002efff087424 */ /* 0x000fe400078e00ff */
[----:B------:R-:W-:Y:S02]  /*13ca0*/  IMAD.MOV.U32 R12, RZ, RZ, 0x1 ;  /* 0x00000001ff0c7424 */ /* 0x000fe400078e00ff */
[----:B------:R-:W-:-:S07]  /*13cb0*/  IMAD.MOV.U32 R13, RZ, RZ, RZ ;  /* 0x000000ffff0d7224 */ /* 0x000fce00078e00ff */
[----:B------:R-:W-:-:S07]  /*13cc0*/  LEPC R20, `(.L_x_1476) ;  /* 0x000000001014794e */ /* 0x000fce0000000000 */
[----:B0-----:R-:W-:Y:S05]  /*13cd0*/  CALL.ABS.NOINC R14 ;  /* 0x000000000e007343 */ /* 0x001fea0003c00000 */
.L_x_1476:
[----:B------:R-:W-:Y:S02]  /*13ce0*/  ULDC.64 UR4, c[0x0][0x600] ;  /* 0x0001800000047ab9 */ /* 0x000fe40000000a00 */
[----:B------:R-:W-:-:S04]  /*13cf0*/  IADD3 R2, P0, R2, UR4, RZ ;  /* 0x0000000402027c10 */ /* 0x000fc8000ff1e0ff */
[----:B------:R-:W-:-:S05]  /*13d00*/  IADD3.X R3, RZ, UR5, RZ, P0, !PT ;  /* 0x00000005ff037c10 */ /* 0x000fca00087fe4ff */
[----:B------:R-:W-:Y:S01]  /*13d10*/  STG.E.64 desc[UR36][R2.64], R16 ;  /* 0x0000001002007986 */ /* 0x000fe2000c101b24 */
[----:B------:R-:W-:Y:S05]  /*13d20*/  EXIT ;  /* 0x000000000000794d */ /* 0x000fea0003800000 */
.L_x_1475:
[----:B------:R-:W-:Y:S04]  /*13d30*/  STG.E.64 desc[UR36][R6.64], R8 ;  /* 0x0000000806007986 */ /* 0x000fe8000c101b24 */
[----:B------:R-:W-:Y:S01]  /*13d40*/  STG.E.64 desc[UR36][R6.64+0x8], R16 ;  /* 0x0000081006007986 */ /* 0x000fe2000c101b24 */
[----:B------:R-:W-:Y:S05]  /*13d50*/  EXIT ;  /* 0x000000000000794d */ /* 0x000fea0003800000 */
.L_x_1473:
        /* <DEDUP_REMOVED lines=8> */
[----:B------:R-:W-:Y:S01]  /*13de0*/  HFMA2.MMA R12, -RZ, RZ, 0, 5.9604644775390625e-08 ;  /* 0x00000001ff0c7435 */ /* 0x000fe200000001ff */
[----:B------:R-:W-:Y:S01]  /*13df0*/  IMAD.U32 R6, RZ, RZ, UR6 ;  /* 0x00000006ff067e24 */ /* 0x000fe2000f8e00ff */
[----:B------:R-:W-:Y:S01]  /*13e00*/  MOV R7, UR7 ;  /* 0x0000000700077c02 */ /* 0x000fe20008000f00 */
[----:B------:R-:W-:-:S02]  /*13e10*/  IMAD.U32 R10, RZ, RZ, UR4 ;  /* 0x00000004ff0a7e24 */ /* 0x000fc4000f8e00ff */
[----:B------:R-:W-:Y:S02]  /*13e20*/  IMAD.U32 R11, RZ, RZ, UR5 ;  /* 0x00000005ff0b7e24 */ /* 0x000fe4000f8e00ff */
[----:B------:R-:W-:Y:S02]  /*13e30*/  IMAD.MOV.U32 R8, RZ, RZ, 0x2dd ;  /* 0x000002ddff087424 */ /* 0x000fe400078e00ff */
[----:B0-----:R-:W-:-:S07]  /*13e40*/  IMAD.MOV.U32 R13, RZ, RZ, RZ ;  /* 0x000000ffff0d7224 */ /* 0x001fce00078e00ff */
[----:B------:R-:W-:-:S07]  /*13e50*/  LEPC R20, `(.L_x_1478) ;  /* 0x000000001014794e */ /* 0x000fce0000000000 */
[----:B-1----:R-:W-:Y:S05]  /*13e60*/  CALL.ABS.NOINC R14 ;  /* 0x000000000e007343 */ /* 0x002fea0003c00000 */
.L_x_1478:
[----:B------:R-:W-:-:S07]  /*13e70*/  CS2R R16, SRZ ;  /* 0x0000000000107805 */ /* 0x000fce000001ff00 */
.L_x_1477:
        /* <DEDUP_REMOVED lines=10> */
[----:B------:R-:W-:Y:S01]  /*13f20*/  HFMA2.MMA R8, -RZ, RZ, 0, 4.4763088226318359375e-05 ;  /* 0x000002efff087435 */ /* 0x000fe200000001ff */
        /* <DEDUP_REMOVED lines=8> */
[----:B------:R-:W-:-:S07]  /*13fb0*/  IMAD.MOV.U32 R13, RZ, RZ, RZ ;  /* 0x000000ffff0d7224 */ /* 0x000fce00078e00ff */
[----:B------:R-:W-:-:S07]  /*13fc0*/  LEPC R20, `(.L_x_1480) ;  /* 0x000000001014794e */ /* 0x000fce0000000000 */
[----:B0-----:R-:W-:Y:S05]  /*13fd0*/  CALL.ABS.NOINC R14 ;  /* 0x000000000e007343 */ /* 0x001fea0003c00000 */
.L_x_1480:
[----:B------:R-:W-:Y:S02]  /*13fe0*/  ULDC.64 UR4, c[0x0][0x600] ;  /* 0x0001800000047ab9 */ /* 0x000fe40000000a00 */
[----:B------:R-:W-:-:S05]  /*13ff0*/  IADD3 R2, P0, R2, UR4, RZ ;  /* 0x0000000402027c10 */ /* 0x000fca000ff1e0ff */
[----:B------:R-:W-:-:S05]  /*14000*/  IMAD.X R3, RZ, RZ, UR5, P0 ;  /* 0x00000005ff037e24 */ /* 0x000fca00080e06ff */
[----:B------:R-:W-:Y:S01]  /*14010*/  STG.E.64 desc[UR36][R2.64], R16 ;  /* 0x0000001002007986 */ /* 0x000fe2000c101b24 */
[----:B------:R-:W-:Y:S05]  /*14020*/  EXIT ;  /* 0x000000000000794d */ /* 0x000fea0003800000 */
.L_x_1479:
[----:B------:R-:W-:Y:S01]  /*14030*/  MOV R0, 0x0 ;  /* 0x0000000000007802 */ /* 0x000fe20000000f00 */
[----:B------:R-:W-:Y:S01]  /*14040*/  ULDC.64 UR4, c[0x4][0x3c8] ;  /* 0x0100f20000047ab9 */ /* 0x000fe20000000a00 */
[----:B------:R-:W-:Y:S01]  /*14050*/  ULDC.64 UR6, c[0x4][0x3c0] ;  /* 0x0100f00000067ab9 */ /* 0x000fe20000000a00 */
[----:B------:R-:W-:Y:S01]  /*14060*/  MOV R4, UR4 ;  /* 0x0000000400047c02 */ /* 0x000fe20008000f00 */
[----:B------:R0:W1:Y:S01]  /*14070*/  LDC.64 R2, c[0x4][R0] ;  /* 0x0100000000027b82 */ /* 0x0000620000000a00 */
[----:B------:R-:W-:Y:S01]  /*14080*/  IMAD.U32 R5, RZ, RZ, UR5 ;  /* 0x00000005ff057e24 */ /* 0x000fe2000f8e00ff */
[----:B------:R-:W-:Y:S01]  /*14090*/  ULDC.64 UR4, c[0x4][0x258] ;  /* 0x0100960000047ab9 */ /* 0x000fe20000000a00 */
[----:B------:R-:W-:Y:S01]  /*140a0*/  HFMA2.MMA R13, -RZ, RZ, 0, 0 ;  /* 0x00000000ff0d7435 */ /* 0x000fe200000001ff */
[----:B------:R-:W-:Y:S01]  /*140b0*/  IMAD.U32 R6, RZ, RZ, UR6 ;  /* 0x00000006ff067e24 */ /* 0x000fe2000f8e00ff */
[----:B------:R-:W-:Y:S01]  /*140c0*/  MOV R10, UR4 ;  /* 0x00000004000a7c02 */ /* 0x000fe20008000f00 */
[----:B------:R-:W-:-:S02]  /*140d0*/  IMAD.U32 R7, RZ, RZ, UR7 ;  /* 0x00000007ff077e24 */ /* 0x000fc4000f8e00ff */
[----:B------:R-:W-:Y:S02]  /*140e0*/  IMAD.U32 R11, RZ, RZ, UR5 ;  /* 0x00000005ff0b7e24 */ /* 0x000fe4000f8e00ff */
[----:B------:R-:W-:Y:S02]  /*140f0*/  IMAD.MOV.U32 R8, RZ, RZ, 0x2e9 ;  /* 0x000002e9ff087424 */ /* 0x000fe400078e00ff */
[----:B0-----:R-:W-:-:S07]  /*14100*/  IMAD.MOV.U32 R12, RZ, RZ, 0x1 ;  /* 0x00000001ff0c7424 */ /* 0x001fce00078e00ff */
[----:B------:R-:W-:-:S07]  /*14110*/  LEPC R20, `(.L_x_1481) ;  /* 0x000000001014794e */ /* 0x000fce0000000000 */
[----:B-1----:R-:W-:Y:S05]  /*14120*/  CALL.ABS.NOINC R2 ;  /* 0x0000000002007343 */ /* 0x002fea0003c00000 */
.L_x_1481:
[----:B------:R-:W-:Y:S05]  /*14130*/  EXIT ;  /* 0x000000000000794d */ /* 0x000fea0003800000 */
.L_x_1440:
[----:B------:R-:W0:Y:S01]  /*14140*/  S2R R0, SR_TID.Y ;  /* 0x0000000000007919 */ /* 0x000e220000002200 */
[----:B------:R-:W1:Y:S01]  /*14150*/  S2UR UR4, SR_CTAID.X ;  /* 0x00000000000479c3 */ /* 0x000e620000002500 */
[----:B------:R-:W-:-:S07]  /*14160*/  ULDC UR5, c[0x0][0x250] ;  /* 0x0000940000057ab9 */ /* 0x000fce0000000800 */
[----:B------:R-:W1:Y:S01]  /*14170*/  LDC R8, c[0x0][0x238] ;  /* 0x00008e00ff087b82 */ /* 0x000e620000000800 */
[----:B0-----:R-:W-:-:S04]  /*14180*/  IMAD R9, R0, UR5, R9 ;  /* 0x0000000500097c24 */ /* 0x001fc8000f8e0209 */
[----:B-1----:R-:W-:Y:S01]  /*14190*/  IMAD R8, R8, UR4, R9 ;  /* 0x0000000408087c24 */ /* 0x002fe2000f8e0209 */
        /* <DEDUP_REMOVED lines=44> */
.L_x_1483:
        /* <DEDUP_REMOVED lines=20> */
.L_x_1485:
[----:B------:R-:W-:Y:S02]  /*145a0*/  ULDC.64 UR4, c[0x0][0x600] ;  /* 0x0001800000047ab9 */ /* 0x000fe40000000a00 */
[----:B------:R-:W-:-:S05]  /*145b0*/  IADD3 R2, P0, R2, UR4, RZ ;  /* 0x0000000402027c10 */ /* 0x000fca000ff1e0ff */
[----:B------:R-:W-:-:S05]  /*145c0*/  IMAD.X R3, RZ, RZ, UR5, P0 ;  /* 0x00000005ff037e24 */ /* 0x000fca00080e06ff */
[----:B------:R-:W-:Y:S01]  /*145d0*/  STG.E.64 desc[UR36][R2.64], R16 ;  /* 0x0000001002007986 */ /* 0x000fe2000c101b24 */
[----:B------:R-:W-:Y:S05]  /*145e0*/  EXIT ;  /* 0x000000000000794d */ /* 0x000fea0003800000 */
.L_x_1484:
[----:B------:R-:W-:Y:S04]  /*145f0*/  STG.E.64 desc[UR36][R6.64], R4 ;  /* 0x0000000406007986 */ /* 0x000fe8000c101b24 */
[----:B------:R-:W-:Y:S01]  /*14600*/  STG.E.64 desc[UR36][R6.64+0x8], R16 ;  /* 0x0000081006007986 */ /* 0x000fe2000c101b24 */
[----:B------:R-:W-:Y:S05]  /*14610*/  EXIT ;  /* 0x000000000000794d */ /* 0x000fea0003800000 */
.L_x_1482:
[----:B------:R-:W-:Y:S05]  /*14620*/  @!P3 BRA `(.L_x_1486) ;  /* 0x000000000044b947 */ /* 0x000fea0003800000 */
        /* <DEDUP_REMOVED lines=16> */
.L_x_1487:
[----:B------:R-:W-:-:S07]  /*14730*/  CS2R R16, SRZ ;  /* 0x0000000000107805 */ /* 0x000fce000001ff00 */
.L_x_1486:
        /* <DEDUP_REMOVED lines=10> */
[----:B------:R-:W-:Y:S01]  /*147e0*/  HFMA2.MMA R12, -RZ, RZ, 0, 5.9604644775390625e-08 ;  /* 0x00000001ff0c7435 */ /* 0x000fe200000001ff */
        /* <DEDUP_REMOVED lines=11> */
.L_x_1489:
[----:B------:R-:W-:Y:S02]  /*148a0*/  ULDC.64 UR4, c[0x0][0x600] ;  /* 0x0001800000047ab9 */ /* 0x000fe40000000a00 */
[----:B------:R-:W-:-:S05]  /*148b0*/  IADD3 R2, P0, R2, UR4, RZ ;  /* 0x0000000402027c10 */ /* 0x000fca000ff1e0ff */
[----:B------:R-:W-:-:S05]  /*148c0*/  IMAD.X R3, RZ, RZ, UR5, P0 ;  /* 0x00000005ff037e24 */ /* 0x000fca00080e06ff */
[----:B------:R-:W-:Y:S01]  /*148d0*/  STG.E.64 desc[UR36][R2.64], R16 ;  /* 0x0000001002007986 */ /* 0x000fe2000c101b24 */
[----:B------:R-:W-:Y:S05]  /*148e0*/  EXIT ;  /* 0x000000000000794d */ /* 0x000fea0003800000 */
.L_x_1488:
[----:B------:R-:W-:Y:S01]  /*148f0*/  MOV R0, 0x0 ;  /* 0x0000000000007802 */ /* 0x000fe20000000f00 */
[----:B------:R-:W-:Y:S01]  /*14900*/  ULDC.64 UR4, c[0x4][0x3c8] ;  /* 0x0100f20000047ab9 */ /* 0x000fe20000000a00 */
[----:B------:R-:W-:Y:S01]  /*14910*/  ULDC.64 UR6, c[0x4][0x258] ;  /* 0x0100960000067ab9 */ /* 0x000fe20000000a00 */
[----:B------:R-:W-:Y:S01]  /*14920*/  IMAD.U32 R4, RZ, RZ, UR4 ;  /* 0x00000004ff047e24 */ /* 0x000fe2000f8e00ff */
[----:B------:R0:W1:Y:S01]  /*14930*/  LDC.64 R2, c[0x4][R0] ;  /* 0x0100000000027b82 */ /* 0x0000620000000a00 */
[----:B------:R-:W-:Y:S01]  /*14940*/  MOV R5, UR5 ;  /* 0x0000000500057c02 */ /* 0x000fe20008000f00 */
        /* <DEDUP_REMOVED lines=8> */
[----:B------:R-:W-:-:S07]  /*149d0*/  LEPC R20, `(.L_x_1490) ;  /* 0x000000001014794e */ /* 0x000fce0000000000 */
[----:B-1----:R-:W-:Y:S05]  /*149e0*/  CALL.ABS.NOINC R2 ;  /* 0x0000000002007343 */ /* 0x002fea0003c00000 */
.L_x_1490:
[----:B------:R-:W-:Y:S05]  /*149f0*/  EXIT ;  /* 0x000000000000794d */ /* 0x000fea0003800000 */
        .weak           $__internal_6_$__cuda_sm20_div_u64
        .type           $__internal_6_$__cuda_sm20_div_u64,@function
        .size           $__internal_6_$__cuda_sm20_div_u64,($__internal_7_$__cuda_sm20_rem_u64 - $__internal_6_$__cuda_sm20_div_u64)
$__internal_6_$__cuda_sm20_div_u64:
[----:B------:R-:W-:Y:S01]  /*14a00*/  MOV R12, R0 ;  /* 0x00000000000c7202 */ /* 0x000fe20000000f00 */
        /* <DEDUP_REMOVED lines=24> */
[----:B------:R-:W-:Y:S01]  /*14b90*/  IMAD.X R12, RZ, RZ, ~R13, P0 ;  /* 0x000000ffff0c7224 */ /* 0x000fe200000e0e0d */
[----:B------:R-:W-:-:S03]  /*14ba0*/  HFMA2.MMA R13, -RZ, RZ, 0, 0 ;  /* 0x00000000ff0d7435 */ /* 0x000fc600000001ff */
        /* <DEDUP_REMOVED lines=23> */
[----:B------:R-:W-:Y:S01]  /*14d20*/  ISETP.GE.U32.AND.EX P0, PT, R18, R3, PT, P0 ;  /* 0x000000031200720c */ /* 0x000fe20003f06100 */
[----:B------:R-:W-:Y:S01]  /*14d30*/  IMAD.X R12, RZ, RZ, R15, P3 ;  /* 0x000000ffff0c7224 */ /* 0x000fe200018e060f */
[----:B------:R-:W-:Y:S02]  /*14d40*/  IADD3.X R14, ~R3, R18, RZ, P1, !PT ;  /* 0x00000012030e7210 */ /* 0x000fe40000ffe5ff */
        /* <DEDUP_REMOVED lines=15> */
[----:B------:R-:W-:Y:S06]  /*14e40*/  RET.REL.NODEC R6 `(_ZN2at6native13reduce_kernelILi512ELi1ENS0_8ReduceOpIdNS0_9ArgMaxOpsIdEEjlLi4ELi4EEEEEvT1_) ;  /* 0xfffffeb0066c7950 */ /* 0x000fec0003c3ffff */
        .weak           $__internal_7_$__cuda_sm20_rem_u64
        .type           $__internal_7_$__cuda_sm20_rem_u64,@function
        .size           $__internal_7_$__cuda_sm20_rem_u64,(.L_x_6964 - $__internal_7_$__cuda_sm20_rem_u64)
$__internal_7_$__cuda_sm20_rem_u64:
        /* <DEDUP_REMOVED lines=49> */
[----:B------:R-:W-:Y:S02]  /*15160*/  ISETP.GE.U32.AND.EX P0, PT, R6, R13, PT, P0 ;  /* 0x0000000d0600720c */ /* 0x000fe40003f06100 */
[-C--:B------:R-:W-:Y:S02]  /*15170*/  IADD3.X R8, ~R13, R6.reuse, RZ, P1, !PT ;  /* 0x000000060d087210 */ /* 0x080fe40000ffe5ff */
[----:B------:R-:W-:Y:S02]  /*15180*/  SEL R11, R11, R7, P0 ;  /* 0x000000070b0b7207 */ /* 0x000fe40000000000 */
[----:B------:R-:W-:Y:S02]  /*15190*/  SEL R8, R8, R6, P0 ;  /* 0x0000000608087207 */ /* 0x000fe40000000000 */
[----:B------:R-:W-:Y:S02]  /*151a0*/  IADD3 R6, P2, -R14, R11, RZ ;  /* 0x0000000b0e067210 */ /* 0x000fe40007f5e1ff */
[----:B------:R-:W-:-:S02]  /*151b0*/  ISETP.GE.U32.AND P0, PT, R11, R14, PT ;  /* 0x0000000e0b00720c */ /* 0x000fc40003f06070 */
[----:B------:R-:W-:Y:S01]  /*151c0*/  ISETP.NE.U32.AND P1, PT, R14, RZ, PT ;  /* 0x000000ff0e00720c */ /* 0x000fe20003f25070 */
[C---:B------:R-:W-:Y:S01]  /*151d0*/  IMAD.X R7, R8.reuse, 0x1, ~R13, P2 ;  /* 0x0000000108077824 */ /* 0x040fe200010e0e0d */
[----:B------:R-:W-:Y:S02]  /*151e0*/  ISETP.GE.U32.AND.EX P0, PT, R8, R13, PT, P0 ;  /* 0x0000000d0800720c */ /* 0x000fe40003f06100 */
[----:B------:R-:W-:Y:S01]  /*151f0*/  ISETP.NE.AND.EX P1, PT, R13, RZ, PT, P1 ;  /* 0x000000ff0d00720c */ /* 0x000fe20003f25310 */
[----:B------:R-:W-:Y:S01]  /*15200*/  IMAD.MOV.U32 R13, RZ, RZ, 0x0 ;  /* 0x00000000ff0d7424 */ /* 0x000fe200078e00ff */
[----:B------:R-:W-:Y:S02]  /*15210*/  SEL R6, R6, R11, P0 ;  /* 0x0000000b06067207 */ /* 0x000fe40000000000 */
[----:B------:R-:W-:Y:S02]  /*15220*/  SEL R7, R7, R8, P0 ;  /* 0x0000000807077207 */ /* 0x000fe40000000000 */
[----:B------:R-:W-:-:S02]  /*15230*/  SEL R6, R6, 0xffffffff, P1 ;  /* 0xffffffff06067807 */ /* 0x000fc40000800000 */
[----:B------:R-:W-:Y:S01]  /*15240*/  SEL R7, R7, 0xffffffff, P1 ;  /* 0xffffffff07077807 */ /* 0x000fe20000800000 */
[----:B------:R-:W-:Y:S06]  /*15250*/  RET.REL.NODEC R12 `(_ZN2at6native13reduce_kernelILi512ELi1ENS0_8ReduceOpIdNS0_9ArgMaxOpsIdEEjlLi4ELi4EEEEEvT1_) ;  /* 0xfffffeac0c687950 */ /* 0x000fec0003c3ffff */
.L_x_1491:
        /* <DEDUP_REMOVED lines=10> */
.L_x_6964:


//--------------------- .text._ZN2at6native13reduce_kernelILi256ELi2ENS0_8ReduceOpIdNS0_9ArgMaxOpsIdEEjlLi4ELi4EEEEEvT1_ --------------------------
	.section	.text._ZN2at6native13reduce_kernelILi256ELi2ENS0_8ReduceOpIdNS0_9ArgMaxOpsIdEEjlLi4ELi4EEEEEvT1_,"ax",@progbits
	.align	128
        .global         _ZN2at6native13reduce_kernelILi256ELi2ENS0_8ReduceOpIdNS0_9ArgMaxOpsIdEEjlLi4ELi4EEEEEvT1_
        .type           _ZN2at6native13reduce_kernelILi256ELi2ENS0_8ReduceOpIdNS0_9ArgMaxOpsIdEEjlLi4ELi4EEEEEvT1_,@function
        .size           _ZN2at6native13reduce_kernelILi256ELi2ENS0_8ReduceOpIdNS0_9ArgMaxOpsIdEEjlLi4ELi4EEEEEvT1_,(.L_x_6966 - _ZN2at6native13reduce_kernelILi256ELi2ENS0_8ReduceOpIdNS0_9ArgMaxOpsIdEEjlLi4ELi4EEEEEvT1_)
        .other          _ZN2at6native13reduce_kernelILi256ELi2ENS0_8ReduceOpIdNS0_9ArgMaxOpsIdEEjlLi4ELi4EEEEEvT1_,@"STO_CUDA_ENTRY STV_DEFAULT"
_ZN2at6native13reduce_kernelILi256ELi2ENS0_8ReduceOpIdNS0_9ArgMaxOpsIdEEjlLi4ELi4EEEEEvT1_:
.text._ZN2at6native13reduce_kernelILi256ELi2ENS0_8ReduceOpIdNS0_9ArgMaxOpsIdEEjlLi4ELi4EEEEEvT1_:
        /* <DEDUP_REMOVED lines=293> */
.L_x_1492:
[----:B------:R-:W-:Y:S01]  /*1250*/  ULDC UR4, c[0x0][0x22c] ;  /* 0x00008b0000047ab9 */ /* 0x000fe20000000800 */
[----:B------:R-:W-:Y:S01]  /*1260*/  ULDC.64 UR60, c[0x0][0x208] ;  /* 0x00008200003c7ab9 */ /* 0x000fe20000000a00 */
[----:B------:R-:W-:Y:S01]  /*1270*/  IMAD.U32 R53, RZ, RZ, UR4 ;  /* 0x00000004ff357e24 */ /* 0x000fe2000f8e00ff */
[----:B------:R-:W-:Y:S01]  /*1280*/  ULDC UR4, c[0x0][0x230] ;  /* 0x00008c0000047ab9 */ /* 0x000fe20000000800 */
[----:B------:R-:W-:Y:S01]  /*1290*/  BSSY B6, `(.L_x_1493) ;  /* 0x0001026000067945 */ /* 0x000fe20003800000 */
[----:B------:R-:W-:Y:S02]  /*12a0*/  CS2R R14, SRZ ;  /* 0x00000000000e7805 */ /* 0x000fe4000001ff00 */
[----:B------:R-:W-:Y:S02]  /*12b0*/  CS2R R6, SRZ ;  /* 0x0000000000067805 */ /* 0x000fe4000001ff00 */
[----:B------:R-:W-:Y:S02]  /*12c0*/  ISETP.GE.U32.AND P0, PT, R44, R53, PT ;  /* 0x000000352c00720c */ /* 0x000fe40003f06070 */
[----:B------:R-:W-:-:S02]  /*12d0*/  CS2R R12, SRZ ;  /* 0x00000000000c7805 */ /* 0x000fc4000001ff00 */
        /* <DEDUP_REMOVED lines=26> */
.L_x_1496:
[----:B------:R-:W0:Y:S01]  /*1480*/  LDC.64 R20, c[0x0][0x218] ;  /* 0x00008600ff147b82 */ /* 0x000e220000000a00 */
        /* <DEDUP_REMOVED lines=8> */
[----:B0-----:R-:W-:Y:S01]  /*1510*/  MOV R12, R20 ;  /* 0x00000014000c7202 */ /* 0x001fe20000000f00 */
[----:B------:R-:W-:Y:S02]  /*1520*/  IMAD.MOV.U32 R13, RZ, RZ, R21 ;  /* 0x000000ffff0d7224 */ /* 0x000fe400078e0015 */
        /* <DEDUP_REMOVED lines=19> */
.L_x_1502:
[----:B------:R-:W-:Y:S05]  /*1660*/  BSYNC B2 ;  /* 0x0000000000027941 */ /* 0x000fea0003800000 */
.L_x_1501:
[----:B------:R-:W-:-:S04]  /*1670*/  PRMT R0, R0, 0x9910, RZ ;  /* 0x0000991000007816 */ /* 0x000fc800000000ff */
[----:B------:R-:W-:-:S13]  /*1680*/  ISETP.NE.AND P0, PT, R0, RZ, PT ;  /* 0x000000ff0000720c */ /* 0x000fda0003f05270 */
[----:B------:R-:W-:Y:S05]  /*1690*/  @!P0 BRA `(.L_x_1500) ;  /* 0x0000000000748947 */ /* 0x000fea0003800000 */
[C---:B------:R-:W-:Y:S01]  /*16a0*/  IADD3 R3, P0, R2.reuse, -R9, RZ ;  /* 0x8000000902037210 */ /* 0x040fe20007f1e0ff */
[----:B------:R-:W0:Y:S08]  /*16b0*/  LDC.64 R6, c[0x0][0x218] ;  /* 0x00008600ff067b82 */ /* 0x000e300000000a00 */
[----:B------:R-:W1:Y:S01]  /*16c0*/  LDC.64 R26, c[0x0][0x220] ;  /* 0x00008800ff1a7b82 */ /* 0x000e620000000a00 */
[----:B------:R-:W-:Y:S01]  /*16d0*/  IMAD.X R0, RZ, RZ, -0x1, P0 ;  /* 0xffffffffff007424 */ /* 0x000fe200000e06ff */
[----:B------:R-:W-:Y:S01]  /*16e0*/  LEA R4, P0, R3, R18, 0x3 ;  /* 0x0000001203047211 */ /* 0x000fe200078018ff */
[----:B------:R-:W-:Y:S01]  /*16f0*/  IMAD.IADD R8, R2, 0x1, -R9 ;  /* 0x0000000102087824 */ /* 0x000fe200078e0a09 */
[----:B------:R-:W-:-:S02]  /*1700*/  ULDC.64 UR4, c[0x0][0x218] ;  /* 0x0000860000047ab9 */ /* 0x000fc40000000a00 */
[----:B------:R-:W-:-:S06]  /*1710*/  LEA.HI.X R5, R3, R19, R0, 0x3, P0 ;  /* 0x0000001303057211 */ /* 0x000fcc00000f1c00 */
[----:B------:R-:W2:Y:S01]  /*1720*/  LDG.E.64 R4, desc[UR60][R4.64] ;  /* 0x0000003c04047981 */ /* 0x000ea2000c1e1b00 */
[----:B------:R-:W-:Y:S01]  /*1730*/  PLOP3.LUT P0, PT, PT, PT, PT, 0x80, 0x0 ;  /* 0x000000000000781c */ /* 0x000fe20003f0f070 */
[----:B0-----:R-:W-:-:S14]  /*1740*/  DSETP.GTU.AND P2, PT, |R6|, +INF , PT ;  /* 0x7ff000000600742a */ /* 0x001fdc0003f4c200 */
[----:B-1----:R-:W-:Y:S01]  /*1750*/  @!P2 IMAD.MOV.U32 R3, RZ, RZ, R26 ;  /* 0x000000ffff03a224 */ /* 0x002fe200078e001a */
[C-C-:B--2---:R-:W-:Y:S02]  /*1760*/  @!P2 DSETP.NEU.AND P1, PT, R4.reuse, R6.reuse, PT ;  /* 0x000000060400a22a */ /* 0x144fe40003f2d000 */
[----:B------:R-:W-:-:S04]  /*1770*/  @!P2 DSETP.GEU.AND P3, PT, R4, R6, PT ;  /* 0x000000060400a22a */ /* 0x000fc80003f6e000 */
[----:B------:R-:W-:Y:S02]  /*1780*/  @!P2 PLOP3.LUT P0, PT, P1, PT, PT, 0x80, 0x0 ;  /* 0x000000000000a81c */ /* 0x000fe40000f0f070 */
[C---:B------:R-:W-:Y:S01]  /*1790*/  @!P2 ISETP.GT.U32.AND P1, PT, R8.reuse, R3, PT ;  /* 0x000000030800a20c */ /* 0x040fe20003f24070 */
[----:B------:R-:W-:Y:S01]  /*17a0*/  @P2 IMAD.MOV.U32 R3, RZ, RZ, R26 ;  /* 0x000000ffff032224 */ /* 0x000fe200078e001a */
        /* <DEDUP_REMOVED lines=12> */
.L_x_1500:
[----:B------:R-:W-:Y:S05]  /*1870*/  BSYNC B1 ;  /* 0x0000000000017941 */ /* 0x000fea0003800000 */
.L_x_1499:
[----:B------:R-:W0:Y:S01]  /*1880*/  LDC R4, c[0x0][0x22c] ;  /* 0x00008b00ff047b82 */ /* 0x000e220000000800 */
[C---:B------:R-:W-:Y:S02]  /*1890*/  IADD3 R5, P0, -R9.reuse, 0x4, RZ ;  /* 0x0000000409057810 */ /* 0x040fe40007f1e1ff */
[----:B------:R-:W-:Y:S02]  /*18a0*/  IADD3 R23, -R9, 0x4, RZ ;  /* 0x0000000409177810 */ /* 0x000fe40007ffe1ff */
[----:B------:R-:W-:Y:S01]  /*18b0*/  LEA R18, P1, R5, R18, 0x3 ;  /* 0x0000001205127211 */ /* 0x000fe200078218ff */
[----:B------:R-:W-:-:S05]  /*18c0*/  IMAD.X R0, RZ, RZ, -0x1, P0 ;  /* 0xffffffffff007424 */ /* 0x000fca00000e06ff */
[----:B------:R-:W-:Y:S02]  /*18d0*/  LEA.HI.X R19, R5, R19, R0, 0x3, P1 ;  /* 0x0000001305137211 */ /* 0x000fe400008f1c00 */
[----:B0-----:R-:W-:-:S07]  /*18e0*/  IADD3 R31, R9, -0x4, R4 ;  /* 0xfffffffc091f7810 */ /* 0x001fce0007ffe004 */
.L_x_1498:
[----:B------:R-:W-:Y:S05]  /*18f0*/  BSYNC B0 ;  /* 0x0000000000007941 */ /* 0x000fea0003800000 */
.L_x_1497:
        /* <DEDUP_REMOVED lines=11> */
[--C-:B------:R-:W-:Y:S01]  /*19b0*/  IMAD.MOV.U32 R14, RZ, RZ, R20.reuse ;  /* 0x000000ffff0e7224 */ /* 0x100fe200078e0014 */
[----:B------:R-:W-:Y:S01]  /*19c0*/  IADD3 R6, R4, 0x3, RZ ;  /* 0x0000000304067810 */ /* 0x000fe20007ffe0ff */
[--C-:B------:R-:W-:Y:S02]  /*19d0*/  IMAD.MOV.U32 R15, RZ, RZ, R21.reuse ;  /* 0x000000ffff0f7224 */ /* 0x100fe400078e0015 */
[----:B------:R-:W-:Y:S01]  /*19e0*/  IMAD.MOV.U32 R24, RZ, RZ, R20 ;  /* 0x000000ffff187224 */ /* 0x000fe200078e0014 */
[----:B------:R-:W-:Y:S01]  /*19f0*/  ISETP.GE.U32.AND P0, PT, R6, R31, PT ;  /* 0x0000001f0600720c */ /* 0x000fe20003f06070 */
[----:B------:R-:W-:-:S12]  /*1a00*/  IMAD.MOV.U32 R25, RZ, RZ, R21 ;  /* 0x000000ffff197224 */ /* 0x000fd800078e0015 */
[----:B------:R-:W-:Y:S05]  /*1a10*/  @P0 BRA `(.L_x_1504) ;  /* 0x0000000400800947 */ /* 0x000fea0003800000 */
[----:B------:R-:W-:Y:S01]  /*1a20*/  IMAD.MOV.U32 R36, RZ, RZ, R4 ;  /* 0x000000ffff247224 */ /* 0x000fe200078e0004 */
[----:B------:R-:W-:Y:S01]  /*1a30*/  MOV R32, R29 ;  /* 0x0000001d00207202 */ /* 0x000fe20000000f00 */
[----:B------:R-:W-:Y:S02]  /*1a40*/  IMAD.MOV.U32 R30, RZ, RZ, R28 ;  /* 0x000000ffff1e7224 */ /* 0x000fe400078e001c */
[----:B------:R-:W-:Y:S02]  /*1a50*/  IMAD.MOV.U32 R24, RZ, RZ, R20 ;  /* 0x000000ffff187224 */ /* 0x000fe400078e0014 */
[----:B------:R-:W-:-:S07]  /*1a60*/  IMAD.MOV.U32 R25, RZ, RZ, R21 ;  /* 0x000000ffff197224 */ /* 0x000fce00078e0015 */
.L_x_1514:
[----:B------:R-:W-:-:S05]  /*1a70*/  IMAD.WIDE.U32 R34, R33, 0x20, R18 ;  /* 0x0000002021227825 */ /* 0x000fca00078e0012 */
[----:B------:R-:W2:Y:S04]  /*1a80*/  LDG.E.128 R8, desc[UR60][R34.64] ;  /* 0x0000003c22087981 */ /* 0x000ea8000c1e1d00 */
[----:B------:R0:W5:Y:S01]  /*1a90*/  LDG.E.128 R4, desc[UR60][R34.64+0x10] ;  /* 0x0000103c22047981 */ /* 0x000162000c1e1d00 */
[C---:B------:R-:W-:Y:S01]  /*1aa0*/  DSETP.GTU.AND P2, PT, |R12|.reuse, +INF , PT ;  /* 0x7ff000000c00742a */ /* 0x040fe20003f4c200 */
[----:B------:R-:W-:Y:S01]  /*1ab0*/  PLOP3.LUT P0, PT, PT, PT, PT, 0x80, 0x0 ;  /* 0x000000000000781c */ /* 0x000fe20003f0f070 */
[----:B------:R-:W-:Y:S01]  /*1ac0*/  IMAD.IADD R38, R36, 0x1, R23 ;  /* 0x0000000124267824 */ /* 0x000fe200078e0217 */
[----:B------:R-:W-:Y:S11]  /*1ad0*/  BSSY B1, `(.L_x_1505) ;  /* 0x0000020000017945 */ /* 0x000ff60003800000 */
[----:B--2---:R-:W-:-:S02]  /*1ae0*/  @!P2 DSETP.NEU.AND P1, PT, R12, R8, PT ;  /* 0x000000080c00a22a */ /* 0x004fc40003f2d000 */
        /* <DEDUP_REMOVED lines=12> */
[----:B------:R-:W-:Y:S01]  /*1bb0*/  FSEL R13, R13, R9, P0 ;  /* 0x000000090d0d7208 */ /* 0x000fe20000000000 */
[----:B------:R-:W-:Y:S01]  /*1bc0*/  VIADD R9, R38, 0x1 ;  /* 0x0000000126097836 */ /* 0x000fe20000000000 */
[----:B------:R-:W-:Y:S02]  /*1bd0*/  FSEL R12, R12, R8, P0 ;  /* 0x000000080c0c7208 */ /* 0x000fe40000000000 */
[----:B------:R-:W-:Y:S02]  /*1be0*/  SEL R3, R3, R38, P0 ;  /* 0x0000002603037207 */ /* 0x000fe40000000000 */
[----:B------:R-:W-:-:S05]  /*1bf0*/  SEL R27, R27, RZ, P0 ;  /* 0x000000ff1b1b7207 */ /* 0x000fca0000000000 */
        /* <DEDUP_REMOVED lines=10> */
.L_x_1506:
[----:B------:R-:W-:Y:S01]  /*1ca0*/  DSETP.GTU.AND P0, PT, |R10|, +INF , PT ;  /* 0x7ff000000a00742a */ /* 0x000fe20003f0c200 */
[----:B------:R-:W-:-:S05]  /*1cb0*/  ISETP.LT.U32.AND P1, PT, R30, R9, PT ;  /* 0x000000091e00720c */ /* 0x000fca0003f21070 */
[----:B------:R-:W-:-:S13]  /*1cc0*/  ISETP.LT.OR.EX P0, PT, R32, RZ, !P0, P1 ;  /* 0x000000ff2000720c */ /* 0x000fda0004701710 */
.L_x_1507:
[----:B------:R-:W-:Y:S05]  /*1cd0*/  BSYNC B1 ;  /* 0x0000000000017941 */ /* 0x000fea0003800000 */
.L_x_1505:
[----:B------:R-:W-:Y:S01]  /*1ce0*/  DSETP.GTU.AND P1, PT, |R20|, +INF , PT ;  /* 0x7ff000001400742a */ /* 0x000fe20003f2c200 */
[----:B------:R-:W-:Y:S01]  /*1cf0*/  BSSY B1, `(.L_x_1508) ;  /* 0x0000013000017945 */ /* 0x000fe20003800000 */
[----:B------:R-:W-:Y:S01]  /*1d00*/  SEL R30, R30, R9, P0 ;  /* 0x000000091e1e7207 */ /* 0x000fe20000000000 */
[----:B------:R-:W-:Y:S01]  /*1d10*/  VIADD R9, R38, 0x2 ;  /* 0x0000000226097836 */ /* 0x000fe20000000000 */
[----:B------:R-:W-:Y:S02]  /*1d20*/  FSEL R24, R24, R10, P0 ;  /* 0x0000000a18187208 */ /* 0x000fe40000000000 */
[----:B------:R-:W-:Y:S02]  /*1d30*/  FSEL R25, R25, R11, P0 ;  /* 0x0000000b19197208 */ /* 0x000fe40000000000 */
[----:B------:R-:W-:-:S06]  /*1d40*/  SEL R32, R32, RZ, P0 ;  /* 0x000000ff20207207 */ /* 0x000fcc0000000000 */
        /* <DEDUP_REMOVED lines=10> */
.L_x_1509:
[----:B-----5:R-:W-:Y:S01]  /*1df0*/  DSETP.GTU.AND P0, PT, |R4|, +INF , PT ;  /* 0x7ff000000400742a */ /* 0x020fe20003f0c200 */
[----:B------:R-:W-:-:S05]  /*1e00*/  ISETP.LT.U32.AND P1, PT, R28, R9, PT ;  /* 0x000000091c00720c */ /* 0x000fca0003f21070 */
[----:B------:R-:W-:-:S13]  /*1e10*/  ISETP.LT.OR.EX P0, PT, R29, RZ, !P0, P1 ;  /* 0x000000ff1d00720c */ /* 0x000fda0004701710 */
.L_x_1510:
[----:B------:R-:W-:Y:S05]  /*1e20*/  BSYNC B1 ;  /* 0x0000000000017941 */ /* 0x000fea0003800000 */
.L_x_1508:
[----:B------:R-:W-:Y:S01]  /*1e30*/  DSETP.GTU.AND P1, PT, |R14|, +INF , PT ;  /* 0x7ff000000e00742a */ /* 0x000fe20003f2c200 */
[----:B------:R-:W-:Y:S01]  /*1e40*/  BSSY B1, `(.L_x_1511) ;  /* 0x0000013000017945 */ /* 0x000fe20003800000 */
[----:B------:R-:W-:Y:S01]  /*1e50*/  FSEL R21, R21, R5, P0 ;  /* 0x0000000515157208 */ /* 0x000fe20000000000 */
[----:B------:R-:W-:Y:S01]  /*1e60*/  VIADD R5, R38, 0x3 ;  /* 0x0000000326057836 */ /* 0x000fe20000000000 */
[----:B------:R-:W-:Y:S02]  /*1e70*/  FSEL R20, R20, R4, P0 ;  /* 0x0000000414147208 */ /* 0x000fe40000000000 */
[----:B------:R-:W-:Y:S02]  /*1e80*/  SEL R28, R28, R9, P0 ;  /* 0x000000091c1c7207 */ /* 0x000fe40000000000 */
        /* <DEDUP_REMOVED lines=11> */
.L_x_1512:
[----:B------:R-:W-:Y:S01]  /*1f40*/  DSETP.GTU.AND P0, PT, |R6|, +INF , PT ;  /* 0x7ff000000600742a */ /* 0x000fe20003f0c200 */
[----:B------:R-:W-:-:S05]  /*1f50*/  ISETP.LT.U32.AND P1, PT, R26, R5, PT ;  /* 0x000000051a00720c */ /* 0x000fca0003f21070 */
[----:B------:R-:W-:-:S13]  /*1f60*/  ISETP.LT.OR.EX P0, PT, R0, RZ, !P0, P1 ;  /* 0x000000ff0000720c */ /* 0x000fda0004701710 */
.L_x_1513:
[----:B------:R-:W-:Y:S05]  /*1f70*/  BSYNC B1 ;  /* 0x0000000000017941 */ /* 0x000fea0003800000 */
.L_x_1511:
[----:B------:R-:W-:Y:S01]  /*1f80*/  ULDC UR4, c[0x0][0x234] ;  /* 0x00008d0000047ab9 */ /* 0x000fe20000000800 */
[----:B------:R-:W-:Y:S01]  /*1f90*/  FSEL R14, R14, R6, P0 ;  /* 0x000000060e0e7208 */ /* 0x000fe20000000000 */
[----:B------:R-:W-:Y:S01]  /*1fa0*/  VIADD R33, R33, UR4 ;  /* 0x0000000421217c36 */ /* 0x000fe20008000000 */
[----:B------:R-:W-:Y:S02]  /*1fb0*/  FSEL R15, R15, R7, P0 ;  /* 0x000000070f0f7208 */ /* 0x000fe40000000000 */
[----:B------:R-:W-:Y:S01]  /*1fc0*/  SEL R26, R26, R5, P0 ;  /* 0x000000051a1a7207 */ /* 0x000fe20000000000 */
[----:B------:R-:W-:Y:S01]  /*1fd0*/  IMAD.SHL.U32 R36, R33, 0x4, RZ ;  /* 0x0000000421247824 */ /* 0x000fe200078e00ff */
[----:B------:R-:W-:-:S03]  /*1fe0*/  SEL R0, R0, RZ, P0 ;  /* 0x000000ff00007207 */ /* 0x000fc60000000000 */
[----:B------:R-:W-:-:S05]  /*1ff0*/  VIADD R4, R36, 0x3 ;  /* 0x0000000324047836 */ /* 0x000fca0000000000 */
[----:B------:R-:W-:-:S13]  /*2000*/  ISETP.GE.U32.AND P1, PT, R4, R31, PT ;  /* 0x0000001f0400720c */ /* 0x000fda0003f26070 */
[----:B------:R-:W-:Y:S05]  /*2010*/  @!P1 BRA `(.L_x_1514) ;  /* 0xfffffff800949947 */ /* 0x000fea000383ffff */
.L_x_1504:
[----:B------:R-:W-:Y:S05]  /*2020*/  BSYNC B0 ;  /* 0x0000000000007941 */ /* 0x000fea0003800000 */
.L_x_1503:
        /* <DEDUP_REMOVED lines=12> */
.L_x_1516:
[----:B------:R-:W-:Y:S05]  /*20f0*/  BSYNC B0 ;  /* 0x0000000000007941 */ /* 0x000fea0003800000 */
.L_x_1515:
[----:B------:R-:W-:Y:S01]  /*2100*/  PRMT R4, R4, 0x9910, RZ ;  /* 0x0000991004047816 */ /* 0x000fe200000000ff */
[----:B------:R-:W-:Y:S03]  /*2110*/  BSSY B0, `(.L_x_1517) ;  /* 0x000001d000007945 */ /* 0x000fe60003800000 */
[----:B------:R-:W-:-:S13]  /*2120*/  ISETP.NE.AND P0, PT, R4, RZ, PT ;  /* 0x000000ff0400720c */ /* 0x000fda0003f05270 */
[----:B------:R-:W-:Y:S05]  /*2130*/  @!P0 BRA `(.L_x_1518) ;  /* 0x0000000000688947 */ /* 0x000fea0003800000 */
[----:B------:R-:W-:-:S04]  /*2140*/  LOP3.LUT R5, R31, 0xfffffffc, RZ, 0xc0, !PT ;  /* 0xfffffffc1f057812 */ /* 0x000fc800078ec0ff */
[----:B------:R-:W-:-:S04]  /*2150*/  IADD3 R4, R5, R2, RZ ;  /* 0x0000000205047210 */ /* 0x000fc80007ffe0ff */
[----:B------:R-:W-:-:S13]  /*2160*/  ISETP.GE.U32.AND P0, PT, R4, R31, PT ;  /* 0x0000001f0400720c */ /* 0x000fda0003f06070 */
[----:B------:R-:W-:Y:S05]  /*2170*/  @P0 BRA `(.L_x_1518) ;  /* 0x0000000000580947 */ /* 0x000fea0003800000 */
[----:B------:R-:W-:-:S06]  /*2180*/  IMAD.WIDE R18, R4, 0x8, R18 ;  /* 0x0000000804127825 */ /* 0x000fcc00078e0212 */
[----:B------:R-:W2:Y:S01]  /*2190*/  LDG.E.64 R18, desc[UR60][R18.64] ;  /* 0x0000003c12127981 */ /* 0x000ea2000c1e1b00 */
[----:B------:R-:W-:Y:S01]  /*21a0*/  DSETP.GTU.AND P2, PT, |R12|, +INF , PT ;  /* 0x7ff000000c00742a */ /* 0x000fe20003f4c200 */
[----:B------:R-:W-:Y:S01]  /*21b0*/  PLOP3.LUT P0, PT, PT, PT, PT, 0x80, 0x0 ;  /* 0x000000000000781c */ /* 0x000fe20003f0f070 */
[----:B------:R-:W-:-:S05]  /*21c0*/  IMAD.IADD R6, R4, 0x1, R23 ;  /* 0x0000000104067824 */ /* 0x000fca00078e0217 */
[----:B------:R-:W-:-:S07]  /*21d0*/  SHF.R.S32.HI R8, RZ, 0x1f, R6 ;  /* 0x0000001fff087819 */ /* 0x000fce0000011406 */
[C-C-:B--2---:R-:W-:Y:S02]  /*21e0*/  @!P2 DSETP.NEU.AND P1, PT, R12.reuse, R18.reuse, PT ;  /* 0x000000120c00a22a */ /* 0x144fe40003f2d000 */
        /* <DEDUP_REMOVED lines=15> */
.L_x_1518:
[----:B------:R-:W-:Y:S05]  /*22e0*/  BSYNC B0 ;  /* 0x0000000000007941 */ /* 0x000fea0003800000 */
.L_x_1517:
        /* <DEDUP_REMOVED lines=12> */
.L_x_1520:
[----:B------:R-:W-:Y:S01]  /*23b0*/  DSETP.GTU.AND P0, PT, |R24|, +INF , PT ;  /* 0x7ff000001800742a */ /* 0x000fe20003f0c200 */
[----:B------:R-:W-:-:S05]  /*23c0*/  ISETP.LT.U32.AND P1, PT, R3, R30, PT ;  /* 0x0000001e0300720c */ /* 0x000fca0003f21070 */
[----:B------:R-:W-:-:S13]  /*23d0*/  ISETP.LT.OR.EX P0, PT, R27, R32, !P0, P1 ;  /* 0x000000201b00720c */ /* 0x000fda0004701710 */
.L_x_1521:
[----:B------:R-:W-:Y:S05]  /*23e0*/  BSYNC B0 ;  /* 0x0000000000007941 */ /* 0x000fea0003800000 */
.L_x_1519:
        /* <DEDUP_REMOVED lines=16> */
.L_x_1523:
[----:B------:R-:W-:Y:S01]  /*24f0*/  DSETP.GTU.AND P0, PT, |R20|, +INF , PT ;  /* 0x7ff000001400742a */ /* 0x000fe20003f0c200 */
[----:B------:R-:W-:-:S05]  /*2500*/  ISETP.LT.U32.AND P1, PT, R7, R28, PT ;  /* 0x0000001c0700720c */ /* 0x000fca0003f21070 */
[----:B------:R-:W-:-:S13]  /*2510*/  ISETP.LT.OR.EX P0, PT, R32, R29, !P0, P1 ;  /* 0x0000001d2000720c */ /* 0x000fda0004701710 */
.L_x_1524:
[----:B------:R-:W-:Y:S05]  /*2520*/  BSYNC B0 ;  /* 0x0000000000007941 */ /* 0x000fea0003800000 */
.L_x_1522:
        /* <DEDUP_REMOVED lines=16> */
.L_x_1526:
[----:B------:R-:W-:Y:S01]  /*2630*/  DSETP.GTU.AND P0, PT, |R14|, +INF , PT ;  /* 0x7ff000000e00742a */ /* 0x000fe20003f0c200 */
[----:B------:R-:W-:-:S05]  /*2640*/  ISETP.LT.U32.AND P1, PT, R7, R26, PT ;  /* 0x0000001a0700720c */ /* 0x000fca0003f21070 */
[----:B------:R-:W-:-:S13]  /*2650*/  ISETP.LT.OR.EX P0, PT, R29, R0, !P0, P1 ;  /* 0x000000001d00720c */ /* 0x000fda0004701710 */
.L_x_1527:
[----:B------:R-:W-:Y:S05]  /*2660*/  BSYNC B0 ;  /* 0x0000000000007941 */ /* 0x000fea0003800000 */
.L_x_1525:
[----:B------:R-:W-:Y:S02]  /*2670*/  FSEL R4, R4, R14, P0 ;  /* 0x0000000e04047208 */ /* 0x000fe40000000000 */
[----:B------:R-:W-:Y:S02]  /*2680*/  CS2R R12, SRZ ;  /* 0x00000000000c7805 */ /* 0x000fe4000001ff00 */
[----:B------:R-:W-:Y:S02]  /*2690*/  FSEL R5, R5, R15, P0 ;  /* 0x0000000f05057208 */ /* 0x000fe40000000000 */
[----:B------:R-:W-:Y:S02]  /*26a0*/  CS2R R14, SRZ ;  /* 0x00000000000e7805 */ /* 0x000fe4000001ff00 */
[----:B------:R-:W-:Y:S02]  /*26b0*/  SEL R6, R7, R26, P0 ;  /* 0x0000001a07067207 */ /* 0x000fe40000000000 */
[----:B------:R-:W-:Y:S01]  /*26c0*/  SEL R7, R29, R0, P0 ;  /* 0x000000001d077207 */ /* 0x000fe20000000000 */
[----:B------:R-:W-:Y:S06]  /*26d0*/  BRA `(.L_x_1494) ;  /* 0x000000ec00847947 */ /* 0x000fec0003800000 */
.L_x_1495:
[----:B------:R-:W0:Y:S08]  /*26e0*/  LDC R3, c[0x0][0x398] ;  /* 0x0000e600ff037b82 */ /* 0x000e300000000800 */
[----:B------:R-:W1:Y:S01]  /*26f0*/  LDC R8, c[0x0][0x268] ;  /* 0x00009a00ff087b82 */ /* 0x000e620000000800 */
[----:B0-----:R-:W-:-:S04]  /*2700*/  SHF.R.U32.HI R3, RZ, 0x3, R3 ;  /* 0x00000003ff037819 */ /* 0x001fc80000011603 */
[----:B------:R-:W-:Y:S02]  /*2710*/  ISETP.NE.AND P0, PT, R3, 0x1, PT ;  /* 0x000000010300780c */ /* 0x000fe40003f05270 */
[----:B-1----:R-:W-:-:S13]  /*2720*/  ISETP.EQ.AND P1, PT, R8, 0x1, PT ;  /* 0x000000010800780c */ /* 0x002fda0003f22270 */
[----:B------:R-:W-:Y:S05]  /*2730*/  @!P0 BRA P1, `(.L_x_1528) ;  /* 0x000000c800ac8947 */ /* 0x000fea0000800000 */
[----:B------:R-:W0:Y:S01]  /*2740*/  LDC.64 R38, c[0x0][0x218] ;  /* 0x00008600ff267b82 */ /* 0x000e220000000a00 */
[----:B------:R-:W-:Y:S01]  /*2750*/  ISETP.NE.AND P0, PT, R8, 0x1, PT ;  /* 0x000000010800780c */ /* 0x000fe20003f05270 */
[----:B------:R-:W-:Y:S02]  /*2760*/  ULDC UR4, c[0x0][0x234] ;  /* 0x00008d0000047ab9 */ /* 0x000fe40000000800 */
[----:B------:R-:W-:-:S04]  /*2770*/  IMAD.U32 R45, RZ, RZ, UR4 ;  /* 0x00000004ff2d7e24 */ /* 0x000fc8000f8e00ff */
[----:B------:R-:W1:Y:S01]  /*2780*/  LDC R5, c[0x0][0x220] ;  /* 0x00008800ff057b82 */ /* 0x000e620000000800 */
[----:B------:R-:W-:-:S07]  /*2790*/  IMAD R0, R45, 0x3, R44 ;  /* 0x000000032d007824 */ /* 0x000fce00078e022c */
[----:B------:R-:W2:Y:S01]  /*27a0*/  LDC R4, c[0x0][0x224] ;  /* 0x00008900ff047b82 */ /* 0x000ea20000000800 */
[----:B0-----:R-:W-:Y:S02]  /*27b0*/  IMAD.MOV.U32 R56, RZ, RZ, R38 ;  /* 0x000000ffff387224 */ /* 0x001fe400078e0026 */
[----:B------:R-:W-:Y:S02]  /*27c0*/  IMAD.MOV.U32 R57, RZ, RZ, R39 ;  /* 0x000000ffff397224 */ /* 0x000fe400078e0027 */
[----:B-1----:R-:W-:Y:S02]  /*27d0*/  IMAD.MOV.U32 R37, RZ, RZ, R5 ;  /* 0x000000ffff257224 */ /* 0x002fe400078e0005 */
[----:B--2---:R-:W-:Y:S01]  /*27e0*/  IMAD.MOV.U32 R36, RZ, RZ, R4 ;  /* 0x000000ffff247224 */ /* 0x004fe200078e0004 */
[----:B------:R-:W-:Y:S06]  /*27f0*/  @!P0 BRA `(.L_x_1529) ;  /* 0x000000a400b88947 */ /* 0x000fec0003800000 */
[----:B------:R-:W-:Y:S01]  /*2800*/  ISETP.GE.U32.AND P0, PT, R0, R53, PT ;  /* 0x000000350000720c */ /* 0x000fe20003f06070 */
[----:B------:R-:W-:Y:S01]  /*2810*/  BSSY B0, `(.L_x_1530) ;  /* 0x00004df000007945 */ /* 0x000fe20003800000 */
[--C-:B------:R-:W-:Y:S01]  /*2820*/  IMAD.MOV.U32 R35, RZ, RZ, R5.reuse ;  /* 0x000000ffff237224 */ /* 0x100fe200078e0005 */
[----:B------:R-:W-:Y:S01]  /*2830*/  MOV R31, R5 ;  /* 0x00000005001f7202 */ /* 0x000fe20000000f00 */
[--C-:B------:R-:W-:Y:S01]  /*2840*/  IMAD.MOV.U32 R34, RZ, RZ, R4.reuse ;  /* 0x000000ffff227224 */ /* 0x100fe200078e0004 */
[----:B------:R-:W-:Y:S01]  /*2850*/  MOV R51, R39 ;  /* 0x0000002700337202 */ /* 0x000fe20000000f00 */
[----:B------:R-:W-:Y:S02]  /*2860*/  IMAD.MOV.U32 R33, RZ, RZ, R5 ;  /* 0x000000ffff217224 */ /* 0x000fe400078e0005 */
        /* <DEDUP_REMOVED lines=17> */
[----:B------:R-:W-:Y:S02]  /*2980*/  IMAD.MOV.U32 R42, RZ, RZ, R38 ;  /* 0x000000ffff2a7224 */ /* 0x000fe400078e0026 */
[----:B------:R-:W-:Y:S01]  /*2990*/  IMAD.MOV.U32 R43, RZ, RZ, R39 ;  /* 0x000000ffff2b7224 */ /* 0x000fe200078e0027 */
[----:B------:R-:W-:Y:S06]  /*29a0*/  @P0 BRA `(.L_x_1531) ;  /* 0x0000004c00140947 */ /* 0x000fec0003800000 */
[----:B------:R-:W-:Y:S01]  /*29b0*/  ISETP.NE.AND P1, PT, R8, RZ, PT ;  /* 0x000000ff0800720c */ /* 0x000fe20003f25270 */
[--C-:B------:R-:W-:Y:S01]  /*29c0*/  IMAD.MOV.U32 R35, RZ, RZ, R5.reuse ;  /* 0x000000ffff237224 */ /* 0x100fe200078e0005 */
[----:B------:R-:W-:Y:S01]  /*29d0*/  MOV R31, R5 ;  /* 0x00000005001f7202 */ /* 0x000fe20000000f00 */
[--C-:B------:R-:W-:Y:S01]  /*29e0*/  IMAD.MOV.U32 R33, RZ, RZ, R5.reuse ;  /* 0x000000ffff217224 */ /* 0x100fe200078e0005 */
[----:B------:R-:W-:Y:S01]  /*29f0*/  MOV R55, R39 ;  /* 0x0000002700377202 */ /* 0x000fe20000000f00 */
        /* <DEDUP_REMOVED lines=18> */
[----:B------:R-:W-:Y:S02]  /*2b20*/  IMAD.MOV.U32 R42, RZ, RZ, R38 ;  /* 0x000000ffff2a7224 */ /* 0x000fe400078e0026 */
[----:B------:R-:W-:-:S07]  /*2b30*/  IMAD.MOV.U32 R43, RZ, RZ, R39 ;  /* 0x000000ffff2b7224 */ /* 0x000fce00078e0027 */
.L_x_1557:
[----:B------:R-:W0:Y:S01]  /*2b40*/  LDC.64 R12, c[0x0][0x268] ;  /* 0x00009a00ff0c7b82 */ /* 0x000e220000000a00 */
        /* <DEDUP_REMOVED lines=50> */
[----:B------:R-:W-:Y:S01]  /*2e70*/  HFMA2.MMA R20, -RZ, RZ, 0, 0 ;  /* 0x00000000ff147435 */ /* 0x000fe200000001ff */
[----:B------:R-:W-:Y:S01]  /*2e80*/  IMAD.MOV.U32 R14, RZ, RZ, RZ ;  /* 0x000000ffff0e7224 */ /* 0x000fe200078e00ff */
[----:B0-----:R-:W-:Y:S09]  /*2e90*/  @!P1 BRA `(.L_x_1532) ;  /* 0x0000000c00d49947 */ /* 0x001ff20003800000 */
[----:B------:R-:W-:Y:S01]  /*2ea0*/  IMAD.MOV.U32 R8, RZ, RZ, RZ ;  /* 0x000000ffff087224 */ /* 0x000fe200078e00ff */
[----:B------:R-:W-:Y:S01]  /*2eb0*/  ISETP.NE.AND P0, PT, R12, 0x1, PT ;  /* 0x000000010c00780c */ /* 0x000fe20003f05270 */
        /* <DEDUP_REMOVED lines=243> */
.L_x_1532:
[----:B------:R-:W-:-:S04]  /*3df0*/  LOP3.LUT R9, R14, 0xfffffff0, RZ, 0xc0, !PT ;  /* 0xfffffff00e097812 */ /* 0x000fc800078ec0ff */
[----:B------:R-:W-:-:S05]  /*3e00*/  IADD3 R8, P0, R18, R9, RZ ;  /* 0x0000000912087210 */ /* 0x000fca0007f1e0ff */
[----:B------:R-:W-:-:S06]  /*3e10*/  IMAD.X R9, RZ, RZ, R19, P0 ;  /* 0x000000ffff097224 */ /* 0x000fcc00000e0613 */
[----:B------:R-:W5:Y:S01]  /*3e20*/  LDG.E.128 R8, desc[UR60][R8.64] ;  /* 0x0000003c08087981 */ /* 0x000f62000c1e1d00 */
[----:B------:R-:W-:Y:S05]  /*3e30*/  @!P1 BRA `(.L_x_1533) ;  /* 0x0000000c00ac9947 */ /* 0x000fea0003800000 */
[----:B------:R-:W-:Y:S01]  /*3e40*/  ULDC UR36, c[0x0][0x234] ;  /* 0x00008d0000247ab9 */ /* 0x000fe20000000800 */
[----:B------:R-:W-:Y:S01]  /*3e50*/  IMAD.MOV.U32 R14, RZ, RZ, RZ ;  /* 0x000000ffff0e7224 */ /* 0x000fe200078e00ff */
[----:B------:R-:W-:Y:S02]  /*3e60*/  IADD3 R15, R44, UR36, RZ ;  /* 0x000000242c0f7c10 */ /* 0x000fe4000fffe0ff */
        /* <DEDUP_REMOVED lines=232> */
.L_x_1533:
[----:B------:R-:W-:Y:S01]  /*4cf0*/  LOP3.LUT R13, R20, 0xfffffff0, RZ, 0xc0, !PT ;  /* 0xfffffff0140d7812 */ /* 0x000fe200078ec0ff */
[----:B------:R-:W-:-:S03]  /*4d00*/  ULDC UR36, c[0x0][0x234] ;  /* 0x00008d0000247ab9 */ /* 0x000fc60000000800 */
[----:B------:R-:W-:-:S05]  /*4d10*/  IADD3 R12, P0, R18, R13, RZ ;  /* 0x0000000d120c7210 */ /* 0x000fca0007f1e0ff */
[----:B------:R-:W-:-:S06]  /*4d20*/  IMAD.X R13, RZ, RZ, R19, P0 ;  /* 0x000000ffff0d7224 */ /* 0x000fcc00000e0613 */
[----:B------:R-:W5:Y:S01]  /*4d30*/  LDG.E.128 R12, desc[UR60][R12.64] ;  /* 0x0000003c0c0c7981 */ /* 0x000f62000c1e1d00 */
[----:B------:R-:W-:Y:S01]  /*4d40*/  IMAD.U32 R45, RZ, RZ, UR36 ;  /* 0x00000024ff2d7e24 */ /* 0x000fe2000f8e00ff */
[----:B------:R-:W-:Y:S01]  /*4d50*/  MOV R24, RZ ;  /* 0x000000ff00187202 */ /* 0x000fe20000000f00 */
[----:B------:R-:W-:Y:S02]  /*4d60*/  IMAD.MOV.U32 R26, RZ, RZ, RZ ;  /* 0x000000ffff1a7224 */ /* 0x000fe400078e00ff */
[----:B------:R-:W-:Y:S01]  /*4d70*/  IMAD.IADD R53, R44, 0x1, R45 ;  /* 0x000000012c357824 */ /* 0x000fe200078e022d */
[----:B------:R-:W-:Y:S06]  /*4d80*/  @!P1 BRA `(.L_x_1534) ;  /* 0x0000000c00ac9947 */ /* 0x000fec0003800000 */
[----:B------:R-:W0:Y:S01]  /*4d90*/  LDC.64 R20, c[0x0][0x268] ;  /* 0x00009a00ff147b82 */ /* 0x000e220000000a00 */
        /* <DEDUP_REMOVED lines=234> */
.L_x_1534:
[----:B------:R-:W-:-:S04]  /*5c40*/  LOP3.LUT R21, R24, 0xfffffff0, RZ, 0xc0, !PT ;  /* 0xfffffff018157812 */ /* 0x000fc800078ec0ff */
[----:B------:R-:W-:-:S05]  /*5c50*/  IADD3 R20, P0, R18, R21, RZ ;  /* 0x0000001512147210 */ /* 0x000fca0007f1e0ff */
[----:B------:R-:W-:-:S06]  /*5c60*/  IMAD.X R21, RZ, RZ, R19, P0 ;  /* 0x000000ffff157224 */ /* 0x000fcc00000e0613 */
[----:B------:R-:W5:Y:S01]  /*5c70*/  LDG.E.128 R20, desc[UR60][R20.64] ;  /* 0x0000003c14147981 */ /* 0x000f62000c1e1d00 */
[----:B------:R-:W-:Y:S05]  /*5c80*/  @!P1 BRA `(.L_x_1535) ;  /* 0x0000000c00b09947 */ /* 0x000fea0003800000 */
[----:B------:R-:W0:Y:S01]  /*5c90*/  LDC.64 R24, c[0x0][0x268] ;  /* 0x00009a00ff187b82 */ /* 0x000e220000000a00 */
[----:B------:R-:W-:-:S05]  /*5ca0*/  IADD3 R26, R53, R45, RZ ;  /* 0x0000002d351a7210 */ /* 0x000fca0007ffe0ff */
        /* <DEDUP_REMOVED lines=223> */
[----:B------:R-:W-:Y:S02]  /*6aa0*/  @P0 IMAD.MOV.U32 R58, RZ, RZ, RZ ;  /* 0x000000ffff3a0224 */ /* 0x000fe400078e00ff */
[----:B------:R-:W-:-:S04]  /*6ab0*/  IMAD.MOV R52, RZ, RZ, -R59 ;  /* 0x000000ffff347224 */ /* 0x000fc800078e0a3b */
[----:B------:R-:W-:Y:S02]  /*6ac0*/  IMAD R27, R52, UR4, R27 ;  /* 0x00000004341b7c24 */ /* 0x000fe4000f8e021b */
[----:B------:R-:W1:Y:S02]  /*6ad0*/  @P0 LDC R52, c[0x0][0x3f8] ;  /* 0x0000fe00ff340b82 */ /* 0x000e640000000800 */
[----:B------:R-:W-:Y:S02]  /*6ae0*/  IMAD R26, R27, UR28, R26 ;  /* 0x0000001c1b1a7c24 */ /* 0x000fe4000f8e021a */
[----:B0-----:R-:W-:-:S05]  /*6af0*/  @P0 IMAD.HI.U32 R24, R59, R24, R58 ;  /* 0x000000183b180227 */ /* 0x001fca00078e003a */
[----:B------:R-:W-:Y:S02]  /*6b00*/  @P0 SHF.R.U32.HI R24, RZ, R25, R24 ;  /* 0x00000019ff180219 */ /* 0x000fe40000011618 */
[----:B------:R-:W0:Y:S03]  /*6b10*/  @P0 LDC R25, c[0x0][0x38c] ;  /* 0x0000e300ff190b82 */ /* 0x000e260000000800 */
[----:B------:R-:W-:-:S04]  /*6b20*/  @P0 IMAD.MOV R58, RZ, RZ, -R24 ;  /* 0x000000ffff3a0224 */ /* 0x000fc800078e0a18 */
[----:B0-----:R-:W-:-:S04]  /*6b30*/  @P0 IMAD R25, R25, R58, R59 ;  /* 0x0000003a19190224 */ /* 0x001fc800078e023b */
[----:B-1----:R-:W-:-:S07]  /*6b40*/  @P0 IMAD R26, R25, R52, R26 ;  /* 0x00000034191a0224 */ /* 0x002fce00078e021a */
.L_x_1535:
[----:B------:R-:W-:-:S04]  /*6b50*/  LOP3.LUT R25, R26, 0xfffffff0, RZ, 0xc0, !PT ;  /* 0xfffffff01a197812 */ /* 0x000fc800078ec0ff */
[----:B------:R-:W-:-:S05]  /*6b60*/  IADD3 R24, P0, R18, R25, RZ ;  /* 0x0000001912187210 */ /* 0x000fca0007f1e0ff */
[----:B------:R-:W-:-:S06]  /*6b70*/  IMAD.X R25, RZ, RZ, R19, P0 ;  /* 0x000000ffff197224 */ /* 0x000fcc00000e0613 */
[----:B------:R-:W5:Y:S01]  /*6b80*/  LDG.E.128 R24, desc[UR60][R24.64] ;  /* 0x0000003c18187981 */ /* 0x000f62000c1e1d00 */
[----:B------:R-:W-:Y:S01]  /*6b90*/  DSETP.GTU.AND P3, PT, |R42|, +INF , PT ;  /* 0x7ff000002a00742a */ /* 0x000fe20003f6c200 */
[----:B------:R-:W-:Y:S01]  /*6ba0*/  PLOP3.LUT P0, PT, PT, PT, PT, 0x80, 0x0 ;  /* 0x000000000000781c */ /* 0x000fe20003f0f070 */
[----:B------:R-:W-:-:S12]  /*6bb0*/  BSSY B1, `(.L_x_1536) ;  /* 0x000001f000017945 */ /* 0x000fd80003800000 */
[C-C-:B-----5:R-:W-:Y:S02]  /*6bc0*/  @!P3 DSETP.NEU.AND P2, PT, R42.reuse, R8.reuse, PT ;  /* 0x000000082a00b22a */ /* 0x160fe40003f4d000 */
[----:B------:R-:W-:-:S04]  /*6bd0*/  @!P3 DSETP.GT.AND P4, PT, R42, R8, PT ;  /* 0x000000082a00b22a */ /* 0x000fc80003f84000 */
[----:B------:R-:W-:Y:S02]  /*6be0*/  @!P3 PLOP3.LUT P0, PT, P2, PT, PT, 0x80, 0x0 ;  /* 0x000000000000b81c */ /* 0x000fe4000170f070 */
[CC--:B------:R-:W-:Y:S02]  /*6bf0*/  @!P3 ISETP.GE.U32.AND P2, PT, R3.reuse, R44.reuse, PT ;  /* 0x0000002c0300b20c */ /* 0x0c0fe40003f46070 */
        /* <DEDUP_REMOVED lines=10> */
[----:B------:R-:W-:Y:S02]  /*6ca0*/  FSEL R42, R42, R8, P0 ;  /* 0x000000082a2a7208 */ /* 0x000fe40000000000 */
[----:B------:R-:W-:Y:S02]  /*6cb0*/  SEL R3, R3, R44, P0 ;  /* 0x0000002c03037207 */ /* 0x000fe40000000000 */
[----:B------:R-:W-:-:S05]  /*6cc0*/  SEL R0, R0, RZ, P0 ;  /* 0x000000ff00007207 */ /* 0x000fca0000000000 */
[----:B------:R-:W-:Y:S05]  /*6cd0*/  @P2 BRA `(.L_x_1537) ;  /* 0x0000000000242947 */ /* 0x000fea0003800000 */
[C-C-:B------:R-:W-:Y:S01]  /*6ce0*/  DSETP.NEU.AND P3, PT, R40.reuse, R10.reuse, PT ;  /* 0x0000000a2800722a */ /* 0x140fe20003f6d000 */
[----:B------:R-:W-:Y:S01]  /*6cf0*/  ISETP.GE.U32.AND P0, PT, R5, R44, PT ;  /* 0x0000002c0500720c */ /* 0x000fe20003f06070 */
[----:B------:R-:W-:-:S03]  /*6d00*/  DSETP.GT.AND P2, PT, R40, R10, PT ;  /* 0x0000000a2800722a */ /* 0x000fc60003f44000 */
[----:B------:R-:W-:-:S04]  /*6d10*/  ISETP.GE.AND.EX P0, PT, R4, RZ, PT, P0 ;  /* 0x000000ff0400720c */ /* 0x000fc80003f06300 */
[----:B------:R-:W-:-:S05]  /*6d20*/  SEL R52, RZ, 0xffffffff, P0 ;  /* 0xffffffffff347807 */ /* 0x000fca0000000000 */
[----:B------:R-:W-:-:S04]  /*6d30*/  @P3 SEL R52, RZ, 0xffffffff, !P2 ;  /* 0xffffffffff343807 */ /* 0x000fc80005000000 */
[----:B------:R-:W-:-:S04]  /*6d40*/  LOP3.LUT R52, R52, 0x1, RZ, 0xc0, !PT ;  /* 0x0000000134347812 */ /* 0x000fc800078ec0ff */
[----:B------:R-:W-:Y:S01]  /*6d50*/  ISETP.EQ.U32.AND P0, PT, R52, 0x1, PT ;  /* 0x000000013400780c */ /* 0x000fe20003f02070 */
[----:B------:R-:W-:-:S12]  /*6d60*/  BRA `(.L_x_1538) ;  /* 0x00000000000c7947 */ /* 0x000fd80003800000 */
.L_x_1537:
[----:B------:R-:W-:Y:S01]  /*6d70*/  DSETP.GTU.AND P0, PT, |R10|, +INF , PT ;  /* 0x7ff000000a00742a */ /* 0x000fe20003f0c200 */
[----:B------:R-:W-:-:S05]  /*6d80*/  ISETP.LT.U32.AND P2, PT, R5, R44, PT ;  /* 0x0000002c0500720c */ /* 0x000fca0003f41070 */
[----:B------:R-:W-:-:S13]  /*6d90*/  ISETP.LT.OR.EX P0, PT, R4, RZ, !P0, P2 ;  /* 0x000000ff0400720c */ /* 0x000fda0004701720 */
.L_x_1538:
[----:B------:R-:W-:Y:S05]  /*6da0*/  BSYNC B1 ;  /* 0x0000000000017941 */ /* 0x000fea0003800000 */
.L_x_1536:
[----:B------:R-:W-:Y:S01]  /*6db0*/  DSETP.GTU.AND P2, PT, |R38|, +INF , PT ;  /* 0x7ff000002600742a */ /* 0x000fe20003f4c200 */
[----:B------:R-:W-:Y:S01]  /*6dc0*/  BSSY B1, `(.L_x_1539) ;  /* 0x0000012000017945 */ /* 0x000fe20003800000 */
[----:B------:R-:W-:Y:S02]  /*6dd0*/  FSEL R41, R41, R11, P0 ;  /* 0x0000000b29297208 */ /* 0x000fe40000000000 */
        /* <DEDUP_REMOVED lines=13> */
.L_x_1540:
[----:B------:R-:W-:Y:S01]  /*6eb0*/  DSETP.GTU.AND P0, PT, |R12|, +INF , PT ;  /* 0x7ff000000c00742a */ /* 0x000fe20003f0c200 */
[----:B------:R-:W-:-:S05]  /*6ec0*/  ISETP.LT.U32.AND P2, PT, R6, R53, PT ;  /* 0x000000350600720c */ /* 0x000fca0003f41070 */
[----:B------:R-:W-:-:S13]  /*6ed0*/  ISETP.LT.OR.EX P0, PT, R7, RZ, !P0, P2 ;  /* 0x000000ff0700720c */ /* 0x000fda0004701720 */
.L_x_1541:
[----:B------:R-:W-:Y:S05]  /*6ee0*/  BSYNC B1 ;  /* 0x0000000000017941 */ /* 0x000fea0003800000 */
.L_x_1539:
        /* <DEDUP_REMOVED lines=16> */
.L_x_1543:
[----:B------:R-:W-:Y:S01]  /*6ff0*/  DSETP.GTU.AND P0, PT, |R14|, +INF , PT ;  /* 0x7ff000000e00742a */ /* 0x000fe20003f0c200 */
[----:B------:R-:W-:-:S05]  /*7000*/  ISETP.LT.U32.AND P2, PT, R28, R53, PT ;  /* 0x000000351c00720c */ /* 0x000fca0003f41070 */
[----:B------:R-:W-:-:S13]  /*7010*/  ISETP.LT.OR.EX P0, PT, R29, RZ, !P0, P2 ;  /* 0x000000ff1d00720c */ /* 0x000fda0004701720 */
.L_x_1544:
[----:B------:R-:W-:Y:S05]  /*7020*/  BSYNC B1 ;  /* 0x0000000000017941 */ /* 0x000fea0003800000 */
.L_x_1542:
[----:B------:R-:W-:Y:S01]  /*7030*/  DSETP.GTU.AND P2, PT, |R48|, +INF , PT ;  /* 0x7ff000003000742a */ /* 0x000fe20003f4c200 */
[----:B------:R-:W-:Y:S01]  /*7040*/  BSSY B1, `(.L_x_1545) ;  /* 0x0000013000017945 */ /* 0x000fe20003800000 */
[----:B------:R-:W-:Y:S01]  /*7050*/  FSEL R47, R47, R15, P0 ;  /* 0x0000000f2f2f7208 */ /* 0x000fe20000000000 */
[----:B------:R-:W-:Y:S01]  /*7060*/  IMAD.IADD R52, R53, 0x1, R45 ;  /* 0x0000000135347824 */ /* 0x000fe200078e022d */
        /* <DEDUP_REMOVED lines=13> */
.L_x_1546:
[----:B------:R-:W-:Y:S01]  /*7140*/  DSETP.GTU.AND P0, PT, |R20|, +INF , PT ;  /* 0x7ff000001400742a */ /* 0x000fe20003f0c200 */
[----:B------:R-:W-:-:S05]  /*7150*/  ISETP.LT.U32.AND P2, PT, R31, R52, PT ;  /* 0x000000341f00720c */ /* 0x000fca0003f41070 */
[----:B------:R-:W-:-:S13]  /*7160*/  ISETP.LT.OR.EX P0, PT, R30, RZ, !P0, P2 ;  /* 0x000000ff1e00720c */ /* 0x000fda0004701720 */
.L_x_1547:
[----:B------:R-:W-:Y:S05]  /*7170*/  BSYNC B1 ;  /* 0x0000000000017941 */ /* 0x000fea0003800000 */
.L_x_1545:
        /* <DEDUP_REMOVED lines=16> */
.L_x_1549:
[----:B------:R-:W-:Y:S01]  /*7280*/  DSETP.GTU.AND P0, PT, |R22|, +INF , PT ;  /* 0x7ff000001600742a */ /* 0x000fe20003f0c200 */
[----:B------:R-:W-:-:S05]  /*7290*/  ISETP.LT.U32.AND P2, PT, R33, R52, PT ;  /* 0x000000342100720c */ /* 0x000fca0003f41070 */
[----:B------:R-:W-:-:S13]  /*72a0*/  ISETP.LT.OR.EX P0, PT, R32, RZ, !P0, P2 ;  /* 0x000000ff2000720c */ /* 0x000fda0004701720 */
.L_x_1550:
[----:B------:R-:W-:Y:S05]  /*72b0*/  BSYNC B1 ;  /* 0x0000000000017941 */ /* 0x000fea0003800000 */
.L_x_1548:
[----:B------:R-:W-:Y:S01]  /*72c0*/  DSETP.GTU.AND P2, PT, |R54|, +INF , PT ;  /* 0x7ff000003600742a */ /* 0x000fe20003f4c200 */
[----:B------:R-:W-:Y:S01]  /*72d0*/  BSSY B1, `(.L_x_1551) ;  /* 0x0000013000017945 */ /* 0x000fe20003800000 */
[----:B------:R-:W-:Y:S02]  /*72e0*/  SEL R33, R33, R52, P0 ;  /* 0x0000003421217207 */ /* 0x000fe40000000000 */
[----:B------:R-:W-:Y:S02]  /*72f0*/  FSEL R51, R51, R23, P0 ;  /* 0x0000001733337208 */ /* 0x000fe40000000000 */
[----:B------:R-:W-:Y:S02]  /*7300*/  FSEL R50, R50, R22, P0 ;  /* 0x0000001632327208 */ /* 0x000fe40000000000 */
[----:B------:R-:W-:Y:S02]  /*7310*/  IADD3 R52, R45, R52, RZ ;  /* 0x000000342d347210 */ /* 0x000fe40007ffe0ff */
[----:B------:R-:W-:-:S04]  /*7320*/  SEL R32, R32, RZ, P0 ;  /* 0x000000ff20207207 */ /* 0x000fc80000000000 */
        /* <DEDUP_REMOVED lines=10> */
.L_x_1552:
[----:B------:R-:W-:Y:S01]  /*73d0*/  DSETP.GTU.AND P0, PT, |R24|, +INF , PT ;  /* 0x7ff000001800742a */ /* 0x000fe20003f0c200 */
[----:B------:R-:W-:-:S05]  /*73e0*/  ISETP.LT.U32.AND P2, PT, R35, R52, PT ;  /* 0x000000342300720c */ /* 0x000fca0003f41070 */
[----:B------:R-:W-:-:S13]  /*73f0*/  ISETP.LT.OR.EX P0, PT, R34, RZ, !P0, P2 ;  /* 0x000000ff2200720c */ /* 0x000fda0004701720 */
.L_x_1553:
[----:B------:R-:W-:Y:S05]  /*7400*/  BSYNC B1 ;  /* 0x0000000000017941 */ /* 0x000fea0003800000 */
.L_x_1551:
        /* <DEDUP_REMOVED lines=16> */
.L_x_1555:
[----:B------:R-:W-:Y:S01]  /*7510*/  DSETP.GTU.AND P0, PT, |R26|, +INF , PT ;  /* 0x7ff000001a00742a */ /* 0x000fe20003f0c200 */
[----:B------:R-:W-:-:S05]  /*7520*/  ISETP.LT.U32.AND P2, PT, R37, R52, PT ;  /* 0x000000342500720c */ /* 0x000fca0003f41070 */
[----:B------:R-:W-:-:S13]  /*7530*/  ISETP.LT.OR.EX P0, PT, R36, RZ, !P0, P2 ;  /* 0x000000ff2400720c */ /* 0x000fda0004701720 */
.L_x_1556:
[----:B------:R-:W-:Y:S05]  /*7540*/  BSYNC B1 ;  /* 0x0000000000017941 */ /* 0x000fea0003800000 */
.L_x_1554:
[----:B------:R-:W-:Y:S01]  /*7550*/  IMAD.IADD R44, R45, 0x1, R52 ;  /* 0x000000012d2c7824 */ /* 0x000fe200078e0234 */
[----:B------:R-:W-:Y:S01]  /*7560*/  ULDC UR4, c[0x0][0x22c] ;  /* 0x00008b0000047ab9 */ /* 0x000fe20000000800 */
[----:B------:R-:W-:Y:S01]  /*7570*/  FSEL R58, R56, R26, P0 ;  /* 0x0000001a383a7208 */ /* 0x000fe20000000000 */
[----:B------:R-:W-:Y:S01]  /*7580*/  IMAD.U32 R53, RZ, RZ, UR4 ;  /* 0x00000004ff357e24 */ /* 0x000fe2000f8e00ff */
[----:B------:R-:W-:Y:S01]  /*7590*/  FSEL R57, R57, R27, P0 ;  /* 0x0000001b39397208 */ /* 0x000fe20000000000 */
[----:B------:R-:W-:Y:S01]  /*75a0*/  IMAD R56, R45, 0x3, R44 ;  /* 0x000000032d387824 */ /* 0x000fe200078e022c */
[----:B------:R-:W-:Y:S02]  /*75b0*/  SEL R37, R37, R52, P0 ;  /* 0x0000003425257207 */ /* 0x000fe40000000000 */
[----:B------:R-:W-:Y:S02]  /*75c0*/  SEL R36, R36, RZ, P0 ;  /* 0x000000ff24247207 */ /* 0x000fe40000000000 */
[----:B------:R-:W-:Y:S01]  /*75d0*/  ISETP.GE.U32.AND P2, PT, R56, R53, PT ;  /* 0x000000353800720c */ /* 0x000fe20003f46070 */
[----:B------:R-:W-:-:S12]  /*75e0*/  IMAD.MOV.U32 R56, RZ, RZ, R58 ;  /* 0x000000ffff387224 */ /* 0x000fd800078e003a */
[----:B------:R-:W-:Y:S05]  /*75f0*/  @!P2 BRA `(.L_x_1557) ;  /* 0xffffffb40050a947 */ /* 0x000fea000383ffff */
.L_x_1531:
[----:B------:R-:W-:Y:S05]  /*7600*/  BSYNC B0 ;  /* 0x0000000000007941 */ /* 0x000fea0003800000 */
.L_x_1530:
        /* <DEDUP_REMOVED lines=263> */
[----:B------:R-:W-:Y:S01]  /*8680*/  ISETP.NE.AND P2, PT, R52, 0x18, PT ;  /* 0x000000183400780c */ /* 0x000fe20003f45270 */
[----:B------:R-:W-:Y:S01]  /*8690*/  ULDC UR4, c[0x0][0x388] ;  /* 0x0000e20000047ab9 */ /* 0x000fe20000000800 */
[----:B------:R-:W-:-:S05]  /*86a0*/  IMAD.HI.U32 R10, R9, UR7, R8 ;  /* 0x00000007090a7c27 */ /* 0x000fca000f8e0008 */
[----:B------:R-:W-:Y:S01]  /*86b0*/  SHF.R.U32.HI R11, RZ, UR4, R10 ;  /* 0x00000004ff0b7c19 */ /* 0x000fe2000801160a */
[----:B------:R-:W-:-:S04]  /*86c0*/  ULDC UR4, c[0x0][0x3f4] ;  /* 0x0000fd0000047ab9 */ /* 0x000fc80000000800 */
[----:B------:R-:W-:Y:S02]  /*86d0*/  IMAD.MOV R59, RZ, RZ, -R11 ;  /* 0x000000ffff3b7224 */ /* 0x000fe400078e0a0b */
[----:B------:R-:W-:Y:S02]  /*86e0*/  @P2 IMAD.MOV.U32 R10, RZ, RZ, RZ ;  /* 0x000000ffff0a2224 */ /* 0x000fe400078e00ff */
[----:B------:R-:W-:Y:S02]  /*86f0*/  IMAD R59, R59, UR6, R9 ;  /* 0x000000063b3b7c24 */ /* 0x000fe4000f8e0209 */
[----:B------:R-:W0:Y:S02]  /*8700*/  @P2 LDC.64 R8, c[0x0][0x390] ;  /* 0x0000e400ff082b82 */ /* 0x000e240000000a00 */
[----:B------:R-:W-:-:S06]  /*8710*/  IMAD R58, R59, UR4, R58 ;  /* 0x000000043b3a7c24 */ /* 0x000fcc000f8e023a */
[----:B------:R-:W1:Y:S01]  /*8720*/  @P2 LDC R59, c[0x0][0x3f8] ;  /* 0x0000fe00ff3b2b82 */ /* 0x000e620000000800 */
[----:B0-----:R-:W-:-:S07]  /*8730*/  @P2 IMAD.HI.U32 R8, R11, R8, R10 ;  /* 0x000000080b082227 */ /* 0x001fce00078e000a */
[----:B------:R-:W0:Y:S01]  /*8740*/  @P2 LDC R10, c[0x0][0x38c] ;  /* 0x0000e300ff0a2b82 */ /* 0x000e220000000800 */
[----:B------:R-:W-:-:S05]  /*8750*/  @P2 SHF.R.U32.HI R8, RZ, R9, R8 ;  /* 0x00000009ff082219 */ /* 0x000fca0000011608 */
[----:B------:R-:W-:-:S04]  /*8760*/  @P2 IMAD.MOV R9, RZ, RZ, -R8 ;  /* 0x000000ffff092224 */ /* 0x000fc800078e0a08 */
[----:B0-----:R-:W-:-:S04]  /*8770*/  @P2 IMAD R11, R10, R9, R11 ;  /* 0x000000090a0b2224 */ /* 0x001fc800078e020b */
[----:B-1----:R-:W-:-:S07]  /*8780*/  @P2 IMAD R58, R11, R59, R58 ;  /* 0x0000003b0b3a2224 */ /* 0x002fce00078e023a */
.L_x_1560:
        /* <DEDUP_REMOVED lines=274> */
[----:B0-----:R-:W-:-:S06]  /*98b0*/  @P2 IMAD.HI.U32 R12, R15, R12, R14 ;  /* 0x0000000c0f0c2227 */ /* 0x001fcc00078e000e */
[----:B------:R-:W0:Y:S01]  /*98c0*/  @P2 LDC R14, c[0x0][0x38c] ;  /* 0x0000e300ff0e2b82 */ /* 0x000e220000000800 */
[----:B------:R-:W-:-:S05]  /*98d0*/  @P2 SHF.R.U32.HI R12, RZ, R13, R12 ;  /* 0x0000000dff0c2219 */ /* 0x000fca000001160c */
[----:B------:R-:W-:Y:S02]  /*98e0*/  @P2 IMAD.MOV R13, RZ, RZ, -R12 ;  /* 0x000000ffff0d2224 */ /* 0x000fe400078e0a0c */
[----:B------:R-:W1:Y:S02]  /*98f0*/  @P2 LDC R12, c[0x0][0x3f8] ;  /* 0x0000fe00ff0c2b82 */ /* 0x000e640000000800 */
[----:B0-----:R-:W-:-:S04]  /*9900*/  @P2 IMAD R15, R14, R13, R15 ;  /* 0x0000000d0e0f2224 */ /* 0x001fc800078e020f */
[----:B-1----:R-:W-:-:S07]  /*9910*/  @P2 IMAD R60, R15, R12, R60 ;  /* 0x0000000c0f3c2224 */ /* 0x002fce00078e023c */
.L_x_1561:
[----:B------:R-:W-:-:S04]  /*9920*/  LOP3.LUT R13, R60, 0xfffffff0, RZ, 0xc0, !PT ;  /* 0xfffffff03c0d7812 */ /* 0x000fc800078ec0ff */
[----:B------:R-:W-:-:S05]  /*9930*/  IADD3 R12, P2, R18, R13, RZ ;  /* 0x0000000d120c7210 */ /* 0x000fca0007f5e0ff */
[----:B------:R-:W-:-:S06]  /*9940*/  IMAD.X R13, RZ, RZ, R19, P2 ;  /* 0x000000ffff0d7224 */ /* 0x000fcc00010e0613 */
[----:B------:R-:W5:Y:S01]  /*9950*/  LDG.E.128 R12, desc[UR60][R12.64] ;  /* 0x0000003c0c0c7981 */ /* 0x000f62000c1e1d00 */
[----:B------:R-:W-:-:S05]  /*9960*/  IMAD.IADD R59, R59, 0x1, R45 ;  /* 0x000000013b3b7824 */ /* 0x000fca00078e022d */
[----:B------:R-:W-:-:S13]  /*9970*/  ISETP.GE.U32.AND P2, PT, R59, R53, PT ;  /* 0x000000353b00720c */ /* 0x000fda0003f46070 */
[----:B------:R-:W-:Y:S05]  /*9980*/  @P2 BRA `(.L_x_1559) ;  /* 0x0000002000bc2947 */ /* 0x000fea0003800000 */
        /* <DEDUP_REMOVED lines=269> */
[----:B------:R-:W-:-:S04]  /*aa60*/  @P2 SHF.R.U32.HI R20, RZ, R21, R20 ;  /* 0x00000015ff142219 */ /* 0x000fc80000011614 */
[----:B------:R-:W-:-:S03]  /*aa70*/  @P2 IADD3 R21, -R20, RZ, RZ ;  /* 0x000000ff14152210 */ /* 0x000fc60007ffe1ff */
[----:B------:R-:W1:Y:S02]  /*aa80*/  @P2 LDC R20, c[0x0][0x3f8] ;  /* 0x0000fe00ff142b82 */ /* 0x000e640000000800 */
[----:B0-----:R-:W-:-:S04]  /*aa90*/  @P2 IMAD R23, R22, R21, R23 ;  /* 0x0000001516172224 */ /* 0x001fc800078e0217 */
[----:B-1----:R-:W-:-:S07]  /*aaa0*/  @P2 IMAD R60, R23, R20, R60 ;  /* 0x00000014173c2224 */ /* 0x002fce00078e023c */
.L_x_1562:
        /* <DEDUP_REMOVED lines=263> */
[----:B------:R-:W-:Y:S01]  /*bb20*/  ULDC.64 UR6, c[0x0][0x380] ;  /* 0x0000e00000067ab9 */ /* 0x000fe20000000a00 */
[----:B------:R-:W-:Y:S01]  /*bb30*/  MOV R26, RZ ;  /* 0x000000ff001a7202 */ /* 0x000fe20000000f00 */
[----:B------:R-:W-:-:S04]  /*bb40*/  ULDC UR4, c[0x0][0x388] ;  /* 0x0000e20000047ab9 */ /* 0x000fc80000000800 */
[----:B------:R-:W-:-:S05]  /*bb50*/  IMAD.HI.U32 R58, R27, UR7, R26 ;  /* 0x000000071b3a7c27 */ /* 0x000fca000f8e001a */
[----:B------:R-:W-:Y:S01]  /*bb60*/  SHF.R.U32.HI R59, RZ, UR4, R58 ;  /* 0x00000004ff3b7c19 */ /* 0x000fe2000801163a */
[----:B------:R-:W0:Y:S01]  /*bb70*/  @P1 LDC.64 R24, c[0x0][0x390] ;  /* 0x0000e400ff181b82 */ /* 0x000e220000000a00 */
[----:B------:R-:W-:Y:S01]  /*bb80*/  @P1 IMAD.MOV.U32 R58, RZ, RZ, RZ ;  /* 0x000000ffff3a1224 */ /* 0x000fe200078e00ff */
[----:B------:R-:W-:-:S03]  /*bb90*/  ULDC UR4, c[0x0][0x3f4] ;  /* 0x0000fd0000047ab9 */ /* 0x000fc60000000800 */
[----:B0-----:R-:W-:-:S03]  /*bba0*/  @P1 IMAD.HI.U32 R24, R59, R24, R58 ;  /* 0x000000183b181227 */ /* 0x001fc600078e003a */
[----:B------:R-:W0:Y:S02]  /*bbb0*/  @P1 LDC R58, c[0x0][0x38c] ;  /* 0x0000e300ff3a1b82 */ /* 0x000e240000000800 */
[----:B------:R-:W-:-:S06]  /*bbc0*/  @P1 SHF.R.U32.HI R24, RZ, R25, R24 ;  /* 0x00000019ff181219 */ /* 0x000fcc0000011618 */
[----:B------:R-:W1:Y:S01]  /*bbd0*/  @P1 LDC R25, c[0x0][0x3f8] ;  /* 0x0000fe00ff191b82 */ /* 0x000e620000000800 */
[----:B------:R-:W-:-:S04]  /*bbe0*/  @P1 IMAD.MOV R61, RZ, RZ, -R24 ;  /* 0x000000ffff3d1224 */ /* 0x000fc800078e0a18 */
[--C-:B0-----:R-:W-:Y:S02]  /*bbf0*/  @P1 IMAD R58, R58, R61, R59.reuse ;  /* 0x0000003d3a3a1224 */ /* 0x101fe400078e023b */
[----:B------:R-:W-:-:S04]  /*bc00*/  IMAD.MOV R59, RZ, RZ, -R59 ;  /* 0x000000ffff3b7224 */ /* 0x000fc800078e0a3b */
[----:B------:R-:W-:-:S04]  /*bc10*/  IMAD R27, R59, UR6, R27 ;  /* 0x000000063b1b7c24 */ /* 0x000fc8000f8e021b */
[----:B------:R-:W-:-:S04]  /*bc20*/  IMAD R60, R27, UR4, R60 ;  /* 0x000000041b3c7c24 */ /* 0x000fc8000f8e023c */
[----:B-1----:R-:W-:-:S07]  /*bc30*/  @P1 IMAD R60, R58, R25, R60 ;  /* 0x000000193a3c1224 */ /* 0x002fce00078e023c */
.L_x_1563:
[----:B------:R-:W-:-:S04]  /*bc40*/  LOP3.LUT R25, R60, 0xfffffff0, RZ, 0xc0, !PT ;  /* 0xfffffff03c197812 */ /* 0x000fc800078ec0ff */
[----:B------:R-:W-:-:S05]  /*bc50*/  IADD3 R24, P1, R18, R25, RZ ;  /* 0x0000001912187210 */ /* 0x000fca0007f3e0ff */
[----:B------:R-:W-:-:S06]  /*bc60*/  IMAD.X R25, RZ, RZ, R19, P1 ;  /* 0x000000ffff197224 */ /* 0x000fcc00008e0613 */
[----:B------:R-:W5:Y:S02]  /*bc70*/  LDG.E.128 R24, desc[UR60][R24.64] ;  /* 0x0000003c18187981 */ /* 0x000f64000c1e1d00 */
.L_x_1559:
[----:B------:R-:W-:Y:S05]  /*bc80*/  BSYNC B0 ;  /* 0x0000000000007941 */ /* 0x000fea0003800000 */
.L_x_1558:
[----:B------:R-:W-:Y:S04]  /*bc90*/  BSSY B0, `(.L_x_1564) ;  /* 0x00000ab000007945 */ /* 0x000fe80003800000 */
[----:B------:R-:W-:Y:S05]  /*bca0*/  @P0 BRA `(.L_x_1565) ;  /* 0x0000000800a40947 */ /* 0x000fea0003800000 */
[----:B------:R-:W-:Y:S01]  /*bcb0*/  DSETP.GTU.AND P0, PT, |R42|, +INF , PT ;  /* 0x7ff000002a00742a */ /* 0x000fe20003f0c200 */
[----:B------:R-:W-:-:S13]  /*bcc0*/  BSSY B1, `(.L_x_1566) ;  /* 0x000000e000017945 */ /* 0x000fda0003800000 */
        /* <DEDUP_REMOVED lines=10> */
.L_x_1567:
[----:B-----5:R-:W-:Y:S01]  /*bd70*/  DSETP.GTU.AND P0, PT, |R8|, +INF , PT ;  /* 0x7ff000000800742a */ /* 0x020fe20003f0c200 */
[----:B------:R-:W-:-:S05]  /*bd80*/  ISETP.LT.U32.AND P1, PT, R3, R44, PT ;  /* 0x0000002c0300720c */ /* 0x000fca0003f21070 */
[----:B------:R-:W-:-:S13]  /*bd90*/  ISETP.LT.OR.EX P0, PT, R0, RZ, !P0, P1 ;  /* 0x000000ff0000720c */ /* 0x000fda0004701710 */
.L_x_1568:
[----:B------:R-:W-:Y:S05]  /*bda0*/  BSYNC B1 ;  /* 0x0000000000017941 */ /* 0x000fea0003800000 */
.L_x_1566:
        /* <DEDUP_REMOVED lines=16> */
.L_x_1570:
[----:B------:R-:W-:Y:S01]  /*beb0*/  DSETP.GTU.AND P0, PT, |R10|, +INF , PT ;  /* 0x7ff000000a00742a */ /* 0x000fe20003f0c200 */
[----:B------:R-:W-:-:S05]  /*bec0*/  ISETP.LT.U32.AND P1, PT, R5, R44, PT ;  /* 0x0000002c0500720c */ /* 0x000fca0003f21070 */
[----:B------:R-:W-:-:S13]  /*bed0*/  ISETP.LT.OR.EX P0, PT, R4, RZ, !P0, P1 ;  /* 0x000000ff0400720c */ /* 0x000fda0004701710 */
.L_x_1571:
[----:B------:R-:W-:Y:S05]  /*bee0*/  BSYNC B1 ;  /* 0x0000000000017941 */ /* 0x000fea0003800000 */
.L_x_1569:
        /* <DEDUP_REMOVED lines=19> */
.L_x_1573:
[----:B------:R-:W-:Y:S01]  /*c020*/  DSETP.GTU.AND P0, PT, |R12|, +INF , PT ;  /* 0x7ff000000c00742a */ /* 0x000fe20003f0c200 */
[----:B------:R-:W-:-:S05]  /*c030*/  ISETP.LT.U32.AND P1, PT, R6, R9, PT ;  /* 0x000000090600720c */ /* 0x000fca0003f21070 */
[----:B------:R-:W-:-:S13]  /*c040*/  ISETP.LT.OR.EX P0, PT, R7, RZ, !P0, P1 ;  /* 0x000000ff0700720c */ /* 0x000fda0004701710 */
.L_x_1574:
[----:B------:R-:W-:Y:S05]  /*c050*/  BSYNC B1 ;  /* 0x0000000000017941 */ /* 0x000fea0003800000 */
.L_x_1572:
        /* <DEDUP_REMOVED lines=16> */
.L_x_1576:
[----:B------:R-:W-:Y:S01]  /*c160*/  DSETP.GTU.AND P0, PT, |R14|, +INF , PT ;  /* 0x7ff000000e00742a */ /* 0x000fe20003f0c200 */
[----:B------:R-:W-:-:S05]  /*c170*/  ISETP.LT.U32.AND P1, PT, R28, R9, PT ;  /* 0x000000091c00720c */ /* 0x000fca0003f21070 */
[----:B------:R-:W-:-:S13]  /*c180*/  ISETP.LT.OR.EX P0, PT, R29, RZ, !P0, P1 ;  /* 0x000000ff1d00720c */ /* 0x000fda0004701710 */
.L_x_1577:
[----:B------:R-:W-:Y:S05]  /*c190*/  BSYNC B1 ;  /* 0x0000000000017941 */ /* 0x000fea0003800000 */
.L_x_1575:
        /* <DEDUP_REMOVED lines=19> */
.L_x_1579:
[----:B------:R-:W-:Y:S01]  /*c2d0*/  DSETP.GTU.AND P0, PT, |R20|, +INF , PT ;  /* 0x7ff000001400742a */ /* 0x000fe20003f0c200 */
[----:B------:R-:W-:-:S05]  /*c2e0*/  ISETP.LT.U32.AND P1, PT, R31, R10, PT ;  /* 0x0000000a1f00720c */ /* 0x000fca0003f21070 */
[----:B------:R-:W-:-:S13]  /*c2f0*/  ISETP.LT.OR.EX P0, PT, R30, RZ, !P0, P1 ;  /* 0x000000ff1e00720c */ /* 0x000fda0004701710 */
.L_x_1580:
[----:B------:R-:W-:Y:S05]  /*c300*/  BSYNC B1 ;  /* 0x0000000000017941 */ /* 0x000fea0003800000 */
.L_x_1578:
        /* <DEDUP_REMOVED lines=16> */
.L_x_1582:
[----:B------:R-:W-:Y:S01]  /*c410*/  DSETP.GTU.AND P0, PT, |R22|, +INF , PT ;  /* 0x7ff000001600742a */ /* 0x000fe20003f0c200 */
[----:B------:R-:W-:-:S05]  /*c420*/  ISETP.LT.U32.AND P1, PT, R33, R10, PT ;  /* 0x0000000a2100720c */ /* 0x000fca0003f21070 */
[----:B------:R-:W-:-:S13]  /*c430*/  ISETP.LT.OR.EX P0, PT, R32, RZ, !P0, P1 ;  /* 0x000000ff2000720c */ /* 0x000fda0004701710 */
.L_x_1583:
[----:B------:R-:W-:Y:S05]  /*c440*/  BSYNC B1 ;  /* 0x0000000000017941 */ /* 0x000fea0003800000 */
.L_x_1581:
        /* <DEDUP_REMOVED lines=19> */
.L_x_1585:
[----:B------:R-:W-:Y:S01]  /*c580*/  DSETP.GTU.AND P0, PT, |R24|, +INF , PT ;  /* 0x7ff000001800742a */ /* 0x000fe20003f0c200 */
[----:B------:R-:W-:-:S05]  /*c590*/  ISETP.LT.U32.AND P1, PT, R35, R12, PT ;  /* 0x0000000c2300720c */ /* 0x000fca0003f21070 */
[----:B------:R-:W-:-:S13]  /*c5a0*/  ISETP.LT.OR.EX P0, PT, R34, RZ, !P0, P1 ;  /* 0x000000ff2200720c */ /* 0x000fda0004701710 */
.L_x_1586:
[----:B------:R-:W-:Y:S05]  /*c5b0*/  BSYNC B1 ;  /* 0x0000000000017941 */ /* 0x000fea0003800000 */
.L_x_1584:
        /* <DEDUP_REMOVED lines=16> */
.L_x_1588:
[----:B------:R-:W-:Y:S01]  /*c6c0*/  DSETP.GTU.AND P0, PT, |R26|, +INF , PT ;  /* 0x7ff000001a00742a */ /* 0x000fe20003f0c200 */
[----:B------:R-:W-:-:S05]  /*c6d0*/  ISETP.LT.U32.AND P1, PT, R37, R12, PT ;  /* 0x0000000c2500720c */ /* 0x000fca0003f21070 */
[----:B------:R-:W-:-:S13]  /*c6e0*/  ISETP.LT.OR.EX P0, PT, R36, RZ, !P0, P1 ;  /* 0x000000ff2400720c */ /* 0x000fda0004701710 */
.L_x_1589:
[----:B------:R-:W-:Y:S05]  /*c6f0*/  BSYNC B1 ;  /* 0x0000000000017941 */ /* 0x000fea0003800000 */
.L_x_1587:
[----:B------:R-:W-:Y:S02]  /*c700*/  FSEL R56, R56, R26, P0 ;  /* 0x0000001a38387208 */ /* 0x000fe40000000000 */
[----:B------:R-:W-:Y:S02]  /*c710*/  FSEL R57, R57, R27, P0 ;  /* 0x0000001b39397208 */ /* 0x000fe40000000000 */
[----:B------:R-:W-:Y:S02]  /*c720*/  SEL R37, R37, R12, P0 ;  /* 0x0000000c25257207 */ /* 0x000fe40000000000 */
[----:B------:R-:W-:-:S07]  /*c730*/  SEL R36, R36, RZ, P0 ;  /* 0x000000ff24247207 */ /* 0x000fce0000000000 */
.L_x_1565:
[----:B------:R-:W-:Y:S05]  /*c740*/  BSYNC B0 ;  /* 0x0000000000007941 */ /* 0x000fea0003800000 */
.L_x_1564:
[----:B------:R-:W-:Y:S01]  /*c750*/  DSETP.GTU.AND P0, PT, |R42|, +INF , PT ;  /* 0x7ff000002a00742a */ /* 0x000fe20003f0c200 */
[----:B------:R-:W-:-:S13]  /*c760*/  BSSY B0, `(.L_x_1590) ;  /* 0x000000e000007945 */ /* 0x000fda0003800000 */
[----:B------:R-:W-:Y:S05]  /*c770*/  @P0 BRA `(.L_x_1591) ;  /* 0x0000000000240947 */ /* 0x000fea0003800000 */
[C-C-:B------:R-:W-:Y:S01]  /*c780*/  DSETP.NEU.AND P2, PT, R42.reuse, R38.reuse, PT ;  /* 0x000000262a00722a */ /* 0x140fe20003f4d000 */
[----:B------:R-:W-:Y:S01]  /*c790*/  ISETP.GE.U32.AND P0, PT, R3, R6, PT ;  /* 0x000000060300720c */ /* 0x000fe20003f06070 */
[----:B------:R-:W-:-:S03]  /*c7a0*/  DSETP.GT.AND P1, PT, R42, R38, PT ;  /* 0x000000262a00722a */ /* 0x000fc60003f24000 */
[----:B------:R-:W-:-:S03]  /*c7b0*/  ISETP.GE.AND.EX P0, PT, R0, R7, PT, P0 ;  /* 0x000000070000720c */ /* 0x000fc60003f06300 */
[----:B-----5:R-:W-:-:S06]  /*c7c0*/  SEL R8, RZ, 0xffffffff, !P1 ;  /* 0xffffffffff087807 */ /* 0x020fcc0004800000 */
[----:B------:R-:W-:-:S04]  /*c7d0*/  @!P2 SEL R8, RZ, 0xffffffff, P0 ;  /* 0xffffffffff08a807 */ /* 0x000fc80000000000 */
[----:B------:R-:W-:-:S04]  /*c7e0*/  LOP3.LUT R8, R8, 0x1, RZ, 0xc0, !PT ;  /* 0x0000000108087812 */ /* 0x000fc800078ec0ff */
[----:B------:R-:W-:Y:S01]  /*c7f0*/  ISETP.EQ.U32.AND P0, PT, R8, 0x1, PT ;  /* 0x000000010800780c */ /* 0x000fe20003f02070 */
[----:B------:R-:W-:-:S12]  /*c800*/  BRA `(.L_x_1592) ;  /* 0x00000000000c7947 */ /* 0x000fd80003800000 */
.L_x_1591:
[----:B------:R-:W-:Y:S01]  /*c810*/  DSETP.GTU.AND P0, PT, |R38|, +INF , PT ;  /* 0x7ff000002600742a */ /* 0x000fe20003f0c200 */
[----:B------:R-:W-:-:S05]  /*c820*/  ISETP.LT.U32.AND P1, PT, R3, R6, PT ;  /* 0x000000060300720c */ /* 0x000fca0003f21070 */
[----:B------:R-:W-:-:S13]  /*c830*/  ISETP.LT.OR.EX P0, PT, R0, R7, !P0, P1 ;  /* 0x000000070000720c */ /* 0x000fda0004701710 */
.L_x_1592:
[----:B------:R-:W-:Y:S05]  /*c840*/  BSYNC B0 ;  /* 0x0000000000007941 */ /* 0x000fea0003800000 */
.L_x_1590:
[----:B------:R-:W-:Y:S01]  /*c850*/  DSETP.GTU.AND P1, PT, |R40|, +INF , PT ;  /* 0x7ff000002800742a */ /* 0x000fe20003f2c200 */
[----:B------:R-:W-:Y:S01]  /*c860*/  BSSY B0, `(.L_x_1593) ;  /* 0x0000012000007945 */ /* 0x000fe20003800000 */
[----:B-----5:R-:W-:Y:S02]  /*c870*/  SEL R10, R3, R6, P0 ;  /* 0x00000006030a7207 */ /* 0x020fe40000000000 */
[----:B------:R-:W-:Y:S02]  /*c880*/  FSEL R8, R42, R38, P0 ;  /* 0x000000262a087208 */ /* 0x000fe40000000000 */
[----:B------:R-:W-:Y:S02]  /*c890*/  FSEL R9, R43, R39, P0 ;  /* 0x000000272b097208 */ /* 0x000fe40000000000 */
[----:B------:R-:W-:-:S06]  /*c8a0*/  SEL R3, R0, R7, P0 ;  /* 0x0000000700037207 */ /* 0x000fcc0000000000 */
        /* <DEDUP_REMOVED lines=10> */
.L_x_1594:
[----:B------:R-:W-:Y:S01]  /*c950*/  DSETP.GTU.AND P0, PT, |R46|, +INF , PT ;  /* 0x7ff000002e00742a */ /* 0x000fe20003f0c200 */
[----:B------:R-:W-:-:S05]  /*c960*/  ISETP.LT.U32.AND P1, PT, R5, R28, PT ;  /* 0x0000001c0500720c */ /* 0x000fca0003f21070 */
[----:B------:R-:W-:-:S13]  /*c970*/  ISETP.LT.OR.EX P0, PT, R4, R29, !P0, P1 ;  /* 0x0000001d0400720c */ /* 0x000fda0004701710 */
.L_x_1595:
[----:B------:R-:W-:Y:S05]  /*c980*/  BSYNC B0 ;  /* 0x0000000000007941 */ /* 0x000fea0003800000 */
.L_x_1593:
[----:B------:R-:W-:Y:S01]  /*c990*/  DSETP.GTU.AND P1, PT, |R8|, +INF , PT ;  /* 0x7ff000000800742a */ /* 0x000fe20003f2c200 */
[----:B------:R-:W-:Y:S01]  /*c9a0*/  BSSY B0, `(.L_x_1596) ;  /* 0x0000012000007945 */ /* 0x000fe20003800000 */
[----:B------:R-:W-:Y:S02]  /*c9b0*/  FSEL R6, R40, R46, P0 ;  /* 0x0000002e28067208 */ /* 0x000fe40000000000 */
[----:B------:R-:W-:Y:S02]  /*c9c0*/  FSEL R7, R41, R47, P0 ;  /* 0x0000002f29077208 */ /* 0x000fe40000000000 */
[----:B------:R-:W-:Y:S02]  /*c9d0*/  SEL R28, R5, R28, P0 ;  /* 0x0000001c051c7207 */ /* 0x000fe40000000000 */
        /* <DEDUP_REMOVED lines=11> */
.L_x_1597:
[----:B------:R-:W-:Y:S01]  /*ca90*/  DSETP.GTU.AND P0, PT, |R48|, +INF , PT ;  /* 0x7ff000003000742a */ /* 0x000fe20003f0c200 */
[----:B------:R-:W-:-:S05]  /*caa0*/  ISETP.LT.U32.AND P1, PT, R10, R31, PT ;  /* 0x0000001f0a00720c */ /* 0x000fca0003f21070 */
[----:B------:R-:W-:-:S13]  /*cab0*/  ISETP.LT.OR.EX P0, PT, R3, R30, !P0, P1 ;  /* 0x0000001e0300720c */ /* 0x000fda0004701710 */
.L_x_1598:
[----:B------:R-:W-:Y:S05]  /*cac0*/  BSYNC B0 ;  /* 0x0000000000007941 */ /* 0x000fea0003800000 */
.L_x_1596:
        /* <DEDUP_REMOVED lines=16> */
.L_x_1600:
[----:B------:R-:W-:Y:S01]  /*cbd0*/  DSETP.GTU.AND P0, PT, |R50|, +INF , PT ;  /* 0x7ff000003200742a */ /* 0x000fe20003f0c200 */
[----:B------:R-:W-:-:S05]  /*cbe0*/  ISETP.LT.U32.AND P1, PT, R28, R33, PT ;  /* 0x000000211c00720c */ /* 0x000fca0003f21070 */
[----:B------:R-:W-:-:S13]  /*cbf0*/  ISETP.LT.OR.EX P0, PT, R29, R32, !P0, P1 ;  /* 0x000000201d00720c */ /* 0x000fda0004701710 */
.L_x_1601:
[----:B------:R-:W-:Y:S05]  /*cc00*/  BSYNC B0 ;  /* 0x0000000000007941 */ /* 0x000fea0003800000 */
.L_x_1599:
        /* <DEDUP_REMOVED lines=16> */
.L_x_1603:
[----:B------:R-:W-:Y:S01]  /*cd10*/  DSETP.GTU.AND P0, PT, |R54|, +INF , PT ;  /* 0x7ff000003600742a */ /* 0x000fe20003f0c200 */
[----:B------:R-:W-:-:S05]  /*cd20*/  ISETP.LT.U32.AND P1, PT, R10, R35, PT ;  /* 0x000000230a00720c */ /* 0x000fca0003f21070 */
[----:B------:R-:W-:-:S13]  /*cd30*/  ISETP.LT.OR.EX P0, PT, R3, R34, !P0, P1 ;  /* 0x000000220300720c */ /* 0x000fda0004701710 */
.L_x_1604:
[----:B------:R-:W-:Y:S05]  /*cd40*/  BSYNC B0 ;  /* 0x0000000000007941 */ /* 0x000fea0003800000 */
.L_x_1602:
        /* <DEDUP_REMOVED lines=16> */
.L_x_1606:
[----:B------:R-:W-:Y:S01]  /*ce50*/  DSETP.GTU.AND P0, PT, |R56|, +INF , PT ;  /* 0x7ff000003800742a */ /* 0x000fe20003f0c200 */
[----:B------:R-:W-:-:S05]  /*ce60*/  ISETP.LT.U32.AND P1, PT, R14, R37, PT ;  /* 0x000000250e00720c */ /* 0x000fca0003f21070 */
[----:B------:R-:W-:-:S13]  /*ce70*/  ISETP.LT.OR.EX P0, PT, R15, R36, !P0, P1 ;  /* 0x000000240f00720c */ /* 0x000fda0004701710 */
.L_x_1607:
[----:B------:R-:W-:Y:S05]  /*ce80*/  BSYNC B0 ;  /* 0x0000000000007941 */ /* 0x000fea0003800000 */
.L_x_1605:
[----:B------:R-:W-:Y:S02]  /*ce90*/  FSEL R12, R8, R56, P0 ;  /* 0x00000038080c7208 */ /* 0x000fe40000000000 */
[----:B------:R-:W-:Y:S02]  /*cea0*/  FSEL R13, R9, R57, P0 ;  /* 0x00000039090d7208 */ /* 0x000fe40000000000 */
[----:B------:R-:W-:Y:S02]  /*ceb0*/  SEL R14, R14, R37, P0 ;  /* 0x000000250e0e7207 */ /* 0x000fe40000000000 */
[----:B------:R-:W-:Y:S01]  /*cec0*/  SEL R15, R15, R36, P0 ;  /* 0x000000240f0f7207 */ /* 0x000fe20000000000 */
[----:B------:R-:W-:Y:S06]  /*ced0*/  BRA `(.L_x_1494) ;  /* 0x0000004400847947 */ /* 0x000fec0003800000 */
.L_x_1529:
[----:B------:R-:W-:Y:S01]  /*cee0*/  ISETP.GE.U32.AND P0, PT, R0, R53, PT ;  /* 0x000000350000720c */ /* 0x000fe20003f06070 */
[----:B------:R-:W-:Y:S01]  /*cef0*/  BSSY B0, `(.L_x_1608) ;  /* 0x00000ee000007945 */ /* 0x000fe20003800000 */
[--C-:B------:R-:W-:Y:S01]  /*cf00*/  IMAD.MOV.U32 R0, RZ, RZ, R5.reuse ;  /* 0x000000ffff007224 */ /* 0x100fe200078e0005 */
[-C--:B------:R-:W-:Y:S01]  /*cf10*/  MOV R25, R5.reuse ;  /* 0x0000000500197202 */ /* 0x080fe20000000f00 */
[--C-:B------:R-:W-:Y:S01]  /*cf20*/  IMAD.MOV.U32 R24, RZ, RZ, R4.reuse ;  /* 0x000000ffff187224 */ /* 0x100fe200078e0004 */
[----:B------:R-:W-:Y:S01]  /*cf30*/  MOV R61, R5 ;  /* 0x00000005003d7202 */ /* 0x000fe20000000f00 */
[--C-:B------:R-:W-:Y:S01]  /*cf40*/  IMAD.MOV.U32 R26, RZ, RZ, R4.reuse ;  /* 0x000000ffff1a7224 */ /* 0x100fe200078e0004 */
[----:B------:R-:W-:Y:S01]  /*cf50*/  MOV R40, R38 ;  /* 0x0000002600287202 */ /* 0x000fe20000000f00 */
        /* <DEDUP_REMOVED lines=8> */
[----:B------:R-:W-:Y:S02]  /*cfe0*/  IMAD.MOV.U32 R59, RZ, RZ, R4 ;  /* 0x000000ffff3b7224 */ /* 0x000fe400078e0004 */
        /* <DEDUP_REMOVED lines=10> */
[----:B------:R-:W-:Y:S01]  /*d090*/  IMAD.MOV.U32 R43, RZ, RZ, R39 ;  /* 0x000000ffff2b7224 */ /* 0x000fe200078e0027 */
[----:B------:R-:W-:Y:S06]  /*d0a0*/  @P0 BRA `(.L_x_1609) ;  /* 0x0000000c00480947 */ /* 0x000fec0003800000 */
[----:B------:R-:W0:Y:S01]  /*d0b0*/  LDC R45, c[0x0][0x234] ;  /* 0x00008d00ff2d7b82 */ /* 0x000e220000000800 */
[--C-:B------:R-:W-:Y:S01]  /*d0c0*/  IMAD.MOV.U32 R0, RZ, RZ, R5.reuse ;  /* 0x000000ffff007224 */ /* 0x100fe200078e0005 */
[----:B------:R-:W-:Y:S01]  /*d0d0*/  MOV R61, R5 ;  /* 0x00000005003d7202 */ /* 0x000fe20000000f00 */
[--C-:B------:R-:W-:Y:S01]  /*d0e0*/  IMAD.MOV.U32 R25, RZ, RZ, R5.reuse ;  /* 0x000000ffff197224 */ /* 0x100fe200078e0005 */
[----:B------:R-:W-:Y:S01]  /*d0f0*/  MOV R30, R38 ;  /* 0x00000026001e7202 */ /* 0x000fe20000000f00 */
        /* <DEDUP_REMOVED lines=21> */
[----:B------:R-:W-:-:S07]  /*d250*/  IMAD.MOV.U32 R43, RZ, RZ, R39 ;  /* 0x000000ffff2b7224 */ /* 0x000fce00078e0027 */
.L_x_1631:
[----:B------:R-:W-:-:S05]  /*d260*/  IMAD R4, R3, R44, RZ ;  /* 0x0000002c03047224 */ /* 0x000fca00078e02ff */
[----:B------:R-:W-:-:S05]  /*d270*/  SHF.R.U32.HI R5, RZ, 0x1, R4 ;  /* 0x00000001ff057819 */ /* 0x000fca0000011604 */
[----:B------:R-:W-:-:S06]  /*d280*/  IMAD.WIDE.U32 R4, R5, 0x10, R18 ;  /* 0x0000001005047825 */ /* 0x000fcc00078e0012 */
[----:B------:R-:W2:Y:S01]  /*d290*/  LDG.E.128 R4, desc[UR60][R4.64] ;  /* 0x0000003c04047981 */ /* 0x000ea2000c1e1d00 */
[----:B0-----:R-:W-:-:S05]  /*d2a0*/  IADD3 R52, R44, R45, RZ ;  /* 0x0000002d2c347210 */ /* 0x001fca0007ffe0ff */
        /* <DEDUP_REMOVED lines=14> */
[----:B------:R-:W-:Y:S01]  /*d390*/  DSETP.GTU.AND P2, PT, |R42|, +INF , PT ;  /* 0x7ff000002a00742a */ /* 0x000fe20003f4c200 */
[----:B------:R-:W-:Y:S01]  /*d3a0*/  PLOP3.LUT P0, PT, PT, PT, PT, 0x80, 0x0 ;  /* 0x000000000000781c */ /* 0x000fe20003f0f070 */
[----:B------:R-:W-:-:S12]  /*d3b0*/  BSSY B1, `(.L_x_1610) ;  /* 0x000001f000017945 */ /* 0x000fd80003800000 */
[C-C-:B--2---:R-:W-:Y:S02]  /*d3c0*/  @!P2 DSETP.NEU.AND P1, PT, R42.reuse, R4.reuse, PT ;  /* 0x000000042a00a22a */ /* 0x144fe40003f2d000 */
        /* <DEDUP_REMOVED lines=26> */
.L_x_1611:
[----:B------:R-:W-:Y:S01]  /*d570*/  DSETP.GTU.AND P0, PT, |R6|, +INF , PT ;  /* 0x7ff000000600742a */ /* 0x000fe20003f0c200 */
[----:B------:R-:W-:-:S05]  /*d580*/  ISETP.LT.U32.AND P1, PT, R51, R44, PT ;  /* 0x0000002c3300720c */ /* 0x000fca0003f21070 */
[----:B------:R-:W-:-:S13]  /*d590*/  ISETP.LT.OR.EX P0, PT, R55, RZ, !P0, P1 ;  /* 0x000000ff3700720c */ /* 0x000fda0004701710 */
.L_x_1612:
[----:B------:R-:W-:Y:S05]  /*d5a0*/  BSYNC B1 ;  /* 0x0000000000017941 */ /* 0x000fea0003800000 */
.L_x_1610:
[----:B------:R-:W-:Y:S01]  /*d5b0*/  DSETP.GTU.AND P1, PT, |R38|, +INF , PT ;  /* 0x7ff000002600742a */ /* 0x000fe20003f2c200 */
[----:B------:R-:W-:Y:S01]  /*d5c0*/  BSSY B1, `(.L_x_1613) ;  /* 0x0000012000017945 */ /* 0x000fe20003800000 */
[----:B------:R-:W-:Y:S02]  /*d5d0*/  SEL R51, R51, R44, P0 ;  /* 0x0000002c33337207 */ /* 0x000fe40000000000 */
        /* <DEDUP_REMOVED lines=13> */
.L_x_1614:
[----:B-----5:R-:W-:Y:S01]  /*d6b0*/  DSETP.GTU.AND P0, PT, |R8|, +INF , PT ;  /* 0x7ff000000800742a */ /* 0x020fe20003f0c200 */
[----:B------:R-:W-:-:S05]  /*d6c0*/  ISETP.LT.U32.AND P1, PT, R49, R52, PT ;  /* 0x000000343100720c */ /* 0x000fca0003f21070 */
[----:B------:R-:W-:-:S13]  /*d6d0*/  ISETP.LT.OR.EX P0, PT, R50, RZ, !P0, P1 ;  /* 0x000000ff3200720c */ /* 0x000fda0004701710 */
.L_x_1615:
[----:B------:R-:W-:Y:S05]  /*d6e0*/  BSYNC B1 ;  /* 0x0000000000017941 */ /* 0x000fea0003800000 */
.L_x_1613:
        /* <DEDUP_REMOVED lines=16> */
.L_x_1617:
[----:B------:R-:W-:Y:S01]  /*d7f0*/  DSETP.GTU.AND P0, PT, |R10|, +INF , PT ;  /* 0x7ff000000a00742a */ /* 0x000fe20003f0c200 */
[----:B------:R-:W-:-:S05]  /*d800*/  ISETP.LT.U32.AND P1, PT, R47, R52, PT ;  /* 0x000000342f00720c */ /* 0x000fca0003f21070 */
[----:B------:R-:W-:-:S13]  /*d810*/  ISETP.LT.OR.EX P0, PT, R48, RZ, !P0, P1 ;  /* 0x000000ff3000720c */ /* 0x000fda0004701710 */
.L_x_1618:
[----:B------:R-:W-:Y:S05]  /*d820*/  BSYNC B1 ;  /* 0x0000000000017941 */ /* 0x000fea0003800000 */
.L_x_1616:
        /* <DEDUP_REMOVED lines=16> */
.L_x_1620:
[----:B------:R-:W-:Y:S01]  /*d930*/  DSETP.GTU.AND P0, PT, |R12|, +INF , PT ;  /* 0x7ff000000c00742a */ /* 0x000fe20003f0c200 */
[----:B------:R-:W-:-:S05]  /*d940*/  ISETP.LT.U32.AND P1, PT, R27, R54, PT ;  /* 0x000000361b00720c */ /* 0x000fca0003f21070 */
[----:B------:R-:W-:-:S13]  /*d950*/  ISETP.LT.OR.EX P0, PT, R46, RZ, !P0, P1 ;  /* 0x000000ff2e00720c */ /* 0x000fda0004701710 */
.L_x_1621:
[----:B------:R-:W-:Y:S05]  /*d960*/  BSYNC B1 ;  /* 0x0000000000017941 */ /* 0x000fea0003800000 */
.L_x_1619:
        /* <DEDUP_REMOVED lines=16> */
.L_x_1623:
[----:B------:R-:W-:Y:S01]  /*da70*/  DSETP.GTU.AND P0, PT, |R14|, +INF , PT ;  /* 0x7ff000000e00742a */ /* 0x000fe20003f0c200 */
[----:B------:R-:W-:-:S05]  /*da80*/  ISETP.LT.U32.AND P1, PT, R25, R54, PT ;  /* 0x000000361900720c */ /* 0x000fca0003f21070 */
[----:B------:R-:W-:-:S13]  /*da90*/  ISETP.LT.OR.EX P0, PT, R26, RZ, !P0, P1 ;  /* 0x000000ff1a00720c */ /* 0x000fda0004701710 */
.L_x_1624:
[----:B------:R-:W-:Y:S05]  /*daa0*/  BSYNC B1 ;  /* 0x0000000000017941 */ /* 0x000fea0003800000 */
.L_x_1622:
        /* <DEDUP_REMOVED lines=16> */
.L_x_1626:
[----:B------:R-:W-:Y:S01]  /*dbb0*/  DSETP.GTU.AND P0, PT, |R20|, +INF , PT ;  /* 0x7ff000001400742a */ /* 0x000fe20003f0c200 */
[----:B------:R-:W-:-:S05]  /*dbc0*/  ISETP.LT.U32.AND P1, PT, R0, R58, PT ;  /* 0x0000003a0000720c */ /* 0x000fca0003f21070 */
[----:B------:R-:W-:-:S13]  /*dbd0*/  ISETP.LT.OR.EX P0, PT, R24, RZ, !P0, P1 ;  /* 0x000000ff1800720c */ /* 0x000fda0004701710 */
.L_x_1627:
[----:B------:R-:W-:Y:S05]  /*dbe0*/  BSYNC B1 ;  /* 0x0000000000017941 */ /* 0x000fea0003800000 */
.L_x_1625:
        /* <DEDUP_REMOVED lines=16> */
.L_x_1629:
[----:B------:R-:W-:Y:S01]  /*dcf0*/  DSETP.GTU.AND P0, PT, |R22|, +INF , PT ;  /* 0x7ff000001600742a */ /* 0x000fe20003f0c200 */
[----:B------:R-:W-:-:S05]  /*dd00*/  ISETP.LT.U32.AND P1, PT, R37, R58, PT ;  /* 0x0000003a2500720c */ /* 0x000fca0003f21070 */
[----:B------:R-:W-:-:S13]  /*dd10*/  ISETP.LT.OR.EX P0, PT, R36, RZ, !P0, P1 ;  /* 0x000000ff2400720c */ /* 0x000fda0004701710 */
.L_x_1630:
[----:B------:R-:W-:Y:S05]  /*dd20*/  BSYNC B1 ;  /* 0x0000000000017941 */ /* 0x000fea0003800000 */
.L_x_1628:
[----:B------:R-:W-:Y:S01]  /*dd30*/  IMAD.IADD R44, R58, 0x1, R45 ;  /* 0x000000013a2c7824 */ /* 0x000fe200078e022d */
[----:B------:R-:W-:Y:S01]  /*dd40*/  ULDC UR4, c[0x0][0x22c] ;  /* 0x00008b0000047ab9 */ /* 0x000fe20000000800 */
[----:B------:R-:W-:Y:S01]  /*dd50*/  SEL R37, R37, R58, P0 ;  /* 0x0000003a25257207 */ /* 0x000fe20000000000 */
[----:B------:R-:W-:Y:S01]  /*dd60*/  IMAD.U32 R53, RZ, RZ, UR4 ;  /* 0x00000004ff357e24 */ /* 0x000fe2000f8e00ff */
[----:B------:R-:W-:Y:S01]  /*dd70*/  FSEL R57, R57, R23, P0 ;  /* 0x0000001739397208 */ /* 0x000fe20000000000 */
[----:B------:R-:W-:Y:S01]  /*dd80*/  IMAD R52, R45, 0x3, R44 ;  /* 0x000000032d347824 */ /* 0x000fe200078e022c */
[----:B------:R-:W-:Y:S02]  /*dd90*/  FSEL R56, R56, R22, P0 ;  /* 0x0000001638387208 */ /* 0x000fe40000000000 */
[----:B------:R-:W-:Y:S02]  /*dda0*/  SEL R36, R36, RZ, P0 ;  /* 0x000000ff24247207 */ /* 0x000fe40000000000 */
[----:B------:R-:W-:-:S13]  /*ddb0*/  ISETP.GE.U32.AND P1, PT, R52, R53, PT ;  /* 0x000000353400720c */ /* 0x000fda0003f26070 */
[----:B------:R-:W-:Y:S05]  /*ddc0*/  @!P1 BRA `(.L_x_1631) ;  /* 0xfffffff400249947 */ /* 0x000fea000383ffff */
.L_x_1609:
[----:B------:R-:W-:Y:S05]  /*ddd0*/  BSYNC B0 ;  /* 0x0000000000007941 */ /* 0x000fea0003800000 */
.L_x_1608:
        /* <DEDUP_REMOVED lines=17> */
[----:B------:R-:W-:-:S05]  /*def0*/  IMAD.IADD R12, R52, 0x1, R45 ;  /* 0x00000001340c7824 */ /* 0x000fca00078e022d */
[----:B------:R-:W-:-:S13]  /*df00*/  ISETP.GE.U32.AND P0, PT, R12, R53, PT ;  /* 0x000000350c00720c */ /* 0x000fda0003f06070 */
[C---:B------:R-:W-:Y:S02]  /*df10*/  @!P0 IMAD R12, R3.reuse, R12, RZ ;  /* 0x0000000c030c8224 */ /* 0x040fe400078e02ff */
[----:B------:R-:W-:-:S03]  /*df20*/  IMAD R3, R3, R52, RZ ;  /* 0x0000003403037224 */ /* 0x000fc600078e02ff */
[----:B------:R-:W-:Y:S02]  /*df30*/  @!P0 SHF.R.U32.HI R13, RZ, 0x1, R12 ;  /* 0x00000001ff0d8819 */ /* 0x000fe4000001160c */
[----:B------:R-:W-:-:S03]  /*df40*/  SHF.R.U32.HI R3, RZ, 0x1, R3 ;  /* 0x00000001ff037819 */ /* 0x000fc60000011603 */
[----:B------:R-:W-:-:S04]  /*df50*/  @!P0 IMAD.WIDE.U32 R12, R13, 0x10, R18 ;  /* 0x000000100d0c8825 */ /* 0x000fc800078e0012 */
[----:B------:R-:W-:Y:S01]  /*df60*/  IMAD.WIDE.U32 R14, R3, 0x10, R18 ;  /* 0x00000010030e7825 */ /* 0x000fe200078e0012 */
[----:B------:R0:W5:Y:S05]  /*df70*/  @!P0 LDG.E.128 R20, desc[UR60][R12.64] ;  /* 0x0000003c0c148981 */ /* 0x00016a000c1e1d00 */
[----:B0-----:R-:W5:Y:S02]  /*df80*/  LDG.E.128 R12, desc[UR60][R14.64] ;  /* 0x0000003c0e0c7981 */ /* 0x001f64000c1e1d00 */
.L_x_1633:
[----:B------:R-:W-:Y:S05]  /*df90*/  BSYNC B0 ;  /* 0x0000000000007941 */ /* 0x000fea0003800000 */
.L_x_1632:
        /* <DEDUP_REMOVED lines=14> */
.L_x_1637:
[----:B-----5:R-:W-:Y:S01]  /*e080*/  DSETP.GTU.AND P0, PT, |R4|, +INF , PT ;  /* 0x7ff000000400742a */ /* 0x020fe20003f0c200 */
[----:B------:R-:W-:-:S05]  /*e090*/  ISETP.LT.U32.AND P1, PT, R61, R44, PT ;  /* 0x0000002c3d00720c */ /* 0x000fca0003f21070 */
[----:B------:R-:W-:-:S13]  /*e0a0*/  ISETP.LT.OR.EX P0, PT, R59, RZ, !P0, P1 ;  /* 0x000000ff3b00720c */ /* 0x000fda0004701710 */
.L_x_1638:
[----:B------:R-:W-:Y:S05]  /*e0b0*/  BSYNC B1 ;  /* 0x0000000000017941 */ /* 0x000fea0003800000 */
.L_x_1636:
        /* <DEDUP_REMOVED lines=16> */
.L_x_1640:
[----:B------:R-:W-:Y:S01]  /*e1c0*/  DSETP.GTU.AND P0, PT, |R6|, +INF , PT ;  /* 0x7ff000000600742a */ /* 0x000fe20003f0c200 */
[----:B------:R-:W-:-:S05]  /*e1d0*/  ISETP.LT.U32.AND P1, PT, R51, R44, PT ;  /* 0x0000002c3300720c */ /* 0x000fca0003f21070 */
[----:B------:R-:W-:-:S13]  /*e1e0*/  ISETP.LT.OR.EX P0, PT, R55, RZ, !P0, P1 ;  /* 0x000000ff3700720c */ /* 0x000fda0004701710 */
.L_x_1641:
[----:B------:R-:W-:Y:S05]  /*e1f0*/  BSYNC B1 ;  /* 0x0000000000017941 */ /* 0x000fea0003800000 */
.L_x_1639:
        /* <DEDUP_REMOVED lines=19> */
.L_x_1643:
[----:B------:R-:W-:Y:S01]  /*e330*/  DSETP.GTU.AND P0, PT, |R8|, +INF , PT ;  /* 0x7ff000000800742a */ /* 0x000fe20003f0c200 */
[----:B------:R-:W-:-:S05]  /*e340*/  ISETP.LT.U32.AND P1, PT, R49, R4, PT ;  /* 0x000000043100720c */ /* 0x000fca0003f21070 */
[----:B------:R-:W-:-:S13]  /*e350*/  ISETP.LT.OR.EX P0, PT, R50, RZ, !P0, P1 ;  /* 0x000000ff3200720c */ /* 0x000fda0004701710 */
.L_x_1644:
[----:B------:R-:W-:Y:S05]  /*e360*/  BSYNC B1 ;  /* 0x0000000000017941 */ /* 0x000fea0003800000 */
.L_x_1642:
        /* <DEDUP_REMOVED lines=16> */
.L_x_1646:
[----:B------:R-:W-:Y:S01]  /*e470*/  DSETP.GTU.AND P0, PT, |R10|, +INF , PT ;  /* 0x7ff000000a00742a */ /* 0x000fe20003f0c200 */
[----:B------:R-:W-:-:S05]  /*e480*/  ISETP.LT.U32.AND P1, PT, R47, R4, PT ;  /* 0x000000042f00720c */ /* 0x000fca0003f21070 */
[----:B------:R-:W-:-:S13]  /*e490*/  ISETP.LT.OR.EX P0, PT, R48, RZ, !P0, P1 ;  /* 0x000000ff3000720c */ /* 0x000fda0004701710 */
.L_x_1647:
[----:B------:R-:W-:Y:S05]  /*e4a0*/  BSYNC B1 ;  /* 0x0000000000017941 */ /* 0x000fea0003800000 */
.L_x_1645:
        /* <DEDUP_REMOVED lines=19> */
.L_x_1649:
[----:B------:R-:W-:Y:S01]  /*e5e0*/  DSETP.GTU.AND P0, PT, |R12|, +INF , PT ;  /* 0x7ff000000c00742a */ /* 0x000fe20003f0c200 */
[----:B------:R-:W-:-:S05]  /*e5f0*/  ISETP.LT.U32.AND P1, PT, R27, R6, PT ;  /* 0x000000061b00720c */ /* 0x000fca0003f21070 */
[----:B------:R-:W-:-:S13]  /*e600*/  ISETP.LT.OR.EX P0, PT, R46, RZ, !P0, P1 ;  /* 0x000000ff2e00720c */ /* 0x000fda0004701710 */
.L_x_1650:
[----:B------:R-:W-:Y:S05]  /*e610*/  BSYNC B1 ;  /* 0x0000000000017941 */ /* 0x000fea0003800000 */
.L_x_1648:
        /* <DEDUP_REMOVED lines=16> */
.L_x_1652:
[----:B------:R-:W-:Y:S01]  /*e720*/  DSETP.GTU.AND P0, PT, |R14|, +INF , PT ;  /* 0x7ff000000e00742a */ /* 0x000fe20003f0c200 */
[----:B------:R-:W-:-:S05]  /*e730*/  ISETP.LT.U32.AND P1, PT, R25, R6, PT ;  /* 0x000000061900720c */ /* 0x000fca0003f21070 */
[----:B------:R-:W-:-:S13]  /*e740*/  ISETP.LT.OR.EX P0, PT, R26, RZ, !P0, P1 ;  /* 0x000000ff1a00720c */ /* 0x000fda0004701710 */
.L_x_1653:
[----:B------:R-:W-:Y:S05]  /*e750*/  BSYNC B1 ;  /* 0x0000000000017941 */ /* 0x000fea0003800000 */
.L_x_1651:
[----:B------:R-:W-:Y:S02]  /*e760*/  IADD3 R4, R6, R45, RZ ;  /* 0x0000002d06047210 */ /* 0x000fe40007ffe0ff */
[----:B------:R-:W-:Y:S02]  /*e770*/  FSEL R30, R30, R14, P0 ;  /* 0x0000000e1e1e7208 */ /* 0x000fe40000000000 */
[----:B------:R-:W-:Y:S02]  /*e780*/  ISETP.GE.U32.AND P1, PT, R4, R53, PT ;  /* 0x000000350400720c */ /* 0x000fe40003f26070 */
[----:B------:R-:W-:Y:S02]  /*e790*/  FSEL R31, R31, R15, P0 ;  /* 0x0000000f1f1f7208 */ /* 0x000fe40000000000 */
[----:B------:R-:W-:Y:S02]  /*e7a0*/  SEL R25, R25, R6, P0 ;  /* 0x0000000619197207 */ /* 0x000fe40000000000 */
[----:B------:R-:W-:-:S07]  /*e7b0*/  SEL R26, R26, RZ, P0 ;  /* 0x000000ff1a1a7207 */ /* 0x000fce0000000000 */
        /* <DEDUP_REMOVED lines=13> */
.L_x_1655:
[----:B------:R-:W-:Y:S01]  /*e890*/  DSETP.GTU.AND P0, PT, |R20|, +INF , PT ;  /* 0x7ff000001400742a */ /* 0x000fe20003f0c200 */
[----:B------:R-:W-:-:S05]  /*e8a0*/  ISETP.LT.U32.AND P1, PT, R0, R4, PT ;  /* 0x000000040000720c */ /* 0x000fca0003f21070 */
[----:B------:R-:W-:-:S13]  /*e8b0*/  ISETP.LT.OR.EX P0, PT, R24, RZ, !P0, P1 ;  /* 0x000000ff1800720c */ /* 0x000fda0004701710 */
.L_x_1656:
[----:B------:R-:W-:Y:S05]  /*e8c0*/  BSYNC B1 ;  /* 0x0000000000017941 */ /* 0x000fea0003800000 */
.L_x_1654:
        /* <DEDUP_REMOVED lines=16> */
.L_x_1658:
[----:B------:R-:W-:Y:S01]  /*e9d0*/  DSETP.GTU.AND P0, PT, |R22|, +INF , PT ;  /* 0x7ff000001600742a */ /* 0x000fe20003f0c200 */
[----:B------:R-:W-:-:S05]  /*e9e0*/  ISETP.LT.U32.AND P1, PT, R37, R4, PT ;  /* 0x000000042500720c */ /* 0x000fca0003f21070 */
[----:B------:R-:W-:-:S13]  /*e9f0*/  ISETP.LT.OR.EX P0, PT, R36, RZ, !P0, P1 ;  /* 0x000000ff2400720c */ /* 0x000fda0004701710 */
.L_x_1659:
[----:B------:R-:W-:Y:S05]  /*ea00*/  BSYNC B1 ;  /* 0x0000000000017941 */ /* 0x000fea0003800000 */
.L_x_1657:
[----:B------:R-:W-:Y:S02]  /*ea10*/  FSEL R56, R56, R22, P0 ;  /* 0x0000001638387208 */ /* 0x000fe40000000000 */
[----:B------:R-:W-:Y:S02]  /*ea20*/  FSEL R57, R57, R23, P0 ;  /* 0x0000001739397208 */ /* 0x000fe40000000000 */
[----:B------:R-:W-:Y:S02]  /*ea30*/  SEL R37, R37, R4, P0 ;  /* 0x0000000425257207 */ /* 0x000fe40000000000 */
[----:B------:R-:W-:-:S07]  /*ea40*/  SEL R36, R36, RZ, P0 ;  /* 0x000000ff24247207 */ /* 0x000fce0000000000 */
.L_x_1635:
[----:B------:R-:W-:Y:S05]  /*ea50*/  BSYNC B0 ;  /* 0x0000000000007941 */ /* 0x000fea0003800000 */
.L_x_1634:
        /* <DEDUP_REMOVED lines=12> */
.L_x_1661:
[----:B------:R-:W-:Y:S01]  /*eb20*/  DSETP.GTU.AND P0, PT, |R38|, +INF , PT ;  /* 0x7ff000002600742a */ /* 0x000fe20003f0c200 */
[----:B------:R-:W-:-:S05]  /*eb30*/  ISETP.LT.U32.AND P1, PT, R61, R49, PT ;  /* 0x000000313d00720c */ /* 0x000fca0003f21070 */
[----:B------:R-:W-:-:S13]  /*eb40*/  ISETP.LT.OR.EX P0, PT, R59, R50, !P0, P1 ;  /* 0x000000323b00720c */ /* 0x000fda0004701710 */
.L_x_1662:
[----:B------:R-:W-:Y:S05]  /*eb50*/  BSYNC B0 ;  /* 0x0000000000007941 */ /* 0x000fea0003800000 */
.L_x_1660:
[----:B------:R-:W-:Y:S01]  /*eb60*/  DSETP.GTU.AND P1, PT, |R40|, +INF , PT ;  /* 0x7ff000002800742a */ /* 0x000fe20003f2c200 */
[----:B------:R-:W-:Y:S01]  /*eb70*/  BSSY B0, `(.L_x_1663) ;  /* 0x0000012000007945 */ /* 0x000fe20003800000 */
[----:B-----5:R-:W-:Y:S02]  /*eb80*/  FSEL R4, R42, R38, P0 ;  /* 0x000000262a047208 */ /* 0x020fe40000000000 */
        /* <DEDUP_REMOVED lines=13> */
.L_x_1664:
[----:B------:R-:W-:Y:S01]  /*ec60*/  DSETP.GTU.AND P0, PT, |R34|, +INF , PT ;  /* 0x7ff000002200742a */ /* 0x000fe20003f0c200 */
[----:B------:R-:W-:-:S05]  /*ec70*/  ISETP.LT.U32.AND P1, PT, R51, R47, PT ;  /* 0x0000002f3300720c */ /* 0x000fca0003f21070 */
[----:B------:R-:W-:-:S13]  /*ec80*/  ISETP.LT.OR.EX P0, PT, R55, R48, !P0, P1 ;  /* 0x000000303700720c */ /* 0x000fda0004701710 */
.L_x_1665:
[----:B------:R-:W-:Y:S05]  /*ec90*/  BSYNC B0 ;  /* 0x0000000000007941 */ /* 0x000fea0003800000 */
.L_x_1663:
        /* <DEDUP_REMOVED lines=16> */
.L_x_1667:
[----:B------:R-:W-:Y:S01]  /*eda0*/  DSETP.GTU.AND P0, PT, |R32|, +INF , PT ;  /* 0x7ff000002000742a */ /* 0x000fe20003f0c200 */
[----:B------:R-:W-:-:S05]  /*edb0*/  ISETP.LT.U32.AND P1, PT, R8, R27, PT ;  /* 0x0000001b0800720c */ /* 0x000fca0003f21070 */
[----:B------:R-:W-:-:S13]  /*edc0*/  ISETP.LT.OR.EX P0, PT, R59, R46, !P0, P1 ;  /* 0x0000002e3b00720c */ /* 0x000fda0004701710 */
.L_x_1668:
[----:B------:R-:W-:Y:S05]  /*edd0*/  BSYNC B0 ;  /* 0x0000000000007941 */ /* 0x000fea0003800000 */
.L_x_1666:
        /* <DEDUP_REMOVED lines=16> */
.L_x_1670:
[----:B------:R-:W-:Y:S01]  /*eee0*/  DSETP.GTU.AND P0, PT, |R30|, +INF , PT ;  /* 0x7ff000001e00742a */ /* 0x000fe20003f0c200 */
[----:B------:R-:W-:-:S05]  /*eef0*/  ISETP.LT.U32.AND P1, PT, R10, R25, PT ;  /* 0x000000190a00720c */ /* 0x000fca0003f21070 */
[----:B------:R-:W-:-:S13]  /*ef00*/  ISETP.LT.OR.EX P0, PT, R55, R26, !P0, P1 ;  /* 0x0000001a3700720c */ /* 0x000fda0004701710 */
.L_x_1671:
[----:B------:R-:W-:Y:S05]  /*ef10*/  BSYNC B0 ;  /* 0x0000000000007941 */ /* 0x000fea0003800000 */
.L_x_1669:
        /* <DEDUP_REMOVED lines=16> */
.L_x_1673:
[----:B------:R-:W-:Y:S01]  /*f020*/  DSETP.GTU.AND P0, PT, |R28|, +INF , PT ;  /* 0x7ff000001c00742a */ /* 0x000fe20003f0c200 */
[----:B------:R-:W-:-:S05]  /*f030*/  ISETP.LT.U32.AND P1, PT, R27, R0, PT ;  /* 0x000000001b00720c */ /* 0x000fca0003f21070 */
[----:B------:R-:W-:-:S13]  /*f040*/  ISETP.LT.OR.EX P0, PT, R59, R24, !P0, P1 ;  /* 0x000000183b00720c */ /* 0x000fda0004701710 */
.L_x_1674:
[----:B------:R-:W-:Y:S05]  /*f050*/  BSYNC B0 ;  /* 0x0000000000007941 */ /* 0x000fea0003800000 */
.L_x_1672:
        /* <DEDUP_REMOVED lines=16> */
.L_x_1676:
[----:B------:R-:W-:Y:S01]  /*f160*/  DSETP.GTU.AND P0, PT, |R56|, +INF , PT ;  /* 0x7ff000003800742a */ /* 0x000fe20003f0c200 */
[----:B------:R-:W-:-:S05]  /*f170*/  ISETP.LT.U32.AND P1, PT, R10, R37, PT ;  /* 0x000000250a00720c */ /* 0x000fca0003f21070 */
[----:B------:R-:W-:-:S13]  /*f180*/  ISETP.LT.OR.EX P0, PT, R15, R36, !P0, P1 ;  /* 0x000000240f00720c */ /* 0x000fda0004701710 */
.L_x_1677:
[----:B------:R-:W-:Y:S05]  /*f190*/  BSYNC B0 ;  /* 0x0000000000007941 */ /* 0x000fea0003800000 */
.L_x_1675:
[----:B------:R-:W-:Y:S02]  /*f1a0*/  FSEL R12, R8, R56, P0 ;  /* 0x00000038080c7208 */ /* 0x000fe40000000000 */
[----:B------:R-:W-:Y:S02]  /*f1b0*/  FSEL R13, R9, R57, P0 ;  /* 0x00000039090d7208 */ /* 0x000fe40000000000 */
[----:B------:R-:W-:Y:S02]  /*f1c0*/  SEL R14, R10, R37, P0 ;  /* 0x000000250a0e7207 */ /* 0x000fe40000000000 */
[----:B------:R-:W-:Y:S01]  /*f1d0*/  SEL R15, R15, R36, P0 ;  /* 0x000000240f0f7207 */ /* 0x000fe20000000000 */
[----:B------:R-:W-:Y:S06]  /*f1e0*/  BRA `(.L_x_1494) ;  /* 0x0000002000c07947 */ /* 0x000fec0003800000 */
.L_x_1528:
[----:B------:R-:W-:Y:S01]  /*f1f0*/  ULDC UR4, c[0x0][0x234] ;  /* 0x00008d0000047ab9 */ /* 0x000fe20000000800 */
[----:B------:R-:W0:Y:S01]  /*f200*/  LDC.64 R32, c[0x0][0x218] ;  /* 0x00008600ff207b82 */ /* 0x000e220000000a00 */
[----:B------:R-:W-:Y:S01]  /*f210*/  IMAD.U32 R55, RZ, RZ, UR4 ;  /* 0x00000004ff377e24 */ /* 0x000fe2000f8e00ff */
[----:B------:R-:W-:Y:S01]  /*f220*/  BSSY B0, `(.L_x_1678) ;  /* 0x00000f0000007945 */ /* 0x000fe20003800000 */
[--C-:B------:R-:W-:Y:S02]  /*f230*/  IMAD.MOV.U32 R56, RZ, RZ, R44.reuse ;  /* 0x000000ffff387224 */ /* 0x100fe400078e002c */
[----:B------:R-:W-:-:S03]  /*f240*/  IMAD R0, R55, 0x3, R44 ;  /* 0x0000000337007824 */ /* 0x000fc600078e022c */
[----:B------:R-:W1:Y:S02]  /*f250*/  LDC R30, c[0x0][0x220] ;  /* 0x00008800ff1e7b82 */ /* 0x000e640000000800 */
[----:B------:R-:W-:-:S06]  /*f260*/  ISETP.GE.U32.AND P0, PT, R0, R53, PT ;  /* 0x000000350000720c */ /* 0x000fcc0003f06070 */
[----:B------:R-:W2:Y:S01]  /*f270*/  LDC R3, c[0x0][0x224] ;  /* 0x00008900ff037b82 */ /* 0x000ea20000000800 */
[--C-:B0-----:R-:W-:Y:S01]  /*f280*/  IMAD.MOV.U32 R46, RZ, RZ, R32.reuse ;  /* 0x000000ffff2e7224 */ /* 0x101fe200078e0020 */
[----:B------:R-:W-:Y:S01]  /*f290*/  MOV R41, R33 ;  /* 0x0000002100297202 */ /* 0x000fe20000000f00 */
[--C-:B------:R-:W-:Y:S02]  /*f2a0*/  IMAD.MOV.U32 R47, RZ, RZ, R33.reuse ;  /* 0x000000ffff2f7224 */ /* 0x100fe400078e0021 */
[--C-:B------:R-:W-:Y:S02]  /*f2b0*/  IMAD.MOV.U32 R44, RZ, RZ, R32.reuse ;  /* 0x000000ffff2c7224 */ /* 0x100fe400078e0020 */
[--C-:B------:R-:W-:Y:S02]  /*f2c0*/  IMAD.MOV.U32 R45, RZ, RZ, R33.reuse ;  /* 0x000000ffff2d7224 */ /* 0x100fe400078e0021 */
[----:B------:R-:W-:Y:S01]  /*f2d0*/  IMAD.MOV.U32 R42, RZ, RZ, R32 ;  /* 0x000000ffff2a7224 */ /* 0x000fe200078e0020 */
[----:B-1----:R-:W-:Y:S01]  /*f2e0*/  MOV R50, R30 ;  /* 0x0000001e00327202 */ /* 0x002fe20000000f00 */
[----:B------:R-:W-:-:S02]  /*f2f0*/  IMAD.MOV.U32 R43, RZ, RZ, R33 ;  /* 0x000000ffff2b7224 */ /* 0x000fc400078e0021 */
[--C-:B------:R-:W-:Y:S02]  /*f300*/  IMAD.MOV.U32 R40, RZ, RZ, R32.reuse ;  /* 0x000000ffff287224 */ /* 0x100fe400078e0020 */
[--C-:B------:R-:W-:Y:S02]  /*f310*/  IMAD.MOV.U32 R38, RZ, RZ, R32.reuse ;  /* 0x000000ffff267224 */ /* 0x100fe400078e0020 */
[--C-:B------:R-:W-:Y:S01]  /*f320*/  IMAD.MOV.U32 R39, RZ, RZ, R33.reuse ;  /* 0x000000ffff277224 */ /* 0x100fe200078e0021 */
[----:B--2---:R-:W-:Y:S01]  /*f330*/  MOV R0, R3 ;  /* 0x0000000300007202 */ /* 0x004fe20000000f00 */
[--C-:B------:R-:W-:Y:S02]  /*f340*/  IMAD.MOV.U32 R36, RZ, RZ, R32.reuse ;  /* 0x000000ffff247224 */ /* 0x100fe400078e0020 */
[----:B------:R-:W-:Y:S02]  /*f350*/  IMAD.MOV.U32 R37, RZ, RZ, R33 ;  /* 0x000000ffff257224 */ /* 0x000fe400078e0021 */
[----:B------:R-:W-:-:S02]  /*f360*/  IMAD.MOV.U32 R34, RZ, RZ, R32 ;  /* 0x000000ffff227224 */ /* 0x000fc400078e0020 */
[----:B------:R-:W-:Y:S02]  /*f370*/  IMAD.MOV.U32 R35, RZ, RZ, R33 ;  /* 0x000000ffff237224 */ /* 0x000fe400078e0021 */
        /* <DEDUP_REMOVED lines=38> */
.L_x_1701:
[----:B------:R-:W-:-:S05]  /*f5e0*/  SHF.R.U32.HI R9, RZ, 0x1, R56 ;  /* 0x00000001ff097819 */ /* 0x000fca0000011638 */
[----:B------:R-:W-:-:S06]  /*f5f0*/  IMAD.WIDE.U32 R8, R9, 0x10, R18 ;  /* 0x0000001009087825 */ /* 0x000fcc00078e0012 */
[----:B------:R-:W2:Y:S01]  /*f600*/  LDG.E.128 R8, desc[UR60][R8.64] ;  /* 0x0000003c08087981 */ /* 0x000ea2000c1e1d00 */
        /* <DEDUP_REMOVED lines=12> */
[----:B------:R-:W-:Y:S01]  /*f6d0*/  DSETP.GTU.AND P2, PT, |R32|, +INF , PT ;  /* 0x7ff000002000742a */ /* 0x000fe20003f4c200 */
[----:B------:R-:W-:Y:S01]  /*f6e0*/  PLOP3.LUT P0, PT, PT, PT, PT, 0x80, 0x0 ;  /* 0x000000000000781c */ /* 0x000fe20003f0f070 */
[----:B------:R-:W-:-:S12]  /*f6f0*/  BSSY B1, `(.L_x_1680) ;  /* 0x000001f000017945 */ /* 0x000fd80003800000 */
[----:B--2---:R-:W-:-:S06]  /*f700*/  @!P2 DSETP.NEU.AND P1, PT, R32, R8, PT ;  /* 0x000000082000a22a */ /* 0x004fcc0003f2d000 */
[----:B------:R-:W-:Y:S01]  /*f710*/  @!P2 PLOP3.LUT P0, PT, P1, PT, PT, 0x80, 0x0 ;  /* 0x000000000000a81c */ /* 0x000fe20000f0f070 */
[----:B------:R-:W-:Y:S01]  /*f720*/  @!P2 DSETP.GT.AND P3, PT, R32, R8, PT ;  /* 0x000000082000a22a */ /* 0x000fe20003f64000 */
[----:B------:R-:W-:-:S04]  /*f730*/  @!P2 ISETP.GE.U32.AND P1, PT, R30, R56, PT ;  /* 0x000000381e00a20c */ /* 0x000fc80003f26070 */
[----:B------:R-:W-:Y:S02]  /*f740*/  @!P2 ISETP.GE.AND.EX P1, PT, R0, RZ, PT, P1 ;  /* 0x000000ff0000a20c */ /* 0x000fe40003f26310 */
[----:B------:R-:W-:-:S05]  /*f750*/  @!P2 SEL R57, RZ, 0xffffffff, !P3 ;  /* 0xffffffffff39a807 */ /* 0x000fca0005800000 */
[----:B------:R-:W-:Y:S01]  /*f760*/  @!P0 SEL R57, RZ, 0xffffffff, P1 ;  /* 0xffffffffff398807 */ /* 0x000fe20000800000 */
[----:B------:R-:W-:Y:S01]  /*f770*/  @P2 DSETP.GTU.AND P1, PT, |R8|, +INF , PT ;  /* 0x7ff000000800242a */ /* 0x000fe20003f2c200 */
[----:B------:R-:W-:Y:S02]  /*f780*/  @P2 ISETP.LT.U32.AND P3, PT, R30, R56, PT ;  /* 0x000000381e00220c */ /* 0x000fe40003f61070 */
        /* <DEDUP_REMOVED lines=18> */
.L_x_1681:
[----:B------:R-:W-:Y:S01]  /*f8b0*/  DSETP.GTU.AND P0, PT, |R10|, +INF , PT ;  /* 0x7ff000000a00742a */ /* 0x000fe20003f0c200 */
[----:B------:R-:W-:-:S05]  /*f8c0*/  ISETP.LT.U32.AND P1, PT, R31, R56, PT ;  /* 0x000000381f00720c */ /* 0x000fca0003f21070 */
[----:B------:R-:W-:-:S13]  /*f8d0*/  ISETP.LT.OR.EX P0, PT, R3, RZ, !P0, P1 ;  /* 0x000000ff0300720c */ /* 0x000fda0004701710 */
.L_x_1682:
[----:B------:R-:W-:Y:S05]  /*f8e0*/  BSYNC B1 ;  /* 0x0000000000017941 */ /* 0x000fea0003800000 */
.L_x_1680:
        /* <DEDUP_REMOVED lines=16> */
.L_x_1684:
[----:B-----5:R-:W-:Y:S01]  /*f9f0*/  DSETP.GTU.AND P0, PT, |R12|, +INF , PT ;  /* 0x7ff000000c00742a */ /* 0x020fe20003f0c200 */
[----:B------:R-:W-:-:S05]  /*fa00*/  ISETP.LT.U32.AND P1, PT, R49, R58, PT ;  /* 0x0000003a3100720c */ /* 0x000fca0003f21070 */
[----:B------:R-:W-:-:S13]  /*fa10*/  ISETP.LT.OR.EX P0, PT, R5, RZ, !P0, P1 ;  /* 0x000000ff0500720c */ /* 0x000fda0004701710 */
.L_x_1685:
[----:B------:R-:W-:Y:S05]  /*fa20*/  BSYNC B1 ;  /* 0x0000000000017941 */ /* 0x000fea0003800000 */
.L_x_1683:
        /* <DEDUP_REMOVED lines=16> */
.L_x_1687:
[----:B------:R-:W-:Y:S01]  /*fb30*/  DSETP.GTU.AND P0, PT, |R14|, +INF , PT ;  /* 0x7ff000000e00742a */ /* 0x000fe20003f0c200 */
[----:B------:R-:W-:-:S05]  /*fb40*/  ISETP.LT.U32.AND P1, PT, R48, R58, PT ;  /* 0x0000003a3000720c */ /* 0x000fca0003f21070 */
[----:B------:R-:W-:-:S13]  /*fb50*/  ISETP.LT.OR.EX P0, PT, R4, RZ, !P0, P1 ;  /* 0x000000ff0400720c */ /* 0x000fda0004701710 */
.L_x_1688:
[----:B------:R-:W-:Y:S05]  /*fb60*/  BSYNC B1 ;  /* 0x0000000000017941 */ /* 0x000fea0003800000 */
.L_x_1686:
        /* <DEDUP_REMOVED lines=16> */
.L_x_1690:
[----:B------:R-:W-:Y:S01]  /*fc70*/  DSETP.GTU.AND P0, PT, |R20|, +INF , PT ;  /* 0x7ff000001400742a */ /* 0x000fe20003f0c200 */
[----:B------:R-:W-:-:S05]  /*fc80*/  ISETP.LT.U32.AND P1, PT, R50, R60, PT ;  /* 0x0000003c3200720c */ /* 0x000fca0003f21070 */
[----:B------:R-:W-:-:S13]  /*fc90*/  ISETP.LT.OR.EX P0, PT, R6, RZ, !P0, P1 ;  /* 0x000000ff0600720c */ /* 0x000fda0004701710 */
.L_x_1691:
[----:B------:R-:W-:Y:S05]  /*fca0*/  BSYNC B1 ;  /* 0x0000000000017941 */ /* 0x000fea0003800000 */
.L_x_1689:
        /* <DEDUP_REMOVED lines=16> */
.L_x_1693:
[----:B------:R-:W-:Y:S01]  /*fdb0*/  DSETP.GTU.AND P0, PT, |R22|, +INF , PT ;  /* 0x7ff000001600742a */ /* 0x000fe20003f0c200 */
[----:B------:R-:W-:-:S05]  /*fdc0*/  ISETP.LT.U32.AND P1, PT, R51, R60, PT ;  /* 0x0000003c3300720c */ /* 0x000fca0003f21070 */
[----:B------:R-:W-:-:S13]  /*fdd0*/  ISETP.LT.OR.EX P0, PT, R7, RZ, !P0, P1 ;  /* 0x000000ff0700720c */ /* 0x000fda0004701710 */
.L_x_1694:
[----:B------:R-:W-:Y:S05]  /*fde0*/  BSYNC B1 ;  /* 0x0000000000017941 */ /* 0x000fea0003800000 */
.L_x_1692:
        /* <DEDUP_REMOVED lines=16> */
.L_x_1696:
[----:B------:R-:W-:Y:S01]  /*fef0*/  DSETP.GTU.AND P0, PT, |R24|, +INF , PT ;  /* 0x7ff000001800742a */ /* 0x000fe20003f0c200 */
[----:B------:R-:W-:-:S05]  /*ff00*/  ISETP.LT.U32.AND P1, PT, R52, R53, PT ;  /* 0x000000353400720c */ /* 0x000fca0003f21070 */
[----:B------:R-:W-:-:S13]  /*ff10*/  ISETP.LT.OR.EX P0, PT, R28, RZ, !P0, P1 ;  /* 0x000000ff1c00720c */ /* 0x000fda0004701710 */
.L_x_1697:
[----:B------:R-:W-:Y:S05]  /*ff20*/  BSYNC B1 ;  /* 0x0000000000017941 */ /* 0x000fea0003800000 */
.L_x_1695:
        /* <DEDUP_REMOVED lines=16> */
.L_x_1699:
[----:B------:R-:W-:Y:S01]  /*10030*/  DSETP.GTU.AND P0, PT, |R26|, +INF , PT ;  /* 0x7ff000001a00742a */ /* 0x000fe20003f0c200 */
[----:B------:R-:W-:-:S05]  /*10040*/  ISETP.LT.U32.AND P1, PT, R54, R53, PT ;  /* 0x000000353600720c */ /* 0x000fca0003f21070 */
[----:B------:R-:W-:-:S13]  /*10050*/  ISETP.LT.OR.EX P0, PT, R29, RZ, !P0, P1 ;  /* 0x000000ff1d00720c */ /* 0x000fda0004701710 */
.L_x_1700:
[----:B------:R-:W-:Y:S05]  /*10060*/  BSYNC B1 ;  /* 0x0000000000017941 */ /* 0x000fea0003800000 */
.L_x_1698:
        /* <DEDUP_REMOVED lines=8> */
[----:B------:R-:W-:-:S02]  /*100f0*/  ISETP.GE.U32.AND P1, PT, R46, R53, PT ;  /* 0x000000352e00720c */ /* 0x000fc40003f26070 */
[----:B------:R-:W-:-:S11]  /*10100*/  MOV R46, R57 ;  /* 0x00000039002e7202 */ /* 0x000fd60000000f00 */
[----:B------:R-:W-:Y:S05]  /*10110*/  @!P1 BRA `(.L_x_1701) ;  /* 0xfffffff400309947 */ /* 0x000fea000383ffff */
.L_x_1679:
[----:B------:R-:W-:Y:S05]  /*10120*/  BSYNC B0 ;  /* 0x0000000000007941 */ /* 0x000fea0003800000 */
.L_x_1678:
        /* <DEDUP_REMOVED lines=17> */
[----:B------:R-:W-:-:S13]  /*10240*/  ISETP.GE.U32.AND P0, PT, R20, R53, PT ;  /* 0x000000351400720c */ /* 0x000fda0003f06070 */
[----:B------:R-:W-:-:S05]  /*10250*/  @!P0 SHF.R.U32.HI R59, RZ, 0x1, R20 ;  /* 0x00000001ff3b8819 */ /* 0x000fca0000011614 */
[----:B------:R-:W-:-:S04]  /*10260*/  @!P0 IMAD.WIDE.U32 R58, R59, 0x10, R18 ;  /* 0x000000103b3a8825 */ /* 0x000fc800078e0012 */
[----:B------:R-:W-:Y:S01]  /*10270*/  IMAD.WIDE.U32 R18, R21, 0x10, R18 ;  /* 0x0000001015127825 */ /* 0x000fe200078e0012 */
[----:B------:R0:W5:Y:S04]  /*10280*/  @!P0 LDG.E.128 R24, desc[UR60][R58.64] ;  /* 0x0000003c3a188981 */ /* 0x000168000c1e1d00 */
[----:B------:R0:W5:Y:S02]  /*10290*/  LDG.E.128 R20, desc[UR60][R18.64] ;  /* 0x0000003c12147981 */ /* 0x000164000c1e1d00 */
.L_x_1703:
[----:B------:R-:W-:Y:S05]  /*102a0*/  BSYNC B0 ;  /* 0x0000000000007941 */ /* 0x000fea0003800000 */
.L_x_1702:
        /* <DEDUP_REMOVED lines=9> */
[----:B0-----:R-:W-:-:S06]  /*10340*/  SEL R18, RZ, 0xffffffff, !P1 ;  /* 0xffffffffff127807 */ /* 0x001fcc0004800000 */
[----:B------:R-:W-:-:S04]  /*10350*/  @!P2 SEL R18, RZ, 0xffffffff, P0 ;  /* 0xffffffffff12a807 */ /* 0x000fc80000000000 */
[----:B------:R-:W-:-:S04]  /*10360*/  LOP3.LUT R18, R18, 0x1, RZ, 0xc0, !PT ;  /* 0x0000000112127812 */ /* 0x000fc800078ec0ff */
[----:B------:R-:W-:Y:S01]  /*10370*/  ISETP.EQ.U32.AND P0, PT, R18, 0x1, PT ;  /* 0x000000011200780c */ /* 0x000fe20003f02070 */
[----:B------:R-:W-:-:S12]  /*10380*/  BRA `(.L_x_1708) ;  /* 0x00000000000c7947 */ /* 0x000fd80003800000 */
.L_x_1707:
[----:B-----5:R-:W-:Y:S01]  /*10390*/  DSETP.GTU.AND P0, PT, |R8|, +INF , PT ;  /* 0x7ff000000800742a */ /* 0x020fe20003f0c200 */
[----:B------:R-:W-:-:S05]  /*103a0*/  ISETP.LT.U32.AND P1, PT, R30, R56, PT ;  /* 0x000000381e00720c */ /* 0x000fca0003f21070 */
[----:B------:R-:W-:-:S13]  /*103b0*/  ISETP.LT.OR.EX P0, PT, R0, RZ, !P0, P1 ;  /* 0x000000ff0000720c */ /* 0x000fda0004701710 */
.L_x_1708:
[----:B------:R-:W-:Y:S05]  /*103c0*/  BSYNC B1 ;  /* 0x0000000000017941 */ /* 0x000fea0003800000 */
.L_x_1706:
        /* <DEDUP_REMOVED lines=16> */
.L_x_1710:
[----:B------:R-:W-:Y:S01]  /*104d0*/  DSETP.GTU.AND P0, PT, |R10|, +INF , PT ;  /* 0x7ff000000a00742a */ /* 0x000fe20003f0c200 */
[----:B------:R-:W-:-:S05]  /*104e0*/  ISETP.LT.U32.AND P1, PT, R31, R56, PT ;  /* 0x000000381f00720c */ /* 0x000fca0003f21070 */
[----:B------:R-:W-:-:S13]  /*104f0*/  ISETP.LT.OR.EX P0, PT, R3, RZ, !P0, P1 ;  /* 0x000000ff0300720c */ /* 0x000fda0004701710 */
.L_x_1711:
[----:B------:R-:W-:Y:S05]  /*10500*/  BSYNC B1 ;  /* 0x0000000000017941 */ /* 0x000fea0003800000 */
.L_x_1709:
        /* <DEDUP_REMOVED lines=19> */
.L_x_1713:
[----:B------:R-:W-:Y:S01]  /*10640*/  DSETP.GTU.AND P0, PT, |R12|, +INF , PT ;  /* 0x7ff000000c00742a */ /* 0x000fe20003f0c200 */
[----:B------:R-:W-:-:S05]  /*10650*/  ISETP.LT.U32.AND P1, PT, R49, R8, PT ;  /* 0x000000083100720c */ /* 0x000fca0003f21070 */
[----:B------:R-:W-:-:S13]  /*10660*/  ISETP.LT.OR.EX P0, PT, R5, RZ, !P0, P1 ;  /* 0x000000ff0500720c */ /* 0x000fda0004701710 */
.L_x_1714:
[----:B------:R-:W-:Y:S05]  /*10670*/  BSYNC B1 ;  /* 0x0000000000017941 */ /* 0x000fea0003800000 */
.L_x_1712:
        /* <DEDUP_REMOVED lines=16> */
.L_x_1716:
[----:B------:R-:W-:Y:S01]  /*10780*/  DSETP.GTU.AND P0, PT, |R14|, +INF , PT ;  /* 0x7ff000000e00742a */ /* 0x000fe20003f0c200 */
[----:B------:R-:W-:-:S05]  /*10790*/  ISETP.LT.U32.AND P1, PT, R48, R8, PT ;  /* 0x000000083000720c */ /* 0x000fca0003f21070 */
[----:B------:R-:W-:-:S13]  /*107a0*/  ISETP.LT.OR.EX P0, PT, R4, RZ, !P0, P1 ;  /* 0x000000ff0400720c */ /* 0x000fda0004701710 */
.L_x_1717:
[----:B------:R-:W-:Y:S05]  /*107b0*/  BSYNC B1 ;  /* 0x0000000000017941 */ /* 0x000fea0003800000 */
.L_x_1715:
        /* <DEDUP_REMOVED lines=19> */
.L_x_1719:
[----:B------:R-:W-:Y:S01]  /*108f0*/  DSETP.GTU.AND P0, PT, |R20|, +INF , PT ;  /* 0x7ff000001400742a */ /* 0x000fe20003f0c200 */
[----:B------:R-:W-:-:S05]  /*10900*/  ISETP.LT.U32.AND P1, PT, R50, R10, PT ;  /* 0x0000000a3200720c */ /* 0x000fca0003f21070 */
[----:B------:R-:W-:-:S13]  /*10910*/  ISETP.LT.OR.EX P0, PT, R6, RZ, !P0, P1 ;  /* 0x000000ff0600720c */ /* 0x000fda0004701710 */
.L_x_1720:
[----:B------:R-:W-:Y:S05]  /*10920*/  BSYNC B1 ;  /* 0x0000000000017941 */ /* 0x000fea0003800000 */
.L_x_1718:
        /* <DEDUP_REMOVED lines=16> */
.L_x_1722:
[----:B------:R-:W-:Y:S01]  /*10a30*/  DSETP.GTU.AND P0, PT, |R22|, +INF , PT ;  /* 0x7ff000001600742a */ /* 0x000fe20003f0c200 */
[----:B------:R-:W-:-:S05]  /*10a40*/  ISETP.LT.U32.AND P1, PT, R51, R10, PT ;  /* 0x0000000a3300720c */ /* 0x000fca0003f21070 */
[----:B------:R-:W-:-:S13]  /*10a50*/  ISETP.LT.OR.EX P0, PT, R7, RZ, !P0, P1 ;  /* 0x000000ff0700720c */ /* 0x000fda0004701710 */
.L_x_1723:
[----:B------:R-:W-:Y:S05]  /*10a60*/  BSYNC B1 ;  /* 0x0000000000017941 */ /* 0x000fea0003800000 */
.L_x_1721:
        /* <DEDUP_REMOVED lines=19> */
.L_x_1725:
[----:B------:R-:W-:Y:S01]  /*10ba0*/  DSETP.GTU.AND P0, PT, |R24|, +INF , PT ;  /* 0x7ff000001800742a */ /* 0x000fe20003f0c200 */
[----:B------:R-:W-:-:S05]  /*10bb0*/  ISETP.LT.U32.AND P1, PT, R52, R55, PT ;  /* 0x000000373400720c */ /* 0x000fca0003f21070 */
[----:B------:R-:W-:-:S13]  /*10bc0*/  ISETP.LT.OR.EX P0, PT, R28, RZ, !P0, P1 ;  /* 0x000000ff1c00720c */ /* 0x000fda0004701710 */
.L_x_1726:
[----:B------:R-:W-:Y:S05]  /*10bd0*/  BSYNC B1 ;  /* 0x0000000000017941 */ /* 0x000fea0003800000 */
.L_x_1724:
        /* <DEDUP_REMOVED lines=16> */
.L_x_1728:
[----:B------:R-:W-:Y:S01]  /*10ce0*/  DSETP.GTU.AND P0, PT, |R26|, +INF , PT ;  /* 0x7ff000001a00742a */ /* 0x000fe20003f0c200 */
[----:B------:R-:W-:-:S05]  /*10cf0*/  ISETP.LT.U32.AND P1, PT, R54, R55, PT ;  /* 0x000000373600720c */ /* 0x000fca0003f21070 */
[----:B------:R-:W-:-:S13]  /*10d00*/  ISETP.LT.OR.EX P0, PT, R29, RZ, !P0, P1 ;  /* 0x000000ff1d00720c */ /* 0x000fda0004701710 */
.L_x_1729:
[----:B------:R-:W-:Y:S05]  /*10d10*/  BSYNC B1 ;  /* 0x0000000000017941 */ /* 0x000fea0003800000 */
.L_x_1727:
[----:B------:R-:W-:Y:S02]  /*10d20*/  FSEL R46, R46, R26, P0 ;  /* 0x0000001a2e2e7208 */ /* 0x000fe40000000000 */
[----:B------:R-:W-:Y:S02]  /*10d30*/  FSEL R47, R47, R27, P0 ;  /* 0x0000001b2f2f7208 */ /* 0x000fe40000000000 */
[----:B------:R-:W-:Y:S02]  /*10d40*/  SEL R54, R54, R55, P0 ;  /* 0x0000003736367207 */ /* 0x000fe40000000000 */
[----:B------:R-:W-:-:S07]  /*10d50*/  SEL R29, R29, RZ, P0 ;  /* 0x000000ff1d1d7207 */ /* 0x000fce0000000000 */
.L_x_1705:
[----:B------:R-:W-:Y:S05]  /*10d60*/  BSYNC B0 ;  /* 0x0000000000007941 */ /* 0x000fea0003800000 */
.L_x_1704:
        /* <DEDUP_REMOVED lines=12> */
.L_x_1731:
[----:B------:R-:W-:Y:S01]  /*10e30*/  DSETP.GTU.AND P0, PT, |R36|, +INF , PT ;  /* 0x7ff000002400742a */ /* 0x000fe20003f0c200 */
[----:B------:R-:W-:-:S05]  /*10e40*/  ISETP.LT.U32.AND P1, PT, R30, R49, PT ;  /* 0x000000311e00720c */ /* 0x000fca0003f21070 */
[----:B------:R-:W-:-:S13]  /*10e50*/  ISETP.LT.OR.EX P0, PT, R0, R5, !P0, P1 ;  /* 0x000000050000720c */ /* 0x000fda0004701710 */
.L_x_1732:
[----:B------:R-:W-:Y:S05]  /*10e60*/  BSYNC B0 ;  /* 0x0000000000007941 */ /* 0x000fea0003800000 */
.L_x_1730:
        /* <DEDUP_REMOVED lines=16> */
.L_x_1734:
[----:B------:R-:W-:Y:S01]  /*10f70*/  DSETP.GTU.AND P0, PT, |R38|, +INF , PT ;  /* 0x7ff000002600742a */ /* 0x000fe20003f0c200 */
[----:B------:R-:W-:-:S05]  /*10f80*/  ISETP.LT.U32.AND P1, PT, R31, R48, PT ;  /* 0x000000301f00720c */ /* 0x000fca0003f21070 */
[----:B------:R-:W-:-:S13]  /*10f90*/  ISETP.LT.OR.EX P0, PT, R3, R4, !P0, P1 ;  /* 0x000000040300720c */ /* 0x000fda0004701710 */
.L_x_1735:
[----:B------:R-:W-:Y:S05]  /*10fa0*/  BSYNC B0 ;  /* 0x0000000000007941 */ /* 0x000fea0003800000 */
.L_x_1733:
        /* <DEDUP_REMOVED lines=16> */
.L_x_1737:
[----:B------:R-:W-:Y:S01]  /*110b0*/  DSETP.GTU.AND P0, PT, |R40|, +INF , PT ;  /* 0x7ff000002800742a */ /* 0x000fe20003f0c200 */
[----:B------:R-:W-:-:S05]  /*110c0*/  ISETP.LT.U32.AND P1, PT, R49, R50, PT ;  /* 0x000000323100720c */ /* 0x000fca0003f21070 */
[----:B------:R-:W-:-:S13]  /*110d0*/  ISETP.LT.OR.EX P0, PT, R13, R6, !P0, P1 ;  /* 0x000000060d00720c */ /* 0x000fda0004701710 */
.L_x_1738:
[----:B------:R-:W-:Y:S05]  /*110e0*/  BSYNC B0 ;  /* 0x0000000000007941 */ /* 0x000fea0003800000 */
.L_x_1736:
        /* <DEDUP_REMOVED lines=16> */
.L_x_1740:
[----:B------:R-:W-:Y:S01]  /*111f0*/  DSETP.GTU.AND P0, PT, |R42|, +INF , PT ;  /* 0x7ff000002a00742a */ /* 0x000fe20003f0c200 */
[----:B------:R-:W-:-:S05]  /*11200*/  ISETP.LT.U32.AND P1, PT, R48, R51, PT ;  /* 0x000000333000720c */ /* 0x000fca0003f21070 */
[----:B------:R-:W-:-:S13]  /*11210*/  ISETP.LT.OR.EX P0, PT, R12, R7, !P0, P1 ;  /* 0x000000070c00720c */ /* 0x000fda0004701710 */
.L_x_1741:
[----:B------:R-:W-:Y:S05]  /*11220*/  BSYNC B0 ;  /* 0x0000000000007941 */ /* 0x000fea0003800000 */
.L_x_1739:
        /* <DEDUP_REMOVED lines=16> */
.L_x_1743:
[----:B------:R-:W-:Y:S01]  /*11330*/  DSETP.GTU.AND P0, PT, |R44|, +INF , PT ;  /* 0x7ff000002c00742a */ /* 0x000fe20003f0c200 */
[----:B------:R-:W-:-:S05]  /*11340*/  ISETP.LT.U32.AND P1, PT, R49, R52, PT ;  /* 0x000000343100720c */ /* 0x000fca0003f21070 */
[----:B------:R-:W-:-:S13]  /*11350*/  ISETP.LT.OR.EX P0, PT, R13, R28, !P0, P1 ;  /* 0x0000001c0d00720c */ /* 0x000fda0004701710 */
.L_x_1744:
[----:B------:R-:W-:Y:S05]  /*11360*/  BSYNC B0 ;  /* 0x0000000000007941 */ /* 0x000fea0003800000 */
.L_x_1742:
        /* <DEDUP_REMOVED lines=16> */
.L_x_1746:
[----:B------:R-:W-:Y:S01]  /*11470*/  DSETP.GTU.AND P0, PT, |R46|, +INF , PT ;  /* 0x7ff000002e00742a */ /* 0x000fe20003f0c200 */
[----:B------:R-:W-:-:S05]  /*11480*/  ISETP.LT.U32.AND P1, PT, R51, R54, PT ;  /* 0x000000363300720c */ /* 0x000fca0003f21070 */
[----:B------:R-:W-:-:S13]  /*11490*/  ISETP.LT.OR.EX P0, PT, R10, R29, !P0, P1 ;  /* 0x0000001d0a00720c */ /* 0x000fda0004701710 */
.L_x_1747:
[----:B------:R-:W-:Y:S05]  /*114a0*/  BSYNC B0 ;  /* 0x0000000000007941 */ /* 0x000fea0003800000 */
.L_x_1745:
[----:B------:R-:W-:Y:S02]  /*114b0*/  FSEL R12, R8, R46, P0 ;  /* 0x0000002e080c7208 */ /* 0x000fe40000000000 */
[----:B------:R-:W-:Y:S02]  /*114c0*/  FSEL R13, R9, R47, P0 ;  /* 0x0000002f090d7208 */ /* 0x000fe40000000000 */
[----:B------:R-:W-:Y:S02]  /*114d0*/  SEL R14, R51, R54, P0 ;  /* 0x00000036330e7207 */ /* 0x000fe40000000000 */
[----:B------:R-:W-:-:S07]  /*114e0*/  SEL R15, R10, R29, P0 ;  /* 0x0000001d0a0f7207 */ /* 0x000fce0000000000 */
.L_x_1494:
[----:B------:R-:W-:Y:S05]  /*114f0*/  BSYNC B6 ;  /* 0x0000000000067941 */ /* 0x000fea0003800000 */
.L_x_1493:
[----:B------:R-:W-:Y:S02]  /*11500*/  ULDC UR4, c[0x0][0x244] ;  /* 0x0000910000047ab9 */ /* 0x000fe40000000800 */
[----:B------:R-:W-:-:S13]  /*11510*/  ISETP.NE.AND P0, PT, RZ, UR4, PT ;  /* 0x00000004ff007c0c */ /* 0x000fda000bf05270 */
[----:B------:R-:W-:Y:S05]  /*11520*/  @!P0 BRA `(.L_x_1748) ;  /* 0x0000000400188947 */ /* 0x000fea0003800000 */
[----:B------:R-:W1:Y:S01]  /*11530*/  S2R R8, SR_CgaCtaId ;  /* 0x0000000000087919 */ /* 0x000e620000008800 */
[----:B------:R-:W2:Y:S01]  /*11540*/  LDC R25, c[0x0][RZ] ;  /* 0x00000000ff197b82 */ /* 0x000ea20000000800 */
[----:B------:R-:W-:-:S05]  /*11550*/  MOV R0, 0x400 ;  /* 0x0000040000007802 */ /* 0x000fca0000000f00 */
[----:B------:R-:W-:Y:S02]  /*11560*/  VIADD R3, R0, 0x10 ;  /* 0x0000001000037836 */ /* 0x000fe40000000000 */
[----:B------:R-:W3:Y:S01]  /*11570*/  LDC R24, c[0x0][0x4] ;  /* 0x00000100ff187b82 */ /* 0x000ee20000000800 */
[----:B--2---:R-:W-:Y:S02]  /*11580*/  IMAD R0, R17, R25, R2 ;  /* 0x0000001911007224 */ /* 0x004fe400078e0202 */
[----:B-1----:R-:W-:-:S05]  /*11590*/  LEA R3, R8, R3, 0x18 ;  /* 0x0000000308037211 */ /* 0x002fca00078ec0ff */
[----:B0-----:R-:W-:Y:S01]  /*115a0*/  IMAD R19, R0, 0x20, R3 ;  /* 0x0000002000137824 */ /* 0x001fe200078e0203 */
[----:B---3--:R-:W-:-:S04]  /*115b0*/  SHF.R.U32.HI R0, RZ, 0x1, R24 ;  /* 0x00000001ff007819 */ /* 0x008fc80000011618 */
[----:B------:R1:W-:Y:S01]  /*115c0*/  STS.128 [R19], R4 ;  /* 0x0000000413007388 */ /* 0x0003e20000000c00 */
[----:B------:R-:W-:-:S03]  /*115d0*/  ISETP.NE.AND P0, PT, R0, RZ, PT ;  /* 0x000000ff0000720c */ /* 0x000fc60003f05270 */
[----:B------:R1:W-:Y:S10]  /*115e0*/  STS.128 [R19+0x10], R12 ;  /* 0x0000100c13007388 */ /* 0x0003f40000000c00 */
[----:B------:R-:W-:Y:S05]  /*115f0*/  @!P0 BRA `(.L_x_1748) ;  /* 0x0000000000e48947 */ /* 0x000fea0003800000 */
.L_x_1757:
[----:B------:R-:W-:Y:S01]  /*11600*/  IMAD.IADD R9, R17, 0x1, R0 ;  /* 0x0000000111097824 */ /* 0x000fe200078e0200 */
[----:B------:R-:W-:Y:S05]  /*11610*/  WARPSYNC.ALL ;  /* 0x0000000000007948 */ /* 0x000fea0003800000 */
[----:B------:R-:W-:Y:S01]  /*11620*/  BAR.SYNC.DEFER_BLOCKING 0x0 ;  /* 0x0000000000007b1d */ /* 0x000fe20000010000 */
[----:B------:R-:W-:-:S04]  /*11630*/  ISETP.GE.U32.AND P0, PT, R9, R24, PT ;  /* 0x000000180900720c */ /* 0x000fc80003f06070 */
[----:B------:R-:W-:Y:S01]  /*11640*/  ISETP.GE.U32.OR P0, PT, R17, R0, P0 ;  /* 0x000000001100720c */ /* 0x000fe20000706470 */
[----:B------:R-:W-:-:S12]  /*11650*/  BSSY B0, `(.L_x_1749) ;  /* 0x0000030000007945 */ /* 0x000fd80003800000 */
[----:B0-2---:R-:W-:Y:S05]  /*11660*/  @P0 BRA `(.L_x_1750) ;  /* 0x0000000000b80947 */ /* 0x005fea0003800000 */
[----:B------:R-:W-:Y:S01]  /*11670*/  IMAD R8, R9, R25, R2 ;  /* 0x0000001909087224 */ /* 0x000fe200078e0202 */
[----:B------:R-:W-:Y:S01]  /*11680*/  DSETP.GTU.AND P0, PT, |R4|, +INF , PT ;  /* 0x7ff000000400742a */ /* 0x000fe20003f0c200 */
[----:B------:R-:W-:Y:S03]  /*11690*/  BSSY B1, `(.L_x_1751) ;  /* 0x0000011000017945 */ /* 0x000fe60003800000 */
[----:B------:R-:W-:-:S05]  /*116a0*/  LEA R18, R8, R3, 0x5 ;  /* 0x0000000308127211 */ /* 0x000fca00078e28ff */
[----:B------:R0:W2:Y:S04]  /*116b0*/  LDS.128 R8, [R18] ;  /* 0x0000000012087984 */ /* 0x0000a80000000c00 */
[----:B------:R0:W3:Y:S01]  /*116c0*/  LDS.128 R20, [R18+0x10] ;  /* 0x0000100012147984 */ /* 0x0000e20000000c00 */
[----:B------:R-:W-:Y:S05]  /*116d0*/  @P0 BRA `(.L_x_1752) ;  /* 0x0000000000240947 */ /* 0x000fea0003800000 */
[C-C-:B--2---:R-:W-:Y:S01]  /*116e0*/  DSETP.NEU.AND P2, PT, R4.reuse, R8.reuse, PT ;  /* 0x000000080400722a */ /* 0x144fe20003f4d000 */
        /* <DEDUP_REMOVED lines=8> */
.L_x_1752:
[----:B--2---:R-:W-:Y:S01]  /*11770*/  DSETP.GTU.AND P0, PT, |R8|, +INF , PT ;  /* 0x7ff000000800742a */ /* 0x004fe20003f0c200 */
[----:B------:R-:W-:-:S05]  /*11780*/  ISETP.LT.U32.AND P1, PT, R6, R10, PT ;  /* 0x0000000a0600720c */ /* 0x000fca0003f21070 */
[----:B------:R-:W-:-:S13]  /*11790*/  ISETP.LT.OR.EX P0, PT, R7, R11, !P0, P1 ;  /* 0x0000000b0700720c */ /* 0x000fda0004701710 */
.L_x_1753:
[----:B------:R-:W-:Y:S05]  /*117a0*/  BSYNC B1 ;  /* 0x0000000000017941 */ /* 0x000fea0003800000 */
.L_x_1751:
[----:B------:R-:W-:Y:S01]  /*117b0*/  DSETP.GTU.AND P1, PT, |R12|, +INF , PT ;  /* 0x7ff000000c00742a */ /* 0x000fe20003f2c200 */
[----:B------:R-:W-:Y:S01]  /*117c0*/  BSSY B1, `(.L_x_1754) ;  /* 0x0000012000017945 */ /* 0x000fe20003800000 */
[----:B-1----:R-:W-:Y:S02]  /*117d0*/  FSEL R4, R4, R8, P0 ;  /* 0x0000000804047208 */ /* 0x002fe40000000000 */
[----:B------:R-:W-:Y:S02]  /*117e0*/  FSEL R5, R5, R9, P0 ;  /* 0x0000000905057208 */ /* 0x000fe40000000000 */
[----:B------:R-:W-:Y:S02]  /*117f0*/  SEL R6, R6, R10, P0 ;  /* 0x0000000a06067207 */ /* 0x000fe40000000000 */
[----:B------:R-:W-:-:S06]  /*11800*/  SEL R7, R7, R11, P0 ;  /* 0x0000000b07077207 */ /* 0x000fcc0000000000 */
[----:B------:R-:W-:Y:S05]  /*11810*/  @P1 BRA `(.L_x_1755) ;  /* 0x0000000000241947 */ /* 0x000fea0003800000 */
[C-C-:B---3--:R-:W-:Y:S01]  /*11820*/  DSETP.NEU.AND P2, PT, R12.reuse, R20.reuse, PT ;  /* 0x000000140c00722a */ /* 0x148fe20003f4d000 */
        /* <DEDUP_REMOVED lines=8> */
.L_x_1755:
[----:B---3--:R-:W-:Y:S01]  /*118b0*/  DSETP.GTU.AND P0, PT, |R20|, +INF , PT ;  /* 0x7ff000001400742a */ /* 0x008fe20003f0c200 */
[----:B------:R-:W-:-:S05]  /*118c0*/  ISETP.LT.U32.AND P1, PT, R14, R22, PT ;  /* 0x000000160e00720c */ /* 0x000fca0003f21070 */
[----:B------:R-:W-:-:S13]  /*118d0*/  ISETP.LT.OR.EX P0, PT, R15, R23, !P0, P1 ;  /* 0x000000170f00720c */ /* 0x000fda0004701710 */
.L_x_1756:
[----:B------:R-:W-:Y:S05]  /*118e0*/  BSYNC B1 ;  /* 0x0000000000017941 */ /* 0x000fea0003800000 */
.L_x_1754:
[----:B------:R-:W-:Y:S01]  /*118f0*/  FSEL R12, R12, R20, P0 ;  /* 0x000000140c0c7208 */ /* 0x000fe20000000000 */
[----:B------:R2:W-:Y:S01]  /*11900*/  STS.128 [R19], R4 ;  /* 0x0000000413007388 */ /* 0x0005e20000000c00 */
[----:B------:R-:W-:Y:S02]  /*11910*/  FSEL R13, R13, R21, P0 ;  /* 0x000000150d0d7208 */ /* 0x000fe40000000000 */
[----:B------:R-:W-:Y:S02]  /*11920*/  SEL R14, R14, R22, P0 ;  /* 0x000000160e0e7207 */ /* 0x000fe40000000000 */
[----:B------:R-:W-:-:S05]  /*11930*/  SEL R15, R15, R23, P0 ;  /* 0x000000170f0f7207 */ /* 0x000fca0000000000 */
[----:B------:R2:W-:Y:S02]  /*11940*/  STS.128 [R19+0x10], R12 ;  /* 0x0000100c13007388 */ /* 0x0005e40000000c00 */
.L_x_1750:
[----:B------:R-:W-:Y:S05]  /*11950*/  BSYNC B0 ;  /* 0x0000000000007941 */ /* 0x000fea0003800000 */
.L_x_1749:
[----:B------:R-:W-:Y:S02]  /*11960*/  ISETP.GT.AND P0, PT, R0, 0x1, PT ;  /* 0x000000010000780c */ /* 0x000fe40003f04270 */
[----:B------:R-:W-:-:S11]  /*11970*/  SHF.R.S32.HI R0, RZ, 0x1, R0 ;  /* 0x00000001ff007819 */ /* 0x000fd60000011400 */
[----:B------:R-:W-:Y:S05]  /*11980*/  @P0 BRA `(.L_x_1757) ;  /* 0xfffffffc001c0947 */ /* 0x000fea000383ffff */
.L_x_1748:
[----:B------:R-:W-:Y:S02]  /*11990*/  ULDC UR4, c[0x0][0x240] ;  /* 0x0000900000047ab9 */ /* 0x000fe40000000800 */
[----:B------:R-:W-:-:S13]  /*119a0*/  ISETP.NE.AND P0, PT, RZ, UR4, PT ;  /* 0x00000004ff007c0c */ /* 0x000fda000bf05270 */
[----:B------:R-:W-:Y:S05]  /*119b0*/  @!P0 BRA `(.L_x_1758) ;  /* 0x0000000800088947 */ /* 0x000fea0003800000 */
[----:B012---:R-:W0:Y:S02]  /*119c0*/  LDC R19, c[0x0][RZ] ;  /* 0x00000000ff137b82 */ /* 0x007e240000000800 */
[----:B0-----:R-:W-:Y:S01]  /*119d0*/  ISETP.GT.AND P0, PT, R19, 0x20, PT ;  /* 0x000000201300780c */ /* 0x001fe20003f04270 */
[----:B------:R-:W-:-:S12]  /*119e0*/  IMAD.MOV.U32 R0, RZ, RZ, R19 ;  /* 0x000000ffff007224 */ /* 0x000fd800078e0013 */
[----:B------:R-:W-:Y:S05]  /*119f0*/  @!P0 BRA `(.L_x_1759) ;  /* 0x0000000400188947 */ /* 0x000fea0003800000 */
[----:B------:R-:W0:Y:S01]  /*11a00*/  S2UR UR5, SR_CgaCtaId ;  /* 0x00000000000579c3 */ /* 0x000e220000008800 */
[----:B------:R-:W-:Y:S01]  /*11a10*/  UMOV UR4, 0x400 ;  /* 0x0000040000047882 */ /* 0x000fe20000000000 */
[-C--:B------:R-:W-:Y:S01]  /*11a20*/  IMAD R17, R17, R19.reuse, R2 ;  /* 0x0000001311117224 */ /* 0x080fe200078e0202 */
[----:B------:R-:W-:Y:S01]  /*11a30*/  UIADD3 UR4, UR4, 0x10, URZ ;  /* 0x0000001004047890 */ /* 0x000fe2000fffe03f */
[----:B------:R-:W-:-:S04]  /*11a40*/  LEA.HI R0, R19, R19, RZ, 0x1 ;  /* 0x0000001313007211 */ /* 0x000fc800078f08ff */
[----:B------:R-:W-:Y:S01]  /*11a50*/  SHF.R.S32.HI R3, RZ, 0x1, R0 ;  /* 0x00000001ff037819 */ /* 0x000fe20000011400 */
[----:B------:R-:W-:-:S03]  /*11a60*/  IMAD.MOV.U32 R0, RZ, RZ, 0x20 ;  /* 0x00000020ff007424 */ /* 0x000fc600078e00ff */
[----:B------:R-:W-:Y:S01]  /*11a70*/  ISETP.GE.AND P0, PT, R3, 0x20, PT ;  /* 0x000000200300780c */ /* 0x000fe20003f06270 */
[----:B0-----:R-:W-:-:S06]  /*11a80*/  ULEA UR4, UR5, UR4, 0x18 ;  /* 0x0000000405047291 */ /* 0x001fcc000f8ec03f */
[----:B------:R-:W-:-:S05]  /*11a90*/  LEA R17, R17, UR4, 0x5 ;  /* 0x0000000411117c11 */ /* 0x000fca000f8e28ff */
[----:B------:R0:W-:Y:S04]  /*11aa0*/  STS.128 [R17], R4 ;  /* 0x0000000411007388 */ /* 0x0001e80000000c00 */
[----:B------:R0:W-:Y:S01]  /*11ab0*/  STS.128 [R17+0x10], R12 ;  /* 0x0000100c11007388 */ /* 0x0001e20000000c00 */
[----:B------:R-:W-:Y:S05]  /*11ac0*/  @!P0 BRA `(.L_x_1759) ;  /* 0x0000000000e48947 */ /* 0x000fea0003800000 */
.L_x_1768:
        /* <DEDUP_REMOVED lines=8> */
[----:B------:R-:W-:Y:S01]  /*11b50*/  DSETP.GTU.AND P0, PT, |R4|, +INF , PT ;  /* 0x7ff000000400742a */ /* 0x000fe20003f0c200 */
[----:B------:R-:W-:Y:S03]  /*11b60*/  BSSY B1, `(.L_x_1762) ;  /* 0x0000010000017945 */ /* 0x000fe60003800000 */
[----:B------:R1:W2:Y:S04]  /*11b70*/  LDS.128 R8, [R0] ;  /* 0x0000000000087984 */ /* 0x0002a80000000c00 */
[----:B------:R1:W3:Y:S06]  /*11b80*/  LDS.128 R20, [R0+0x10] ;  /* 0x0000100000147984 */ /* 0x0002ec0000000c00 */
[----:B------:R-:W-:Y:S05]  /*11b90*/  @P0 BRA `(.L_x_1763) ;  /* 0x0000000000240947 */ /* 0x000fea0003800000 */
[C-C-:B--2---:R-:W-:Y:S01]  /*11ba0*/  DSETP.NEU.AND P2, PT, R4.reuse, R8.reuse, PT ;  /* 0x000000080400722a */ /* 0x144fe20003f4d000 */
[----:B------:R-:W-:Y:S01]  /*11bb0*/  ISETP.GE.U32.AND P0, PT, R6, R10, PT ;  /* 0x0000000a0600720c */ /* 0x000fe20003f06070 */
[----:B------:R-:W-:-:S03]  /*11bc0*/  DSETP.GT.AND P1, PT, R4, R8, PT ;  /* 0x000000080400722a */ /* 0x000fc60003f24000 */
[----:B------:R-:W-:-:S03]  /*11bd0*/  ISETP.GE.AND.EX P0, PT, R7, R11, PT, P0 ;  /* 0x0000000b0700720c */ /* 0x000fc60003f06300 */
[----:B-1----:R-:W-:-:S06]  /*11be0*/  SEL R0, RZ, 0xffffffff, !P1 ;  /* 0xffffffffff007807 */ /* 0x002fcc0004800000 */
[----:B------:R-:W-:-:S04]  /*11bf0*/  @!P2 SEL R0, RZ, 0xffffffff, P0 ;  /* 0xffffffffff00a807 */ /* 0x000fc80000000000 */
[----:B------:R-:W-:-:S04]  /*11c00*/  LOP3.LUT R0, R0, 0x1, RZ, 0xc0, !PT ;  /* 0x0000000100007812 */ /* 0x000fc800078ec0ff */
[----:B------:R-:W-:Y:S01]  /*11c10*/  ISETP.EQ.U32.AND P0, PT, R0, 0x1, PT ;  /* 0x000000010000780c */ /* 0x000fe20003f02070 */
[----:B------:R-:W-:-:S12]  /*11c20*/  BRA `(.L_x_1764) ;  /* 0x00000000000c7947 */ /* 0x000fd80003800000 */
.L_x_1763:
[----:B--2---:R-:W-:Y:S01]  /*11c30*/  DSETP.GTU.AND P0, PT, |R8|, +INF , PT ;  /* 0x7ff000000800742a */ /* 0x004fe20003f0c200 */
[----:B------:R-:W-:-:S05]  /*11c40*/  ISETP.LT.U32.AND P1, PT, R6, R10, PT ;  /* 0x0000000a0600720c */ /* 0x000fca0003f21070 */
[----:B------:R-:W-:-:S13]  /*11c50*/  ISETP.LT.OR.EX P0, PT, R7, R11, !P0, P1 ;  /* 0x0000000b0700720c */ /* 0x000fda0004701710 */
.L_x_1764:
[----:B------:R-:W-:Y:S05]  /*11c60*/  BSYNC B1 ;  /* 0x0000000000017941 */ /* 0x000fea0003800000 */
.L_x_1762:
[----:B------:R-:W-:Y:S01]  /*11c70*/  DSETP.GTU.AND P1, PT, |R12|, +INF , PT ;  /* 0x7ff000000c00742a */ /* 0x000fe20003f2c200 */
[----:B------:R-:W-:Y:S01]  /*11c80*/  BSSY B1, `(.L_x_1765) ;  /* 0x0000012000017945 */ /* 0x000fe20003800000 */
[----:B0-----:R-:W-:Y:S02]  /*11c90*/  FSEL R4, R4, R8, P0 ;  /* 0x0000000804047208 */ /* 0x001fe40000000000 */
        /* <DEDUP_REMOVED lines=13> */
.L_x_1766:
[----:B---3--:R-:W-:Y:S01]  /*11d70*/  DSETP.GTU.AND P0, PT, |R20|, +INF , PT ;  /* 0x7ff000001400742a */ /* 0x008fe20003f0c200 */
[----:B------:R-:W-:-:S05]  /*11d80*/  ISETP.LT.U32.AND P1, PT, R14, R22, PT ;  /* 0x000000160e00720c */ /* 0x000fca0003f21070 */
[----:B------:R-:W-:-:S13]  /*11d90*/  ISETP.LT.OR.EX P0, PT, R15, R23, !P0, P1 ;  /* 0x000000170f00720c */ /* 0x000fda0004701710 */
.L_x_1767:
[----:B------:R-:W-:Y:S05]  /*11da0*/  BSYNC B1 ;  /* 0x0000000000017941 */ /* 0x000fea0003800000 */
.L_x_1765:
[----:B------:R-:W-:Y:S01]  /*11db0*/  FSEL R12, R12, R20, P0 ;  /* 0x000000140c0c7208 */ /* 0x000fe20000000000 */
[----:B------:R2:W-:Y:S01]  /*11dc0*/  STS.128 [R17], R4 ;  /* 0x0000000411007388 */ /* 0x0005e20000000c00 */
[----:B------:R-:W-:Y:S02]  /*11dd0*/  FSEL R13, R13, R21, P0 ;  /* 0x000000150d0d7208 */ /* 0x000fe40000000000 */
[----:B------:R-:W-:Y:S02]  /*11de0*/  SEL R14, R14, R22, P0 ;  /* 0x000000160e0e7207 */ /* 0x000fe40000000000 */
[----:B------:R-:W-:-:S05]  /*11df0*/  SEL R15, R15, R23, P0 ;  /* 0x000000170f0f7207 */ /* 0x000fca0000000000 */
[----:B------:R2:W-:Y:S02]  /*11e00*/  STS.128 [R17+0x10], R12 ;  /* 0x0000100c11007388 */ /* 0x0005e40000000c00 */
.L_x_1761:
[----:B------:R-:W-:Y:S05]  /*11e10*/  BSYNC B0 ;  /* 0x0000000000007941 */ /* 0x000fea0003800000 */
.L_x_1760:
[----:B------:R-:W-:-:S04]  /*11e20*/  SHF.R.S32.HI R3, RZ, 0x1, R3 ;  /* 0x00000001ff037819 */ /* 0x000fc80000011403 */
[----:B------:R-:W-:-:S13]  /*11e30*/  ISETP.GE.AND P0, PT, R3, 0x20, PT ;  /* 0x000000200300780c */ /* 0x000fda0003f06270 */
[----:B------:R-:W-:Y:S05]  /*11e40*/  @P0 BRA `(.L_x_1768) ;  /* 0xfffffffc00200947 */ /* 0x000fea000383ffff */
[----:B-1----:R-:W-:-:S07]  /*11e50*/  IMAD.MOV.U32 R0, RZ, RZ, 0x20 ;  /* 0x00000020ff007424 */ /* 0x002fce00078e00ff */
.L_x_1759:
[----:B------:R-:W-:Y:S01]  /*11e60*/  ISETP.GE.AND P0, PT, R0, 0x2, PT ;  /* 0x000000020000780c */ /* 0x000fe20003f06270 */
[----:B------:R-:W-:Y:S05]  /*11e70*/  WARPSYNC.ALL ;  /* 0x0000000000007948 */ /* 0x000fea0003800000 */
[----:B------:R-:W-:Y:S07]  /*11e80*/  BAR.SYNC.DEFER_BLOCKING 0x0 ;  /* 0x0000000000007b1d */ /* 0x000fee0000010000 */
[----:B------:R-:W-:Y:S05]  /*11e90*/  @!P0 BRA `(.L_x_1758) ;  /* 0x0000000000d08947 */ /* 0x000fea0003800000 */
[----:B------:R-:W-:-:S07]  /*11ea0*/  IMAD.MOV.U32 R3, RZ, RZ, 0x1 ;  /* 0x00000001ff037424 */ /* 0x000fce00078e00ff */
.L_x_1775:
[----:B------:R-:W-:Y:S01]  /*11eb0*/  DSETP.GTU.AND P0, PT, |R4|, +INF , PT ;  /* 0x7ff000000400742a */ /* 0x000fe20003f0c200 */
[----:B------:R1:W3:Y:S01]  /*11ec0*/  SHFL.DOWN PT, R9, R5, R3, 0x1f ;  /* 0x08001f0305097589 */ /* 0x0002e200000e0000 */
[----:B------:R-:W-:Y:S03]  /*11ed0*/  BSSY B0, `(.L_x_1769) ;  /* 0x0000011000007945 */ /* 0x000fe60003800000 */
[----:B------:R1:W4:Y:S04]  /*11ee0*/  SHFL.DOWN PT, R8, R4, R3, 0x1f ;  /* 0x08001f0304087589 */ /* 0x00032800000e0000 */
[----:B------:R1:W1:Y:S04]  /*11ef0*/  SHFL.DOWN PT, R18, R7, R3, 0x1f ;  /* 0x08001f0307127589 */ /* 0x00026800000e0000 */
[----:B0-2---:R0:W2:Y:S01]  /*11f00*/  SHFL.DOWN PT, R17, R6, R3, 0x1f ;  /* 0x08001f0306117589 */ /* 0x0050a200000e0000 */
[----:B------:R-:W-:Y:S05]  /*11f10*/  @P0 BRA `(.L_x_1770) ;  /* 0x0000000000240947 */ /* 0x000fea0003800000 */
[C-C-:B---34-:R-:W-:Y:S01]  /*11f20*/  DSETP.NEU.AND P2, PT, R4.reuse, R8.reuse, PT ;  /* 0x000000080400722a */ /* 0x158fe20003f4d000 */
[----:B--2---:R-:W-:Y:S01]  /*11f30*/  ISETP.GE.U32.AND P0, PT, R6, R17, PT ;  /* 0x000000110600720c */ /* 0x004fe20003f06070 */
[----:B------:R-:W-:-:S03]  /*11f40*/  DSETP.GT.AND P1, PT, R4, R8, PT ;  /* 0x000000080400722a */ /* 0x000fc60003f24000 */
[----:B-1----:R-:W-:-:S03]  /*11f50*/  ISETP.GE.AND.EX P0, PT, R7, R18, PT, P0 ;  /* 0x000000120700720c */ /* 0x002fc60003f06300 */
[----:B------:R-:W-:-:S06]  /*11f60*/  SEL R10, RZ, 0xffffffff, !P1 ;  /* 0xffffffffff0a7807 */ /* 0x000fcc0004800000 */
[----:B------:R-:W-:-:S04]  /*11f70*/  @!P2 SEL R10, RZ, 0xffffffff, P0 ;  /* 0xffffffffff0aa807 */ /* 0x000fc80000000000 */
[----:B------:R-:W-:-:S04]  /*11f80*/  LOP3.LUT R10, R10, 0x1, RZ, 0xc0, !PT ;  /* 0x000000010a0a7812 */ /* 0x000fc800078ec0ff */
[----:B------:R-:W-:Y:S01]  /*11f90*/  ISETP.EQ.U32.AND P0, PT, R10, 0x1, PT ;  /* 0x000000010a00780c */ /* 0x000fe20003f02070 */
[----:B------:R-:W-:-:S12]  /*11fa0*/  BRA `(.L_x_1771) ;  /* 0x00000000000c7947 */ /* 0x000fd80003800000 */
.L_x_1770:
[----:B---34-:R-:W-:Y:S01]  /*11fb0*/  DSETP.GTU.AND P0, PT, |R8|, +INF , PT ;  /* 0x7ff000000800742a */ /* 0x018fe20003f0c200 */
[----:B--2---:R-:W-:-:S05]  /*11fc0*/  ISETP.LT.U32.AND P1, PT, R6, R17, PT ;  /* 0x000000110600720c */ /* 0x004fca0003f21070 */
[----:B-1----:R-:W-:-:S13]  /*11fd0*/  ISETP.LT.OR.EX P0, PT, R7, R18, !P0, P1 ;  /* 0x000000120700720c */ /* 0x002fda0004701710 */
.L_x_1771:
[----:B------:R-:W-:Y:S05]  /*11fe0*/  BSYNC B0 ;  /* 0x0000000000007941 */ /* 0x000fea0003800000 */
.L_x_1769:
[----:B------:R-:W-:Y:S01]  /*11ff0*/  DSETP.GTU.AND P1, PT, |R12|, +INF , PT ;  /* 0x7ff000000c00742a */ /* 0x000fe20003f2c200 */
[----:B------:R1:W2:Y:S01]  /*12000*/  SHFL.DOWN PT, R11, R13, R3, 0x1f ;  /* 0x08001f030d0b7589 */ /* 0x0002a200000e0000 */
[----:B------:R-:W-:Y:S01]  /*12010*/  BSSY B0, `(.L_x_1772) ;  /* 0x0000015000007945 */ /* 0x000fe20003800000 */
[----:B------:R-:W-:Y:S02]  /*12020*/  FSEL R4, R4, R8, P0 ;  /* 0x0000000804047208 */ /* 0x000fe40000000000 */
[----:B------:R1:W3:Y:S01]  /*12030*/  SHFL.DOWN PT, R10, R12, R3, 0x1f ;  /* 0x08001f030c0a7589 */ /* 0x0002e200000e0000 */
[----:B------:R-:W-:Y:S02]  /*12040*/  FSEL R5, R5, R9, P0 ;  /* 0x0000000905057208 */ /* 0x000fe40000000000 */
[----:B0-----:R-:W-:Y:S01]  /*12050*/  SEL R6, R6, R17, P0 ;  /* 0x0000001106067207 */ /* 0x001fe20000000000 */
[----:B------:R1:W0:Y:S01]  /*12060*/  SHFL.DOWN PT, R20, R15, R3, 0x1f ;  /* 0x08001f030f147589 */ /* 0x00022200000e0000 */
[----:B------:R-:W-:-:S03]  /*12070*/  SEL R7, R7, R18, P0 ;  /* 0x0000001207077207 */ /* 0x000fc60000000000 */
[----:B------:R1:W4:Y:S01]  /*12080*/  SHFL.DOWN PT, R19, R14, R3, 0x1f ;  /* 0x08001f030e137589 */ /* 0x00032200000e0000 */
[----:B------:R-:W-:Y:S05]  /*12090*/  @P1 BRA `(.L_x_1773) ;  /* 0x0000000000241947 */ /* 0x000fea0003800000 */
[C-C-:B--23--:R-:W-:Y:S01]  /*120a0*/  DSETP.NEU.AND P2, PT, R12.reuse, R10.reuse, PT ;  /* 0x0000000a0c00722a */ /* 0x14cfe20003f4d000 */
[----:B----4-:R-:W-:Y:S01]  /*120b0*/  ISETP.GE.U32.AND P0, PT, R14, R19, PT ;  /* 0x000000130e00720c */ /* 0x010fe20003f06070 */
[----:B------:R-:W-:-:S03]  /*120c0*/  DSETP.GT.AND P1, PT, R12, R10, PT ;  /* 0x0000000a0c00722a */ /* 0x000fc60003f24000 */
[----:B0-----:R-:W-:-:S03]  /*120d0*/  ISETP.GE.AND.EX P0, PT, R15, R20, PT, P0 ;  /* 0x000000140f00720c */ /* 0x001fc60003f06300 */
[----:B------:R-:W-:-:S06]  /*120e0*/  SEL R8, RZ, 0xffffffff, !P1 ;  /* 0xffffffffff087807 */ /* 0x000fcc0004800000 */
[----:B------:R-:W-:-:S04]  /*120f0*/  @!P2 SEL R8, RZ, 0xffffffff, P0 ;  /* 0xffffffffff08a807 */ /* 0x000fc80000000000 */
[----:B------:R-:W-:-:S04]  /*12100*/  LOP3.LUT R8, R8, 0x1, RZ, 0xc0, !PT ;  /* 0x0000000108087812 */ /* 0x000fc800078ec0ff */
[----:B------:R-:W-:Y:S01]  /*12110*/  ISETP.EQ.U32.AND P0, PT, R8, 0x1, PT ;  /* 0x000000010800780c */ /* 0x000fe20003f02070 */
[----:B------:R-:W-:-:S12]  /*12120*/  BRA `(.L_x_1774) ;  /* 0x00000000000c7947 */ /* 0x000fd80003800000 */
.L_x_1773:
[----:B--23--:R-:W-:Y:S01]  /*12130*/  DSETP.GTU.AND P0, PT, |R10|, +INF , PT ;  /* 0x7ff000000a00742a */ /* 0x00cfe20003f0c200 */
[----:B----4-:R-:W-:-:S05]  /*12140*/  ISETP.LT.U32.AND P1, PT, R14, R19, PT ;  /* 0x000000130e00720c */ /* 0x010fca0003f21070 */
[----:B0-----:R-:W-:-:S13]  /*12150*/  ISETP.LT.OR.EX P0, PT, R15, R20, !P0, P1 ;  /* 0x000000140f00720c */ /* 0x001fda0004701710 */
.L_x_1774:
[----:B------:R-:W-:Y:S05]  /*12160*/  BSYNC B0 ;  /* 0x0000000000007941 */ /* 0x000fea0003800000 */
.L_x_1772:
[----:B-1----:R-:W-:Y:S01]  /*12170*/  IMAD.SHL.U32 R3, R3, 0x2, RZ ;  /* 0x0000000203037824 */ /* 0x002fe200078e00ff */
[----:B------:R-:W-:Y:S02]  /*12180*/  FSEL R12, R12, R10, P0 ;  /* 0x0000000a0c0c7208 */ /* 0x000fe40000000000 */
[----:B------:R-:W-:Y:S02]  /*12190*/  FSEL R13, R13, R11, P0 ;  /* 0x0000000b0d0d7208 */ /* 0x000fe40000000000 */
[----:B------:R-:W-:Y:S02]  /*121a0*/  ISETP.GE.AND P1, PT, R3, R0, PT ;  /* 0x000000000300720c */ /* 0x000fe40003f26270 */
[----:B------:R-:W-:Y:S02]  /*121b0*/  SEL R14, R14, R19, P0 ;  /* 0x000000130e0e7207 */ /* 0x000fe40000000000 */
[----:B------:R-:W-:-:S09]  /*121c0*/  SEL R15, R15, R20, P0 ;  /* 0x000000140f0f7207 */ /* 0x000fd20000000000 */
[----:B------:R-:W-:Y:S05]  /*121d0*/  @!P1 BRA `(.L_x_1775) ;  /* 0xfffffffc00349947 */ /* 0x000fea000383ffff */
.L_x_1758:
[----:B------:R-:W3:Y:S01]  /*121e0*/  LDC R0, c[0x0][0x3fc] ;  /* 0x0000ff00ff007b82 */ /* 0x000ee20000000800 */
[----:B0-2---:R-:W-:Y:S02]  /*121f0*/  IMAD.MOV.U32 R17, RZ, RZ, RZ ;  /* 0x000000ffff117224 */ /* 0x005fe400078e00ff */
[----:B------:R-:W-:Y:S01]  /*12200*/  IMAD.MOV.U32 R18, RZ, RZ, RZ ;  /* 0x000000ffff127224 */ /* 0x000fe200078e00ff */
[----:B---3--:R-:W-:-:S13]  /*12210*/  ISETP.NE.AND P0, PT, R0, RZ, PT ;  /* 0x000000ff0000720c */ /* 0x008fda0003f05270 */
        /* <DEDUP_REMOVED lines=9> */
[----:B------:R-:W-:-:S04]  /*122b0*/  ULDC UR4, c[0x0][0x408] ;  /* 0x0001020000047ab9 */ /* 0x000fc80000000800 */
[----:B------:R-:W-:Y:S01]  /*122c0*/  SHF.L.U32 R9, R8, 0x1, RZ ;  /* 0x0000000108097819 */ /* 0x000fe200000006ff */
        /* <DEDUP_REMOVED lines=266> */
[----:B------:R-:W-:-:S03]  /*13370*/  ULDC UR4, c[0x0][0x5ec] ;  /* 0x00017b0000047ab9 */ /* 0x000fc60000000800 */
[----:B------:R-:W-:-:S05]  /*13380*/  IADD3 R3, -R3, RZ, RZ ;  /* 0x000000ff03037210 */ /* 0x000fca0007ffe1ff */
[----:B------:R-:W-:-:S04]  /*13390*/  IMAD R3, R3, UR6, R9 ;  /* 0x0000000603037c24 */ /* 0x000fc8000f8e0209 */
[----:B------:R-:W-:-:S07]  /*133a0*/  IMAD R18, R3, UR4, R18 ;  /* 0x0000000403127c24 */ /* 0x000fce000f8e0212 */
.L_x_1776:
[----:B-1----:R-:W0:Y:S01]  /*133b0*/  S2R R19, SR_TID.Y ;  /* 0x0000000000137919 */ /* 0x002e220000002200 */
        /* <DEDUP_REMOVED lines=280> */
.L_x_1777:
        /* <DEDUP_REMOVED lines=11> */
.L_x_1783:
        /* <DEDUP_REMOVED lines=8> */
[----:B------:R-:W-:Y:S01]  /*14670*/  IMAD.MOV.U32 R20, RZ, RZ, R16 ;  /* 0x000000ffff147224 */ /* 0x000fe200078e0010 */
[----:B------:R-:W-:-:S07]  /*14680*/  MOV R16, R21 ;  /* 0x0000001500107202 */ /* 0x000fce0000000f00 */
[----:B------:R-:W-:Y:S05]  /*14690*/  CALL.REL.NOINC `($__internal_9_$__cuda_sm20_rem_u64) ;  /* 0x0000006400547944 */ /* 0x000fea0003c00000 */
[----:B------:R-:W-:Y:S02]  /*146a0*/  IMAD.MOV.U32 R10, RZ, RZ, R8 ;  /* 0x000000ffff0a7224 */ /* 0x000fe400078e0008 */
[----:B------:R-:W-:Y:S01]  /*146b0*/  IMAD.MOV.U32 R11, RZ, RZ, R21 ;  /* 0x000000ffff0b7224 */ /* 0x000fe200078e0015 */
[----:B------:R-:W-:Y:S06]  /*146c0*/  BRA `(.L_x_1782) ;  /* 0x00000000004c7947 */ /* 0x000fec0003800000 */
.L_x_1781:
        /* <DEDUP_REMOVED lines=8> */
[----:B------:R-:W-:Y:S01]  /*14750*/  IMAD.HI.U32 R21, R21, R11, R20 ;  /* 0x0000000b15157227 */ /* 0x000fe200078e0014 */
[----:B------:R-:W-:-:S05]  /*14760*/  HFMA2.MMA R11, -RZ, RZ, 0, 0 ;  /* 0x00000000ff0b7435 */ /* 0x000fca00000001ff */
        /* <DEDUP_REMOVED lines=9> */
.L_x_1782:
[----:B------:R-:W-:Y:S05]  /*14800*/  BSYNC B1 ;  /* 0x0000000000017941 */ /* 0x000fea0003800000 */
.L_x_1780:
[----:B------:R-:W-:Y:S01]  /*14810*/  ISETP.NE.U32.AND P0, PT, R10, RZ, PT ;  /* 0x000000ff0a00720c */ /* 0x000fe20003f05070 */
[----:B------:R-:W-:Y:S02]  /*14820*/  IMAD.MOV.U32 R16, RZ, RZ, R0 ;  /* 0x000000ffff107224 */ /* 0x000fe400078e0000 */
[----:B------:R-:W-:Y:S01]  /*14830*/  IMAD.MOV.U32 R21, RZ, RZ, R9 ;  /* 0x000000ffff157224 */ /* 0x000fe200078e0009 */
[----:B------:R-:W-:-:S13]  /*14840*/  ISETP.NE.AND.EX P0, PT, R11, RZ, PT, P0 ;  /* 0x000000ff0b00720c */ /* 0x000fda0003f05300 */
[----:B------:R-:W-:Y:S05]  /*14850*/  @P0 BRA `(.L_x_1783) ;  /* 0xfffffffc00640947 */ /* 0x000fea000383ffff */
[----:B------:R-:W-:Y:S05]  /*14860*/  BSYNC B0 ;  /* 0x0000000000007941 */ /* 0x000fea0003800000 */
.L_x_1779:
[----:B------:R-:W-:Y:S01]  /*14870*/  ISETP.NE.U32.AND P2, PT, R9, RZ, PT ;  /* 0x000000ff0900720c */ /* 0x000fe20003f45070 */
[----:B------:R-:W-:-:S12]  /*14880*/  BSSY B0, `(.L_x_1784) ;  /* 0x000001c000007945 */ /* 0x000fd80003800000 */
[----:B------:R-:W-:Y:S05]  /*14890*/  @!P2 BRA `(.L_x_1785) ;  /* 0x00000000001ca947 */ /* 0x000fea0003800000 */
[----:B------:R-:W-:Y:S01]  /*148a0*/  IMAD.MOV.U32 R8, RZ, RZ, 0x10 ;  /* 0x00000010ff087424 */ /* 0x000fe200078e00ff */
[----:B------:R-:W-:Y:S01]  /*148b0*/  MOV R16, 0x148e0 ;  /* 0x000148e000107802 */ /* 0x000fe20000000f00 */
[----:B------:R-:W-:-:S07]  /*148c0*/  IMAD.MOV.U32 R20, RZ, RZ, RZ ;  /* 0x000000ffff147224 */ /* 0x000fce00078e00ff */
[----:B------:R-:W-:Y:S05]  /*148d0*/  CALL.REL.NOINC `($__internal_8_$__cuda_sm20_div_u64) ;  /* 0x0000005c00ac7944 */ /* 0x000fea0003c00000 */
[----:B------:R-:W-:Y:S02]  /*148e0*/  IMAD.MOV.U32 R10, RZ, RZ, R8 ;  /* 0x000000ffff0a7224 */ /* 0x000fe400078e0008 */
[----:B------:R-:W-:Y:S01]  /*148f0*/  IMAD.MOV.U32 R11, RZ, RZ, R23 ;  /* 0x000000ffff0b7224 */ /* 0x000fe200078e0017 */
[----:B------:R-:W-:Y:S06]  /*14900*/  BRA `(.L_x_1786) ;  /* 0x00000000004c7947 */ /* 0x000fec0003800000 */
.L_x_1785:
        /* <DEDUP_REMOVED lines=9> */
[----:B------:R-:W-:-:S05]  /*149a0*/  IMAD.HI.U32 R10, R10, 0x10, RZ ;  /* 0x000000100a0a7827 */ /* 0x000fca00078e00ff */
[----:B------:R-:W-:-:S05]  /*149b0*/  IADD3 R11, -R10, RZ, RZ ;  /* 0x000000ff0a0b7210 */ /* 0x000fca0007ffe1ff */
        /* <DEDUP_REMOVED lines=8> */
.L_x_1786:
[----:B------:R-:W-:Y:S05]  /*14a40*/  BSYNC B0 ;  /* 0x0000000000007941 */ /* 0x000fea0003800000 */
.L_x_1784:
[----:B------:R-:W-:Y:S04]  /*14a50*/  BSSY B0, `(.L_x_1787) ;  /* 0x000001c000007945 */ /* 0x000fe80003800000 */
        /* <DEDUP_REMOVED lines=8> */
.L_x_1788:
[----:B------:R-:W0:Y:S01]  /*14ae0*/  I2F.U32.RP R16, R0 ;  /* 0x0000000000107306 */ /* 0x000e220000209000 */
[----:B------:R-:W-:-:S07]  /*14af0*/  ISETP.NE.U32.AND P2, PT, R0, RZ, PT ;  /* 0x000000ff0000720c */ /* 0x000fce0003f45070 */
[----:B0-----:R-:W0:Y:S02]  /*14b00*/  MUFU.RCP R16, R16 ;  /* 0x0000001000107308 */ /* 0x001e240000001000 */
[----:B0-----:R-:W-:-:S06]  /*14b10*/  VIADD R8, R16, 0xffffffe ;  /* 0x0ffffffe10087836 */ /* 0x001fcc0000000000 */
[----:B------:R0:W1:Y:S02]  /*14b20*/  F2I.FTZ.U32.TRUNC.NTZ R9, R8 ;  /* 0x0000000800097305 */ /* 0x000064000021f000 */
[----:B0-----:R-:W-:Y:S01]  /*14b30*/  IMAD.MOV.U32 R8, RZ, RZ, RZ ;  /* 0x000000ffff087224 */ /* 0x001fe200078e00ff */
[----:B-1----:R-:W-:-:S05]  /*14b40*/  IADD3 R21, RZ, -R9, RZ ;  /* 0x80000009ff157210 */ /* 0x002fca0007ffe0ff */
[----:B------:R-:W-:-:S04]  /*14b50*/  IMAD R21, R21, R0, RZ ;  /* 0x0000000015157224 */ /* 0x000fc800078e02ff */
[----:B------:R-:W-:-:S06]  /*14b60*/  IMAD.HI.U32 R21, R9, R21, R8 ;  /* 0x0000001509157227 */ /* 0x000fcc00078e0008 */
[----:B------:R-:W-:-:S04]  /*14b70*/  IMAD.HI.U32 R20, R21, 0x8, RZ ;  /* 0x0000000815147827 */ /* 0x000fc800078e00ff */
[----:B------:R-:W-:Y:S02]  /*14b80*/  IMAD.MOV R9, RZ, RZ, -R20 ;  /* 0x000000ffff097224 */ /* 0x000fe400078e0a14 */
[----:B------:R-:W-:Y:S02]  /*14b90*/  IMAD.MOV.U32 R21, RZ, RZ, RZ ;  /* 0x000000ffff157224 */ /* 0x000fe400078e00ff */
[----:B------:R-:W-:-:S05]  /*14ba0*/  IMAD R9, R0, R9, 0x8 ;  /* 0x0000000800097424 */ /* 0x000fca00078e0209 */
[----:B------:R-:W-:-:S13]  /*14bb0*/  ISETP.GE.U32.AND P0, PT, R9, R0, PT ;  /* 0x000000000900720c */ /* 0x000fda0003f06070 */
[----:B------:R-:W-:Y:S02]  /*14bc0*/  @P0 IMAD.IADD R9, R9, 0x1, -R0 ;  /* 0x0000000109090824 */ /* 0x000fe400078e0a00 */
[----:B------:R-:W-:-:S03]  /*14bd0*/  @P0 VIADD R20, R20, 0x1 ;  /* 0x0000000114140836 */ /* 0x000fc60000000000 */
[----:B------:R-:W-:-:S13]  /*14be0*/  ISETP.GE.U32.AND P1, PT, R9, R0, PT ;  /* 0x000000000900720c */ /* 0x000fda0003f26070 */
[----:B------:R-:W-:Y:S01]  /*14bf0*/  @P1 VIADD R20, R20, 0x1 ;  /* 0x0000000114141836 */ /* 0x000fe20000000000 */
[----:B------:R-:W-:-:S07]  /*14c00*/  @!P2 LOP3.LUT R20, RZ, R0, RZ, 0x33, !PT ;  /* 0x00000000ff14a212 */ /* 0x000fce00078e33ff */
.L_x_1789:
[----:B------:R-:W-:Y:S05]  /*14c10*/  BSYNC B0 ;  /* 0x0000000000007941 */ /* 0x000fea0003800000 */
.L_x_1787:
        /* <DEDUP_REMOVED lines=10> */
[----:B------:R-:W-:Y:S05]  /*14cc0*/  CALL.REL.NOINC `($__internal_8_$__cuda_sm20_div_u64) ;  /* 0x0000005800b07944 */ /* 0x000fea0003c00000 */
[----:B------:R-:W-:Y:S01]  /*14cd0*/  IMAD.MOV.U32 R9, RZ, RZ, R23 ;  /* 0x000000ffff097224 */ /* 0x000fe200078e0017 */
[----:B------:R-:W-:Y:S06]  /*14ce0*/  BRA `(.L_x_1792) ;  /* 0x0000000000507947 */ /* 0x000fec0003800000 */
.L_x_1791:
        /* <DEDUP_REMOVED lines=13> */
[----:B------:R-:W-:Y:S02]  /*14dc0*/  @P0 IMAD.IADD R9, R9, 0x1, -R20 ;  /* 0x0000000109090824 */ /* 0x000fe400078e0a14 */
[----:B------:R-:W-:-:S03]  /*14dd0*/  @P0 VIADD R11, R11, 0x1 ;  /* 0x000000010b0b0836 */ /* 0x000fc60000000000 */
[----:B------:R-:W-:Y:S01]  /*14de0*/  ISETP.GE.U32.AND P1, PT, R9, R20, PT ;  /* 0x000000140900720c */ /* 0x000fe20003f26070 */
[----:B------:R-:W-:-:S12]  /*14df0*/  HFMA2.MMA R9, -RZ, RZ, 0, 0 ;  /* 0x00000000ff097435 */ /* 0x000fd800000001ff */
[----:B------:R-:W-:Y:S01]  /*14e00*/  @P1 VIADD R11, R11, 0x1 ;  /* 0x000000010b0b1836 */ /* 0x000fe20000000000 */
[----:B------:R-:W-:-:S05]  /*14e10*/  @!P2 LOP3.LUT R11, RZ, R20, RZ, 0x33, !PT ;  /* 0x00000014ff0ba212 */ /* 0x000fca00078e33ff */
[----:B------:R-:W-:-:S07]  /*14e20*/  IMAD.MOV.U32 R8, RZ, RZ, R11 ;  /* 0x000000ffff087224 */ /* 0x000fce00078e000b */
.L_x_1792:
[----:B------:R-:W-:Y:S05]  /*14e30*/  BSYNC B0 ;  /* 0x0000000000007941 */ /* 0x000fea0003800000 */
.L_x_1790:
[----:B------:R-:W-:Y:S02]  /*14e40*/  ULDC.64 UR4, c[0x0][0x610] ;  /* 0x0001840000047ab9 */ /* 0x000fe40000000a00 */
[----:B------:R-:W-:-:S04]  /*14e50*/  IADD3 R8, P0, R8, UR4, RZ ;  /* 0x0000000408087c10 */ /* 0x000fc8000ff1e0ff */
[----:B------:R-:W-:-:S05]  /*14e60*/  IADD3.X R9, R9, UR5, RZ, P0, !PT ;  /* 0x0000000509097c10 */ /* 0x000fca00087fe4ff */
[----:B------:R-:W-:-:S07]  /*14e70*/  IMAD.MOV.U32 R0, RZ, RZ, R9 ;  /* 0x000000ffff007224 */ /* 0x000fce00078e0009 */
.L_x_1778:
        /* <DEDUP_REMOVED lines=288> */
.L_x_1794:
        /* <DEDUP_REMOVED lines=275> */
.L_x_1795:
        /* <DEDUP_REMOVED lines=14> */
.L_x_1797:
[----:B------:R-:W-:Y:S05]  /*17290*/  BSYNC B0 ;  /* 0x0000000000007941 */ /* 0x000fea0003800000 */
.L_x_1796:
[----:B------:R-:W-:Y:S01]  /*172a0*/  PRMT R10, R10, 0x9910, RZ ;  /* 0x000099100a0a7816 */ /* 0x000fe200000000ff */
[----:B------:R-:W-:Y:S01]  /*172b0*/  BSSY B0, `(.L_x_1798) ;  /* 0x0000010000007945 */ /* 0x000fe20003800000 */
[----:B------:R-:W-:Y:S02]  /*172c0*/  LOP3.LUT P0, RZ, R2, R19, RZ, 0xfc, !PT ;  /* 0x0000001302ff7212 */ /* 0x000fe4000780fcff */
[----:B------:R-:W-:-:S13]  /*172d0*/  ISETP.NE.AND P1, PT, R10, RZ, PT ;  /* 0x000000ff0a00720c */ /* 0x000fda0003f25270 */
[----:B------:R-:W-:Y:S05]  /*172e0*/  @!P1 BRA `(.L_x_1799) ;  /* 0x0000000000309947 */ /* 0x000fea0003800000 */
[----:B------:R-:W0:Y:S01]  /*172f0*/  S2UR UR4, SR_CTAID.Y ;  /* 0x00000000000479c3 */ /* 0x000e220000002600 */
[----:B------:R-:W-:-:S07]  /*17300*/  ISETP.NE.AND P2, PT, R20, RZ, PT ;  /* 0x000000ff1400720c */ /* 0x000fce0003f45270 */
        /* <DEDUP_REMOVED lines=9> */
[----:B------:R0:W-:Y:S02]  /*173a0*/  STG.E.64 desc[UR60][R10.64+0x18], R14 ;  /* 0x0000180e0a007986 */ /* 0x0001e4000c101b3c */
.L_x_1799:
[----:B------:R-:W-:Y:S05]  /*173b0*/  BSYNC B0 ;  /* 0x0000000000007941 */ /* 0x000fea0003800000 */
.L_x_1798:
        /* <DEDUP_REMOVED lines=35> */
.L_x_1801:
[----:B------:R-:W-:Y:S05]  /*175f0*/  BSYNC B0 ;  /* 0x0000000000007941 */ /* 0x000fea0003800000 */
.L_x_1800:
[----:B------:R-:W2:Y:S08]  /*17600*/  S2UR UR5, SR_CgaCtaId ;  /* 0x00000000000579c3 */ /* 0x000eb00000008800 */
[----:B------:R-:W-:Y:S06]  /*17610*/  BAR.SYNC.DEFER_BLOCKING 0x0 ;  /* 0x0000000000007b1d */ /* 0x000fec0000010000 */
[----:B------:R-:W-:-:S02]  /*17620*/  UMOV UR4, 0x400 ;  /* 0x0000040000047882 */ /* 0x000fc40000000000 */
[----:B--2---:R-:W-:-:S09]  /*17630*/  ULEA UR4, UR5, UR4, 0x18 ;  /* 0x0000000405047291 */ /* 0x004fd2000f8ec03f */
[----:B01----:R-:W0:Y:S02]  /*17640*/  LDS.U8 R4, [UR4] ;  /* 0x00000004ff047984 */ /* 0x003e240008000000 */
[----:B0-----:R-:W-:-:S13]  /*17650*/  ISETP.NE.AND P0, PT, R4, RZ, PT ;  /* 0x000000ff0400720c */ /* 0x001fda0003f05270 */
[----:B------:R-:W-:Y:S05]  /*17660*/  @!P0 EXIT ;  /* 0x000000000000894d */ /* 0x000fea0003800000 */
[----:B------:R-:W-:Y:S01]  /*17670*/  ISETP.NE.AND P0, PT, R20, RZ, PT ;  /* 0x000000ff1400720c */ /* 0x000fe20003f05270 */
[----:B------:R-:W-:Y:S01]  /*17680*/  @!PT LDS RZ, [RZ] ;  /* 0x00000000fffff984 */ /* 0x000fe20000000800 */
[----:B------:R-:W-:Y:S01]  /*17690*/  @!PT LDS RZ, [RZ] ;  /* 0x00000000fffff984 */ /* 0x000fe20000000800 */
[----:B------:R-:W-:Y:S01]  /*176a0*/  @!PT LDS RZ, [RZ] ;  /* 0x00000000fffff984 */ /* 0x000fe20000000800 */
[----:B------:R-:W-:Y:S01]  /*176b0*/  @!PT LDS RZ, [RZ] ;  /* 0x00000000fffff984 */ /* 0x000fe20000000800 */
[----:B------:R0:W-:Y:S06]  /*176c0*/  MEMBAR.ALL.CTA ;  /* 0x0000000000007992 */ /* 0x0001ec0000008000 */
[----:B0-----:R-:W-:Y:S06]  /*176d0*/  MEMBAR.SC.GPU ;  /* 0x0000000000007992 */ /* 0x001fec0000002000 */
[----:B------:R-:W-:-:S00]  /*176e0*/  ERRBAR ;  /* 0x00000000000079ab */ /* 0x000fc00000000000 */
[----:B------:R-:W-:Y:S06]  /*176f0*/  CGAERRBAR ;  /* 0x00000000000075ab */ /* 0x000fec0000000000 */
[----:B------:R-:W-:Y:S01]  /*17700*/  CCTL.IVALL ;  /* 0x00000000ff00798f */ /* 0x000fe20002000000 */
[----:B------:R-:W-:Y:S01]  /*17710*/  ULDC.64 UR6, c[0x0][0x218] ;  /* 0x0000860000067ab9 */ /* 0x000fe20000000a00 */
[----:B------:R-:W-:Y:S01]  /*17720*/  ULDC.64 UR8, c[0x0][0x220] ;  /* 0x0000880000087ab9 */ /* 0x000fe20000000a00 */
[----:B------:R-:W-:Y:S01]  /*17730*/  IMAD.U32 R12, RZ, RZ, UR6 ;  /* 0x00000006ff0c7e24 */ /* 0x000fe2000f8e00ff */
[----:B------:R-:W-:Y:S01]  /*17740*/  BSSY B0, `(.L_x_1802) ;  /* 0x000008c000007945 */ /* 0x000fe20003800000 */
[----:B------:R-:W-:-:S02]  /*17750*/  IMAD.U32 R13, RZ, RZ, UR7 ;  /* 0x00000007ff0d7e24 */ /* 0x000fc4000f8e00ff */
[----:B------:R-:W-:Y:S02]  /*17760*/  IMAD.U32 R14, RZ, RZ, UR8 ;  /* 0x00000008ff0e7e24 */ /* 0x000fe4000f8e00ff */
[----:B------:R-:W-:Y:S01]  /*17770*/  IMAD.U32 R15, RZ, RZ, UR9 ;  /* 0x00000009ff0f7e24 */ /* 0x000fe2000f8e00ff */
[----:B------:R-:W-:Y:S06]  /*17780*/  @!P0 BRA `(.L_x_1803) ;  /* 0x0000000400148947 */ /* 0x000fec0003800000 */
[----:B------:R-:W-:Y:S01]  /*17790*/  ULDC UR4, c[0x0][0x0] ;  /* 0x0000000000047ab9 */ /* 0x000fe20000000800 */
[----:B------:R-:W-:Y:S01]  /*177a0*/  ULDC UR5, c[0x0][0x23c] ;  /* 0x00008f0000057ab9 */ /* 0x000fe20000000800 */
[----:B------:R-:W-:Y:S01]  /*177b0*/  IMAD R18, R19, UR4, R2 ;  /* 0x0000000413127c24 */ /* 0x000fe2000f8e0202 */
[----:B------:R-:W-:Y:S01]  /*177c0*/  ULDC UR10, c[0x0][0x23c] ;  /* 0x00008f00000a7ab9 */ /* 0x000fe20000000800 */
[----:B------:R-:W-:Y:S01]  /*177d0*/  IMAD.U32 R4, RZ, RZ, UR6 ;  /* 0x00000006ff047e24 */ /* 0x000fe2000f8e00ff */
[----:B------:R-:W-:Y:S01]  /*177e0*/  MOV R6, UR8 ;  /* 0x0000000800067c02 */ /* 0x000fe20008000f00 */
        /* <DEDUP_REMOVED lines=12> */
[----:B------:R-:W-:Y:S02]  /*178b0*/  IMAD R3, R3, UR5, RZ ;  /* 0x0000000503037c24 */ /* 0x000fe4000f8e02ff */
[----:B0-----:R-:W-:-:S07]  /*178c0*/  IMAD R31, R31, UR4, RZ ;  /* 0x000000041f1f7c24 */ /* 0x001fce000f8e02ff */
.L_x_1809:
[----:B------:R-:W-:-:S04]  /*178d0*/  IMAD.IADD R21, R3, 0x1, R18 ;  /* 0x0000000103157824 */ /* 0x000fc800078e0212 */
[----:B-1----:R-:W-:-:S05]  /*178e0*/  IMAD.WIDE.U32 R20, R21, 0x20, R10 ;  /* 0x0000002015147825 */ /* 0x002fca00078e000a */
[----:B------:R-:W2:Y:S04]  /*178f0*/  LDG.E.64 R22, desc[UR60][R20.64] ;  /* 0x0000003c14167981 */ /* 0x000ea8000c1e1b00 */
[----:B------:R-:W3:Y:S04]  /*17900*/  LDG.E.64 R24, desc[UR60][R20.64+0x8] ;  /* 0x0000083c14187981 */ /* 0x000ee8000c1e1b00 */
[----:B------:R0:W5:Y:S04]  /*17910*/  LDG.E.64 R26, desc[UR60][R20.64+0x10] ;  /* 0x0000103c141a7981 */ /* 0x000168000c1e1b00 */
[----:B------:R0:W5:Y:S01]  /*17920*/  LDG.E.64 R28, desc[UR60][R20.64+0x18] ;  /* 0x0000183c141c7981 */ /* 0x000162000c1e1b00 */
[C---:B------:R-:W-:Y:S01]  /*17930*/  DSETP.GTU.AND P3, PT, |R12|.reuse, +INF , PT ;  /* 0x7ff000000c00742a */ /* 0x040fe20003f6c200 */
[----:B------:R-:W-:Y:S01]  /*17940*/  PLOP3.LUT P0, PT, PT, PT, PT, 0x80, 0x0 ;  /* 0x000000000000781c */ /* 0x000fe20003f0f070 */
[----:B------:R-:W-:Y:S01]  /*17950*/  IMAD.IADD R18, R31, 0x1, R18 ;  /* 0x000000011f127824 */ /* 0x000fe200078e0212 */
[----:B------:R-:W-:Y:S11]  /*17960*/  BSSY B2, `(.L_x_1806) ;  /* 0x0000020000027945 */ /* 0x000ff60003800000 */
[----:B--2---:R-:W-:-:S02]  /*17970*/  @!P3 DSETP.NEU.AND P2, PT, R12, R22, PT ;  /* 0x000000160c00b22a */ /* 0x004fc40003f4d000 */
        /* <DEDUP_REMOVED lines=10> */
[----:B------:R-:W-:Y:S01]  /*17a20*/  @P3 ISETP.LT.OR.EX P0, PT, R15, R25, !P2, P4 ;  /* 0x000000190f00320c */ /* 0x000fe20005701740 */
[----:B------:R-:W-:Y:S01]  /*17a30*/  DSETP.GTU.AND P2, PT, |R4|, +INF , PT ;  /* 0x7ff000000400742a */ /* 0x000fe20003f4c200 */
[----:B------:R-:W-:Y:S02]  /*17a40*/  ISETP.GE.U32.AND P3, PT, R18, UR10, PT ;  /* 0x0000000a12007c0c */ /* 0x000fe4000bf66070 */
[----:B------:R-:W-:Y:S02]  /*17a50*/  FSEL R12, R12, R22, P0 ;  /* 0x000000160c0c7208 */ /* 0x000fe40000000000 */
[----:B------:R-:W-:Y:S02]  /*17a60*/  FSEL R13, R13, R23, P0 ;  /* 0x000000170d0d7208 */ /* 0x000fe40000000000 */
[----:B------:R-:W-:-:S02]  /*17a70*/  SEL R14, R14, R24, P0 ;  /* 0x000000180e0e7207 */ /* 0x000fc40000000000 */
[----:B------:R-:W-:-:S05]  /*17a80*/  SEL R15, R15, R25, P0 ;  /* 0x000000190f0f7207 */ /* 0x000fca0000000000 */
[----:B0-----:R-:W-:Y:S05]  /*17a90*/  @P2 BRA `(.L_x_1807) ;  /* 0x0000000000242947 */ /* 0x001fea0003800000 */
[C-C-:B-----5:R-:W-:Y:S01]  /*17aa0*/  DSETP.NEU.AND P4, PT, R4.reuse, R26.reuse, PT ;  /* 0x0000001a0400722a */ /* 0x160fe20003f8d000 */
        /* <DEDUP_REMOVED lines=8> */
.L_x_1807:
[----:B-----5:R-:W-:Y:S01]  /*17b30*/  DSETP.GTU.AND P0, PT, |R26|, +INF , PT ;  /* 0x7ff000001a00742a */ /* 0x020fe20003f0c200 */
[----:B------:R-:W-:-:S05]  /*17b40*/  ISETP.LT.U32.AND P2, PT, R6, R28, PT ;  /* 0x0000001c0600720c */ /* 0x000fca0003f41070 */
[----:B------:R-:W-:-:S13]  /*17b50*/  ISETP.LT.OR.EX P0, PT, R7, R29, !P0, P2 ;  /* 0x0000001d0700720c */ /* 0x000fda0004701720 */
.L_x_1808:
[----:B------:R-:W-:Y:S05]  /*17b60*/  BSYNC B2 ;  /* 0x0000000000027941 */ /* 0x000fea0003800000 */
.L_x_1806:
[----:B------:R-:W-:Y:S02]  /*17b70*/  FSEL R4, R4, R26, P0 ;  /* 0x0000001a04047208 */ /* 0x000fe40000000000 */
[----:B------:R-:W-:Y:S02]  /*17b80*/  FSEL R5, R5, R27, P0 ;  /* 0x0000001b05057208 */ /* 0x000fe40000000000 */
[----:B------:R-:W-:Y:S02]  /*17b90*/  SEL R6, R6, R28, P0 ;  /* 0x0000001c06067207 */ /* 0x000fe40000000000 */
[----:B------:R-:W-:Y:S01]  /*17ba0*/  SEL R7, R7, R29, P0 ;  /* 0x0000001d07077207 */ /* 0x000fe20000000000 */
[----:B------:R-:W-:Y:S06]  /*17bb0*/  @!P3 BRA `(.L_x_1809) ;  /* 0xfffffffc0044b947 */ /* 0x000fec000383ffff */
[----:B------:R-:W-:Y:S05]  /*17bc0*/  BSYNC B1 ;  /* 0x0000000000017941 */ /* 0x000fea0003800000 */
.L_x_1805:
[----:B------:R-:W-:Y:S05]  /*17bd0*/  BRA `(.L_x_1804) ;  /* 0x0000000400087947 */ /* 0x000fea0003800000 */
.L_x_1803:
[----:B------:R-:W-:Y:S01]  /*17be0*/  ULDC UR4, c[0x0][0x23c] ;  /* 0x00008f0000047ab9 */ /* 0x000fe20000000800 */
[----:B------:R-:W-:Y:S01]  /*17bf0*/  IMAD.U32 R4, RZ, RZ, UR6 ;  /* 0x00000006ff047e24 */ /* 0x000fe2000f8e00ff */
[----:B------:R-:W-:Y:S01]  /*17c00*/  ISETP.GE.U32.AND P0, PT, R19, UR4, PT ;  /* 0x0000000413007c0c */ /* 0x000fe2000bf06070 */
[----:B------:R-:W-:Y:S01]  /*17c10*/  IMAD.U32 R5, RZ, RZ, UR7 ;  /* 0x00000007ff057e24 */ /* 0x000fe2000f8e00ff */
[----:B------:R-:W-:Y:S01]  /*17c20*/  ULDC UR5, c[0x0][0x23c] ;  /* 0x00008f0000057ab9 */ /* 0x000fe20000000800 */
[----:B------:R-:W-:Y:S01]  /*17c30*/  MOV R6, UR8 ;  /* 0x0000000800067c02 */ /* 0x000fe20008000f00 */
[----:B------:R-:W-:-:S09]  /*17c40*/  IMAD.U32 R7, RZ, RZ, UR9 ;  /* 0x00000009ff077e24 */ /* 0x000fd2000f8e00ff */
[----:B------:R-:W-:Y:S05]  /*17c50*/  @P0 BRA `(.L_x_1804) ;  /* 0x0000000000e80947 */ /* 0x000fea0003800000 */
[----:B------:R-:W-:Y:S01]  /*17c60*/  ULDC UR4, c[0x0][0x10] ;  /* 0x0000040000047ab9 */ /* 0x000fe20000000800 */
[----:B------:R-:W0:Y:S01]  /*17c70*/  LDC R31, c[0x0][RZ] ;  /* 0x00000000ff1f7b82 */ /* 0x000e220000000800 */
[----:B------:R-:W-:Y:S02]  /*17c80*/  IMAD.U32 R6, RZ, RZ, UR8 ;  /* 0x00000008ff067e24 */ /* 0x000fe4000f8e00ff */
[----:B------:R-:W-:Y:S02]  /*17c90*/  IMAD.U32 R7, RZ, RZ, UR9 ;  /* 0x00000009ff077e24 */ /* 0x000fe4000f8e00ff */
[----:B------:R-:W-:Y:S02]  /*17ca0*/  IMAD.MOV.U32 R18, RZ, RZ, R19 ;  /* 0x000000ffff127224 */ /* 0x000fe400078e0013 */
[----:B------:R-:W-:Y:S01]  /*17cb0*/  IMAD.U32 R4, RZ, RZ, UR6 ;  /* 0x00000006ff047e24 */ /* 0x000fe2000f8e00ff */
[----:B------:R-:W1:Y:S01]  /*17cc0*/  LDC.64 R10, c[0x0][0x618] ;  /* 0x00018600ff0a7b82 */ /* 0x000e620000000a00 */
[----:B------:R-:W-:-:S02]  /*17cd0*/  IMAD.U32 R5, RZ, RZ, UR7 ;  /* 0x00000007ff057e24 */ /* 0x000fc4000f8e00ff */
[----:B------:R-:W-:-:S05]  /*17ce0*/  IMAD R3, R3, UR4, RZ ;  /* 0x0000000403037c24 */ /* 0x000fca000f8e02ff */
[----:B------:R-:W2:Y:S02]  /*17cf0*/  LDC R33, c[0x0][0x4] ;  /* 0x00000100ff217b82 */ /* 0x000ea40000000800 */
.L_x_1813:
[----:B------:R-:W-:-:S04]  /*17d00*/  IMAD.IADD R21, R3, 0x1, R18 ;  /* 0x0000000103157824 */ /* 0x000fc800078e0212 */
[----:B0-----:R-:W-:-:S04]  /*17d10*/  IMAD R21, R21, R31, R2 ;  /* 0x0000001f15157224 */ /* 0x001fc800078e0202 */
[----:B-1----:R-:W-:-:S05]  /*17d20*/  IMAD.WIDE.U32 R20, R21, 0x20, R10 ;  /* 0x0000002015147825 */ /* 0x002fca00078e000a */
[----:B------:R-:W3:Y:S04]  /*17d30*/  LDG.E.64 R22, desc[UR60][R20.64] ;  /* 0x0000003c14167981 */ /* 0x000ee8000c1e1b00 */
[----:B------:R-:W4:Y:S04]  /*17d40*/  LDG.E.64 R24, desc[UR60][R20.64+0x8] ;  /* 0x0000083c14187981 */ /* 0x000f28000c1e1b00 */
[----:B------:R0:W5:Y:S04]  /*17d50*/  LDG.E.64 R26, desc[UR60][R20.64+0x10] ;  /* 0x0000103c141a7981 */ /* 0x000168000c1e1b00 */
[----:B------:R0:W5:Y:S01]  /*17d60*/  LDG.E.64 R28, desc[UR60][R20.64+0x18] ;  /* 0x0000183c141c7981 */ /* 0x000162000c1e1b00 */
[----:B------:R-:W-:Y:S01]  /*17d70*/  DSETP.GTU.AND P3, PT, |R12|, +INF , PT ;  /* 0x7ff000000c00742a */ /* 0x000fe20003f6c200 */
[----:B------:R-:W-:Y:S01]  /*17d80*/  PLOP3.LUT P0, PT, PT, PT, PT, 0x80, 0x0 ;  /* 0x000000000000781c */ /* 0x000fe20003f0f070 */
[----:B------:R-:W-:Y:S01]  /*17d90*/  BSSY B1, `(.L_x_1810) ;  /* 0x0000021000017945 */ /* 0x000fe20003800000 */
[----:B--2---:R-:W-:-:S11]  /*17da0*/  IADD3 R18, R33, R18, RZ ;  /* 0x0000001221127210 */ /* 0x004fd60007ffe0ff */
        /* <DEDUP_REMOVED lines=28> */
.L_x_1811:
[----:B-----5:R-:W-:Y:S01]  /*17f70*/  DSETP.GTU.AND P0, PT, |R26|, +INF , PT ;  /* 0x7ff000001a00742a */ /* 0x020fe20003f0c200 */
[----:B------:R-:W-:-:S05]  /*17f80*/  ISETP.LT.U32.AND P2, PT, R6, R28, PT ;  /* 0x0000001c0600720c */ /* 0x000fca0003f41070 */
[----:B------:R-:W-:-:S13]  /*17f90*/  ISETP.LT.OR.EX P0, PT, R7, R29, !P0, P2 ;  /* 0x0000001d0700720c */ /* 0x000fda0004701720 */
.L_x_1812:
[----:B------:R-:W-:Y:S05]  /*17fa0*/  BSYNC B1 ;  /* 0x0000000000017941 */ /* 0x000fea0003800000 */
.L_x_1810:
[----:B------:R-:W-:Y:S02]  /*17fb0*/  FSEL R4, R4, R26, P0 ;  /* 0x0000001a04047208 */ /* 0x000fe40000000000 */
[----:B------:R-:W-:Y:S02]  /*17fc0*/  FSEL R5, R5, R27, P0 ;  /* 0x0000001b05057208 */ /* 0x000fe40000000000 */
[----:B------:R-:W-:Y:S02]  /*17fd0*/  SEL R6, R6, R28, P0 ;  /* 0x0000001c06067207 */ /* 0x000fe40000000000 */
[----:B------:R-:W-:Y:S01]  /*17fe0*/  SEL R7, R7, R29, P0 ;  /* 0x0000001d07077207 */ /* 0x000fe20000000000 */
[----:B------:R-:W-:Y:S06]  /*17ff0*/  @!P3 BRA `(.L_x_1813) ;  /* 0xfffffffc0040b947 */ /* 0x000fec000383ffff */
.L_x_1804:
[----:B------:R-:W-:Y:S05]  /*18000*/  BSYNC B0 ;  /* 0x0000000000007941 */ /* 0x000fea0003800000 */
.L_x_1802:
[----:B------:R-:W0:Y:S01]  /*18010*/  S2UR UR5, SR_CgaCtaId ;  /* 0x00000000000579c3 */ /* 0x000e220000008800 */
[----:B------:R-:W-:Y:S02]  /*18020*/  UMOV UR4, 0x400 ;  /* 0x0000040000047882 */ /* 0x000fe40000000000 */
[----:B------:R-:W-:-:S05]  /*18030*/  UIADD3 UR4, UR4, 0x10, URZ ;  /* 0x0000001004047890 */ /* 0x000fca000fffe03f */
[----:B------:R-:W1:Y:S01]  /*18040*/  LDC R3, c[0x0][RZ] ;  /* 0x00000000ff037b82 */ /* 0x000e620000000800 */
[----:B------:R-:W-:Y:S01]  /*18050*/  ULDC UR6, c[0x0][0x4] ;  /* 0x0000010000067ab9 */ /* 0x000fe20000000800 */
[----:B0-----:R-:W-:Y:S02]  /*18060*/  ULEA UR4, UR5, UR4, 0x18 ;  /* 0x0000000405047291 */ /* 0x001fe4000f8ec03f */
[----:B------:R-:W-:Y:S01]  /*18070*/  USHF.R.U32.HI UR5, URZ, 0x1, UR6 ;  /* 0x000000013f057899 */ /* 0x000fe20008011606 */
[----:B-1----:R-:W-:-:S05]  /*18080*/  IMAD R11, R19, R3, R2 ;  /* 0x00000003130b7224 */ /* 0x002fca00078e0202 */
[----:B------:R-:W-:Y:S02]  /*18090*/  ISETP.NE.AND P0, PT, RZ, UR5, PT ;  /* 0x00000005ff007c0c */ /* 0x000fe4000bf05270 */
[----:B------:R-:W-:-:S05]  /*180a0*/  LEA R11, R11, UR4, 0x5 ;  /* 0x000000040b0b7c11 */ /* 0x000fca000f8e28ff */
[----:B------:R0:W-:Y:S04]  /*180b0*/  STS.128 [R11], R12 ;  /* 0x0000000c0b007388 */ /* 0x0001e80000000c00 */
[----:B------:R0:W-:Y:S02]  /*180c0*/  STS.128 [R11+0x10], R4 ;  /* 0x000010040b007388 */ /* 0x0001e40000000c00 */
[----:B------:R-:W-:Y:S05]  /*180d0*/  @!P0 BRA `(.L_x_1814) ;  /* 0x0000000000e48947 */ /* 0x000fea0003800000 */
[----:B------:R-:W-:-:S07]  /*180e0*/  IMAD.U32 R10, RZ, RZ, UR5 ;  /* 0x00000005ff0a7e24 */ /* 0x000fce000f8e00ff */
.L_x_1823:
[C---:B-1----:R-:W-:Y:S01]  /*180f0*/  IMAD.IADD R18, R19.reuse, 0x1, R10 ;  /* 0x0000000113127824 */ /* 0x042fe200078e020a */
[----:B------:R-:W-:Y:S04]  /*18100*/  BAR.SYNC.DEFER_BLOCKING 0x0 ;  /* 0x0000000000007b1d */ /* 0x000fe80000010000 */
[----:B------:R-:W-:Y:S02]  /*18110*/  ISETP.GE.U32.AND P0, PT, R18, UR6, PT ;  /* 0x0000000612007c0c */ /* 0x000fe4000bf06070 */
[----:B------:R-:W-:Y:S02]  /*18120*/  BSSY B0, `(.L_x_1815) ;  /* 0x0000031000007945 */ /* 0x000fe40003800000 */
[----:B------:R-:W-:-:S13]  /*18130*/  ISETP.GE.U32.OR P0, PT, R19, R10, P0 ;  /* 0x0000000a1300720c */ /* 0x000fda0000706470 */
[----:B--2---:R-:W-:Y:S05]  /*18140*/  @P0 BRA `(.L_x_1816) ;  /* 0x0000000000b80947 */ /* 0x004fea0003800000 */
[----:B------:R-:W-:Y:S01]  /*18150*/  IMAD R18, R18, R3, R2 ;  /* 0x0000000312127224 */ /* 0x000fe200078e0202 */
[----:B------:R-:W-:Y:S01]  /*18160*/  DSETP.GTU.AND P0, PT, |R12|, +INF , PT ;  /* 0x7ff000000c00742a */ /* 0x000fe20003f0c200 */
[----:B------:R-:W-:Y:S03]  /*18170*/  BSSY B1, `(.L_x_1817) ;  /* 0x0000011000017945 */ /* 0x000fe60003800000 */
[----:B------:R-:W-:-:S05]  /*18180*/  LEA R18, R18, UR4, 0x5 ;  /* 0x0000000412127c11 */ /* 0x000fca000f8e28ff */
[----:B------:R1:W2:Y:S04]  /*18190*/  LDS.128 R20, [R18] ;  /* 0x0000000012147984 */ /* 0x0002a80000000c00 */
[----:B------:R1:W3:Y:S01]  /*181a0*/  LDS.128 R24, [R18+0x10] ;  /* 0x0000100012187984 */ /* 0x0002e20000000c00 */
        /* <DEDUP_REMOVED lines=10> */
.L_x_1818:
[----:B--2---:R-:W-:Y:S01]  /*18250*/  DSETP.GTU.AND P0, PT, |R20|, +INF , PT ;  /* 0x7ff000001400742a */ /* 0x004fe20003f0c200 */
[----:B------:R-:W-:-:S05]  /*18260*/  ISETP.LT.U32.AND P2, PT, R14, R22, PT ;  /* 0x000000160e00720c */ /* 0x000fca0003f41070 */
[----:B------:R-:W-:-:S13]  /*18270*/  ISETP.LT.OR.EX P0, PT, R15, R23, !P0, P2 ;  /* 0x000000170f00720c */ /* 0x000fda0004701720 */
.L_x_1819:
[----:B------:R-:W-:Y:S05]  /*18280*/  BSYNC B1 ;  /* 0x0000000000017941 */ /* 0x000fea0003800000 */
.L_x_1817:
        /* <DEDUP_REMOVED lines=16> */
.L_x_1821:
[----:B---3--:R-:W-:Y:S01]  /*18390*/  DSETP.GTU.AND P0, PT, |R24|, +INF , PT ;  /* 0x7ff000001800742a */ /* 0x008fe20003f0c200 */
[----:B------:R-:W-:-:S05]  /*183a0*/  ISETP.LT.U32.AND P2, PT, R6, R26, PT ;  /* 0x0000001a0600720c */ /* 0x000fca0003f41070 */
[----:B------:R-:W-:-:S13]  /*183b0*/  ISETP.LT.OR.EX P0, PT, R7, R27, !P0, P2 ;  /* 0x0000001b0700720c */ /* 0x000fda0004701720 */
.L_x_1822:
[----:B------:R-:W-:Y:S05]  /*183c0*/  BSYNC B1 ;  /* 0x0000000000017941 */ /* 0x000fea0003800000 */
.L_x_1820:
[----:B------:R-:W-:Y:S01]  /*183d0*/  FSEL R4, R4, R24, P0 ;  /* 0x0000001804047208 */ /* 0x000fe20000000000 */
[----:B------:R2:W-:Y:S01]  /*183e0*/  STS.128 [R11], R12 ;  /* 0x0000000c0b007388 */ /* 0x0005e20000000c00 */
[----:B------:R-:W-:Y:S02]  /*183f0*/  FSEL R5, R5, R25, P0 ;  /* 0x0000001905057208 */ /* 0x000fe40000000000 */
[----:B------:R-:W-:Y:S02]  /*18400*/  SEL R6, R6, R26, P0 ;  /* 0x0000001a06067207 */ /* 0x000fe40000000000 */
[----:B------:R-:W-:-:S05]  /*18410*/  SEL R7, R7, R27, P0 ;  /* 0x0000001b07077207 */ /* 0x000fca0000000000 */
[----:B------:R2:W-:Y:S02]  /*18420*/  STS.128 [R11+0x10], R4 ;  /* 0x000010040b007388 */ /* 0x0005e40000000c00 */
.L_x_1816:
[----:B------:R-:W-:Y:S05]  /*18430*/  BSYNC B0 ;  /* 0x0000000000007941 */ /* 0x000fea0003800000 */
.L_x_1815:
[----:B------:R-:W-:Y:S02]  /*18440*/  ISETP.GT.AND P0, PT, R10, 0x1, PT ;  /* 0x000000010a00780c */ /* 0x000fe40003f04270 */
[----:B------:R-:W-:-:S11]  /*18450*/  SHF.R.S32.HI R10, RZ, 0x1, R10 ;  /* 0x00000001ff0a7819 */ /* 0x000fd6000001140a */
[----:B------:R-:W-:Y:S05]  /*18460*/  @P0 BRA `(.L_x_1823) ;  /* 0xfffffffc00200947 */ /* 0x000fea000383ffff */
.L_x_1814:
[----:B------:R-:W-:Y:S02]  /*18470*/  ULDC UR4, c[0x0][0x240] ;  /* 0x0000900000047ab9 */ /* 0x000fe40000000800 */
[----:B------:R-:W-:-:S13]  /*18480*/  ISETP.NE.AND P0, PT, RZ, UR4, PT ;  /* 0x00000004ff007c0c */ /* 0x000fda000bf05270 */
[----:B------:R-:W-:Y:S05]  /*18490*/  @!P0 BRA `(.L_x_1824) ;  /* 0x0000000400e48947 */ /* 0x000fea0003800000 */
[----:B------:R-:W-:Y:S01]  /*184a0*/  ISETP.GT.AND P0, PT, R3, 0x20, PT ;  /* 0x000000200300780c */ /* 0x000fe20003f04270 */
[----:B-1----:R-:W-:-:S12]  /*184b0*/  IMAD.MOV.U32 R18, RZ, RZ, R3 ;  /* 0x000000ffff127224 */ /* 0x002fd800078e0003 */
[----:B------:R-:W-:Y:S05]  /*184c0*/  @!P0 BRA `(.L_x_1825) ;  /* 0x0000000000fc8947 */ /* 0x000fea0003800000 */
[----:B------:R-:W-:Y:S01]  /*184d0*/  LEA.HI R10, R3, R3, RZ, 0x1 ;  /* 0x00000003030a7211 */ /* 0x000fe200078f08ff */
[----:B------:R1:W-:Y:S01]  /*184e0*/  STS.128 [R11], R12 ;  /* 0x0000000c0b007388 */ /* 0x0003e20000000c00 */
[----:B------:R-:W-:Y:S02]  /*184f0*/  IMAD.MOV.U32 R18, RZ, RZ, 0x20 ;  /* 0x00000020ff127424 */ /* 0x000fe400078e00ff */
[----:B------:R-:W-:Y:S01]  /*18500*/  SHF.R.S32.HI R10, RZ, 0x1, R10 ;  /* 0x00000001ff0a7819 */ /* 0x000fe2000001140a */
[----:B------:R1:W-:Y:S03]  /*18510*/  STS.128 [R11+0x10], R4 ;  /* 0x000010040b007388 */ /* 0x0003e60000000c00 */
[----:B------:R-:W-:-:S13]  /*18520*/  ISETP.GE.AND P0, PT, R10, 0x20, PT ;  /* 0x000000200a00780c */ /* 0x000fda0003f06270 */
[----:B-1----:R-:W-:Y:S05]  /*18530*/  @!P0 BRA `(.L_x_1825) ;  /* 0x0000000000e08947 */ /* 0x002fea0003800000 */
.L_x_1834:
[----:B-1----:R-:W-:Y:S01]  /*18540*/  IMAD.IADD R18, R2, 0x1, R10 ;  /* 0x0000000102127824 */ /* 0x002fe200078e020a */
[----:B------:R-:W-:Y:S04]  /*18550*/  BAR.SYNC.DEFER_BLOCKING 0x0 ;  /* 0x0000000000007b1d */ /* 0x000fe80000010000 */
[----:B------:R-:W-:Y:S02]  /*18560*/  ISETP.GE.U32.AND P0, PT, R18, R3, PT ;  /* 0x000000031200720c */ /* 0x000fe40003f06070 */
[----:B------:R-:W-:Y:S02]  /*18570*/  BSSY B0, `(.L_x_1826) ;  /* 0x0000030000007945 */ /* 0x000fe40003800000 */
[----:B------:R-:W-:-:S13]  /*18580*/  ISETP.GE.U32.OR P0, PT, R2, R10, P0 ;  /* 0x0000000a0200720c */ /* 0x000fda0000706470 */
[----:B---3--:R-:W-:Y:S05]  /*18590*/  @P0 BRA `(.L_x_1827) ;  /* 0x0000000000b40947 */ /* 0x008fea0003800000 */
[----:B------:R-:W-:Y:S01]  /*185a0*/  IMAD R18, R10, 0x20, R11 ;  /* 0x000000200a127824 */ /* 0x000fe200078e020b */
[----:B------:R-:W-:Y:S01]  /*185b0*/  DSETP.GTU.AND P0, PT, |R12|, +INF , PT ;  /* 0x7ff000000c00742a */ /* 0x000fe20003f0c200 */
[----:B------:R-:W-:Y:S03]  /*185c0*/  BSSY B1, `(.L_x_1828) ;  /* 0x0000010000017945 */ /* 0x000fe60003800000 */
[----:B------:R1:W3:Y:S04]  /*185d0*/  LDS.128 R20, [R18] ;  /* 0x0000000012147984 */ /* 0x0002e80000000c00 */
[----:B------:R1:W4:Y:S06]  /*185e0*/  LDS.128 R24, [R18+0x10] ;  /* 0x0000100012187984 */ /* 0x00032c0000000c00 */
        /* <DEDUP_REMOVED lines=10> */
.L_x_1829:
[----:B---3--:R-:W-:Y:S01]  /*18690*/  DSETP.GTU.AND P0, PT, |R20|, +INF , PT ;  /* 0x7ff000001400742a */ /* 0x008fe20003f0c200 */
[----:B------:R-:W-:-:S05]  /*186a0*/  ISETP.LT.U32.AND P2, PT, R14, R22, PT ;  /* 0x000000160e00720c */ /* 0x000fca0003f41070 */
[----:B------:R-:W-:-:S13]  /*186b0*/  ISETP.LT.OR.EX P0, PT, R15, R23, !P0, P2 ;  /* 0x000000170f00720c */ /* 0x000fda0004701720 */
.L_x_1830:
[----:B------:R-:W-:Y:S05]  /*186c0*/  BSYNC B1 ;  /* 0x0000000000017941 */ /* 0x000fea0003800000 */
.L_x_1828:
[----:B------:R-:W-:Y:S01]  /*186d0*/  DSETP.GTU.AND P2, PT, |R4|, +INF , PT ;  /* 0x7ff000000400742a */ /* 0x000fe20003f4c200 */
[----:B------:R-:W-:Y:S01]  /*186e0*/  BSSY B1, `(.L_x_1831) ;  /* 0x0000012000017945 */ /* 0x000fe20003800000 */
[----:B0-2---:R-:W-:Y:S02]  /*186f0*/  FSEL R12, R12, R20, P0 ;  /* 0x000000140c0c7208 */ /* 0x005fe40000000000 */
[----:B------:R-:W-:Y:S02]  /*18700*/  FSEL R13, R13, R21, P0 ;  /* 0x000000150d0d7208 */ /* 0x000fe40000000000 */
[----:B------:R-:W-:Y:S02]  /*18710*/  SEL R14, R14, R22, P0 ;  /* 0x000000160e0e7207 */ /* 0x000fe40000000000 */
[----:B------:R-:W-:-:S06]  /*18720*/  SEL R15, R15, R23, P0 ;  /* 0x000000170f0f7207 */ /* 0x000fcc0000000000 */
[----:B------:R-:W-:Y:S05]  /*18730*/  @P2 BRA `(.L_x_1832) ;  /* 0x0000000000242947 */ /* 0x000fea0003800000 */
[C-C-:B----4-:R-:W-:Y:S01]  /*18740*/  DSETP.NEU.AND P3, PT, R4.reuse, R24.reuse, PT ;  /* 0x000000180400722a */ /* 0x150fe20003f6d000 */
        /* <DEDUP_REMOVED lines=8> */
.L_x_1832:
[----:B----4-:R-:W-:Y:S01]  /*187d0*/  DSETP.GTU.AND P0, PT, |R24|, +INF , PT ;  /* 0x7ff000001800742a */ /* 0x010fe20003f0c200 */
[----:B------:R-:W-:-:S05]  /*187e0*/  ISETP.LT.U32.AND P2, PT, R6, R26, PT ;  /* 0x0000001a0600720c */ /* 0x000fca0003f41070 */
[----:B------:R-:W-:-:S13]  /*187f0*/  ISETP.LT.OR.EX P0, PT, R7, R27, !P0, P2 ;  /* 0x0000001b0700720c */ /* 0x000fda0004701720 */
.L_x_1833:
[----:B------:R-:W-:Y:S05]  /*18800*/  BSYNC B1 ;  /* 0x0000000000017941 */ /* 0x000fea0003800000 */
.L_x_1831:
[----:B------:R-:W-:Y:S01]  /*18810*/  FSEL R4, R4, R24, P0 ;  /* 0x0000001804047208 */ /* 0x000fe20000000000 */
[----:B------:R3:W-:Y:S01]  /*18820*/  STS.128 [R11], R12 ;  /* 0x0000000c0b007388 */ /* 0x0007e20000000c00 */
[----:B------:R-:W-:Y:S02]  /*18830*/  FSEL R5, R5, R25, P0 ;  /* 0x0000001905057208 */ /* 0x000fe40000000000 */
[----:B------:R-:W-:Y:S02]  /*18840*/  SEL R6, R6, R26, P0 ;  /* 0x0000001a06067207 */ /* 0x000fe40000000000 */
[----:B------:R-:W-:-:S05]  /*18850*/  SEL R7, R7, R27, P0 ;  /* 0x0000001b07077207 */ /* 0x000fca0000000000 */
[----:B------:R3:W-:Y:S02]  /*18860*/  STS.128 [R11+0x10], R4 ;  /* 0x000010040b007388 */ /* 0x0007e40000000c00 */
.L_x_1827:
[----:B------:R-:W-:Y:S05]  /*18870*/  BSYNC B0 ;  /* 0x0000000000007941 */ /* 0x000fea0003800000 */
.L_x_1826:
[----:B------:R-:W-:-:S04]  /*18880*/  SHF.R.S32.HI R10, RZ, 0x1, R10 ;  /* 0x00000001ff0a7819 */ /* 0x000fc8000001140a */
[----:B------:R-:W-:-:S13]  /*18890*/  ISETP.GE.AND P0, PT, R10, 0x20, PT ;  /* 0x000000200a00780c */ /* 0x000fda0003f06270 */
[----:B------:R-:W-:Y:S05]  /*188a0*/  @P0 BRA `(.L_x_1834) ;  /* 0xfffffffc00240947 */ /* 0x000fea000383ffff */
[----:B-1----:R-:W-:-:S07]  /*188b0*/  IMAD.MOV.U32 R18, RZ, RZ, 0x20 ;  /* 0x00000020ff127424 */ /* 0x002fce00078e00ff */
.L_x_1825:
[----:B------:R-:W-:Y:S01]  /*188c0*/  BAR.SYNC.DEFER_BLOCKING 0x0 ;  /* 0x0000000000007b1d */ /* 0x000fe20000010000 */
[----:B------:R-:W-:-:S13]  /*188d0*/  ISETP.GE.AND P0, PT, R18, 0x2, PT ;  /* 0x000000021200780c */ /* 0x000fda0003f06270 */
[----:B------:R-:W-:Y:S05]  /*188e0*/  @!P0 BRA `(.L_x_1824) ;  /* 0x0000000000d08947 */ /* 0x000fea0003800000 */
[----:B------:R-:W-:-:S07]  /*188f0*/  IMAD.MOV.U32 R19, RZ, RZ, 0x1 ;  /* 0x00000001ff137424 */ /* 0x000fce00078e00ff */
.L_x_1841:
[----:B------:R-:W-:Y:S01]  /*18900*/  DSETP.GTU.AND P0, PT, |R12|, +INF , PT ;  /* 0x7ff000000c00742a */ /* 0x000fe20003f0c200 */
[----:B------:R1:W4:Y:S01]  /*18910*/  SHFL.DOWN PT, R3, R13, R19, 0x1f ;  /* 0x08001f130d037589 */ /* 0x00032200000e0000 */
[----:B------:R-:W-:Y:S03]  /*18920*/  BSSY B0, `(.L_x_1835) ;  /* 0x0000011000007945 */ /* 0x000fe60003800000 */
[----:B------:R1:W0:Y:S04]  /*18930*/  SHFL.DOWN PT, R2, R12, R19, 0x1f ;  /* 0x08001f130c027589 */ /* 0x00022800000e0000 */
[----:B------:R1:W0:Y:S04]  /*18940*/  SHFL.DOWN PT, R20, R15, R19, 0x1f ;  /* 0x08001f130f147589 */ /* 0x00022800000e0000 */
[----:B------:R1:W0:Y:S01]  /*18950*/  SHFL.DOWN PT, R21, R14, R19, 0x1f ;  /* 0x08001f130e157589 */ /* 0x00022200000e0000 */
[----:B------:R-:W-:Y:S05]  /*18960*/  @P0 BRA `(.L_x_1836) ;  /* 0x0000000000240947 */ /* 0x000fea0003800000 */
[C-C-:B0---4-:R-:W-:Y:S01]  /*18970*/  DSETP.NEU.AND P3, PT, R12.reuse, R2.reuse, PT ;  /* 0x000000020c00722a */ /* 0x151fe20003f6d000 */
        /* <DEDUP_REMOVED lines=8> */
.L_x_1836:
[----:B0---4-:R-:W-:Y:S01]  /*18a00*/  DSETP.GTU.AND P0, PT, |R2|, +INF , PT ;  /* 0x7ff000000200742a */ /* 0x011fe20003f0c200 */
[----:B------:R-:W-:-:S05]  /*18a10*/  ISETP.LT.U32.AND P2, PT, R14, R21, PT ;  /* 0x000000150e00720c */ /* 0x000fca0003f41070 */
[----:B------:R-:W-:-:S13]  /*18a20*/  ISETP.LT.OR.EX P0, PT, R15, R20, !P0, P2 ;  /* 0x000000140f00720c */ /* 0x000fda0004701720 */
.L_x_1837:
[----:B------:R-:W-:Y:S05]  /*18a30*/  BSYNC B0 ;  /* 0x0000000000007941 */ /* 0x000fea0003800000 */
.L_x_1835:
[----:B------:R-:W-:Y:S01]  /*18a40*/  DSETP.GTU.AND P2, PT, |R4|, +INF , PT ;  /* 0x7ff000000400742a */ /* 0x000fe20003f4c200 */
[----:B--23--:R0:W2:Y:S01]  /*18a50*/  SHFL.DOWN PT, R11, R5, R19, 0x1f ;  /* 0x08001f13050b7589 */ /* 0x00c0a200000e0000 */
[----:B------:R-:W-:Y:S01]  /*18a60*/  BSSY B0, `(.L_x_1838) ;  /* 0x0000015000007945 */ /* 0x000fe20003800000 */
[----:B-1----:R-:W-:Y:S02]  /*18a70*/  FSEL R12, R12, R2, P0 ;  /* 0x000000020c0c7208 */ /* 0x002fe40000000000 */
[----:B------:R0:W1:Y:S01]  /*18a80*/  SHFL.DOWN PT, R10, R4, R19, 0x1f ;  /* 0x08001f13040a7589 */ /* 0x00006200000e0000 */
[----:B------:R-:W-:Y:S02]  /*18a90*/  FSEL R13, R13, R3, P0 ;  /* 0x000000030d0d7208 */ /* 0x000fe40000000000 */
[----:B------:R-:W-:Y:S01]  /*18aa0*/  SEL R14, R14, R21, P0 ;  /* 0x000000150e0e7207 */ /* 0x000fe20000000000 */
[----:B------:R0:W3:Y:S01]  /*18ab0*/  SHFL.DOWN PT, R22, R7, R19, 0x1f ;  /* 0x08001f1307167589 */ /* 0x0000e200000e0000 */
[----:B------:R-:W-:-:S03]  /*18ac0*/  SEL R15, R15, R20, P0 ;  /* 0x000000140f0f7207 */ /* 0x000fc60000000000 */
        /* <DEDUP_REMOVED lines=11> */
.L_x_1839:
[----:B-12---:R-:W-:Y:S01]  /*18b80*/  DSETP.GTU.AND P0, PT, |R10|, +INF , PT ;  /* 0x7ff000000a00742a */ /* 0x006fe20003f0c200 */
[----:B----4-:R-:W-:-:S05]  /*18b90*/  ISETP.LT.U32.AND P2, PT, R6, R23, PT ;  /* 0x000000170600720c */ /* 0x010fca0003f41070 */
[----:B---3--:R-:W-:-:S13]  /*18ba0*/  ISETP.LT.OR.EX P0, PT, R7, R22, !P0, P2 ;  /* 0x000000160700720c */ /* 0x008fda0004701720 */
.L_x_1840:
[----:B------:R-:W-:Y:S05]  /*18bb0*/  BSYNC B0 ;  /* 0x0000000000007941 */ /* 0x000fea0003800000 */
.L_x_1838:
[----:B0-----:R-:W-:Y:S01]  /*18bc0*/  IMAD.SHL.U32 R19, R19, 0x2, RZ ;  /* 0x0000000213137824 */ /* 0x001fe200078e00ff */
[----:B------:R-:W-:Y:S02]  /*18bd0*/  FSEL R4, R4, R10, P0 ;  /* 0x0000000a04047208 */ /* 0x000fe40000000000 */
[----:B------:R-:W-:Y:S02]  /*18be0*/  FSEL R5, R5, R11, P0 ;  /* 0x0000000b05057208 */ /* 0x000fe40000000000 */
[----:B------:R-:W-:Y:S02]  /*18bf0*/  ISETP.GE.AND P2, PT, R19, R18, PT ;  /* 0x000000121300720c */ /* 0x000fe40003f46270 */
[----:B------:R-:W-:Y:S02]  /*18c00*/  SEL R6, R6, R23, P0 ;  /* 0x0000001706067207 */ /* 0x000fe40000000000 */
[----:B------:R-:W-:-:S09]  /*18c10*/  SEL R7, R7, R22, P0 ;  /* 0x0000001607077207 */ /* 0x000fd20000000000 */
[----:B------:R-:W-:Y:S05]  /*18c20*/  @!P2 BRA `(.L_x_1841) ;  /* 0xfffffffc0034a947 */ /* 0x000fea000383ffff */
.L_x_1824:
[----:B------:R-:W-:Y:S05]  /*18c30*/  @!P1 EXIT ;  /* 0x000000000000994d */ /* 0x000fea0003800000 */
[----:B------:R-:W4:Y:S01]  /*18c40*/  LDC.64 R2, c[0x0][0x628] ;  /* 0x00018a00ff027b82 */ /* 0x000f220000000a00 */
[----:B------:R-:W-:Y:S01]  /*18c50*/  ISETP.NE.U32.AND P0, PT, R8, RZ, PT ;  /* 0x000000ff0800720c */ /* 0x000fe20003f05070 */
[----:B------:R-:W-:Y:S02]  /*18c60*/  ULDC.U8 UR4, c[0x0][0x630] ;  /* 0x00018c0000047ab9 */ /* 0x000fe40000000000 */
[----:B------:R-:W-:Y:S02]  /*18c70*/  ISETP.NE.AND P1, PT, RZ, UR4, PT ;  /* 0x00000004ff007c0c */ /* 0x000fe4000bf25270 */
[----:B------:R-:W-:Y:S02]  /*18c80*/  ISETP.NE.AND.EX P0, PT, R0, RZ, PT, P0 ;  /* 0x000000ff0000720c */ /* 0x000fe40003f05300 */
[----:B----4-:R-:W-:Y:S02]  /*18c90*/  SEL R21, R2, RZ, P1 ;  /* 0x000000ff02157207 */ /* 0x010fe40000800000 */
[----:B------:R-:W-:-:S02]  /*18ca0*/  SEL R0, R3, RZ, P1 ;  /* 0x000000ff03007207 */ /* 0x000fc40000800000 */
[-C--:B------:R-:W-:Y:S02]  /*18cb0*/  IADD3 R22, P2, R14, R21.reuse, RZ ;  /* 0x000000150e167210 */ /* 0x080fe40007f5e0ff */
[----:B------:R-:W-:Y:S02]  /*18cc0*/  IADD3 R21, P3, R6, R21, RZ ;  /* 0x0000001506157210 */ /* 0x000fe40007f7e0ff */
[----:B------:R-:W-:-:S03]  /*18cd0*/  IADD3.X R23, R15, R0, RZ, P2, !PT ;  /* 0x000000000f177210 */ /* 0x000fc600017fe4ff */
[----:B------:R-:W-:Y:S01]  /*18ce0*/  IMAD.X R25, R7, 0x1, R0, P3 ;  /* 0x0000000107197824 */ /* 0x000fe200018e0600 */
[----:B------:R-:W-:Y:S07]  /*18cf0*/  @!P0 BRA `(.L_x_1842) ;  /* 0x0000000400888947 */ /* 0x000fee0003800000 */
[----:B------:R-:W-:Y:S02]  /*18d00*/  ULDC.U8 UR4, c[0x0][0x631] ;  /* 0x00018c4000047ab9 */ /* 0x000fe40000000000 */
[----:B------:R-:W-:Y:S01]  /*18d10*/  ISETP.NE.AND P3, PT, RZ, UR4, PT ;  /* 0x00000004ff007c0c */ /* 0x000fe2000bf65270 */
[----:B------:R-:W-:-:S12]  /*18d20*/  @!P1 BRA `(.L_x_1843) ;  /* 0x0000000000a09947 */ /* 0x000fd80003800000 */
[----:B0-23--:R-:W2:Y:S04]  /*18d30*/  LDG.E.64 R14, desc[UR60][R8.64+0x10] ;  /* 0x0000103c080e7981 */ /* 0x00dea8000c1e1b00 */
[----:B------:R-:W3:Y:S04]  /*18d40*/  LDG.E.64 R2, desc[UR60][R8.64] ;  /* 0x0000003c08027981 */ /* 0x000ee8000c1e1b00 */
[----:B------:R-:W4:Y:S04]  /*18d50*/  LDG.E.64 R10, desc[UR60][R8.64+0x18] ;  /* 0x0000183c080a7981 */ /* 0x000f28000c1e1b00 */
[----:B------:R-:W5:Y:S01]  /*18d60*/  LDG.E.64 R6, desc[UR60][R8.64+0x8] ;  /* 0x0000083c08067981 */ /* 0x000f62000c1e1b00 */
[----:B------:R-:W-:Y:S01]  /*18d70*/  PLOP3.LUT P0, PT, PT, PT, PT, 0x80, 0x0 ;  /* 0x000000000000781c */ /* 0x000fe20003f0f070 */
[----:B--2---:R-:W-:-:S02]  /*18d80*/  DSETP.GTU.AND P5, PT, |R14|, +INF , PT ;  /* 0x7ff000000e00742a */ /* 0x004fc40003fac200 */
[----:B---3--:R-:W-:-:S12]  /*18d90*/  DSETP.GTU.AND P4, PT, |R2|, +INF , PT ;  /* 0x7ff000000200742a */ /* 0x008fd80003f8c200 */
[C-C-:B------:R-:W-:Y:S02]  /*18da0*/  @!P5 DSETP.NEU.AND P2, PT, R14.reuse, R4.reuse, PT ;  /* 0x000000040e00d22a */ /* 0x140fe40003f4d000 */
[----:B------:R-:W-:Y:S02]  /*18db0*/  @!P5 DSETP.GT.AND P1, PT, R14, R4, PT ;  /* 0x000000040e00d22a */ /* 0x000fe40003f24000 */
[----:B------:R-:W-:Y:S02]  /*18dc0*/  @!P4 DSETP.NEU.AND P6, PT, R2, R12, PT ;  /* 0x0000000c0200c22a */ /* 0x000fe40003fcd000 */
[----:B------:R-:W-:Y:S02]  /*18dd0*/  @!P5 PLOP3.LUT P0, PT, P2, PT, PT, 0x80, 0x0 ;  /* 0x000000000000d81c */ /* 0x000fe4000170f070 */
[----:B----4-:R-:W-:Y:S02]  /*18de0*/  @!P5 ISETP.GE.U32.AND P2, PT, R10, R21, PT ;  /* 0x000000150a00d20c */ /* 0x010fe40003f46070 */
[----:B-1----:R-:W-:-:S02]  /*18df0*/  @!P5 SEL R18, RZ, 0xffffffff, !P1 ;  /* 0xffffffffff12d807 */ /* 0x002fc40004800000 */
[----:B------:R-:W-:Y:S02]  /*18e00*/  PLOP3.LUT P1, PT, PT, PT, PT, 0x80, 0x0 ;  /* 0x000000000000781c */ /* 0x000fe40003f2f070 */
[----:B------:R-:W-:Y:S02]  /*18e10*/  @!P5 ISETP.GE.AND.EX P2, PT, R11, R25, PT, P2 ;  /* 0x000000190b00d20c */ /* 0x000fe40003f46320 */
[----:B------:R-:W-:Y:S01]  /*18e20*/  @!P4 PLOP3.LUT P1, PT, P6, PT, PT, 0x80, 0x0 ;  /* 0x000000000000c81c */ /* 0x000fe2000372f070 */
[----:B------:R-:W-:Y:S02]  /*18e30*/  @!P4 DSETP.GT.AND P6, PT, R2, R12, PT ;  /* 0x0000000c0200c22a */ /* 0x000fe40003fc4000 */
[----:B------:R-:W-:Y:S02]  /*18e40*/  @!P0 SEL R18, RZ, 0xffffffff, P2 ;  /* 0xffffffffff128807 */ /* 0x000fe40001000000 */
[----:B-----5:R-:W-:Y:S01]  /*18e50*/  @!P4 ISETP.GE.U32.AND P0, PT, R6, R22, PT ;  /* 0x000000160600c20c */ /* 0x020fe20003f06070 */
[----:B------:R-:W-:Y:S01]  /*18e60*/  @P5 DSETP.GTU.AND P2, PT, |R4|, +INF , PT ;  /* 0x7ff000000400542a */ /* 0x000fe20003f4c200 */
[----:B------:R-:W-:-:S02]  /*18e70*/  @!P4 SEL R0, RZ, 0xffffffff, !P6 ;  /* 0xffffffffff00c807 */ /* 0x000fc40007000000 */
[----:B------:R-:W-:Y:S02]  /*18e80*/  @!P4 ISETP.GE.AND.EX P0, PT, R7, R23, PT, P0 ;  /* 0x000000170700c20c */ /* 0x000fe40003f06300 */
[----:B------:R-:W-:Y:S02]  /*18e90*/  @!P5 LOP3.LUT R18, R18, 0x1, RZ, 0xc0, !PT ;  /* 0x000000011212d812 */ /* 0x000fe400078ec0ff */
[----:B------:R-:W-:Y:S01]  /*18ea0*/  @!P1 SEL R0, RZ, 0xffffffff, P0 ;  /* 0xffffffffff009807 */ /* 0x000fe20000000000 */
[----:B------:R-:W-:Y:S01]  /*18eb0*/  @P4 DSETP.GTU.AND P1, PT, |R12|, +INF , PT ;  /* 0x7ff000000c00442a */ /* 0x000fe20003f2c200 */
[----:B------:R-:W-:Y:S02]  /*18ec0*/  @P5 ISETP.LT.U32.AND P6, PT, R10, R21, PT ;  /* 0x000000150a00520c */ /* 0x000fe40003fc1070 */
[----:B------:R-:W-:Y:S02]  /*18ed0*/  @!P5 ISETP.EQ.U32.AND P0, PT, R18, 0x1, PT ;  /* 0x000000011200d80c */ /* 0x000fe40003f02070 */
[----:B------:R-:W-:-:S02]  /*18ee0*/  @!P4 LOP3.LUT R0, R0, 0x1, RZ, 0xc0, !PT ;  /* 0x000000010000c812 */ /* 0x000fc400078ec0ff */
[----:B------:R-:W-:Y:S02]  /*18ef0*/  @P5 ISETP.LT.OR.EX P0, PT, R11, R25, !P2, P6 ;  /* 0x000000190b00520c */ /* 0x000fe40005701760 */
[----:B------:R-:W-:Y:S02]  /*18f00*/  @P4 ISETP.LT.U32.AND P5, PT, R6, R22, PT ;  /* 0x000000160600420c */ /* 0x000fe40003fa1070 */
[----:B------:R-:W-:Y:S02]  /*18f10*/  @!P4 ISETP.EQ.U32.AND P2, PT, R0, 0x1, PT ;  /* 0x000000010000c80c */ /* 0x000fe40003f42070 */
[----:B------:R-:W-:Y:S02]  /*18f20*/  @P4 ISETP.LT.OR.EX P2, PT, R7, R23, !P1, P5 ;  /* 0x000000170700420c */ /* 0x000fe40004f41750 */
[----:B------:R-:W-:Y:S02]  /*18f30*/  FSEL R4, R14, R4, P0 ;  /* 0x000000040e047208 */ /* 0x000fe40000000000 */
[----:B------:R-:W-:-:S02]  /*18f40*/  FSEL R5, R15, R5, P0 ;  /* 0x000000050f057208 */ /* 0x000fc40000000000 */
[----:B------:R-:W-:Y:S02]  /*18f50*/  SEL R21, R10, R21, P0 ;  /* 0x000000150a157207 */ /* 0x000fe40000000000 */
[----:B------:R-:W-:Y:S02]  /*18f60*/  SEL R25, R11, R25, P0 ;  /* 0x000000190b197207 */ /* 0x000fe40000000000 */
[----:B------:R-:W-:Y:S02]  /*18f70*/  FSEL R12, R2, R12, P2 ;  /* 0x0000000c020c7208 */ /* 0x000fe40001000000 */
[----:B------:R-:W-:Y:S02]  /*18f80*/  FSEL R13, R3, R13, P2 ;  /* 0x0000000d030d7208 */ /* 0x000fe40001000000 */
[----:B------:R-:W-:Y:S02]  /*18f90*/  SEL R22, R6, R22, P2 ;  /* 0x0000001606167207 */ /* 0x000fe40001000000 */
[----:B------:R-:W-:-:S07]  /*18fa0*/  SEL R23, R7, R23, P2 ;  /* 0x0000001707177207 */ /* 0x000fce0001000000 */
.L_x_1843:
[----:B-1----:R-:W-:Y:S02]  /*18fb0*/  IMAD.MOV.U32 R18, RZ, RZ, R21 ;  /* 0x000000ffff127224 */ /* 0x002fe400078e0015 */
[----:B------:R-:W-:Y:S01]  /*18fc0*/  IMAD.MOV.U32 R19, RZ, RZ, R25 ;  /* 0x000000ffff137224 */ /* 0x000fe200078e0019 */
[----:B------:R-:W-:Y:S06]  /*18fd0*/  @!P3 BRA `(.L_x_1844) ;  /* 0x0000000000bcb947 */ /* 0x000fec0003800000 */
[----:B------:R-:W1:Y:S02]  /*18fe0*/  LDC R24, c[0x0][0x634] ;  /* 0x00018d00ff187b82 */ /* 0x000e640000000800 */
[----:B-1----:R-:W-:-:S04]  /*18ff0*/  ISETP.NE.AND P0, PT, R24, 0x1, PT ;  /* 0x000000011800780c */ /* 0x002fc80003f05270 */
[----:B------:R-:W-:-:S09]  /*19000*/  P2R R0, PR, RZ, 0x1 ;  /* 0x00000001ff007803 */ /* 0x000fd20000000000 */
[----:B------:R-:W-:Y:S05]  /*19010*/  @!P0 BRA `(.L_x_1845) ;  /* 0x0000000000408947 */ /* 0x000fea0003800000 */
[----:B------:R-:W-:Y:S01]  /*19020*/  MOV R0, 0x0 ;  /* 0x0000000000007802 */ /* 0x000fe20000000f00 */
[----:B------:R-:W-:Y:S01]  /*19030*/  ULDC.64 UR4, c[0x4][0x3d8] ;  /* 0x0100f60000047ab9 */ /* 0x000fe20000000a00 */
[----:B------:R-:W-:Y:S01]  /*19040*/  ULDC.64 UR6, c[0x4][0x3c0] ;  /* 0x0100f00000067ab9 */ /* 0x000fe20000000a00 */
[----:B0-23--:R-:W-:Y:S01]  /*19050*/  IMAD.U32 R4, RZ, RZ, UR4 ;  /* 0x00000004ff047e24 */ /* 0x00dfe2000f8e00ff */
[----:B------:R0:W1:Y:S01]  /*19060*/  LDC.64 R2, c[0x4][R0] ;  /* 0x0100000000027b82 */ /* 0x0000620000000a00 */
[----:B------:R-:W-:Y:S01]  /*19070*/  IMAD.U32 R5, RZ, RZ, UR5 ;  /* 0x00000005ff057e24 */ /* 0x000fe2000f8e00ff */
[----:B------:R-:W-:Y:S01]  /*19080*/  ULDC.64 UR4, c[0x4][0x250] ;  /* 0x0100940000047ab9 */ /* 0x000fe20000000a00 */
[----:B------:R-:W-:Y:S01]  /*19090*/  HFMA2.MMA R8, -RZ, RZ, 0, 4.4763088226318359375e-05 ;  /* 0x000002efff087435 */ /* 0x000fe200000001ff */
[----:B------:R-:W-:Y:S02]  /*190a0*/  IMAD.U32 R6, RZ, RZ, UR6 ;  /* 0x00000006ff067e24 */ /* 0x000fe4000f8e00ff */
[----:B------:R-:W-:-:S02]  /*190b0*/  IMAD.U32 R7, RZ, RZ, UR7 ;  /* 0x00000007ff077e24 */ /* 0x000fc4000f8e00ff */
[----:B------:R-:W-:Y:S02]  /*190c0*/  IMAD.U32 R10, RZ, RZ, UR4 ;  /* 0x00000004ff0a7e24 */ /* 0x000fe4000f8e00ff */
[----:B------:R-:W-:Y:S02]  /*190d0*/  IMAD.U32 R11, RZ, RZ, UR5 ;  /* 0x00000005ff0b7e24 */ /* 0x000fe4000f8e00ff */
[----:B------:R-:W-:Y:S02]  /*190e0*/  IMAD.MOV.U32 R12, RZ, RZ, 0x1 ;  /* 0x00000001ff0c7424 */ /* 0x000fe400078e00ff */
[----:B0-----:R-:W-:-:S07]  /*190f0*/  IMAD.MOV.U32 R13, RZ, RZ, RZ ;  /* 0x000000ffff0d7224 */ /* 0x001fce00078e00ff */
[----:B------:R-:W-:-:S07]  /*19100*/  LEPC R20, `(.L_x_1845) ;  /* 0x000000001014794e */ /* 0x000fce0000000000 */
[----:B-1----:R-:W-:Y:S05]  /*19110*/  CALL.ABS.NOINC R2 ;  /* 0x0000000002007343 */ /* 0x002fea0003c00000 */
.L_x_1845:
        /* <DEDUP_REMOVED lines=9> */
[----:B0-23--:R-:W-:Y:S01]  /*191b0*/  IMAD.U32 R4, RZ, RZ, UR4 ;  /* 0x00000004ff047e24 */ /* 0x00dfe2000f8e00ff */
[----:B-1----:R0:W1:Y:S01]  /*191c0*/  LDC.64 R2, c[0x4][R0] ;  /* 0x0100000000027b82 */ /* 0x0020620000000a00 */
        /* <DEDUP_REMOVED lines=11> */
.L_x_1846:
[----:B------:R-:W-:Y:S02]  /*19280*/  ULDC.64 UR4, c[0x0][0x600] ;  /* 0x0001800000047ab9 */ /* 0x000fe40000000a00 */
[----:B------:R-:W-:-:S05]  /*19290*/  IADD3 R16, P0, R16, UR4, RZ ;  /* 0x0000000410107c10 */ /* 0x000fca000ff1e0ff */
[----:B------:R-:W-:-:S05]  /*192a0*/  IMAD.X R17, RZ, RZ, UR5, P0 ;  /* 0x00000005ff117e24 */ /* 0x000fca00080e06ff */
[----:B------:R-:W-:Y:S01]  /*192b0*/  STG.E.64 desc[UR60][R16.64], R18 ;  /* 0x0000001210007986 */ /* 0x000fe2000c101b3c */
[----:B------:R-:W-:Y:S05]  /*192c0*/  EXIT ;  /* 0x000000000000794d */ /* 0x000fea0003800000 */
.L_x_1844:
[----:B------:R-:W-:Y:S04]  /*192d0*/  STG.E.64 desc[UR60][R8.64], R12 ;  /* 0x0000000c08007986 */ /* 0x000fe8000c101b3c */
[----:B------:R-:W-:Y:S04]  /*192e0*/  STG.E.64 desc[UR60][R8.64+0x8], R22 ;  /* 0x0000081608007986 */ /* 0x000fe8000c101b3c */
[----:B------:R-:W-:Y:S04]  /*192f0*/  STG.E.64 desc[UR60][R8.64+0x10], R4 ;  /* 0x0000100408007986 */ /* 0x000fe8000c101b3c */
[----:B------:R-:W-:Y:S01]  /*19300*/  STG.E.64 desc[UR60][R8.64+0x18], R18 ;  /* 0x0000181208007986 */ /* 0x000fe2000c101b3c */
[----:B------:R-:W-:Y:S05]  /*19310*/  EXIT ;  /* 0x000000000000794d */ /* 0x000fea0003800000 */
.L_x_1842:
[----:B------:R-:W-:Y:S05]  /*19320*/  @!P1 BRA `(.L_x_1847) ;  /* 0x00000000004c9947 */ /* 0x000fea0003800000 */
[----:B------:R-:W-:Y:S01]  /*19330*/  MOV R0, 0x0 ;  /* 0x0000000000007802 */ /* 0x000fe20000000f00 */
[----:B------:R-:W-:Y:S01]  /*19340*/  ULDC.64 UR4, c[0x4][0x3c8] ;  /* 0x0100f20000047ab9 */ /* 0x000fe20000000a00 */
[----:B------:R-:W-:Y:S01]  /*19350*/  ULDC.64 UR6, c[0x4][0x3c0] ;  /* 0x0100f00000067ab9 */ /* 0x000fe20000000a00 */
[----:B0-23--:R-:W-:Y:S01]  /*19360*/  IMAD.U32 R4, RZ, RZ, UR4 ;  /* 0x00000004ff047e24 */ /* 0x00dfe2000f8e00ff */
[----:B------:R0:W2:Y:S01]  /*19370*/  LDC.64 R2, c[0x4][R0] ;  /* 0x0100000000027b82 */ /* 0x0000a20000000a00 */
[----:B------:R-:W-:Y:S01]  /*19380*/  IMAD.U32 R5, RZ, RZ, UR5 ;  /* 0x00000005ff057e24 */ /* 0x000fe2000f8e00ff */
[----:B------:R-:W-:Y:S01]  /*19390*/  ULDC.64 UR4, c[0x4][0x268] ;  /* 0x01009a0000047ab9 */ /* 0x000fe20000000a00 */
[----:B------:R-:W-:Y:S01]  /*193a0*/  HFMA2.MMA R8, -RZ, RZ, 0, 4.3690204620361328125e-05 ;  /* 0x000002ddff087435 */ /* 0x000fe200000001ff */
[----:B------:R-:W-:Y:S02]  /*193b0*/  IMAD.U32 R6, RZ, RZ, UR6 ;  /* 0x00000006ff067e24 */ /* 0x000fe4000f8e00ff */
[----:B------:R-:W-:-:S02]  /*193c0*/  IMAD.U32 R7, RZ, RZ, UR7 ;  /* 0x00000007ff077e24 */ /* 0x000fc4000f8e00ff */
[----:B------:R-:W-:Y:S02]  /*193d0*/  IMAD.U32 R10, RZ, RZ, UR4 ;  /* 0x00000004ff0a7e24 */ /* 0x000fe4000f8e00ff */
[----:B------:R-:W-:Y:S02]  /*193e0*/  IMAD.U32 R11, RZ, RZ, UR5 ;  /* 0x00000005ff0b7e24 */ /* 0x000fe4000f8e00ff */
[----:B------:R-:W-:Y:S02]  /*193f0*/  IMAD.MOV.U32 R12, RZ, RZ, 0x1 ;  /* 0x00000001ff0c7424 */ /* 0x000fe400078e00ff */
[----:B0-----:R-:W-:-:S07]  /*19400*/  IMAD.MOV.U32 R13, RZ, RZ, RZ ;  /* 0x000000ffff0d7224 */ /* 0x001fce00078e00ff */
[----:B------:R-:W-:-:S07]  /*19410*/  LEPC R20, `(.L_x_1848) ;  /* 0x000000001014794e */ /* 0x000fce0000000000 */
[----:B-12---:R-:W-:Y:S05]  /*19420*/  CALL.ABS.NOINC R2 ;  /* 0x0000000002007343 */ /* 0x006fea0003c00000 */
.L_x_1848:
[----:B------:R-:W-:Y:S01]  /*19430*/  CS2R R22, SRZ ;  /* 0x0000000000167805 */ /* 0x000fe2000001ff00 */
[----:B------:R-:W-:Y:S02]  /*19440*/  IMAD.MOV.U32 R21, RZ, RZ, RZ ;  /* 0x000000ffff157224 */ /* 0x000fe400078e00ff */
[----:B------:R-:W-:-:S07]  /*19450*/  IMAD.MOV.U32 R25, RZ, RZ, RZ ;  /* 0x000000ffff197224 */ /* 0x000fce00078e00ff */
.L_x_1847:
[----:B------:R-:W-:Y:S01]  /*19460*/  ULDC.U8 UR4, c[0x0][0x631] ;  /* 0x00018c4000047ab9 */ /* 0x000fe20000000000 */
[----:B-1----:R-:W-:Y:S01]  /*19470*/  IMAD.MOV.U32 R18, RZ, RZ, R22 ;  /* 0x000000ffff127224 */ /* 0x002fe200078e0016 */
[----:B------:R-:W-:Y:S01]  /*19480*/  ISETP.NE.AND P0, PT, RZ, UR4, PT ;  /* 0x00000004ff007c0c */ /* 0x000fe2000bf05270 */
[----:B------:R-:W-:Y:S02]  /*19490*/  IMAD.MOV.U32 R19, RZ, RZ, R23 ;  /* 0x000000ffff137224 */ /* 0x000fe400078e0017 */
[----:B------:R-:W-:Y:S02]  /*194a0*/  IMAD.MOV.U32 R22, RZ, RZ, R21 ;  /* 0x000000ffff167224 */ /* 0x000fe400078e0015 */
[----:B------:R-:W-:-:S08]  /*194b0*/  IMAD.MOV.U32 R23, RZ, RZ, R25 ;  /* 0x000000ffff177224 */ /* 0x000fd000078e0019 */
[----:B------:R-:W-:Y:S05]  /*194c0*/  @!P0 BRA `(.L_x_1849) ;  /* 0x0000000000bc8947 */ /* 0x000fea0003800000 */
        /* <DEDUP_REMOVED lines=9> */
[----:B------:R-:W-:Y:S01]  /*19560*/  MOV R5, UR5 ;  /* 0x0000000500057c02 */ /* 0x000fe20008000f00 */
        /* <DEDUP_REMOVED lines=10> */
.L_x_1850:
        /* <DEDUP_REMOVED lines=22> */
.L_x_1851:
[----:B------:R-:W-:Y:S02]  /*19770*/  ULDC.64 UR4, c[0x0][0x600] ;  /* 0x0001800000047ab9 */ /* 0x000fe40000000a00 */
[----:B------:R-:W-:-:S05]  /*19780*/  IADD3 R16, P0, R16, UR4, RZ ;  /* 0x0000000410107c10 */ /* 0x000fca000ff1e0ff */
[----:B------:R-:W-:-:S05]  /*19790*/  IMAD.X R17, RZ, RZ, UR5, P0 ;  /* 0x00000005ff117e24 */ /* 0x000fca00080e06ff */
[----:B------:R-:W-:Y:S01]  /*197a0*/  STG.E.64 desc[UR60][R16.64], R22 ;  /* 0x0000001610007986 */ /* 0x000fe2000c101b3c */
[----:B------:R-:W-:Y:S05]  /*197b0*/  EXIT ;  /* 0x000000000000794d */ /* 0x000fea0003800000 */
.L_x_1849:
        /* <DEDUP_REMOVED lines=16> */
.L_x_1852:
[----:B------:R-:W0:Y:S01]  /*198c0*/  LDC.64 R2, c[0x4][R2] ;  /* 0x0100000002027b82 */ /* 0x000e220000000a00 */
[----:B------:R-:W-:Y:S01]  /*198d0*/  ULDC.64 UR4, c[0x4][0x3c8] ;  /* 0x0100f20000047ab9 */ /* 0x000fe20000000a00 */
[----:B------:R-:W-:Y:S01]  /*198e0*/  ULDC.64 UR6, c[0x4][0x258] ;  /* 0x0100960000067ab9 */ /* 0x000fe20000000a00 */
[----:B------:R-:W-:Y:S02]  /*198f0*/  IMAD.U32 R4, RZ, RZ, UR4 ;  /* 0x00000004ff047e24 */ /* 0x000fe4000f8e00ff */
        /* <DEDUP_REMOVED lines=11> */
.L_x_1853:
[----:B------:R-:W-:Y:S05]  /*199b0*/  EXIT ;  /* 0x000000000000794d */ /* 0x000fea0003800000 */
.L_x_1793:
        /* <DEDUP_REMOVED lines=19> */
[-C--:B------:R-:W-:Y:S02]  /*19af0*/  IADD3 R22, P1, R14, R11.reuse, RZ ;  /* 0x0000000b0e167210 */ /* 0x080fe40007f3e0ff */
[----:B------:R-:W-:-:S03]  /*19b00*/  IADD3 R24, P2, R6, R11, RZ ;  /* 0x0000000b06187210 */ /* 0x000fc60007f5e0ff */
[--C-:B------:R-:W-:Y:S02]  /*19b10*/  IMAD.X R23, R15, 0x1, R0.reuse, P1 ;  /* 0x000000010f177824 */ /* 0x100fe400008e0600 */
[----:B------:R-:W-:Y:S01]  /*19b20*/  IMAD.X R25, R7, 0x1, R0, P2 ;  /* 0x0000000107197824 */ /* 0x000fe200010e0600 */
[----:B------:R-:W-:Y:S07]  /*19b30*/  @!P0 BRA `(.L_x_1854) ;  /* 0x0000000400808947 */ /* 0x000fee0003800000 */
[----:B------:R-:W-:Y:S02]  /*19b40*/  ULDC.U8 UR4, c[0x0][0x631] ;  /* 0x00018c4000047ab9 */ /* 0x000fe40000000000 */
[----:B------:R-:W-:Y:S01]  /*19b50*/  ISETP.NE.AND P3, PT, RZ, UR4, PT ;  /* 0x00000004ff007c0c */ /* 0x000fe2000bf65270 */
[----:B------:R-:W-:-:S12]  /*19b60*/  @!P4 BRA `(.L_x_1855) ;  /* 0x0000000000a0c947 */ /* 0x000fd80003800000 */
[----:B------:R-:W2:Y:S04]  /*19b70*/  LDG.E.64 R14, desc[UR60][R8.64+0x10] ;  /* 0x0000103c080e7981 */ /* 0x000ea8000c1e1b00 */
        /* <DEDUP_REMOVED lines=11> */
[----:B------:R-:W-:-:S02]  /*19c30*/  @!P5 SEL R16, RZ, 0xffffffff, !P1 ;  /* 0xffffffffff10d807 */ /* 0x000fc40004800000 */
        /* <DEDUP_REMOVED lines=27> */
.L_x_1855:
        /* <DEDUP_REMOVED lines=21> */
.L_x_1857:
        /* <DEDUP_REMOVED lines=9> */
[----:B------:R-:W-:Y:S01]  /*19fd0*/  MOV R4, UR4 ;  /* 0x0000000400047c02 */ /* 0x000fe20008000f00 */
        /* <DEDUP_REMOVED lines=12> */
.L_x_1858:
[----:B------:R-:W-:Y:S02]  /*1a0a0*/  ULDC.64 UR4, c[0x0][0x600] ;  /* 0x0001800000047ab9 */ /* 0x000fe40000000a00 */
[----:B------:R-:W-:-:S05]  /*1a0b0*/  IADD3 R2, P0, R17, UR4, RZ ;  /* 0x0000000411027c10 */ /* 0x000fca000ff1e0ff */
[----:B------:R-:W-:-:S05]  /*1a0c0*/  IMAD.X R3, RZ, RZ, UR5, P0 ;  /* 0x00000005ff037e24 */ /* 0x000fca00080e06ff */
[----:B------:R-:W-:Y:S01]  /*1a0d0*/  STG.E.64 desc[UR60][R2.64], R22 ;  /* 0x0000001602007986 */ /* 0x000fe2000c101b3c */
[----:B------:R-:W-:Y:S05]  /*1a0e0*/  EXIT ;  /* 0x000000000000794d */ /* 0x000fea0003800000 */
.L_x_1856:
[----:B------:R-:W-:Y:S04]  /*1a0f0*/  STG.E.64 desc[UR60][R8.64], R4 ;  /* 0x0000000408007986 */ /* 0x000fe8000c101b3c */
[----:B------:R-:W-:Y:S04]  /*1a100*/  STG.E.64 desc[UR60][R8.64+0x8], R24 ;  /* 0x0000081808007986 */ /* 0x000fe8000c101b3c */
[----:B------:R-:W-:Y:S04]  /*1a110*/  STG.E.64 desc[UR60][R8.64+0x10], R12 ;  /* 0x0000100c08007986 */ /* 0x000fe8000c101b3c */
[----:B------:R-:W-:Y:S01]  /*1a120*/  STG.E.64 desc[UR60][R8.64+0x18], R22 ;  /* 0x0000181608007986 */ /* 0x000fe2000c101b3c */
[----:B------:R-:W-:Y:S05]  /*1a130*/  EXIT ;  /* 0x000000000000794d */ /* 0x000fea0003800000 */
.L_x_1854:
        /* <DEDUP_REMOVED lines=17> */
.L_x_1860:
[----:B------:R-:W-:Y:S02]  /*1a250*/  CS2R R22, SRZ ;  /* 0x0000000000167805 */ /* 0x000fe4000001ff00 */
[----:B------:R-:W-:-:S07]  /*1a260*/  CS2R R24, SRZ ;  /* 0x0000000000187805 */ /* 0x000fce000001ff00 */
.L_x_1859:
        /* <DEDUP_REMOVED lines=23> */
.L_x_1862:
        /* <DEDUP_REMOVED lines=22> */
.L_x_1863:
[----:B------:R-:W-:Y:S02]  /*1a540*/  ULDC.64 UR4, c[0x0][0x600] ;  /* 0x0001800000047ab9 */ /* 0x000fe40000000a00 */
[----:B------:R-:W-:-:S05]  /*1a550*/  IADD3 R2, P0, R17, UR4, RZ ;  /* 0x0000000411027c10 */ /* 0x000fca000ff1e0ff */
[----:B------:R-:W-:-:S05]  /*1a560*/  IMAD.X R3, RZ, RZ, UR5, P0 ;  /* 0x00000005ff037e24 */ /* 0x000fca00080e06ff */
[----:B------:R-:W-:Y:S01]  /*1a570*/  STG.E.64 desc[UR60][R2.64], R22 ;  /* 0x0000001602007986 */ /* 0x000fe2000c101b3c */
[----:B------:R-:W-:Y:S05]  /*1a580*/  EXIT ;  /* 0x000000000000794d */ /* 0x000fea0003800000 */
.L_x_1861:
        /* <DEDUP_REMOVED lines=16> */
.L_x_1864:
        /* <DEDUP_REMOVED lines=15> */
.L_x_1865:
[----:B------:R-:W-:Y:S05]  /*1a780*/  EXIT ;  /* 0x000000000000794d */ /* 0x000fea0003800000 */
        .weak           $__internal_8_$__cuda_sm20_div_u64
        .type           $__internal_8_$__cuda_sm20_div_u64,@function
        .size           $__internal_8_$__cuda_sm20_div_u64,($__internal_9_$__cuda_sm20_rem_u64 - $__internal_8_$__cuda_sm20_div_u64)
$__internal_8_$__cuda_sm20_div_u64:
        /* <DEDUP_REMOVED lines=10> */
[----:B------:R-:W-:-:S03]  /*1a830*/  IMAD.HI.U32 R24, R22, R29, RZ ;  /* 0x0000001d16187227 */ /* 0x000fc600078e00ff */
[----:B------:R-:W-:Y:S01]  /*1a840*/  IADD3.X R31, RZ, ~R25, RZ, P0, !PT ;  /* 0x80000019ff1f7210 */ /* 0x000fe200007fe4ff */
[----:B------:R-:W-:-:S04]  /*1a850*/  IMAD.MOV.U32 R25, RZ, RZ, R22 ;  /* 0x000000ffff197224 */ /* 0x000fc800078e0016 */
[----:B------:R-:W-:-:S04]  /*1a860*/  IMAD.WIDE.U32 R24, P0, R22, R31, R24 ;  /* 0x0000001f16187225 */ /* 0x000fc80007800018 */
[C---:B------:R-:W-:Y:S02]  /*1a870*/  IMAD R27, R23.reuse, R31, RZ ;  /* 0x0000001f171b7224 */ /* 0x040fe400078e02ff */
[----:B------:R-:W-:-:S04]  /*1a880*/  IMAD.HI.U32 R24, P1, R23, R29, R24 ;  /* 0x0000001d17187227 */ /* 0x000fc80007820018 */
[----:B------:R-:W-:Y:S01]  /*1a890*/  IMAD.HI.U32 R21, R23, R31, RZ ;  /* 0x0000001f17157227 */ /* 0x000fe200078e00ff */
[----:B------:R-:W-:-:S03]  /*1a8a0*/  IADD3 R25, P3, R27, R24, RZ ;  /* 0x000000181b197210 */ /* 0x000fc60007f7e0ff */
[----:B------:R-:W-:Y:S02]  /*1a8b0*/  IMAD.X R21, R21, 0x1, R23, P0 ;  /* 0x0000000115157824 */ /* 0x000fe400000e0617 */
[----:B------:R-:W-:-:S03]  /*1a8c0*/  IMAD.WIDE.U32 R22, R25, R0, RZ ;  /* 0x0000000019167225 */ /* 0x000fc600078e00ff */
[----:B------:R-:W-:Y:S01]  /*1a8d0*/  IADD3.X R21, RZ, RZ, R21, P3, P1 ;  /* 0x000000ffff157210 */ /* 0x000fe20001fe2415 */
        /* <DEDUP_REMOVED lines=26> */
[----:B------:R-:W-:-:S04]  /*1aa80*/  IMAD R23, R21, R0, R23 ;  /* 0x0000000015177224 */ /* 0x000fc800078e0217 */
[----:B------:R-:W-:Y:S01]  /*1aa90*/  IMAD.X R24, R20, 0x1, ~R23, P1 ;  /* 0x0000000114187824 */ /* 0x000fe200008e0e17 */
[----:B------:R-:W-:Y:S02]  /*1aaa0*/  IADD3 R23, P1, -R0, R27, RZ ;  /* 0x0000001b00177210 */ /* 0x000fe40007f3e1ff */
[----:B------:R-:W-:Y:S02]  /*1aab0*/  IADD3.X R20, RZ, R21, RZ, P3, !PT ;  /* 0x00000015ff147210 */ /* 0x000fe40001ffe4ff */
[C---:B------:R-:W-:Y:S01]  /*1aac0*/  ISETP.GE.U32.AND.EX P0, PT, R24.reuse, R9, PT, P0 ;  /* 0x000000091800720c */ /* 0x040fe20003f06100 */
[----:B------:R-:W-:Y:S01]  /*1aad0*/  IMAD.X R22, R24, 0x1, ~R9, P1 ;  /* 0x0000000118167824 */ /* 0x000fe200008e0e09 */
[----:B------:R-:W-:Y:S02]  /*1aae0*/  ISETP.NE.U32.AND P1, PT, R0, RZ, PT ;  /* 0x000000ff0000720c */ /* 0x000fe40003f25070 */
[----:B------:R-:W-:Y:S02]  /*1aaf0*/  SEL R25, R8, R25, P0 ;  /* 0x0000001908197207 */ /* 0x000fe40000000000 */
[----:B------:R-:W-:-:S02]  /*1ab00*/  SEL R23, R23, R27, P0 ;  /* 0x0000001b17177207 */ /* 0x000fc40000000000 */
[----:B------:R-:W-:Y:S01]  /*1ab10*/  SEL R20, R20, R21, P0 ;  /* 0x0000001514147207 */ /* 0x000fe20000000000 */
[----:B------:R-:W-:Y:S01]  /*1ab20*/  IMAD.MOV.U32 R21, RZ, RZ, 0x0 ;  /* 0x00000000ff157424 */ /* 0x000fe200078e00ff */
[----:B------:R-:W-:Y:S02]  /*1ab30*/  IADD3 R8, P3, R25, 0x1, RZ ;  /* 0x0000000119087810 */ /* 0x000fe40007f7e0ff */
[----:B------:R-:W-:Y:S02]  /*1ab40*/  SEL R22, R22, R24, P0 ;  /* 0x0000001816167207 */ /* 0x000fe40000000000 */
[----:B------:R-:W-:Y:S01]  /*1ab50*/  ISETP.GE.U32.AND P0, PT, R23, R0, PT ;  /* 0x000000001700720c */ /* 0x000fe20003f06070 */
[----:B------:R-:W-:Y:S01]  /*1ab60*/  IMAD.X R23, RZ, RZ, R20, P3 ;  /* 0x000000ffff177224 */ /* 0x000fe200018e0614 */
[----:B------:R-:W-:Y:S02]  /*1ab70*/  ISETP.NE.AND.EX P1, PT, R9, RZ, PT, P1 ;  /* 0x000000ff0900720c */ /* 0x000fe40003f25310 */
[----:B------:R-:W-:-:S04]  /*1ab80*/  ISETP.GE.U32.AND.EX P0, PT, R22, R9, PT, P0 ;  /* 0x000000091600720c */ /* 0x000fc80003f06100 */
[----:B------:R-:W-:Y:S01]  /*1ab90*/  SEL R23, R23, R20, P0 ;  /* 0x0000001417177207 */ /* 0x000fe20000000000 */
[----:B------:R-:W-:Y:S01]  /*1aba0*/  IMAD.MOV.U32 R20, RZ, RZ, R16 ;  /* 0x000000ffff147224 */ /* 0x000fe200078e0010 */
[----:B------:R-:W-:Y:S02]  /*1abb0*/  SEL R8, R8, R25, P0 ;  /* 0x0000001908087207 */ /* 0x000fe40000000000 */
[----:B------:R-:W-:Y:S02]  /*1abc0*/  SEL R23, R23, 0xffffffff, P1 ;  /* 0xffffffff17177807 */ /* 0x000fe40000800000 */
[----:B------:R-:W-:Y:S01]  /*1abd0*/  SEL R8, R8, 0xffffffff, P1 ;  /* 0xffffffff08087807 */ /* 0x000fe20000800000 */
[----:B------:R-:W-:Y:S06]  /*1abe0*/  RET.REL.NODEC R20 `(_ZN2at6native13reduce_kernelILi256ELi2ENS0_8ReduceOpIdNS0_9ArgMaxOpsIdEEjlLi4ELi4EEEEEvT1_) ;  /* 0xfffffe5414047950 */ /* 0x000fec0003c3ffff */
        .weak           $__internal_9_$__cuda_sm20_rem_u64
        .type           $__internal_9_$__cuda_sm20_rem_u64,@function
        .size           $__internal_9_$__cuda_sm20_rem_u64,(.L_x_6966 - $__internal_9_$__cuda_sm20_rem_u64)
$__internal_9_$__cuda_sm20_rem_u64:
        /* <DEDUP_REMOVED lines=24> */
[----:B------:R-:W-:-:S03]  /*1ad70*/  IMAD.HI.U32 R24, R25, R27, RZ ;  /* 0x0000001b19187227 */ /* 0x000fc600078e00ff */
[----:B------:R-:W-:Y:S01]  /*1ad80*/  IADD3.X R22, RZ, ~R23, RZ, P0, !PT ;  /* 0x80000017ff167210 */ /* 0x000fe200007fe4ff */
[----:B------:R-:W-:-:S04]  /*1ad90*/  IMAD.MOV.U32 R23, RZ, RZ, RZ ;  /* 0x000000ffff177224 */ /* 0x000fc800078e00ff */
        /* <DEDUP_REMOVED lines=31> */
[----:B------:R-:W-:Y:S01]  /*1af90*/  ISETP.GE.U32.AND.EX P0, PT, R20, R11, PT, P0 ;  /* 0x0000000b1400720c */ /* 0x000fe20003f06100 */
[----:B------:R-:W-:-:S03]  /*1afa0*/  IMAD.MOV.U32 R11, RZ, RZ, 0x0 ;  /* 0x00000000ff0b7424 */ /* 0x000fc600078e00ff */
[----:B------:R-:W-:Y:S02]  /*1afb0*/  SEL R8, R16, R23, P0 ;  /* 0x0000001710087207 */ /* 0x000fe40000000000 */
[----:B------:R-:W-:Y:S02]  /*1afc0*/  SEL R21, R21, R20, P0 ;  /* 0x0000001415157207 */ /* 0x000fe40000000000 */
[----:B------:R-:W-:Y:S02]  /*1afd0*/  SEL R8, R8, 0xffffffff, P1 ;  /* 0xffffffff08087807 */ /* 0x000fe40000800000 */
[----:B------:R-:W-:Y:S01]  /*1afe0*/  SEL R21, R21, 0xffffffff, P1 ;  /* 0xffffffff15157807 */ /* 0x000fe20000800000 */
[----:B------:R-:W-:Y:S06]  /*1aff0*/  RET.REL.NODEC R10 `(_ZN2at6native13reduce_kernelILi256ELi2ENS0_8ReduceOpIdNS0_9ArgMaxOpsIdEEjlLi4ELi4EEEEEvT1_) ;  /* 0xfffffe500a007950 */ /* 0x000fec0003c3ffff */
.L_x_1866:
        /* <DEDUP_REMOVED lines=16> */
.L_x_6966:


//--------------------- .text._ZN2at6native13reduce_kernelILi128ELi4ENS0_8ReduceOpIdNS0_9ArgMaxOpsIdEEjlLi4ELi4EEEEEvT1_ --------------------------
	.section	.text._ZN2at6native13reduce_kernelILi128ELi4ENS0_8ReduceOpIdNS0_9ArgMaxOpsIdEEjlLi4ELi4EEEEEvT1_,"ax",@progbits
	.align	128
        .global         _ZN2at6native13reduce_kernelILi128ELi4ENS0_8ReduceOpIdNS0_9ArgMaxOpsIdEEjlLi4ELi4EEEEEvT1_
        .type           _ZN2at6native13reduce_kernelILi128ELi4ENS0_8ReduceOpIdNS0_9ArgMaxOpsIdEEjlLi4ELi4EEEEEvT1_,@function
        .size           _ZN2at6native13reduce_kernelILi128ELi4ENS0_8ReduceOpIdNS0_9ArgMaxOpsIdEEjlLi4ELi4EEEEEvT1_,(.L_x_6968 - _ZN2at6native13reduce_kernelILi128ELi4ENS0_8ReduceOpIdNS0_9ArgMaxOpsIdEEjlLi4ELi4EEEEEvT1_)
        .other          _ZN2at6native13reduce_kernelILi128ELi4ENS0_8ReduceOpIdNS0_9ArgMaxOpsIdEEjlLi4ELi4EEEEEvT1_,@"STO_CUDA_ENTRY STV_DEFAULT"
_ZN2at6native13reduce_kernelILi128ELi4ENS0_8ReduceOpIdNS0_9ArgMaxOpsIdEEjlLi4ELi4EEEEEvT1_:
.text._ZN2at6native13reduce_kernelILi128ELi4ENS0_8ReduceOpIdNS0_9ArgMaxOpsIdEEjlLi4ELi4EEEEEvT1_:
        /* <DEDUP_REMOVED lines=293> */
.L_x_1867:
        /* <DEDUP_REMOVED lines=9> */
[----:B------:R-:W-:Y:S02]  /*12e0*/  CS2R R6, SRZ ;  /* 0x0000000000067805 */ /* 0x000fe4000001ff00 */
[----:B------:R-:W-:Y:S02]  /*12f0*/  CS2R R20, SRZ ;  /* 0x0000000000147805 */ /* 0x000fe4000001ff00 */
[----:B------:R-:W-:Y:S02]  /*1300*/  ISETP.GE.U32.OR P0, PT, R5, UR4, P0 ;  /* 0x0000000405007c0c */ /* 0x000fe40008706470 */
[----:B------:R-:W-:Y:S02]  /*1310*/  CS2R R12, SRZ ;  /* 0x00000000000c7805 */ /* 0x000fe4000001ff00 */
[----:B------:R-:W-:Y:S02]  /*1320*/  CS2R R8, SRZ ;  /* 0x0000000000087805 */ /* 0x000fe4000001ff00 */
[----:B------:R-:W-:-:S07]  /*1330*/  CS2R R4, SRZ ;  /* 0x0000000000047805 */ /* 0x000fce000001ff00 */
        /* <DEDUP_REMOVED lines=24> */
.L_x_1871:
[----:B------:R-:W0:Y:S01]  /*14c0*/  LDC.64 R20, c[0x0][0x218] ;  /* 0x00008600ff147b82 */ /* 0x000e220000000a00 */
        /* <DEDUP_REMOVED lines=29> */
.L_x_1877:
[----:B------:R-:W-:Y:S05]  /*16a0*/  BSYNC B2 ;  /* 0x0000000000027941 */ /* 0x000fea0003800000 */
.L_x_1876:
        /* <DEDUP_REMOVED lines=32> */
.L_x_1875:
[----:B------:R-:W-:Y:S05]  /*18b0*/  BSYNC B1 ;  /* 0x0000000000017941 */ /* 0x000fea0003800000 */
.L_x_1874:
[----:B------:R-:W0:Y:S01]  /*18c0*/  LDC R0, c[0x0][0x22c] ;  /* 0x00008b00ff007b82 */ /* 0x000e220000000800 */
[C---:B------:R-:W-:Y:S02]  /*18d0*/  IADD3 R3, P0, -R9.reuse, 0x4, RZ ;  /* 0x0000000409037810 */ /* 0x040fe40007f1e1ff */
[----:B------:R-:W-:Y:S02]  /*18e0*/  IADD3 R25, -R9, 0x4, RZ ;  /* 0x0000000409197810 */ /* 0x000fe40007ffe1ff */
[----:B------:R-:W-:Y:S01]  /*18f0*/  LEA R18, P1, R3, R18, 0x3 ;  /* 0x0000001203127211 */ /* 0x000fe200078218ff */
[----:B------:R-:W-:-:S05]  /*1900*/  IMAD.X R4, RZ, RZ, -0x1, P0 ;  /* 0xffffffffff047424 */ /* 0x000fca00000e06ff */
[----:B------:R-:W-:Y:S02]  /*1910*/  LEA.HI.X R19, R3, R19, R4, 0x3, P1 ;  /* 0x0000001303137211 */ /* 0x000fe400008f1c04 */
[----:B0-----:R-:W-:-:S07]  /*1920*/  IADD3 R0, R9, -0x4, R0 ;  /* 0xfffffffc09007810 */ /* 0x001fce0007ffe000 */
.L_x_1873:
[----:B------:R-:W-:Y:S05]  /*1930*/  BSYNC B0 ;  /* 0x0000000000007941 */ /* 0x000fea0003800000 */
.L_x_1872:
        /* <DEDUP_REMOVED lines=12> */
[--C-:B------:R-:W-:Y:S02]  /*1a00*/  IMAD.MOV.U32 R14, RZ, RZ, R20.reuse ;  /* 0x000000ffff0e7224 */ /* 0x100fe400078e0014 */
[----:B------:R-:W-:Y:S01]  /*1a10*/  IMAD.MOV.U32 R15, RZ, RZ, R21 ;  /* 0x000000ffff0f7224 */ /* 0x000fe200078e0015 */
[----:B------:R-:W-:Y:S01]  /*1a20*/  ISETP.GE.U32.AND P0, PT, R5, R0, PT ;  /* 0x000000000500720c */ /* 0x000fe20003f06070 */
[----:B------:R-:W-:-:S02]  /*1a30*/  IMAD.MOV.U32 R22, RZ, RZ, R20 ;  /* 0x000000ffff167224 */ /* 0x000fc400078e0014 */
[----:B------:R-:W-:-:S10]  /*1a40*/  IMAD.MOV.U32 R23, RZ, RZ, R21 ;  /* 0x000000ffff177224 */ /* 0x000fd400078e0015 */
[----:B------:R-:W-:Y:S05]  /*1a50*/  @P0 BRA `(.L_x_1879) ;  /* 0x00000004007c0947 */ /* 0x000fea0003800000 */
[----:B------:R-:W-:Y:S02]  /*1a60*/  IMAD.MOV.U32 R31, RZ, RZ, R28 ;  /* 0x000000ffff1f7224 */ /* 0x000fe400078e001c */
[----:B------:R-:W-:Y:S02]  /*1a70*/  IMAD.MOV.U32 R32, RZ, RZ, R30 ;  /* 0x000000ffff207224 */ /* 0x000fe400078e001e */
[----:B------:R-:W-:Y:S02]  /*1a80*/  IMAD.MOV.U32 R22, RZ, RZ, R20 ;  /* 0x000000ffff167224 */ /* 0x000fe400078e0014 */
[----:B------:R-:W-:-:S07]  /*1a90*/  IMAD.MOV.U32 R23, RZ, RZ, R21 ;  /* 0x000000ffff177224 */ /* 0x000fce00078e0015 */
.L_x_1889:
        /* <DEDUP_REMOVED lines=35> */
.L_x_1881:
[----:B------:R-:W-:Y:S01]  /*1cd0*/  DSETP.GTU.AND P0, PT, |R10|, +INF , PT ;  /* 0x7ff000000a00742a */ /* 0x000fe20003f0c200 */
[----:B------:R-:W-:-:S05]  /*1ce0*/  ISETP.LT.U32.AND P1, PT, R28, R9, PT ;  /* 0x000000091c00720c */ /* 0x000fca0003f21070 */
[----:B------:R-:W-:-:S13]  /*1cf0*/  ISETP.LT.OR.EX P0, PT, R30, RZ, !P0, P1 ;  /* 0x000000ff1e00720c */ /* 0x000fda0004701710 */
.L_x_1882:
[----:B------:R-:W-:Y:S05]  /*1d00*/  BSYNC B1 ;  /* 0x0000000000017941 */ /* 0x000fea0003800000 */
.L_x_1880:
        /* <DEDUP_REMOVED lines=17> */
.L_x_1884:
[----:B-----5:R-:W-:Y:S01]  /*1e20*/  DSETP.GTU.AND P0, PT, |R4|, +INF , PT ;  /* 0x7ff000000400742a */ /* 0x020fe20003f0c200 */
[----:B------:R-:W-:-:S05]  /*1e30*/  ISETP.LT.U32.AND P1, PT, R31, R8, PT ;  /* 0x000000081f00720c */ /* 0x000fca0003f21070 */
[----:B------:R-:W-:-:S13]  /*1e40*/  ISETP.LT.OR.EX P0, PT, R32, RZ, !P0, P1 ;  /* 0x000000ff2000720c */ /* 0x000fda0004701710 */
.L_x_1885:
[----:B------:R-:W-:Y:S05]  /*1e50*/  BSYNC B1 ;  /* 0x0000000000017941 */ /* 0x000fea0003800000 */
.L_x_1883:
        /* <DEDUP_REMOVED lines=17> */
.L_x_1887:
[----:B------:R-:W-:Y:S01]  /*1f70*/  DSETP.GTU.AND P0, PT, |R6|, +INF , PT ;  /* 0x7ff000000600742a */ /* 0x000fe20003f0c200 */
[----:B------:R-:W-:-:S05]  /*1f80*/  ISETP.LT.U32.AND P1, PT, R33, R36, PT ;  /* 0x000000242100720c */ /* 0x000fca0003f21070 */
[----:B------:R-:W-:-:S13]  /*1f90*/  ISETP.LT.OR.EX P0, PT, R34, RZ, !P0, P1 ;  /* 0x000000ff2200720c */ /* 0x000fda0004701710 */
.L_x_1888:
[----:B------:R-:W-:Y:S05]  /*1fa0*/  BSYNC B1 ;  /* 0x0000000000017941 */ /* 0x000fea0003800000 */
.L_x_1886:
        /* <DEDUP_REMOVED lines=10> */
.L_x_1879:
[----:B------:R-:W-:Y:S05]  /*2050*/  BSYNC B0 ;  /* 0x0000000000007941 */ /* 0x000fea0003800000 */
.L_x_1878:
        /* <DEDUP_REMOVED lines=12> */
.L_x_1891:
[----:B------:R-:W-:Y:S05]  /*2120*/  BSYNC B0 ;  /* 0x0000000000007941 */ /* 0x000fea0003800000 */
.L_x_1890:
        /* <DEDUP_REMOVED lines=30> */
.L_x_1893:
[----:B------:R-:W-:Y:S05]  /*2310*/  BSYNC B0 ;  /* 0x0000000000007941 */ /* 0x000fea0003800000 */
.L_x_1892:
        /* <DEDUP_REMOVED lines=12> */
.L_x_1895:
[----:B------:R-:W-:Y:S01]  /*23e0*/  DSETP.GTU.AND P0, PT, |R22|, +INF , PT ;  /* 0x7ff000001600742a */ /* 0x000fe20003f0c200 */
[----:B------:R-:W-:-:S05]  /*23f0*/  ISETP.LT.U32.AND P1, PT, R35, R28, PT ;  /* 0x0000001c2300720c */ /* 0x000fca0003f21070 */
[----:B------:R-:W-:-:S13]  /*2400*/  ISETP.LT.OR.EX P0, PT, R37, R30, !P0, P1 ;  /* 0x0000001e2500720c */ /* 0x000fda0004701710 */
.L_x_1896:
[----:B------:R-:W-:Y:S05]  /*2410*/  BSYNC B0 ;  /* 0x0000000000007941 */ /* 0x000fea0003800000 */
.L_x_1894:
        /* <DEDUP_REMOVED lines=16> */
.L_x_1898:
[----:B------:R-:W-:Y:S01]  /*2520*/  DSETP.GTU.AND P0, PT, |R20|, +INF , PT ;  /* 0x7ff000001400742a */ /* 0x000fe20003f0c200 */
[----:B------:R-:W-:-:S05]  /*2530*/  ISETP.LT.U32.AND P1, PT, R28, R31, PT ;  /* 0x0000001f1c00720c */ /* 0x000fca0003f21070 */
[----:B------:R-:W-:-:S13]  /*2540*/  ISETP.LT.OR.EX P0, PT, R37, R32, !P0, P1 ;  /* 0x000000202500720c */ /* 0x000fda0004701710 */
.L_x_1899:
[----:B------:R-:W-:Y:S05]  /*2550*/  BSYNC B0 ;  /* 0x0000000000007941 */ /* 0x000fea0003800000 */
.L_x_1897:
        /* <DEDUP_REMOVED lines=16> */
.L_x_1901:
[----:B------:R-:W-:Y:S01]  /*2660*/  DSETP.GTU.AND P0, PT, |R14|, +INF , PT ;  /* 0x7ff000000e00742a */ /* 0x000fe20003f0c200 */
[----:B------:R-:W-:-:S05]  /*2670*/  ISETP.LT.U32.AND P1, PT, R6, R33, PT ;  /* 0x000000210600720c */ /* 0x000fca0003f21070 */
[----:B------:R-:W-:-:S13]  /*2680*/  ISETP.LT.OR.EX P0, PT, R7, R34, !P0, P1 ;  /* 0x000000220700720c */ /* 0x000fda0004701710 */
.L_x_1902:
[----:B------:R-:W-:Y:S05]  /*2690*/  BSYNC B0 ;  /* 0x0000000000007941 */ /* 0x000fea0003800000 */
.L_x_1900:
[----:B------:R-:W-:Y:S02]  /*26a0*/  FSEL R4, R4, R14, P0 ;  /* 0x0000000e04047208 */ /* 0x000fe40000000000 */
[----:B------:R-:W-:Y:S02]  /*26b0*/  CS2R R10, SRZ ;  /* 0x00000000000a7805 */ /* 0x000fe4000001ff00 */
[----:B------:R-:W-:Y:S02]  /*26c0*/  FSEL R5, R5, R15, P0 ;  /* 0x0000000f05057208 */ /* 0x000fe40000000000 */
[----:B------:R-:W-:Y:S02]  /*26d0*/  CS2R R14, SRZ ;  /* 0x00000000000e7805 */ /* 0x000fe4000001ff00 */
[----:B------:R-:W-:Y:S02]  /*26e0*/  SEL R6, R6, R33, P0 ;  /* 0x0000002106067207 */ /* 0x000fe40000000000 */
[----:B------:R-:W-:-:S02]  /*26f0*/  CS2R R22, SRZ ;  /* 0x0000000000167805 */ /* 0x000fc4000001ff00 */
[----:B------:R-:W-:Y:S02]  /*2700*/  SEL R7, R7, R34, P0 ;  /* 0x0000002207077207 */ /* 0x000fe40000000000 */
[----:B------:R-:W-:Y:S02]  /*2710*/  CS2R R8, SRZ ;  /* 0x0000000000087805 */ /* 0x000fe4000001ff00 */
[----:B------:R-:W-:Y:S02]  /*2720*/  CS2R R12, SRZ ;  /* 0x00000000000c7805 */ /* 0x000fe4000001ff00 */
[----:B------:R-:W-:Y:S01]  /*2730*/  CS2R R20, SRZ ;  /* 0x0000000000147805 */ /* 0x000fe2000001ff00 */
[----:B------:R-:W-:Y:S06]  /*2740*/  BRA `(.L_x_1869) ;  /* 0x0000014c004c7947 */ /* 0x000fec0003800000 */
.L_x_1870:
        /* <DEDUP_REMOVED lines=75> */
[----:B------:R-:W-:Y:S02]  /*2c00*/  IMAD.MOV.U32 R66, RZ, RZ, R64 ;  /* 0x000000ffff427224 */ /* 0x000fe400078e0040 */
[----:B------:R-:W-:Y:S01]  /*2c10*/  IMAD.MOV.U32 R67, RZ, RZ, R65 ;  /* 0x000000ffff437224 */ /* 0x000fe200078e0041 */
[----:B------:R-:W-:Y:S06]  /*2c20*/  @P0 BRA `(.L_x_1906) ;  /* 0x0000005400f00947 */ /* 0x000fec0003800000 */
[----:B------:R-:W-:Y:S01]  /*2c30*/  ISETP.NE.AND P1, PT, R24, RZ, PT ;  /* 0x000000ff1800720c */ /* 0x000fe20003f25270 */
        /* <DEDUP_REMOVED lines=55> */
[----:B------:R-:W-:-:S07]  /*2fb0*/  IMAD.MOV.U32 R67, RZ, RZ, R65 ;  /* 0x000000ffff437224 */ /* 0x000fce00078e0041 */
.L_x_1956:
        /* <DEDUP_REMOVED lines=53> */
[----:B0-----:R-:W-:Y:S06]  /*3310*/  @!P1 BRA `(.L_x_1907) ;  /* 0x0000000c00a89947 */ /* 0x001fec0003800000 */
        /* <DEDUP_REMOVED lines=224> */
[----:B------:R-:W-:-:S05]  /*4120*/  IMAD.MOV R25, RZ, RZ, -R27 ;  /* 0x000000ffff197224 */ /* 0x000fca00078e0a1b */
[----:B------:R-:W1:Y:S01]  /*4130*/  @P0 LDC R31, c[0x0][0x38c] ;  /* 0x0000e300ff1f0b82 */ /* 0x000e620000000800 */
[----:B------:R-:W-:-:S04]  /*4140*/  IMAD R25, R25, UR36, R33 ;  /* 0x0000002419197c24 */ /* 0x000fc8000f8e0221 */
[----:B------:R-:W-:-:S03]  /*4150*/  IMAD R24, R25, UR28, R24 ;  /* 0x0000001c19187c24 */ /* 0x000fc6000f8e0218 */
[----:B------:R-:W2:Y:S01]  /*4160*/  @P0 LDC R30, c[0x0][0x3f8] ;  /* 0x0000fe00ff1e0b82 */ /* 0x000ea20000000800 */
[----:B0-----:R-:W-:-:S05]  /*4170*/  @P0 IMAD.HI.U32 R28, R27, R28, R26 ;  /* 0x0000001c1b1c0227 */ /* 0x001fca00078e001a */
[----:B------:R-:W-:-:S05]  /*4180*/  @P0 SHF.R.U32.HI R28, RZ, R29, R28 ;  /* 0x0000001dff1c0219 */ /* 0x000fca000001161c */
[----:B------:R-:W-:-:S04]  /*4190*/  @P0 IMAD.MOV R26, RZ, RZ, -R28 ;  /* 0x000000ffff1a0224 */ /* 0x000fc800078e0a1c */
[----:B-1----:R-:W-:-:S04]  /*41a0*/  @P0 IMAD R27, R26, R31, R27 ;  /* 0x0000001f1a1b0224 */ /* 0x002fc800078e021b */
[----:B--2---:R-:W-:-:S07]  /*41b0*/  @P0 IMAD R24, R27, R30, R24 ;  /* 0x0000001e1b180224 */ /* 0x004fce00078e0218 */
.L_x_1907:
[----:B------:R-:W-:-:S04]  /*41c0*/  LOP3.LUT R35, R24, 0xffffffe0, RZ, 0xc0, !PT ;  /* 0xffffffe018237812 */ /* 0x000fc800078ec0ff */
[----:B------:R-:W-:-:S05]  /*41d0*/  IADD3 R34, P0, R18, R35, RZ ;  /* 0x0000002312227210 */ /* 0x000fca0007f1e0ff */
[----:B------:R-:W-:-:S05]  /*41e0*/  IMAD.X R35, RZ, RZ, R19, P0 ;  /* 0x000000ffff237224 */ /* 0x000fca00000e0613 */
[----:B------:R0:W5:Y:S04]  /*41f0*/  LDG.E.128 R24, desc[UR60][R34.64] ;  /* 0x0000003c22187981 */ /* 0x000168000c1e1d00 */
[----:B------:R0:W5:Y:S01]  /*4200*/  LDG.E.128 R28, desc[UR60][R34.64+0x10] ;  /* 0x0000103c221c7981 */ /* 0x000162000c1e1d00 */
[----:B------:R-:W-:Y:S05]  /*4210*/  @!P1 BRA `(.L_x_1908) ;  /* 0x0000000c00ac9947 */ /* 0x000fea0003800000 */
[----:B------:R-:W-:Y:S01]  /*4220*/  ULDC UR36, c[0x0][0x234] ;  /* 0x00008d0000247ab9 */ /* 0x000fe20000000800 */
[----:B------:R-:W-:Y:S01]  /*4230*/  IMAD.MOV.U32 R32, RZ, RZ, RZ ;  /* 0x000000ffff207224 */ /* 0x000fe200078e00ff */
[----:B------:R-:W-:Y:S01]  /*4240*/  ISETP.NE.AND P0, PT, R40, 0x1, PT ;  /* 0x000000012800780c */ /* 0x000fe20003f05270 */
[----:B------:R-:W-:-:S04]  /*4250*/  VIADD R33, R104, UR36 ;  /* 0x0000002468217c36 */ /* 0x000fc80008000000 */
[----:B------:R-:W-:-:S05]  /*4260*/  IMAD.HI.U32 R32, R33, UR30, R32 ;  /* 0x0000001e21207c27 */ /* 0x000fca000f8e0020 */
[----:B0-----:R-:W-:-:S05]  /*4270*/  SHF.R.U32.HI R35, RZ, UR31, R32 ;  /* 0x0000001fff237c19 */ /* 0x001fca0008011620 */
        /* <DEDUP_REMOVED lines=229> */
.L_x_1908:
[----:B------:R-:W-:Y:S01]  /*50d0*/  LOP3.LUT R43, R32, 0xffffffe0, RZ, 0xc0, !PT ;  /* 0xffffffe0202b7812 */ /* 0x000fe200078ec0ff */
[----:B------:R-:W-:-:S03]  /*50e0*/  ULDC UR36, c[0x0][0x234] ;  /* 0x00008d0000247ab9 */ /* 0x000fc60000000800 */
[----:B------:R-:W-:-:S05]  /*50f0*/  IADD3 R42, P0, R18, R43, RZ ;  /* 0x0000002b122a7210 */ /* 0x000fca0007f1e0ff */
[----:B------:R-:W-:-:S05]  /*5100*/  IMAD.X R43, RZ, RZ, R19, P0 ;  /* 0x000000ffff2b7224 */ /* 0x000fca00000e0613 */
[----:B0-----:R0:W5:Y:S04]  /*5110*/  LDG.E.128 R32, desc[UR60][R42.64] ;  /* 0x0000003c2a207981 */ /* 0x001168000c1e1d00 */
[----:B------:R0:W5:Y:S01]  /*5120*/  LDG.E.128 R36, desc[UR60][R42.64+0x10] ;  /* 0x0000103c2a247981 */ /* 0x000162000c1e1d00 */
[----:B------:R-:W-:Y:S02]  /*5130*/  IMAD.U32 R105, RZ, RZ, UR36 ;  /* 0x00000024ff697e24 */ /* 0x000fe4000f8e00ff */
[----:B------:R-:W-:Y:S02]  /*5140*/  IMAD.MOV.U32 R52, RZ, RZ, RZ ;  /* 0x000000ffff347224 */ /* 0x000fe400078e00ff */
[----:B------:R-:W-:Y:S02]  /*5150*/  IMAD.MOV.U32 R44, RZ, RZ, RZ ;  /* 0x000000ffff2c7224 */ /* 0x000fe400078e00ff */
[----:B------:R-:W-:Y:S01]  /*5160*/  IMAD.IADD R97, R104, 0x1, R105 ;  /* 0x0000000168617824 */ /* 0x000fe200078e0269 */
[----:B------:R-:W-:Y:S06]  /*5170*/  @!P1 BRA `(.L_x_1909) ;  /* 0x0000000c00a89947 */ /* 0x000fec0003800000 */
[----:B0-----:R-:W-:Y:S01]  /*5180*/  IMAD.IADD R43, R97, 0x1, R105 ;  /* 0x00000001612b7824 */ /* 0x001fe200078e0269 */
        /* <DEDUP_REMOVED lines=233> */
.L_x_1909:
[----:B------:R-:W-:-:S04]  /*6020*/  LOP3.LUT R49, R44, 0xffffffe0, RZ, 0xc0, !PT ;  /* 0xffffffe02c317812 */ /* 0x000fc800078ec0ff */
[----:B------:R-:W-:-:S05]  /*6030*/  IADD3 R48, P0, R18, R49, RZ ;  /* 0x0000003112307210 */ /* 0x000fca0007f1e0ff */
[----:B------:R-:W-:-:S05]  /*6040*/  IMAD.X R49, RZ, RZ, R19, P0 ;  /* 0x000000ffff317224 */ /* 0x000fca00000e0613 */
[----:B0-----:R0:W5:Y:S04]  /*6050*/  LDG.E.128 R40, desc[UR60][R48.64] ;  /* 0x0000003c30287981 */ /* 0x001168000c1e1d00 */
[----:B------:R0:W5:Y:S01]  /*6060*/  LDG.E.128 R44, desc[UR60][R48.64+0x10] ;  /* 0x0000103c302c7981 */ /* 0x000162000c1e1d00 */
[----:B------:R-:W-:Y:S05]  /*6070*/  @!P1 BRA `(.L_x_1910) ;  /* 0x0000000c00b09947 */ /* 0x000fea0003800000 */
[----:B0-----:R-:W0:Y:S01]  /*6080*/  LDC.64 R48, c[0x0][0x268] ;  /* 0x00009a00ff307b82 */ /* 0x001e220000000a00 */
[----:B------:R-:W-:-:S04]  /*6090*/  IMAD.IADD R50, R97, 0x1, R105 ;  /* 0x0000000161327824 */ /* 0x000fc800078e0269 */
        /* <DEDUP_REMOVED lines=234> */
.L_x_1910:
[----:B------:R-:W-:-:S04]  /*6f40*/  LOP3.LUT R107, R52, 0xffffffe0, RZ, 0xc0, !PT ;  /* 0xffffffe0346b7812 */ /* 0x000fc800078ec0ff */
[----:B------:R-:W-:-:S05]  /*6f50*/  IADD3 R106, P0, R18, R107, RZ ;  /* 0x0000006b126a7210 */ /* 0x000fca0007f1e0ff */
[----:B------:R-:W-:-:S05]  /*6f60*/  IMAD.X R107, RZ, RZ, R19, P0 ;  /* 0x000000ffff6b7224 */ /* 0x000fca00000e0613 */
[----:B0-----:R0:W5:Y:S04]  /*6f70*/  LDG.E.128 R48, desc[UR60][R106.64] ;  /* 0x0000003c6a307981 */ /* 0x001168000c1e1d00 */
[----:B------:R0:W5:Y:S01]  /*6f80*/  LDG.E.128 R52, desc[UR60][R106.64+0x10] ;  /* 0x0000103c6a347981 */ /* 0x000162000c1e1d00 */
        /* <DEDUP_REMOVED lines=20> */
[----:B0-----:R-:W-:Y:S05]  /*70d0*/  @P2 BRA `(.L_x_1912) ;  /* 0x0000000000242947 */ /* 0x001fea0003800000 */
        /* <DEDUP_REMOVED lines=9> */
.L_x_1912:
[----:B------:R-:W-:Y:S01]  /*7170*/  DSETP.GTU.AND P0, PT, |R26|, +INF , PT ;  /* 0x7ff000001a00742a */ /* 0x000fe20003f0c200 */
[----:B------:R-:W-:-:S05]  /*7180*/  ISETP.LT.U32.AND P2, PT, R5, R104, PT ;  /* 0x000000680500720c */ /* 0x000fca0003f41070 */
[----:B------:R-:W-:-:S13]  /*7190*/  ISETP.LT.OR.EX P0, PT, R4, RZ, !P0, P2 ;  /* 0x000000ff0400720c */ /* 0x000fda0004701720 */
.L_x_1913:
[----:B------:R-:W-:Y:S05]  /*71a0*/  BSYNC B1 ;  /* 0x0000000000017941 */ /* 0x000fea0003800000 */
.L_x_1911:
        /* <DEDUP_REMOVED lines=16> */
.L_x_1915:
[----:B------:R-:W-:Y:S01]  /*72b0*/  DSETP.GTU.AND P0, PT, |R28|, +INF , PT ;  /* 0x7ff000001c00742a */ /* 0x000fe20003f0c200 */
[----:B------:R-:W-:-:S05]  /*72c0*/  ISETP.LT.U32.AND P2, PT, R7, R104, PT ;  /* 0x000000680700720c */ /* 0x000fca0003f41070 */
[----:B------:R-:W-:-:S13]  /*72d0*/  ISETP.LT.OR.EX P0, PT, R6, RZ, !P0, P2 ;  /* 0x000000ff0600720c */ /* 0x000fda0004701720 */
.L_x_1916:
[----:B------:R-:W-:Y:S05]  /*72e0*/  BSYNC B1 ;  /* 0x0000000000017941 */ /* 0x000fea0003800000 */
.L_x_1914:
        /* <DEDUP_REMOVED lines=16> */
.L_x_1918:
[----:B------:R-:W-:Y:S01]  /*73f0*/  DSETP.GTU.AND P0, PT, |R30|, +INF , PT ;  /* 0x7ff000001e00742a */ /* 0x000fe20003f0c200 */
[----:B------:R-:W-:-:S05]  /*7400*/  ISETP.LT.U32.AND P2, PT, R9, R104, PT ;  /* 0x000000680900720c */ /* 0x000fca0003f41070 */
[----:B------:R-:W-:-:S13]  /*7410*/  ISETP.LT.OR.EX P0, PT, R8, RZ, !P0, P2 ;  /* 0x000000ff0800720c */ /* 0x000fda0004701720 */
.L_x_1919:
[----:B------:R-:W-:Y:S05]  /*7420*/  BSYNC B1 ;  /* 0x0000000000017941 */ /* 0x000fea0003800000 */
.L_x_1917:
        /* <DEDUP_REMOVED lines=16> */
.L_x_1921:
[----:B------:R-:W-:Y:S01]  /*7530*/  DSETP.GTU.AND P0, PT, |R32|, +INF , PT ;  /* 0x7ff000002000742a */ /* 0x000fe20003f0c200 */
[----:B------:R-:W-:-:S05]  /*7540*/  ISETP.LT.U32.AND P2, PT, R10, R97, PT ;  /* 0x000000610a00720c */ /* 0x000fca0003f41070 */
[----:B------:R-:W-:-:S13]  /*7550*/  ISETP.LT.OR.EX P0, PT, R11, RZ, !P0, P2 ;  /* 0x000000ff0b00720c */ /* 0x000fda0004701720 */
.L_x_1922:
[----:B------:R-:W-:Y:S05]  /*7560*/  BSYNC B1 ;  /* 0x0000000000017941 */ /* 0x000fea0003800000 */
.L_x_1920:
        /* <DEDUP_REMOVED lines=16> */
.L_x_1924:
[----:B------:R-:W-:Y:S01]  /*7670*/  DSETP.GTU.AND P0, PT, |R34|, +INF , PT ;  /* 0x7ff000002200742a */ /* 0x000fe20003f0c200 */
[----:B------:R-:W-:-:S05]  /*7680*/  ISETP.LT.U32.AND P2, PT, R12, R97, PT ;  /* 0x000000610c00720c */ /* 0x000fca0003f41070 */
[----:B------:R-:W-:-:S13]  /*7690*/  ISETP.LT.OR.EX P0, PT, R13, RZ, !P0, P2 ;  /* 0x000000ff0d00720c */ /* 0x000fda0004701720 */
.L_x_1925:
[----:B------:R-:W-:Y:S05]  /*76a0*/  BSYNC B1 ;  /* 0x0000000000017941 */ /* 0x000fea0003800000 */
.L_x_1923:
        /* <DEDUP_REMOVED lines=16> */
.L_x_1927:
[----:B------:R-:W-:Y:S01]  /*77b0*/  DSETP.GTU.AND P0, PT, |R36|, +INF , PT ;  /* 0x7ff000002400742a */ /* 0x000fe20003f0c200 */
[----:B------:R-:W-:-:S05]  /*77c0*/  ISETP.LT.U32.AND P2, PT, R14, R97, PT ;  /* 0x000000610e00720c */ /* 0x000fca0003f41070 */
[----:B------:R-:W-:-:S13]  /*77d0*/  ISETP.LT.OR.EX P0, PT, R15, RZ, !P0, P2 ;  /* 0x000000ff0f00720c */ /* 0x000fda0004701720 */
.L_x_1928:
[----:B------:R-:W-:Y:S05]  /*77e0*/  BSYNC B1 ;  /* 0x0000000000017941 */ /* 0x000fea0003800000 */
.L_x_1926:
        /* <DEDUP_REMOVED lines=16> */
.L_x_1930:
[----:B------:R-:W-:Y:S01]  /*78f0*/  DSETP.GTU.AND P0, PT, |R38|, +INF , PT ;  /* 0x7ff000002600742a */ /* 0x000fe20003f0c200 */
[----:B------:R-:W-:-:S05]  /*7900*/  ISETP.LT.U32.AND P2, PT, R20, R97, PT ;  /* 0x000000611400720c */ /* 0x000fca0003f41070 */
[----:B------:R-:W-:-:S13]  /*7910*/  ISETP.LT.OR.EX P0, PT, R21, RZ, !P0, P2 ;  /* 0x000000ff1500720c */ /* 0x000fda0004701720 */
.L_x_1931:
[----:B------:R-:W-:Y:S05]  /*7920*/  BSYNC B1 ;  /* 0x0000000000017941 */ /* 0x000fea0003800000 */
.L_x_1929:
        /* <DEDUP_REMOVED lines=17> */
.L_x_1933:
[----:B------:R-:W-:Y:S01]  /*7a40*/  DSETP.GTU.AND P0, PT, |R40|, +INF , PT ;  /* 0x7ff000002800742a */ /* 0x000fe20003f0c200 */
[----:B------:R-:W-:-:S05]  /*7a50*/  ISETP.LT.U32.AND P2, PT, R23, R104, PT ;  /* 0x000000681700720c */ /* 0x000fca0003f41070 */
[----:B------:R-:W-:-:S13]  /*7a60*/  ISETP.LT.OR.EX P0, PT, R22, RZ, !P0, P2 ;  /* 0x000000ff1600720c */ /* 0x000fda0004701720 */
.L_x_1934:
[----:B------:R-:W-:Y:S05]  /*7a70*/  BSYNC B1 ;  /* 0x0000000000017941 */ /* 0x000fea0003800000 */
.L_x_1932:
        /* <DEDUP_REMOVED lines=16> */
.L_x_1936:
[----:B------:R-:W-:Y:S01]  /*7b80*/  DSETP.GTU.AND P0, PT, |R42|, +INF , PT ;  /* 0x7ff000002a00742a */ /* 0x000fe20003f0c200 */
[----:B------:R-:W-:-:S05]  /*7b90*/  ISETP.LT.U32.AND P2, PT, R57, R104, PT ;  /* 0x000000683900720c */ /* 0x000fca0003f41070 */
[----:B------:R-:W-:-:S13]  /*7ba0*/  ISETP.LT.OR.EX P0, PT, R56, RZ, !P0, P2 ;  /* 0x000000ff3800720c */ /* 0x000fda0004701720 */
.L_x_1937:
[----:B------:R-:W-:Y:S05]  /*7bb0*/  BSYNC B1 ;  /* 0x0000000000017941 */ /* 0x000fea0003800000 */
.L_x_1935:
        /* <DEDUP_REMOVED lines=16> */
.L_x_1939:
[----:B------:R-:W-:Y:S01]  /*7cc0*/  DSETP.GTU.AND P0, PT, |R44|, +INF , PT ;  /* 0x7ff000002c00742a */ /* 0x000fe20003f0c200 */
[----:B------:R-:W-:-:S05]  /*7cd0*/  ISETP.LT.U32.AND P2, PT, R59, R104, PT ;  /* 0x000000683b00720c */ /* 0x000fca0003f41070 */
[----:B------:R-:W-:-:S13]  /*7ce0*/  ISETP.LT.OR.EX P0, PT, R58, RZ, !P0, P2 ;  /* 0x000000ff3a00720c */ /* 0x000fda0004701720 */
.L_x_1940:
[----:B------:R-:W-:Y:S05]  /*7cf0*/  BSYNC B1 ;  /* 0x0000000000017941 */ /* 0x000fea0003800000 */
.L_x_1938:
        /* <DEDUP_REMOVED lines=16> */
.L_x_1942:
[----:B------:R-:W-:Y:S01]  /*7e00*/  DSETP.GTU.AND P0, PT, |R46|, +INF , PT ;  /* 0x7ff000002e00742a */ /* 0x000fe20003f0c200 */
[----:B------:R-:W-:-:S05]  /*7e10*/  ISETP.LT.U32.AND P2, PT, R61, R104, PT ;  /* 0x000000683d00720c */ /* 0x000fca0003f41070 */
[----:B------:R-:W-:-:S13]  /*7e20*/  ISETP.LT.OR.EX P0, PT, R60, RZ, !P0, P2 ;  /* 0x000000ff3c00720c */ /* 0x000fda0004701720 */
.L_x_1943:
[----:B------:R-:W-:Y:S05]  /*7e30*/  BSYNC B1 ;  /* 0x0000000000017941 */ /* 0x000fea0003800000 */
.L_x_1941:
        /* <DEDUP_REMOVED lines=17> */
.L_x_1945:
[----:B------:R-:W-:Y:S01]  /*7f50*/  DSETP.GTU.AND P0, PT, |R48|, +INF , PT ;  /* 0x7ff000003000742a */ /* 0x000fe20003f0c200 */
[----:B------:R-:W-:-:S05]  /*7f60*/  ISETP.LT.U32.AND P2, PT, R63, R106, PT ;  /* 0x0000006a3f00720c */ /* 0x000fca0003f41070 */
[----:B------:R-:W-:-:S13]  /*7f70*/  ISETP.LT.OR.EX P0, PT, R62, RZ, !P0, P2 ;  /* 0x000000ff3e00720c */ /* 0x000fda0004701720 */
.L_x_1946:
[----:B------:R-:W-:Y:S05]  /*7f80*/  BSYNC B1 ;  /* 0x0000000000017941 */ /* 0x000fea0003800000 */
.L_x_1944:
        /* <DEDUP_REMOVED lines=16> */
.L_x_1948:
[----:B------:R-:W-:Y:S01]  /*8090*/  DSETP.GTU.AND P0, PT, |R50|, +INF , PT ;  /* 0x7ff000003200742a */ /* 0x000fe20003f0c200 */
[----:B------:R-:W-:-:S05]  /*80a0*/  ISETP.LT.U32.AND P2, PT, R99, R106, PT ;  /* 0x0000006a6300720c */ /* 0x000fca0003f41070 */
[----:B------:R-:W-:-:S13]  /*80b0*/  ISETP.LT.OR.EX P0, PT, R98, RZ, !P0, P2 ;  /* 0x000000ff6200720c */ /* 0x000fda0004701720 */
.L_x_1949:
[----:B------:R-:W-:Y:S05]  /*80c0*/  BSYNC B1 ;  /* 0x0000000000017941 */ /* 0x000fea0003800000 */
.L_x_1947:
        /* <DEDUP_REMOVED lines=16> */
.L_x_1951:
[----:B------:R-:W-:Y:S01]  /*81d0*/  DSETP.GTU.AND P0, PT, |R52|, +INF , PT ;  /* 0x7ff000003400742a */ /* 0x000fe20003f0c200 */
[----:B------:R-:W-:-:S05]  /*81e0*/  ISETP.LT.U32.AND P2, PT, R101, R106, PT ;  /* 0x0000006a6500720c */ /* 0x000fca0003f41070 */
[----:B------:R-:W-:-:S13]  /*81f0*/  ISETP.LT.OR.EX P0, PT, R100, RZ, !P0, P2 ;  /* 0x000000ff6400720c */ /* 0x000fda0004701720 */
.L_x_1952:
[----:B------:R-:W-:Y:S05]  /*8200*/  BSYNC B1 ;  /* 0x0000000000017941 */ /* 0x000fea0003800000 */
.L_x_1950:
        /* <DEDUP_REMOVED lines=16> */
.L_x_1954:
[----:B------:R-:W-:Y:S01]  /*8310*/  DSETP.GTU.AND P0, PT, |R54|, +INF , PT ;  /* 0x7ff000003600742a */ /* 0x000fe20003f0c200 */
[----:B------:R-:W-:-:S05]  /*8320*/  ISETP.LT.U32.AND P2, PT, R103, R106, PT ;  /* 0x0000006a6700720c */ /* 0x000fca0003f41070 */
[----:B------:R-:W-:-:S13]  /*8330*/  ISETP.LT.OR.EX P0, PT, R102, RZ, !P0, P2 ;  /* 0x000000ff6600720c */ /* 0x000fda0004701720 */
.L_x_1955:
[----:B------:R-:W-:Y:S05]  /*8340*/  BSYNC B1 ;  /* 0x0000000000017941 */ /* 0x000fea0003800000 */
.L_x_1953:
        /* <DEDUP_REMOVED lines=8> */
[----:B------:R-:W-:-:S13]  /*83d0*/  ISETP.GE.U32.AND P2, PT, R96, R107, PT ;  /* 0x0000006b6000720c */ /* 0x000fda0003f46070 */
[----:B------:R-:W-:Y:S05]  /*83e0*/  @!P2 BRA `(.L_x_1956) ;  /* 0xffffffa800f4a947 */ /* 0x000fea000383ffff */
.L_x_1906:
[----:B------:R-:W-:Y:S05]  /*83f0*/  BSYNC B0 ;  /* 0x0000000000007941 */ /* 0x000fea0003800000 */
.L_x_1905:
        /* <DEDUP_REMOVED lines=280> */
.L_x_1959:
[----:B------:R-:W-:-:S04]  /*9580*/  LOP3.LUT R109, R30, 0xffffffe0, RZ, 0xc0, !PT ;  /* 0xffffffe01e6d7812 */ /* 0x000fc800078ec0ff */
[----:B------:R-:W-:-:S05]  /*9590*/  IADD3 R108, P2, R18, R109, RZ ;  /* 0x0000006d126c7210 */ /* 0x000fca0007f5e0ff */
[----:B------:R-:W-:-:S05]  /*95a0*/  IMAD.X R109, RZ, RZ, R19, P2 ;  /* 0x000000ffff6d7224 */ /* 0x000fca00010e0613 */
[----:B------:R0:W5:Y:S04]  /*95b0*/  LDG.E.128 R24, desc[UR60][R108.64] ;  /* 0x0000003c6c187981 */ /* 0x000168000c1e1d00 */
[----:B------:R0:W5:Y:S01]  /*95c0*/  LDG.E.128 R28, desc[UR60][R108.64+0x10] ;  /* 0x0000103c6c1c7981 */ /* 0x000162000c1e1d00 */
[----:B------:R-:W-:-:S05]  /*95d0*/  IMAD.IADD R97, R104, 0x1, R105 ;  /* 0x0000000168617824 */ /* 0x000fca00078e0269 */
        /* <DEDUP_REMOVED lines=276> */
.L_x_1960:
        /* <DEDUP_REMOVED lines=282> */
.L_x_1961:
        /* <DEDUP_REMOVED lines=282> */
.L_x_1962:
[----:B------:R-:W-:-:S04]  /*ca60*/  LOP3.LUT R49, R52, 0xffffffe0, RZ, 0xc0, !PT ;  /* 0xffffffe034317812 */ /* 0x000fc800078ec0ff */
[----:B------:R-:W-:-:S05]  /*ca70*/  IADD3 R18, P1, R18, R49, RZ ;  /* 0x0000003112127210 */ /* 0x000fca0007f3e0ff */
[----:B------:R-:W-:-:S05]  /*ca80*/  IMAD.X R19, RZ, RZ, R19, P1 ;  /* 0x000000ffff137224 */ /* 0x000fca00008e0613 */
[----:B------:R0:W5:Y:S04]  /*ca90*/  LDG.E.128 R48, desc[UR60][R18.64] ;  /* 0x0000003c12307981 */ /* 0x000168000c1e1d00 */
[----:B------:R0:W5:Y:S02]  /*caa0*/  LDG.E.128 R52, desc[UR60][R18.64+0x10] ;  /* 0x0000103c12347981 */ /* 0x000164000c1e1d00 */
.L_x_1958:
[----:B------:R-:W-:Y:S05]  /*cab0*/  BSYNC B0 ;  /* 0x0000000000007941 */ /* 0x000fea0003800000 */
.L_x_1957:
        /* <DEDUP_REMOVED lines=14> */
.L_x_1966:
[----:B-----5:R-:W-:Y:S01]  /*cba0*/  DSETP.GTU.AND P0, PT, |R24|, +INF , PT ;  /* 0x7ff000001800742a */ /* 0x020fe20003f0c200 */
[----:B------:R-:W-:-:S05]  /*cbb0*/  ISETP.LT.U32.AND P1, PT, R3, R104, PT ;  /* 0x000000680300720c */ /* 0x000fca0003f21070 */
[----:B------:R-:W-:-:S13]  /*cbc0*/  ISETP.LT.OR.EX P0, PT, R0, RZ, !P0, P1 ;  /* 0x000000ff0000720c */ /* 0x000fda0004701710 */
.L_x_1967:
[----:B------:R-:W-:Y:S05]  /*cbd0*/  BSYNC B1 ;  /* 0x0000000000017941 */ /* 0x000fea0003800000 */
.L_x_1965:
        /* <DEDUP_REMOVED lines=16> */
.L_x_1969:
[----:B------:R-:W-:Y:S01]  /*cce0*/  DSETP.GTU.AND P0, PT, |R26|, +INF , PT ;  /* 0x7ff000001a00742a */ /* 0x000fe20003f0c200 */
[----:B------:R-:W-:-:S05]  /*ccf0*/  ISETP.LT.U32.AND P1, PT, R5, R104, PT ;  /* 0x000000680500720c */ /* 0x000fca0003f21070 */
[----:B------:R-:W-:-:S13]  /*cd00*/  ISETP.LT.OR.EX P0, PT, R4, RZ, !P0, P1 ;  /* 0x000000ff0400720c */ /* 0x000fda0004701710 */
.L_x_1970:
[----:B------:R-:W-:Y:S05]  /*cd10*/  BSYNC B1 ;  /* 0x0000000000017941 */ /* 0x000fea0003800000 */
.L_x_1968:
        /* <DEDUP_REMOVED lines=16> */
.L_x_1972:
[----:B------:R-:W-:Y:S01]  /*ce20*/  DSETP.GTU.AND P0, PT, |R28|, +INF , PT ;  /* 0x7ff000001c00742a */ /* 0x000fe20003f0c200 */
[----:B------:R-:W-:-:S05]  /*ce30*/  ISETP.LT.U32.AND P1, PT, R7, R104, PT ;  /* 0x000000680700720c */ /* 0x000fca0003f21070 */
[----:B------:R-:W-:-:S13]  /*ce40*/  ISETP.LT.OR.EX P0, PT, R6, RZ, !P0, P1 ;  /* 0x000000ff0600720c */ /* 0x000fda0004701710 */
.L_x_1973:
[----:B------:R-:W-:Y:S05]  /*ce50*/  BSYNC B1 ;  /* 0x0000000000017941 */ /* 0x000fea0003800000 */
.L_x_1971:
        /* <DEDUP_REMOVED lines=16> */
.L_x_1975:
[----:B------:R-:W-:Y:S01]  /*cf60*/  DSETP.GTU.AND P0, PT, |R30|, +INF , PT ;  /* 0x7ff000001e00742a */ /* 0x000fe20003f0c200 */
[----:B------:R-:W-:-:S05]  /*cf70*/  ISETP.LT.U32.AND P1, PT, R9, R104, PT ;  /* 0x000000680900720c */ /* 0x000fca0003f21070 */
[----:B------:R-:W-:-:S13]  /*cf80*/  ISETP.LT.OR.EX P0, PT, R8, RZ, !P0, P1 ;  /* 0x000000ff0800720c */ /* 0x000fda0004701710 */
.L_x_1976:
[----:B------:R-:W-:Y:S05]  /*cf90*/  BSYNC B1 ;  /* 0x0000000000017941 */ /* 0x000fea0003800000 */
.L_x_1974:
[----:B0-----:R-:W-:Y:S01]  /*cfa0*/  IMAD.IADD R19, R104, 0x1, R105 ;  /* 0x0000000168137824 */ /* 0x001fe200078e0269 */
        /* <DEDUP_REMOVED lines=18> */
.L_x_1978:
[----:B------:R-:W-:Y:S01]  /*d0d0*/  DSETP.GTU.AND P0, PT, |R32|, +INF , PT ;  /* 0x7ff000002000742a */ /* 0x000fe20003f0c200 */
[----:B------:R-:W-:-:S05]  /*d0e0*/  ISETP.LT.U32.AND P1, PT, R10, R19, PT ;  /* 0x000000130a00720c */ /* 0x000fca0003f21070 */
[----:B------:R-:W-:-:S13]  /*d0f0*/  ISETP.LT.OR.EX P0, PT, R11, RZ, !P0, P1 ;  /* 0x000000ff0b00720c */ /* 0x000fda0004701710 */
.L_x_1979:
[----:B------:R-:W-:Y:S05]  /*d100*/  BSYNC B1 ;  /* 0x0000000000017941 */ /* 0x000fea0003800000 */
.L_x_1977:
        /* <DEDUP_REMOVED lines=16> */
.L_x_1981:
[----:B------:R-:W-:Y:S01]  /*d210*/  DSETP.GTU.AND P0, PT, |R34|, +INF , PT ;  /* 0x7ff000002200742a */ /* 0x000fe20003f0c200 */
[----:B------:R-:W-:-:S05]  /*d220*/  ISETP.LT.U32.AND P1, PT, R12, R19, PT ;  /* 0x000000130c00720c */ /* 0x000fca0003f21070 */
[----:B------:R-:W-:-:S13]  /*d230*/  ISETP.LT.OR.EX P0, PT, R13, RZ, !P0, P1 ;  /* 0x000000ff0d00720c */ /* 0x000fda0004701710 */
.L_x_1982:
[----:B------:R-:W-:Y:S05]  /*d240*/  BSYNC B1 ;  /* 0x0000000000017941 */ /* 0x000fea0003800000 */
.L_x_1980:
        /* <DEDUP_REMOVED lines=16> */
.L_x_1984:
[----:B------:R-:W-:Y:S01]  /*d350*/  DSETP.GTU.AND P0, PT, |R36|, +INF , PT ;  /* 0x7ff000002400742a */ /* 0x000fe20003f0c200 */
[----:B------:R-:W-:-:S05]  /*d360*/  ISETP.LT.U32.AND P1, PT, R14, R19, PT ;  /* 0x000000130e00720c */ /* 0x000fca0003f21070 */
[----:B------:R-:W-:-:S13]  /*d370*/  ISETP.LT.OR.EX P0, PT, R15, RZ, !P0, P1 ;  /* 0x000000ff0f00720c */ /* 0x000fda0004701710 */
.L_x_1985:
[----:B------:R-:W-:Y:S05]  /*d380*/  BSYNC B1 ;  /* 0x0000000000017941 */ /* 0x000fea0003800000 */
.L_x_1983:
        /* <DEDUP_REMOVED lines=16> */
.L_x_1987:
[----:B------:R-:W-:Y:S01]  /*d490*/  DSETP.GTU.AND P0, PT, |R38|, +INF , PT ;  /* 0x7ff000002600742a */ /* 0x000fe20003f0c200 */
[----:B------:R-:W-:-:S05]  /*d4a0*/  ISETP.LT.U32.AND P1, PT, R20, R19, PT ;  /* 0x000000131400720c */ /* 0x000fca0003f21070 */
[----:B------:R-:W-:-:S13]  /*d4b0*/  ISETP.LT.OR.EX P0, PT, R21, RZ, !P0, P1 ;  /* 0x000000ff1500720c */ /* 0x000fda0004701710 */
.L_x_1988:
[----:B------:R-:W-:Y:S05]  /*d4c0*/  BSYNC B1 ;  /* 0x0000000000017941 */ /* 0x000fea0003800000 */
.L_x_1986:
        /* <DEDUP_REMOVED lines=19> */
.L_x_1990:
[----:B------:R-:W-:Y:S01]  /*d600*/  DSETP.GTU.AND P0, PT, |R40|, +INF , PT ;  /* 0x7ff000002800742a */ /* 0x000fe20003f0c200 */
[----:B------:R-:W-:-:S05]  /*d610*/  ISETP.LT.U32.AND P1, PT, R23, R24, PT ;  /* 0x000000181700720c */ /* 0x000fca0003f21070 */
[----:B------:R-:W-:-:S13]  /*d620*/  ISETP.LT.OR.EX P0, PT, R22, RZ, !P0, P1 ;  /* 0x000000ff1600720c */ /* 0x000fda0004701710 */
.L_x_1991:
[----:B------:R-:W-:Y:S05]  /*d630*/  BSYNC B1 ;  /* 0x0000000000017941 */ /* 0x000fea0003800000 */
.L_x_1989:
        /* <DEDUP_REMOVED lines=16> */
.L_x_1993:
[----:B------:R-:W-:Y:S01]  /*d740*/  DSETP.GTU.AND P0, PT, |R42|, +INF , PT ;  /* 0x7ff000002a00742a */ /* 0x000fe20003f0c200 */
[----:B------:R-:W-:-:S05]  /*d750*/  ISETP.LT.U32.AND P1, PT, R57, R24, PT ;  /* 0x000000183900720c */ /* 0x000fca0003f21070 */
[----:B------:R-:W-:-:S13]  /*d760*/  ISETP.LT.OR.EX P0, PT, R56, RZ, !P0, P1 ;  /* 0x000000ff3800720c */ /* 0x000fda0004701710 */
.L_x_1994:
[----:B------:R-:W-:Y:S05]  /*d770*/  BSYNC B1 ;  /* 0x0000000000017941 */ /* 0x000fea0003800000 */
.L_x_1992:
        /* <DEDUP_REMOVED lines=16> */
.L_x_1996:
[----:B------:R-:W-:Y:S01]  /*d880*/  DSETP.GTU.AND P0, PT, |R44|, +INF , PT ;  /* 0x7ff000002c00742a */ /* 0x000fe20003f0c200 */
[----:B------:R-:W-:-:S05]  /*d890*/  ISETP.LT.U32.AND P1, PT, R59, R24, PT ;  /* 0x000000183b00720c */ /* 0x000fca0003f21070 */
[----:B------:R-:W-:-:S13]  /*d8a0*/  ISETP.LT.OR.EX P0, PT, R58, RZ, !P0, P1 ;  /* 0x000000ff3a00720c */ /* 0x000fda0004701710 */
.L_x_1997:
[----:B------:R-:W-:Y:S05]  /*d8b0*/  BSYNC B1 ;  /* 0x0000000000017941 */ /* 0x000fea0003800000 */
.L_x_1995:
        /* <DEDUP_REMOVED lines=16> */
.L_x_1999:
[----:B------:R-:W-:Y:S01]  /*d9c0*/  DSETP.GTU.AND P0, PT, |R46|, +INF , PT ;  /* 0x7ff000002e00742a */ /* 0x000fe20003f0c200 */
[----:B------:R-:W-:-:S05]  /*d9d0*/  ISETP.LT.U32.AND P1, PT, R61, R24, PT ;  /* 0x000000183d00720c */ /* 0x000fca0003f21070 */
[----:B------:R-:W-:-:S13]  /*d9e0*/  ISETP.LT.OR.EX P0, PT, R60, RZ, !P0, P1 ;  /* 0x000000ff3c00720c */ /* 0x000fda0004701710 */
.L_x_2000:
[----:B------:R-:W-:Y:S05]  /*d9f0*/  BSYNC B1 ;  /* 0x0000000000017941 */ /* 0x000fea0003800000 */
.L_x_1998:
        /* <DEDUP_REMOVED lines=19> */
.L_x_2002:
[----:B------:R-:W-:Y:S01]  /*db30*/  DSETP.GTU.AND P0, PT, |R48|, +INF , PT ;  /* 0x7ff000003000742a */ /* 0x000fe20003f0c200 */
[----:B------:R-:W-:-:S05]  /*db40*/  ISETP.LT.U32.AND P1, PT, R63, R26, PT ;  /* 0x0000001a3f00720c */ /* 0x000fca0003f21070 */
[----:B------:R-:W-:-:S13]  /*db50*/  ISETP.LT.OR.EX P0, PT, R62, RZ, !P0, P1 ;  /* 0x000000ff3e00720c */ /* 0x000fda0004701710 */
.L_x_2003:
[----:B------:R-:W-:Y:S05]  /*db60*/  BSYNC B1 ;  /* 0x0000000000017941 */ /* 0x000fea0003800000 */
.L_x_2001:
        /* <DEDUP_REMOVED lines=16> */
.L_x_2005:
[----:B------:R-:W-:Y:S01]  /*dc70*/  DSETP.GTU.AND P0, PT, |R50|, +INF , PT ;  /* 0x7ff000003200742a */ /* 0x000fe20003f0c200 */
[----:B------:R-:W-:-:S05]  /*dc80*/  ISETP.LT.U32.AND P1, PT, R99, R26, PT ;  /* 0x0000001a6300720c */ /* 0x000fca0003f21070 */
[----:B------:R-:W-:-:S13]  /*dc90*/  ISETP.LT.OR.EX P0, PT, R98, RZ, !P0, P1 ;  /* 0x000000ff6200720c */ /* 0x000fda0004701710 */
.L_x_2006:
[----:B------:R-:W-:Y:S05]  /*dca0*/  BSYNC B1 ;  /* 0x0000000000017941 */ /* 0x000fea0003800000 */
.L_x_2004:
        /* <DEDUP_REMOVED lines=16> */
.L_x_2008:
[----:B------:R-:W-:Y:S01]  /*ddb0*/  DSETP.GTU.AND P0, PT, |R52|, +INF , PT ;  /* 0x7ff000003400742a */ /* 0x000fe20003f0c200 */
[----:B------:R-:W-:-:S05]  /*ddc0*/  ISETP.LT.U32.AND P1, PT, R101, R26, PT ;  /* 0x0000001a6500720c */ /* 0x000fca0003f21070 */
[----:B------:R-:W-:-:S13]  /*ddd0*/  ISETP.LT.OR.EX P0, PT, R100, RZ, !P0, P1 ;  /* 0x000000ff6400720c */ /* 0x000fda0004701710 */
.L_x_2009:
[----:B------:R-:W-:Y:S05]  /*dde0*/  BSYNC B1 ;  /* 0x0000000000017941 */ /* 0x000fea0003800000 */
.L_x_2007:
        /* <DEDUP_REMOVED lines=16> */
.L_x_2011:
[----:B------:R-:W-:Y:S01]  /*def0*/  DSETP.GTU.AND P0, PT, |R54|, +INF , PT ;  /* 0x7ff000003600742a */ /* 0x000fe20003f0c200 */
[----:B------:R-:W-:-:S05]  /*df00*/  ISETP.LT.U32.AND P1, PT, R103, R26, PT ;  /* 0x0000001a6700720c */ /* 0x000fca0003f21070 */
[----:B------:R-:W-:-:S13]  /*df10*/  ISETP.LT.OR.EX P0, PT, R102, RZ, !P0, P1 ;  /* 0x000000ff6600720c */ /* 0x000fda0004701710 */
.L_x_2012:
[----:B------:R-:W-:Y:S05]  /*df20*/  BSYNC B1 ;  /* 0x0000000000017941 */ /* 0x000fea0003800000 */
.L_x_2010:
[----:B------:R-:W-:Y:S02]  /*df30*/  FSEL R94, R94, R54, P0 ;  /* 0x000000365e5e7208 */ /* 0x000fe40000000000 */
[----:B------:R-:W-:Y:S02]  /*df40*/  FSEL R95, R95, R55, P0 ;  /* 0x000000375f5f7208 */ /* 0x000fe40000000000 */
[----:B------:R-:W-:Y:S02]  /*df50*/  SEL R103, R103, R26, P0 ;  /* 0x0000001a67677207 */ /* 0x000fe40000000000 */
[----:B------:R-:W-:-:S07]  /*df60*/  SEL R102, R102, RZ, P0 ;  /* 0x000000ff66667207 */ /* 0x000fce0000000000 */
.L_x_1964:
[----:B------:R-:W-:Y:S05]  /*df70*/  BSYNC B0 ;  /* 0x0000000000007941 */ /* 0x000fea0003800000 */
.L_x_1963:
[----:B------:R-:W-:Y:S01]  /*df80*/  DSETP.GTU.AND P0, PT, |R64|, +INF , PT ;  /* 0x7ff000004000742a */ /* 0x000fe20003f0c200 */
[----:B------:R-:W-:-:S13]  /*df90*/  BSSY B0, `(.L_x_2013) ;  /* 0x000000e000007945 */ /* 0x000fda0003800000 */
[----:B------:R-:W-:Y:S05]  /*dfa0*/  @P0 BRA `(.L_x_2014) ;  /* 0x0000000000240947 */ /* 0x000fea0003800000 */
[C-C-:B------:R-:W-:Y:S01]  /*dfb0*/  DSETP.NEU.AND P2, PT, R64.reuse, R72.reuse, PT ;  /* 0x000000484000722a */ /* 0x140fe20003f4d000 */
        /* <DEDUP_REMOVED lines=8> */
.L_x_2014:
[----:B------:R-:W-:Y:S01]  /*e040*/  DSETP.GTU.AND P0, PT, |R72|, +INF , PT ;  /* 0x7ff000004800742a */ /* 0x000fe20003f0c200 */
[----:B------:R-:W-:-:S05]  /*e050*/  ISETP.LT.U32.AND P1, PT, R3, R10, PT ;  /* 0x0000000a0300720c */ /* 0x000fca0003f21070 */
[----:B------:R-:W-:-:S13]  /*e060*/  ISETP.LT.OR.EX P0, PT, R0, R11, !P0, P1 ;  /* 0x0000000b0000720c */ /* 0x000fda0004701710 */
.L_x_2015:
[----:B------:R-:W-:Y:S05]  /*e070*/  BSYNC B0 ;  /* 0x0000000000007941 */ /* 0x000fea0003800000 */
.L_x_2013:
[----:B------:R-:W-:Y:S01]  /*e080*/  DSETP.GTU.AND P1, PT, |R66|, +INF , PT ;  /* 0x7ff000004200742a */ /* 0x000fe20003f2c200 */
[----:B------:R-:W-:Y:S01]  /*e090*/  BSSY B0, `(.L_x_2016) ;  /* 0x0000012000007945 */ /* 0x000fe20003800000 */
[----:B-----5:R-:W-:Y:S02]  /*e0a0*/  SEL R24, R3, R10, P0 ;  /* 0x0000000a03187207 */ /* 0x020fe40000000000 */
[----:B0-----:R-:W-:Y:S02]  /*e0b0*/  FSEL R18, R64, R72, P0 ;  /* 0x0000004840127208 */ /* 0x001fe40000000000 */
        /* <DEDUP_REMOVED lines=12> */
.L_x_2017:
[----:B------:R-:W-:Y:S01]  /*e180*/  DSETP.GTU.AND P0, PT, |R74|, +INF , PT ;  /* 0x7ff000004a00742a */ /* 0x000fe20003f0c200 */
[----:B------:R-:W-:-:S05]  /*e190*/  ISETP.LT.U32.AND P1, PT, R5, R12, PT ;  /* 0x0000000c0500720c */ /* 0x000fca0003f21070 */
[----:B------:R-:W-:-:S13]  /*e1a0*/  ISETP.LT.OR.EX P0, PT, R4, R13, !P0, P1 ;  /* 0x0000000d0400720c */ /* 0x000fda0004701710 */
.L_x_2018:
[----:B------:R-:W-:Y:S05]  /*e1b0*/  BSYNC B0 ;  /* 0x0000000000007941 */ /* 0x000fea0003800000 */
.L_x_2016:
        /* <DEDUP_REMOVED lines=16> */
.L_x_2020:
[----:B------:R-:W-:Y:S01]  /*e2c0*/  DSETP.GTU.AND P0, PT, |R76|, +INF , PT ;  /* 0x7ff000004c00742a */ /* 0x000fe20003f0c200 */
[----:B------:R-:W-:-:S05]  /*e2d0*/  ISETP.LT.U32.AND P1, PT, R7, R14, PT ;  /* 0x0000000e0700720c */ /* 0x000fca0003f21070 */
[----:B------:R-:W-:-:S13]  /*e2e0*/  ISETP.LT.OR.EX P0, PT, R6, R15, !P0, P1 ;  /* 0x0000000f0600720c */ /* 0x000fda0004701710 */
.L_x_2021:
[----:B------:R-:W-:Y:S05]  /*e2f0*/  BSYNC B0 ;  /* 0x0000000000007941 */ /* 0x000fea0003800000 */
.L_x_2019:
        /* <DEDUP_REMOVED lines=16> */
.L_x_2023:
[----:B------:R-:W-:Y:S01]  /*e400*/  DSETP.GTU.AND P0, PT, |R78|, +INF , PT ;  /* 0x7ff000004e00742a */ /* 0x000fe20003f0c200 */
[----:B------:R-:W-:-:S05]  /*e410*/  ISETP.LT.U32.AND P1, PT, R9, R20, PT ;  /* 0x000000140900720c */ /* 0x000fca0003f21070 */
[----:B------:R-:W-:-:S13]  /*e420*/  ISETP.LT.OR.EX P0, PT, R8, R21, !P0, P1 ;  /* 0x000000150800720c */ /* 0x000fda0004701710 */
.L_x_2024:
[----:B------:R-:W-:Y:S05]  /*e430*/  BSYNC B0 ;  /* 0x0000000000007941 */ /* 0x000fea0003800000 */
.L_x_2022:
        /* <DEDUP_REMOVED lines=16> */
.L_x_2026:
[----:B------:R-:W-:Y:S01]  /*e540*/  DSETP.GTU.AND P0, PT, |R80|, +INF , PT ;  /* 0x7ff000005000742a */ /* 0x000fe20003f0c200 */
[----:B------:R-:W-:-:S05]  /*e550*/  ISETP.LT.U32.AND P1, PT, R24, R23, PT ;  /* 0x000000171800720c */ /* 0x000fca0003f21070 */
[----:B------:R-:W-:-:S13]  /*e560*/  ISETP.LT.OR.EX P0, PT, R3, R22, !P0, P1 ;  /* 0x000000160300720c */ /* 0x000fda0004701710 */
.L_x_2027:
[----:B------:R-:W-:Y:S05]  /*e570*/  BSYNC B0 ;  /* 0x0000000000007941 */ /* 0x000fea0003800000 */
.L_x_2025:
        /* <DEDUP_REMOVED lines=16> */
.L_x_2029:
[----:B------:R-:W-:Y:S01]  /*e680*/  DSETP.GTU.AND P0, PT, |R82|, +INF , PT ;  /* 0x7ff000005200742a */ /* 0x000fe20003f0c200 */
[----:B------:R-:W-:-:S05]  /*e690*/  ISETP.LT.U32.AND P1, PT, R12, R57, PT ;  /* 0x000000390c00720c */ /* 0x000fca0003f21070 */
[----:B------:R-:W-:-:S13]  /*e6a0*/  ISETP.LT.OR.EX P0, PT, R13, R56, !P0, P1 ;  /* 0x000000380d00720c */ /* 0x000fda0004701710 */
.L_x_2030:
[----:B------:R-:W-:Y:S05]  /*e6b0*/  BSYNC B0 ;  /* 0x0000000000007941 */ /* 0x000fea0003800000 */
.L_x_2028:
        /* <DEDUP_REMOVED lines=16> */
.L_x_2032:
[----:B------:R-:W-:Y:S01]  /*e7c0*/  DSETP.GTU.AND P0, PT, |R84|, +INF , PT ;  /* 0x7ff000005400742a */ /* 0x000fe20003f0c200 */
[----:B------:R-:W-:-:S05]  /*e7d0*/  ISETP.LT.U32.AND P1, PT, R14, R59, PT ;  /* 0x0000003b0e00720c */ /* 0x000fca0003f21070 */
[----:B------:R-:W-:-:S13]  /*e7e0*/  ISETP.LT.OR.EX P0, PT, R15, R58, !P0, P1 ;  /* 0x0000003a0f00720c */ /* 0x000fda0004701710 */
.L_x_2033:
[----:B------:R-:W-:Y:S05]  /*e7f0*/  BSYNC B0 ;  /* 0x0000000000007941 */ /* 0x000fea0003800000 */
.L_x_2031:
        /* <DEDUP_REMOVED lines=16> */
.L_x_2035:
[----:B------:R-:W-:Y:S01]  /*e900*/  DSETP.GTU.AND P0, PT, |R86|, +INF , PT ;  /* 0x7ff000005600742a */ /* 0x000fe20003f0c200 */
[----:B------:R-:W-:-:S05]  /*e910*/  ISETP.LT.U32.AND P1, PT, R20, R61, PT ;  /* 0x0000003d1400720c */ /* 0x000fca0003f21070 */
[----:B------:R-:W-:-:S13]  /*e920*/  ISETP.LT.OR.EX P0, PT, R21, R60, !P0, P1 ;  /* 0x0000003c1500720c */ /* 0x000fda0004701710 */
.L_x_2036:
[----:B------:R-:W-:Y:S05]  /*e930*/  BSYNC B0 ;  /* 0x0000000000007941 */ /* 0x000fea0003800000 */
.L_x_2034:
        /* <DEDUP_REMOVED lines=16> */
.L_x_2038:
[----:B------:R-:W-:Y:S01]  /*ea40*/  DSETP.GTU.AND P0, PT, |R88|, +INF , PT ;  /* 0x7ff000005800742a */ /* 0x000fe20003f0c200 */
[----:B------:R-:W-:-:S05]  /*ea50*/  ISETP.LT.U32.AND P1, PT, R24, R63, PT ;  /* 0x0000003f1800720c */ /* 0x000fca0003f21070 */
[----:B------:R-:W-:-:S13]  /*ea60*/  ISETP.LT.OR.EX P0, PT, R3, R62, !P0, P1 ;  /* 0x0000003e0300720c */ /* 0x000fda0004701710 */
.L_x_2039:
[----:B------:R-:W-:Y:S05]  /*ea70*/  BSYNC B0 ;  /* 0x0000000000007941 */ /* 0x000fea0003800000 */
.L_x_2037:
        /* <DEDUP_REMOVED lines=16> */
.L_x_2041:
[----:B------:R-:W-:Y:S01]  /*eb80*/  DSETP.GTU.AND P0, PT, |R90|, +INF , PT ;  /* 0x7ff000005a00742a */ /* 0x000fe20003f0c200 */
[----:B------:R-:W-:-:S05]  /*eb90*/  ISETP.LT.U32.AND P1, PT, R22, R99, PT ;  /* 0x000000631600720c */ /* 0x000fca0003f21070 */
[----:B------:R-:W-:-:S13]  /*eba0*/  ISETP.LT.OR.EX P0, PT, R23, R98, !P0, P1 ;  /* 0x000000621700720c */ /* 0x000fda0004701710 */
.L_x_2042:
[----:B------:R-:W-:Y:S05]  /*ebb0*/  BSYNC B0 ;  /* 0x0000000000007941 */ /* 0x000fea0003800000 */
.L_x_2040:
        /* <DEDUP_REMOVED lines=16> */
.L_x_2044:
[----:B------:R-:W-:Y:S01]  /*ecc0*/  DSETP.GTU.AND P0, PT, |R92|, +INF , PT ;  /* 0x7ff000005c00742a */ /* 0x000fe20003f0c200 */
[----:B------:R-:W-:-:S05]  /*ecd0*/  ISETP.LT.U32.AND P1, PT, R14, R101, PT ;  /* 0x000000650e00720c */ /* 0x000fca0003f21070 */
[----:B------:R-:W-:-:S13]  /*ece0*/  ISETP.LT.OR.EX P0, PT, R15, R100, !P0, P1 ;  /* 0x000000640f00720c */ /* 0x000fda0004701710 */
.L_x_2045:
[----:B------:R-:W-:Y:S05]  /*ecf0*/  BSYNC B0 ;  /* 0x0000000000007941 */ /* 0x000fea0003800000 */
.L_x_2043:
        /* <DEDUP_REMOVED lines=16> */
.L_x_2047:
[----:B------:R-:W-:Y:S01]  /*ee00*/  DSETP.GTU.AND P0, PT, |R94|, +INF , PT ;  /* 0x7ff000005e00742a */ /* 0x000fe20003f0c200 */
[----:B------:R-:W-:-:S05]  /*ee10*/  ISETP.LT.U32.AND P1, PT, R26, R103, PT ;  /* 0x000000671a00720c */ /* 0x000fca0003f21070 */
[----:B------:R-:W-:-:S13]  /*ee20*/  ISETP.LT.OR.EX P0, PT, R25, R102, !P0, P1 ;  /* 0x000000661900720c */ /* 0x000fda0004701710 */
.L_x_2048:
[----:B------:R-:W-:Y:S05]  /*ee30*/  BSYNC B0 ;  /* 0x0000000000007941 */ /* 0x000fea0003800000 */
.L_x_2046:
[----:B------:R-:W-:Y:S02]  /*ee40*/  FSEL R20, R18, R94, P0 ;  /* 0x0000005e12147208 */ /* 0x000fe40000000000 */
[----:B------:R-:W-:Y:S02]  /*ee50*/  FSEL R21, R19, R95, P0 ;  /* 0x0000005f13157208 */ /* 0x000fe40000000000 */
[----:B------:R-:W-:Y:S02]  /*ee60*/  SEL R22, R26, R103, P0 ;  /* 0x000000671a167207 */ /* 0x000fe40000000000 */
[----:B------:R-:W-:Y:S01]  /*ee70*/  SEL R23, R25, R102, P0 ;  /* 0x0000006619177207 */ /* 0x000fe20000000000 */
[----:B------:R-:W-:Y:S06]  /*ee80*/  BRA `(.L_x_1869) ;  /* 0x00000084007c7947 */ /* 0x000fec0003800000 */
.L_x_1904:
        /* <DEDUP_REMOVED lines=119> */
[----:B0-----:R-:W-:-:S07]  /*f600*/  IMAD.MOV.U32 R69, RZ, RZ, R65 ;  /* 0x000000ffff457224 */ /* 0x001fce00078e0041 */
.L_x_2096:
[----:B------:R-:W-:-:S05]  /*f610*/  IMAD R4, R111, R104, RZ ;  /* 0x000000686f047224 */ /* 0x000fca00078e02ff */
[----:B------:R-:W-:-:S05]  /*f620*/  SHF.R.U32.HI R9, RZ, 0x2, R4 ;  /* 0x00000002ff097819 */ /* 0x000fca0000011604 */
[----:B------:R-:W-:-:S05]  /*f630*/  IMAD.WIDE.U32 R8, R9, 0x20, R18 ;  /* 0x0000002009087825 */ /* 0x000fca00078e0012 */
[----:B------:R-:W2:Y:S01]  /*f640*/  LDG.E.128 R4, desc[UR60][R8.64] ;  /* 0x0000003c08047981 */ /* 0x000ea2000c1e1d00 */
[----:B------:R-:W-:-:S04]  /*f650*/  IMAD.IADD R107, R104, 0x1, R105 ;  /* 0x00000001686b7824 */ /* 0x000fc800078e0269 */
[--C-:B------:R-:W-:Y:S02]  /*f660*/  IMAD.IADD R115, R107, 0x1, R105.reuse ;  /* 0x000000016b737824 */ /* 0x100fe400078e0269 */
[----:B------:R-:W-:Y:S02]  /*f670*/  IMAD R10, R111, R107, RZ ;  /* 0x0000006b6f0a7224 */ /* 0x000fe400078e02ff */
[----:B------:R-:W-:Y:S02]  /*f680*/  IMAD.IADD R113, R115, 0x1, R105 ;  /* 0x0000000173717824 */ /* 0x000fe400078e0269 */
[C---:B------:R-:W-:Y:S01]  /*f690*/  IMAD R11, R111.reuse, R115, RZ ;  /* 0x000000736f0b7224 */ /* 0x040fe200078e02ff */
[----:B------:R-:W-:Y:S01]  /*f6a0*/  SHF.R.U32.HI R75, RZ, 0x2, R10 ;  /* 0x00000002ff4b7819 */ /* 0x000fe2000001160a */
[----:B------:R-:W-:-:S03]  /*f6b0*/  IMAD R12, R111, R113, RZ ;  /* 0x000000716f0c7224 */ /* 0x000fc600078e02ff */
[----:B------:R-:W-:Y:S01]  /*f6c0*/  SHF.R.U32.HI R11, RZ, 0x2, R11 ;  /* 0x00000002ff0b7819 */ /* 0x000fe2000001160b */
[----:B------:R-:W-:Y:S01]  /*f6d0*/  DSETP.GTU.AND P2, PT, |R68|, +INF , PT ;  /* 0x7ff000004400742a */ /* 0x000fe20003f4c200 */
[----:B------:R-:W-:Y:S01]  /*f6e0*/  SHF.R.U32.HI R71, RZ, 0x2, R12 ;  /* 0x00000002ff477819 */ /* 0x000fe2000001160c */
[----:B------:R-:W-:-:S04]  /*f6f0*/  IMAD.WIDE.U32 R74, R75, 0x20, R18 ;  /* 0x000000204b4a7825 */ /* 0x000fc800078e0012 */
[--C-:B------:R-:W-:Y:S01]  /*f700*/  IMAD.WIDE.U32 R72, R11, 0x20, R18.reuse ;  /* 0x000000200b487825 */ /* 0x100fe200078e0012 */
[----:B------:R-:W-:Y:S01]  /*f710*/  PLOP3.LUT P0, PT, PT, PT, PT, 0x80, 0x0 ;  /* 0x000000000000781c */ /* 0x000fe20003f0f070 */
[----:B------:R-:W5:Y:S02]  /*f720*/  LDG.E.128 R8, desc[UR60][R8.64+0x10] ;  /* 0x0000103c08087981 */ /* 0x000f64000c1e1d00 */
[----:B------:R-:W-:Y:S02]  /*f730*/  IMAD.WIDE.U32 R70, R71, 0x20, R18 ;  /* 0x0000002047467825 */ /* 0x000fe400078e0012 */
[----:B------:R-:W5:Y:S04]  /*f740*/  LDG.E.128 R24, desc[UR60][R72.64] ;  /* 0x0000003c48187981 */ /* 0x000f68000c1e1d00 */
[----:B------:R-:W5:Y:S04]  /*f750*/  LDG.E.128 R28, desc[UR60][R72.64+0x10] ;  /* 0x0000103c481c7981 */ /* 0x000f68000c1e1d00 */
[----:B------:R-:W5:Y:S04]  /*f760*/  LDG.E.128 R32, desc[UR60][R70.64] ;  /* 0x0000003c46207981 */ /* 0x000f68000c1e1d00 */
[----:B------:R-:W5:Y:S04]  /*f770*/  LDG.E.128 R36, desc[UR60][R70.64+0x10] ;  /* 0x0000103c46247981 */ /* 0x000f68000c1e1d00 */
[----:B------:R-:W5:Y:S04]  /*f780*/  LDG.E.128 R12, desc[UR60][R74.64] ;  /* 0x0000003c4a0c7981 */ /* 0x000f68000c1e1d00 */
[----:B------:R0:W5:Y:S01]  /*f790*/  LDG.E.128 R20, desc[UR60][R74.64+0x10] ;  /* 0x0000103c4a147981 */ /* 0x000162000c1e1d00 */
[----:B------:R-:W-:Y:S01]  /*f7a0*/  BSSY B1, `(.L_x_2051) ;  /* 0x000001f000017945 */ /* 0x000fe20003800000 */
[----:B--2---:R-:W-:-:S06]  /*f7b0*/  @!P2 DSETP.NEU.AND P1, PT, R68, R4, PT ;  /* 0x000000044400a22a */ /* 0x004fcc0003f2d000 */
[----:B------:R-:W-:Y:S01]  /*f7c0*/  @!P2 PLOP3.LUT P0, PT, P1, PT, PT, 0x80, 0x0 ;  /* 0x000000000000a81c */ /* 0x000fe20000f0f070 */
[----:B------:R-:W-:Y:S01]  /*f7d0*/  @!P2 DSETP.GT.AND P3, PT, R68, R4, PT ;  /* 0x000000044400a22a */ /* 0x000fe20003f64000 */
[----:B------:R-:W-:-:S04]  /*f7e0*/  @!P2 ISETP.GE.U32.AND P1, PT, R81, R104, PT ;  /* 0x000000685100a20c */ /* 0x000fc80003f26070 */
[----:B------:R-:W-:Y:S02]  /*f7f0*/  @!P2 ISETP.GE.AND.EX P1, PT, R79, RZ, PT, P1 ;  /* 0x000000ff4f00a20c */ /* 0x000fe40003f26310 */
[----:B0-----:R-:W-:-:S05]  /*f800*/  @!P2 SEL R74, RZ, 0xffffffff, !P3 ;  /* 0xffffffffff4aa807 */ /* 0x001fca0005800000 */
        /* <DEDUP_REMOVED lines=21> */
.L_x_2052:
[----:B------:R-:W-:Y:S01]  /*f960*/  DSETP.GTU.AND P0, PT, |R6|, +INF , PT ;  /* 0x7ff000000600742a */ /* 0x000fe20003f0c200 */
[----:B------:R-:W-:-:S05]  /*f970*/  ISETP.LT.U32.AND P1, PT, R83, R104, PT ;  /* 0x000000685300720c */ /* 0x000fca0003f21070 */
[----:B------:R-:W-:-:S13]  /*f980*/  ISETP.LT.OR.EX P0, PT, R80, RZ, !P0, P1 ;  /* 0x000000ff5000720c */ /* 0x000fda0004701710 */
.L_x_2053:
[----:B------:R-:W-:Y:S05]  /*f990*/  BSYNC B1 ;  /* 0x0000000000017941 */ /* 0x000fea0003800000 */
.L_x_2051:
[----:B------:R-:W-:Y:S01]  /*f9a0*/  DSETP.GTU.AND P1, PT, |R64|, +INF , PT ;  /* 0x7ff000004000742a */ /* 0x000fe20003f2c200 */
[----:B------:R-:W-:Y:S01]  /*f9b0*/  BSSY B1, `(.L_x_2054) ;  /* 0x0000012000017945 */ /* 0x000fe20003800000 */
[----:B------:R-:W-:Y:S02]  /*f9c0*/  FSEL R67, R67, R7, P0 ;  /* 0x0000000743437208 */ /* 0x000fe40000000000 */
        /* <DEDUP_REMOVED lines=13> */
.L_x_2055:
[----:B-----5:R-:W-:Y:S01]  /*faa0*/  DSETP.GTU.AND P0, PT, |R8|, +INF , PT ;  /* 0x7ff000000800742a */ /* 0x020fe20003f0c200 */
[----:B------:R-:W-:-:S05]  /*fab0*/  ISETP.LT.U32.AND P1, PT, R85, R104, PT ;  /* 0x000000685500720c */ /* 0x000fca0003f21070 */
[----:B------:R-:W-:-:S13]  /*fac0*/  ISETP.LT.OR.EX P0, PT, R82, RZ, !P0, P1 ;  /* 0x000000ff5200720c */ /* 0x000fda0004701710 */
.L_x_2056:
[----:B------:R-:W-:Y:S05]  /*fad0*/  BSYNC B1 ;  /* 0x0000000000017941 */ /* 0x000fea0003800000 */
.L_x_2054:
        /* <DEDUP_REMOVED lines=16> */
.L_x_2058:
[----:B------:R-:W-:Y:S01]  /*fbe0*/  DSETP.GTU.AND P0, PT, |R10|, +INF , PT ;  /* 0x7ff000000a00742a */ /* 0x000fe20003f0c200 */
[----:B------:R-:W-:-:S05]  /*fbf0*/  ISETP.LT.U32.AND P1, PT, R87, R104, PT ;  /* 0x000000685700720c */ /* 0x000fca0003f21070 */
[----:B------:R-:W-:-:S13]  /*fc00*/  ISETP.LT.OR.EX P0, PT, R84, RZ, !P0, P1 ;  /* 0x000000ff5400720c */ /* 0x000fda0004701710 */
.L_x_2059:
[----:B------:R-:W-:Y:S05]  /*fc10*/  BSYNC B1 ;  /* 0x0000000000017941 */ /* 0x000fea0003800000 */
.L_x_2057:
        /* <DEDUP_REMOVED lines=16> */
.L_x_2061:
[----:B------:R-:W-:Y:S01]  /*fd20*/  DSETP.GTU.AND P0, PT, |R12|, +INF , PT ;  /* 0x7ff000000c00742a */ /* 0x000fe20003f0c200 */
[----:B------:R-:W-:-:S05]  /*fd30*/  ISETP.LT.U32.AND P1, PT, R88, R107, PT ;  /* 0x0000006b5800720c */ /* 0x000fca0003f21070 */
[----:B------:R-:W-:-:S13]  /*fd40*/  ISETP.LT.OR.EX P0, PT, R86, RZ, !P0, P1 ;  /* 0x000000ff5600720c */ /* 0x000fda0004701710 */
.L_x_2062:
[----:B------:R-:W-:Y:S05]  /*fd50*/  BSYNC B1 ;  /* 0x0000000000017941 */ /* 0x000fea0003800000 */
.L_x_2060:
        /* <DEDUP_REMOVED lines=16> */
.L_x_2064:
[----:B------:R-:W-:Y:S01]  /*fe60*/  DSETP.GTU.AND P0, PT, |R14|, +INF , PT ;  /* 0x7ff000000e00742a */ /* 0x000fe20003f0c200 */
[----:B------:R-:W-:-:S05]  /*fe70*/  ISETP.LT.U32.AND P1, PT, R90, R107, PT ;  /* 0x0000006b5a00720c */ /* 0x000fca0003f21070 */
[----:B------:R-:W-:-:S13]  /*fe80*/  ISETP.LT.OR.EX P0, PT, R89, RZ, !P0, P1 ;  /* 0x000000ff5900720c */ /* 0x000fda0004701710 */
.L_x_2065:
[----:B------:R-:W-:Y:S05]  /*fe90*/  BSYNC B1 ;  /* 0x0000000000017941 */ /* 0x000fea0003800000 */
.L_x_2063:
        /* <DEDUP_REMOVED lines=16> */
.L_x_2067:
[----:B------:R-:W-:Y:S01]  /*ffa0*/  DSETP.GTU.AND P0, PT, |R20|, +INF , PT ;  /* 0x7ff000001400742a */ /* 0x000fe20003f0c200 */
[----:B------:R-:W-:-:S05]  /*ffb0*/  ISETP.LT.U32.AND P1, PT, R92, R107, PT ;  /* 0x0000006b5c00720c */ /* 0x000fca0003f21070 */
[----:B------:R-:W-:-:S13]  /*ffc0*/  ISETP.LT.OR.EX P0, PT, R91, RZ, !P0, P1 ;  /* 0x000000ff5b00720c */ /* 0x000fda0004701710 */
.L_x_2068:
[----:B------:R-:W-:Y:S05]  /*ffd0*/  BSYNC B1 ;  /* 0x0000000000017941 */ /* 0x000fea0003800000 */
.L_x_2066:
        /* <DEDUP_REMOVED lines=16> */
.L_x_2070:
[----:B------:R-:W-:Y:S01]  /*100e0*/  DSETP.GTU.AND P0, PT, |R22|, +INF , PT ;  /* 0x7ff000001600742a */ /* 0x000fe20003f0c200 */
[----:B------:R-:W-:-:S05]  /*100f0*/  ISETP.LT.U32.AND P1, PT, R96, R107, PT ;  /* 0x0000006b6000720c */ /* 0x000fca0003f21070 */
[----:B------:R-:W-:-:S13]  /*10100*/  ISETP.LT.OR.EX P0, PT, R93, RZ, !P0, P1 ;  /* 0x000000ff5d00720c */ /* 0x000fda0004701710 */
.L_x_2071:
[----:B------:R-:W-:Y:S05]  /*10110*/  BSYNC B1 ;  /* 0x0000000000017941 */ /* 0x000fea0003800000 */
.L_x_2069:
        /* <DEDUP_REMOVED lines=16> */
.L_x_2073:
[----:B------:R-:W-:Y:S01]  /*10220*/  DSETP.GTU.AND P0, PT, |R24|, +INF , PT ;  /* 0x7ff000001800742a */ /* 0x000fe20003f0c200 */
[----:B------:R-:W-:-:S05]  /*10230*/  ISETP.LT.U32.AND P1, PT, R98, R115, PT ;  /* 0x000000736200720c */ /* 0x000fca0003f21070 */
[----:B------:R-:W-:-:S13]  /*10240*/  ISETP.LT.OR.EX P0, PT, R97, RZ, !P0, P1 ;  /* 0x000000ff6100720c */ /* 0x000fda0004701710 */
.L_x_2074:
[----:B------:R-:W-:Y:S05]  /*10250*/  BSYNC B1 ;  /* 0x0000000000017941 */ /* 0x000fea0003800000 */
.L_x_2072:
        /* <DEDUP_REMOVED lines=16> */
.L_x_2076:
[----:B------:R-:W-:Y:S01]  /*10360*/  DSETP.GTU.AND P0, PT, |R26|, +INF , PT ;  /* 0x7ff000001a00742a */ /* 0x000fe20003f0c200 */
[----:B------:R-:W-:-:S05]  /*10370*/  ISETP.LT.U32.AND P1, PT, R100, R115, PT ;  /* 0x000000736400720c */ /* 0x000fca0003f21070 */
[----:B------:R-:W-:-:S13]  /*10380*/  ISETP.LT.OR.EX P0, PT, R99, RZ, !P0, P1 ;  /* 0x000000ff6300720c */ /* 0x000fda0004701710 */
.L_x_2077:
[----:B------:R-:W-:Y:S05]  /*10390*/  BSYNC B1 ;  /* 0x0000000000017941 */ /* 0x000fea0003800000 */
.L_x_2075:
        /* <DEDUP_REMOVED lines=16> */
.L_x_2079:
[----:B------:R-:W-:Y:S01]  /*104a0*/  DSETP.GTU.AND P0, PT, |R28|, +INF , PT ;  /* 0x7ff000001c00742a */ /* 0x000fe20003f0c200 */
[----:B------:R-:W-:-:S05]  /*104b0*/  ISETP.LT.U32.AND P1, PT, R106, R115, PT ;  /* 0x000000736a00720c */ /* 0x000fca0003f21070 */
[----:B------:R-:W-:-:S13]  /*104c0*/  ISETP.LT.OR.EX P0, PT, R101, RZ, !P0, P1 ;  /* 0x000000ff6500720c */ /* 0x000fda0004701710 */
.L_x_2080:
[----:B------:R-:W-:Y:S05]  /*104d0*/  BSYNC B1 ;  /* 0x0000000000017941 */ /* 0x000fea0003800000 */
.L_x_2078:
        /* <DEDUP_REMOVED lines=16> */
.L_x_2082:
[----:B------:R-:W-:Y:S01]  /*105e0*/  DSETP.GTU.AND P0, PT, |R30|, +INF , PT ;  /* 0x7ff000001e00742a */ /* 0x000fe20003f0c200 */
[----:B------:R-:W-:-:S05]  /*105f0*/  ISETP.LT.U32.AND P1, PT, R109, R115, PT ;  /* 0x000000736d00720c */ /* 0x000fca0003f21070 */
[----:B------:R-:W-:-:S13]  /*10600*/  ISETP.LT.OR.EX P0, PT, R108, RZ, !P0, P1 ;  /* 0x000000ff6c00720c */ /* 0x000fda0004701710 */
.L_x_2083:
[----:B------:R-:W-:Y:S05]  /*10610*/  BSYNC B1 ;  /* 0x0000000000017941 */ /* 0x000fea0003800000 */
.L_x_2081:
        /* <DEDUP_REMOVED lines=16> */
.L_x_2085:
[----:B------:R-:W-:Y:S01]  /*10720*/  DSETP.GTU.AND P0, PT, |R32|, +INF , PT ;  /* 0x7ff000002000742a */ /* 0x000fe20003f0c200 */
[----:B------:R-:W-:-:S05]  /*10730*/  ISETP.LT.U32.AND P1, PT, R110, R113, PT ;  /* 0x000000716e00720c */ /* 0x000fca0003f21070 */
[----:B------:R-:W-:-:S13]  /*10740*/  ISETP.LT.OR.EX P0, PT, R78, RZ, !P0, P1 ;  /* 0x000000ff4e00720c */ /* 0x000fda0004701710 */
.L_x_2086:
[----:B------:R-:W-:Y:S05]  /*10750*/  BSYNC B1 ;  /* 0x0000000000017941 */ /* 0x000fea0003800000 */
.L_x_2084:
        /* <DEDUP_REMOVED lines=16> */
.L_x_2088:
[----:B------:R-:W-:Y:S01]  /*10860*/  DSETP.GTU.AND P0, PT, |R34|, +INF , PT ;  /* 0x7ff000002200742a */ /* 0x000fe20003f0c200 */
[----:B------:R-:W-:-:S05]  /*10870*/  ISETP.LT.U32.AND P1, PT, R76, R113, PT ;  /* 0x000000714c00720c */ /* 0x000fca0003f21070 */
[----:B------:R-:W-:-:S13]  /*10880*/  ISETP.LT.OR.EX P0, PT, R77, RZ, !P0, P1 ;  /* 0x000000ff4d00720c */ /* 0x000fda0004701710 */
.L_x_2089:
[----:B------:R-:W-:Y:S05]  /*10890*/  BSYNC B1 ;  /* 0x0000000000017941 */ /* 0x000fea0003800000 */
.L_x_2087:
        /* <DEDUP_REMOVED lines=16> */
.L_x_2091:
[----:B------:R-:W-:Y:S01]  /*109a0*/  DSETP.GTU.AND P0, PT, |R36|, +INF , PT ;  /* 0x7ff000002400742a */ /* 0x000fe20003f0c200 */
[----:B------:R-:W-:-:S05]  /*109b0*/  ISETP.LT.U32.AND P1, PT, R0, R113, PT ;  /* 0x000000710000720c */ /* 0x000fca0003f21070 */
[----:B------:R-:W-:-:S13]  /*109c0*/  ISETP.LT.OR.EX P0, PT, R3, RZ, !P0, P1 ;  /* 0x000000ff0300720c */ /* 0x000fda0004701710 */
.L_x_2092:
[----:B------:R-:W-:Y:S05]  /*109d0*/  BSYNC B1 ;  /* 0x0000000000017941 */ /* 0x000fea0003800000 */
.L_x_2090:
        /* <DEDUP_REMOVED lines=16> */
.L_x_2094:
[----:B------:R-:W-:Y:S01]  /*10ae0*/  DSETP.GTU.AND P0, PT, |R38|, +INF , PT ;  /* 0x7ff000002600742a */ /* 0x000fe20003f0c200 */
[----:B------:R-:W-:-:S05]  /*10af0*/  ISETP.LT.U32.AND P1, PT, R103, R113, PT ;  /* 0x000000716700720c */ /* 0x000fca0003f21070 */
[----:B------:R-:W-:-:S13]  /*10b00*/  ISETP.LT.OR.EX P0, PT, R102, RZ, !P0, P1 ;  /* 0x000000ff6600720c */ /* 0x000fda0004701710 */
.L_x_2095:
[----:B------:R-:W-:Y:S05]  /*10b10*/  BSYNC B1 ;  /* 0x0000000000017941 */ /* 0x000fea0003800000 */
.L_x_2093:
        /* <DEDUP_REMOVED lines=10> */
.L_x_2050:
[----:B------:R-:W-:Y:S05]  /*10bc0*/  BSYNC B0 ;  /* 0x0000000000007941 */ /* 0x000fea0003800000 */
.L_x_2049:
[----:B------:R-:W-:Y:S01]  /*10bd0*/  ISETP.GE.U32.AND P1, PT, R104, R107, PT ;  /* 0x0000006b6800720c */ /* 0x000fe20003f26070 */
[----:B------:R-:W-:-:S12]  /*10be0*/  BSSY B0, `(.L_x_2097) ;  /* 0x000001e000007945 */ /* 0x000fd80003800000 */
[----:B------:R-:W-:Y:S05]  /*10bf0*/  @P1 BRA `(.L_x_2098) ;  /* 0x0000000000701947 */ /* 0x000fea0003800000 */
[----:B------:R-:W-:-:S05]  /*10c00*/  IMAD R4, R111, R104, RZ ;  /* 0x000000686f047224 */ /* 0x000fca00078e02ff */
[----:B------:R-:W-:-:S05]  /*10c10*/  SHF.R.U32.HI R71, RZ, 0x2, R4 ;  /* 0x00000002ff477819 */ /* 0x000fca0000011604 */
[----:B------:R-:W-:-:S05]  /*10c20*/  IMAD.WIDE.U32 R70, R71, 0x20, R18 ;  /* 0x0000002047467825 */ /* 0x000fca00078e0012 */
[----:B------:R0:W5:Y:S04]  /*10c30*/  LDG.E.128 R4, desc[UR60][R70.64] ;  /* 0x0000003c46047981 */ /* 0x000168000c1e1d00 */
[----:B------:R0:W5:Y:S01]  /*10c40*/  LDG.E.128 R8, desc[UR60][R70.64+0x10] ;  /* 0x0000103c46087981 */ /* 0x000162000c1e1d00 */
[----:B------:R-:W-:-:S05]  /*10c50*/  IMAD.IADD R72, R104, 0x1, R105 ;  /* 0x0000000168487824 */ /* 0x000fca00078e0269 */
[----:B------:R-:W-:-:S13]  /*10c60*/  ISETP.GE.U32.AND P0, PT, R72, R107, PT ;  /* 0x0000006b4800720c */ /* 0x000fda0003f06070 */
[----:B0-----:R-:W-:Y:S05]  /*10c70*/  @P0 BRA `(.L_x_2098) ;  /* 0x0000000000500947 */ /* 0x001fea0003800000 */
        /* <DEDUP_REMOVED lines=8> */
[----:B------:R-:W-:Y:S02]  /*10d00*/  IMAD.IADD R26, R72, 0x1, R105 ;  /* 0x00000001481a7824 */ /* 0x000fe400078e0269 */
[----:B------:R-:W-:-:S03]  /*10d10*/  IMAD R24, R111, R72, RZ ;  /* 0x000000486f187224 */ /* 0x000fc600078e02ff */
[----:B------:R-:W-:Y:S02]  /*10d20*/  ISETP.GE.U32.AND P0, PT, R26, R107, PT ;  /* 0x0000006b1a00720c */ /* 0x000fe40003f06070 */
[----:B------:R-:W-:-:S05]  /*10d30*/  SHF.R.U32.HI R71, RZ, 0x2, R24 ;  /* 0x00000002ff477819 */ /* 0x000fca0000011618 */
[----:B------:R-:W-:-:S05]  /*10d40*/  IMAD.WIDE.U32 R70, R71, 0x20, R18 ;  /* 0x0000002047467825 */ /* 0x000fca00078e0012 */
[----:B------:R0:W5:Y:S01]  /*10d50*/  LDG.E.128 R28, desc[UR60][R70.64+0x10] ;  /* 0x0000103c461c7981 */ /* 0x000162000c1e1d00 */
[----:B------:R-:W-:-:S03]  /*10d60*/  @!P0 IMAD R111, R111, R26, RZ ;  /* 0x0000001a6f6f8224 */ /* 0x000fc600078e02ff */
[----:B------:R0:W5:Y:S02]  /*10d70*/  LDG.E.128 R24, desc[UR60][R70.64] ;  /* 0x0000003c46187981 */ /* 0x000164000c1e1d00 */
[----:B------:R-:W-:-:S05]  /*10d80*/  @!P0 SHF.R.U32.HI R111, RZ, 0x2, R111 ;  /* 0x00000002ff6f8819 */ /* 0x000fca000001166f */
[----:B------:R-:W-:-:S05]  /*10d90*/  @!P0 IMAD.WIDE.U32 R18, R111, 0x20, R18 ;  /* 0x000000206f128825 */ /* 0x000fca00078e0012 */
[----:B------:R0:W5:Y:S04]  /*10da0*/  @!P0 LDG.E.128 R32, desc[UR60][R18.64] ;  /* 0x0000003c12208981 */ /* 0x000168000c1e1d00 */
[----:B------:R0:W5:Y:S02]  /*10db0*/  @!P0 LDG.E.128 R36, desc[UR60][R18.64+0x10] ;  /* 0x0000103c12248981 */ /* 0x000164000c1e1d00 */
.L_x_2098:
[----:B------:R-:W-:Y:S05]  /*10dc0*/  BSYNC B0 ;  /* 0x0000000000007941 */ /* 0x000fea0003800000 */
.L_x_2097:
        /* <DEDUP_REMOVED lines=14> */
.L_x_2102:
[----:B-----5:R-:W-:Y:S01]  /*10eb0*/  DSETP.GTU.AND P0, PT, |R4|, +INF , PT ;  /* 0x7ff000000400742a */ /* 0x020fe20003f0c200 */
[----:B------:R-:W-:-:S05]  /*10ec0*/  ISETP.LT.U32.AND P1, PT, R81, R104, PT ;  /* 0x000000685100720c */ /* 0x000fca0003f21070 */
[----:B------:R-:W-:-:S13]  /*10ed0*/  ISETP.LT.OR.EX P0, PT, R79, RZ, !P0, P1 ;  /* 0x000000ff4f00720c */ /* 0x000fda0004701710 */
.L_x_2103:
[----:B------:R-:W-:Y:S05]  /*10ee0*/  BSYNC B1 ;  /* 0x0000000000017941 */ /* 0x000fea0003800000 */
.L_x_2101:
        /* <DEDUP_REMOVED lines=16> */
.L_x_2105:
[----:B------:R-:W-:Y:S01]  /*10ff0*/  DSETP.GTU.AND P0, PT, |R6|, +INF , PT ;  /* 0x7ff000000600742a */ /* 0x000fe20003f0c200 */
[----:B------:R-:W-:-:S05]  /*11000*/  ISETP.LT.U32.AND P1, PT, R83, R104, PT ;  /* 0x000000685300720c */ /* 0x000fca0003f21070 */
[----:B------:R-:W-:-:S13]  /*11010*/  ISETP.LT.OR.EX P0, PT, R80, RZ, !P0, P1 ;  /* 0x000000ff5000720c */ /* 0x000fda0004701710 */
.L_x_2106:
[----:B------:R-:W-:Y:S05]  /*11020*/  BSYNC B1 ;  /* 0x0000000000017941 */ /* 0x000fea0003800000 */
.L_x_2104:
        /* <DEDUP_REMOVED lines=16> */
.L_x_2108:
[----:B------:R-:W-:Y:S01]  /*11130*/  DSETP.GTU.AND P0, PT, |R8|, +INF , PT ;  /* 0x7ff000000800742a */ /* 0x000fe20003f0c200 */
[----:B------:R-:W-:-:S05]  /*11140*/  ISETP.LT.U32.AND P1, PT, R85, R104, PT ;  /* 0x000000685500720c */ /* 0x000fca0003f21070 */
[----:B------:R-:W-:-:S13]  /*11150*/  ISETP.LT.OR.EX P0, PT, R82, RZ, !P0, P1 ;  /* 0x000000ff5200720c */ /* 0x000fda0004701710 */
.L_x_2109:
[----:B------:R-:W-:Y:S05]  /*11160*/  BSYNC B1 ;  /* 0x0000000000017941 */ /* 0x000fea0003800000 */
.L_x_2107:
        /* <DEDUP_REMOVED lines=16> */
.L_x_2111:
[----:B------:R-:W-:Y:S01]  /*11270*/  DSETP.GTU.AND P0, PT, |R10|, +INF , PT ;  /* 0x7ff000000a00742a */ /* 0x000fe20003f0c200 */
[----:B------:R-:W-:-:S05]  /*11280*/  ISETP.LT.U32.AND P1, PT, R87, R104, PT ;  /* 0x000000685700720c */ /* 0x000fca0003f21070 */
[----:B------:R-:W-:-:S13]  /*11290*/  ISETP.LT.OR.EX P0, PT, R84, RZ, !P0, P1 ;  /* 0x000000ff5400720c */ /* 0x000fda0004701710 */
.L_x_2112:
[----:B------:R-:W-:Y:S05]  /*112a0*/  BSYNC B1 ;  /* 0x0000000000017941 */ /* 0x000fea0003800000 */
.L_x_2110:
        /* <DEDUP_REMOVED lines=19> */
.L_x_2114:
[----:B------:R-:W-:Y:S01]  /*113e0*/  DSETP.GTU.AND P0, PT, |R12|, +INF , PT ;  /* 0x7ff000000c00742a */ /* 0x000fe20003f0c200 */
[----:B------:R-:W-:-:S05]  /*113f0*/  ISETP.LT.U32.AND P1, PT, R88, R7, PT ;  /* 0x000000075800720c */ /* 0x000fca0003f21070 */
[----:B------:R-:W-:-:S13]  /*11400*/  ISETP.LT.OR.EX P0, PT, R86, RZ, !P0, P1 ;  /* 0x000000ff5600720c */ /* 0x000fda0004701710 */
.L_x_2115:
[----:B------:R-:W-:Y:S05]  /*11410*/  BSYNC B1 ;  /* 0x0000000000017941 */ /* 0x000fea0003800000 */
.L_x_2113:
        /* <DEDUP_REMOVED lines=16> */
.L_x_2117:
[----:B------:R-:W-:Y:S01]  /*11520*/  DSETP.GTU.AND P0, PT, |R14|, +INF , PT ;  /* 0x7ff000000e00742a */ /* 0x000fe20003f0c200 */
[----:B------:R-:W-:-:S05]  /*11530*/  ISETP.LT.U32.AND P1, PT, R90, R7, PT ;  /* 0x000000075a00720c */ /* 0x000fca0003f21070 */
[----:B------:R-:W-:-:S13]  /*11540*/  ISETP.LT.OR.EX P0, PT, R89, RZ, !P0, P1 ;  /* 0x000000ff5900720c */ /* 0x000fda0004701710 */
.L_x_2118:
[----:B------:R-:W-:Y:S05]  /*11550*/  BSYNC B1 ;  /* 0x0000000000017941 */ /* 0x000fea0003800000 */
.L_x_2116:
        /* <DEDUP_REMOVED lines=16> */
.L_x_2120:
[----:B------:R-:W-:Y:S01]  /*11660*/  DSETP.GTU.AND P0, PT, |R20|, +INF , PT ;  /* 0x7ff000001400742a */ /* 0x000fe20003f0c200 */
[----:B------:R-:W-:-:S05]  /*11670*/  ISETP.LT.U32.AND P1, PT, R92, R7, PT ;  /* 0x000000075c00720c */ /* 0x000fca0003f21070 */
[----:B------:R-:W-:-:S13]  /*11680*/  ISETP.LT.OR.EX P0, PT, R91, RZ, !P0, P1 ;  /* 0x000000ff5b00720c */ /* 0x000fda0004701710 */
.L_x_2121:
[----:B------:R-:W-:Y:S05]  /*11690*/  BSYNC B1 ;  /* 0x0000000000017941 */ /* 0x000fea0003800000 */
.L_x_2119:
        /* <DEDUP_REMOVED lines=16> */
.L_x_2123:
[----:B------:R-:W-:Y:S01]  /*117a0*/  DSETP.GTU.AND P0, PT, |R22|, +INF , PT ;  /* 0x7ff000001600742a */ /* 0x000fe20003f0c200 */
[----:B------:R-:W-:-:S05]  /*117b0*/  ISETP.LT.U32.AND P1, PT, R96, R7, PT ;  /* 0x000000076000720c */ /* 0x000fca0003f21070 */
[----:B------:R-:W-:-:S13]  /*117c0*/  ISETP.LT.OR.EX P0, PT, R93, RZ, !P0, P1 ;  /* 0x000000ff5d00720c */ /* 0x000fda0004701710 */
.L_x_2124:
[----:B------:R-:W-:Y:S05]  /*117d0*/  BSYNC B1 ;  /* 0x0000000000017941 */ /* 0x000fea0003800000 */
.L_x_2122:
        /* <DEDUP_REMOVED lines=19> */
.L_x_2126:
[----:B------:R-:W-:Y:S01]  /*11910*/  DSETP.GTU.AND P0, PT, |R24|, +INF , PT ;  /* 0x7ff000001800742a */ /* 0x000fe20003f0c200 */
[----:B------:R-:W-:-:S05]  /*11920*/  ISETP.LT.U32.AND P1, PT, R98, R5, PT ;  /* 0x000000056200720c */ /* 0x000fca0003f21070 */
[----:B------:R-:W-:-:S13]  /*11930*/  ISETP.LT.OR.EX P0, PT, R97, RZ, !P0, P1 ;  /* 0x000000ff6100720c */ /* 0x000fda0004701710 */
.L_x_2127:
[----:B------:R-:W-:Y:S05]  /*11940*/  BSYNC B1 ;  /* 0x0000000000017941 */ /* 0x000fea0003800000 */
.L_x_2125:
        /* <DEDUP_REMOVED lines=16> */
.L_x_2129:
[----:B------:R-:W-:Y:S01]  /*11a50*/  DSETP.GTU.AND P0, PT, |R26|, +INF , PT ;  /* 0x7ff000001a00742a */ /* 0x000fe20003f0c200 */
[----:B------:R-:W-:-:S05]  /*11a60*/  ISETP.LT.U32.AND P1, PT, R100, R5, PT ;  /* 0x000000056400720c */ /* 0x000fca0003f21070 */
[----:B------:R-:W-:-:S13]  /*11a70*/  ISETP.LT.OR.EX P0, PT, R99, RZ, !P0, P1 ;  /* 0x000000ff6300720c */ /* 0x000fda0004701710 */
.L_x_2130:
[----:B------:R-:W-:Y:S05]  /*11a80*/  BSYNC B1 ;  /* 0x0000000000017941 */ /* 0x000fea0003800000 */
.L_x_2128:
        /* <DEDUP_REMOVED lines=16> */
.L_x_2132:
[----:B------:R-:W-:Y:S01]  /*11b90*/  DSETP.GTU.AND P0, PT, |R28|, +INF , PT ;  /* 0x7ff000001c00742a */ /* 0x000fe20003f0c200 */
[----:B------:R-:W-:-:S05]  /*11ba0*/  ISETP.LT.U32.AND P1, PT, R106, R5, PT ;  /* 0x000000056a00720c */ /* 0x000fca0003f21070 */
[----:B------:R-:W-:-:S13]  /*11bb0*/  ISETP.LT.OR.EX P0, PT, R101, RZ, !P0, P1 ;  /* 0x000000ff6500720c */ /* 0x000fda0004701710 */
.L_x_2133:
[----:B------:R-:W-:Y:S05]  /*11bc0*/  BSYNC B1 ;  /* 0x0000000000017941 */ /* 0x000fea0003800000 */
.L_x_2131:
        /* <DEDUP_REMOVED lines=16> */
.L_x_2135:
[----:B------:R-:W-:Y:S01]  /*11cd0*/  DSETP.GTU.AND P0, PT, |R30|, +INF , PT ;  /* 0x7ff000001e00742a */ /* 0x000fe20003f0c200 */
[----:B------:R-:W-:-:S05]  /*11ce0*/  ISETP.LT.U32.AND P1, PT, R109, R5, PT ;  /* 0x000000056d00720c */ /* 0x000fca0003f21070 */
[----:B------:R-:W-:-:S13]  /*11cf0*/  ISETP.LT.OR.EX P0, PT, R108, RZ, !P0, P1 ;  /* 0x000000ff6c00720c */ /* 0x000fda0004701710 */
.L_x_2136:
[----:B------:R-:W-:Y:S05]  /*11d00*/  BSYNC B1 ;  /* 0x0000000000017941 */ /* 0x000fea0003800000 */
.L_x_2134:
        /* <DEDUP_REMOVED lines=19> */
.L_x_2138:
[----:B------:R-:W-:Y:S01]  /*11e40*/  DSETP.GTU.AND P0, PT, |R32|, +INF , PT ;  /* 0x7ff000002000742a */ /* 0x000fe20003f0c200 */
[----:B------:R-:W-:-:S05]  /*11e50*/  ISETP.LT.U32.AND P1, PT, R110, R105, PT ;  /* 0x000000696e00720c */ /* 0x000fca0003f21070 */
[----:B------:R-:W-:-:S13]  /*11e60*/  ISETP.LT.OR.EX P0, PT, R78, RZ, !P0, P1 ;  /* 0x000000ff4e00720c */ /* 0x000fda0004701710 */
.L_x_2139:
[----:B------:R-:W-:Y:S05]  /*11e70*/  BSYNC B1 ;  /* 0x0000000000017941 */ /* 0x000fea0003800000 */
.L_x_2137:
        /* <DEDUP_REMOVED lines=16> */
.L_x_2141:
[----:B------:R-:W-:Y:S01]  /*11f80*/  DSETP.GTU.AND P0, PT, |R34|, +INF , PT ;  /* 0x7ff000002200742a */ /* 0x000fe20003f0c200 */
[----:B------:R-:W-:-:S05]  /*11f90*/  ISETP.LT.U32.AND P1, PT, R76, R105, PT ;  /* 0x000000694c00720c */ /* 0x000fca0003f21070 */
[----:B------:R-:W-:-:S13]  /*11fa0*/  ISETP.LT.OR.EX P0, PT, R77, RZ, !P0, P1 ;  /* 0x000000ff4d00720c */ /* 0x000fda0004701710 */
.L_x_2142:
[----:B------:R-:W-:Y:S05]  /*11fb0*/  BSYNC B1 ;  /* 0x0000000000017941 */ /* 0x000fea0003800000 */
.L_x_2140:
        /* <DEDUP_REMOVED lines=16> */
.L_x_2144:
[----:B------:R-:W-:Y:S01]  /*120c0*/  DSETP.GTU.AND P0, PT, |R36|, +INF , PT ;  /* 0x7ff000002400742a */ /* 0x000fe20003f0c200 */
[----:B------:R-:W-:-:S05]  /*120d0*/  ISETP.LT.U32.AND P1, PT, R0, R105, PT ;  /* 0x000000690000720c */ /* 0x000fca0003f21070 */
[----:B------:R-:W-:-:S13]  /*120e0*/  ISETP.LT.OR.EX P0, PT, R3, RZ, !P0, P1 ;  /* 0x000000ff0300720c */ /* 0x000fda0004701710 */
.L_x_2145:
[----:B------:R-:W-:Y:S05]  /*120f0*/  BSYNC B1 ;  /* 0x0000000000017941 */ /* 0x000fea0003800000 */
.L_x_2143:
        /* <DEDUP_REMOVED lines=16> */
.L_x_2147:
[----:B------:R-:W-:Y:S01]  /*12200*/  DSETP.GTU.AND P0, PT, |R38|, +INF , PT ;  /* 0x7ff000002600742a */ /* 0x000fe20003f0c200 */
[----:B------:R-:W-:-:S05]  /*12210*/  ISETP.LT.U32.AND P1, PT, R103, R105, PT ;  /* 0x000000696700720c */ /* 0x000fca0003f21070 */
[----:B------:R-:W-:-:S13]  /*12220*/  ISETP.LT.OR.EX P0, PT, R102, RZ, !P0, P1 ;  /* 0x000000ff6600720c */ /* 0x000fda0004701710 */
.L_x_2148:
[----:B------:R-:W-:Y:S05]  /*12230*/  BSYNC B1 ;  /* 0x0000000000017941 */ /* 0x000fea0003800000 */
.L_x_2146:
[----:B------:R-:W-:Y:S02]  /*12240*/  FSEL R94, R94, R38, P0 ;  /* 0x000000265e5e7208 */ /* 0x000fe40000000000 */
[----:B------:R-:W-:Y:S02]  /*12250*/  FSEL R95, R95, R39, P0 ;  /* 0x000000275f5f7208 */ /* 0x000fe40000000000 */
[----:B------:R-:W-:Y:S02]  /*12260*/  SEL R103, R103, R105, P0 ;  /* 0x0000006967677207 */ /* 0x000fe40000000000 */
[----:B------:R-:W-:-:S07]  /*12270*/  SEL R102, R102, RZ, P0 ;  /* 0x000000ff66667207 */ /* 0x000fce0000000000 */
.L_x_2100:
[----:B------:R-:W-:Y:S05]  /*12280*/  BSYNC B0 ;  /* 0x0000000000007941 */ /* 0x000fea0003800000 */
.L_x_2099:
        /* <DEDUP_REMOVED lines=12> */
.L_x_2150:
[----:B------:R-:W-:Y:S01]  /*12350*/  DSETP.GTU.AND P0, PT, |R60|, +INF , PT ;  /* 0x7ff000003c00742a */ /* 0x000fe20003f0c200 */
[----:B------:R-:W-:-:S05]  /*12360*/  ISETP.LT.U32.AND P1, PT, R81, R88, PT ;  /* 0x000000585100720c */ /* 0x000fca0003f21070 */
[----:B------:R-:W-:-:S13]  /*12370*/  ISETP.LT.OR.EX P0, PT, R79, R86, !P0, P1 ;  /* 0x000000564f00720c */ /* 0x000fda0004701710 */
.L_x_2151:
[----:B------:R-:W-:Y:S05]  /*12380*/  BSYNC B0 ;  /* 0x0000000000007941 */ /* 0x000fea0003800000 */
.L_x_2149:
        /* <DEDUP_REMOVED lines=16> */
.L_x_2153:
[----:B------:R-:W-:Y:S01]  /*12490*/  DSETP.GTU.AND P0, PT, |R58|, +INF , PT ;  /* 0x7ff000003a00742a */ /* 0x000fe20003f0c200 */
[----:B------:R-:W-:-:S05]  /*124a0*/  ISETP.LT.U32.AND P1, PT, R83, R90, PT ;  /* 0x0000005a5300720c */ /* 0x000fca0003f21070 */
[----:B------:R-:W-:-:S13]  /*124b0*/  ISETP.LT.OR.EX P0, PT, R80, R89, !P0, P1 ;  /* 0x000000595000720c */ /* 0x000fda0004701710 */
.L_x_2154:
[----:B------:R-:W-:Y:S05]  /*124c0*/  BSYNC B0 ;  /* 0x0000000000007941 */ /* 0x000fea0003800000 */
.L_x_2152:
        /* <DEDUP_REMOVED lines=16> */
.L_x_2156:
[----:B------:R-:W-:Y:S01]  /*125d0*/  DSETP.GTU.AND P0, PT, |R56|, +INF , PT ;  /* 0x7ff000003800742a */ /* 0x000fe20003f0c200 */
[----:B------:R-:W-:-:S05]  /*125e0*/  ISETP.LT.U32.AND P1, PT, R85, R92, PT ;  /* 0x0000005c5500720c */ /* 0x000fca0003f21070 */
[----:B------:R-:W-:-:S13]  /*125f0*/  ISETP.LT.OR.EX P0, PT, R82, R91, !P0, P1 ;  /* 0x0000005b5200720c */ /* 0x000fda0004701710 */
.L_x_2157:
[----:B------:R-:W-:Y:S05]  /*12600*/  BSYNC B0 ;  /* 0x0000000000007941 */ /* 0x000fea0003800000 */
.L_x_2155:
        /* <DEDUP_REMOVED lines=16> */
.L_x_2159:
[----:B------:R-:W-:Y:S01]  /*12710*/  DSETP.GTU.AND P0, PT, |R54|, +INF , PT ;  /* 0x7ff000003600742a */ /* 0x000fe20003f0c200 */
[----:B------:R-:W-:-:S05]  /*12720*/  ISETP.LT.U32.AND P1, PT, R87, R96, PT ;  /* 0x000000605700720c */ /* 0x000fca0003f21070 */
[----:B------:R-:W-:-:S13]  /*12730*/  ISETP.LT.OR.EX P0, PT, R84, R93, !P0, P1 ;  /* 0x0000005d5400720c */ /* 0x000fda0004701710 */
.L_x_2160:
[----:B------:R-:W-:Y:S05]  /*12740*/  BSYNC B0 ;  /* 0x0000000000007941 */ /* 0x000fea0003800000 */
.L_x_2158:
        /* <DEDUP_REMOVED lines=16> */
.L_x_2162:
[----:B------:R-:W-:Y:S01]  /*12850*/  DSETP.GTU.AND P0, PT, |R52|, +INF , PT ;  /* 0x7ff000003400742a */ /* 0x000fe20003f0c200 */
[----:B------:R-:W-:-:S05]  /*12860*/  ISETP.LT.U32.AND P1, PT, R81, R98, PT ;  /* 0x000000625100720c */ /* 0x000fca0003f21070 */
[----:B------:R-:W-:-:S13]  /*12870*/  ISETP.LT.OR.EX P0, PT, R86, R97, !P0, P1 ;  /* 0x000000615600720c */ /* 0x000fda0004701710 */
.L_x_2163:
[----:B------:R-:W-:Y:S05]  /*12880*/  BSYNC B0 ;  /* 0x0000000000007941 */ /* 0x000fea0003800000 */
.L_x_2161:
        /* <DEDUP_REMOVED lines=16> */
.L_x_2165:
[----:B------:R-:W-:Y:S01]  /*12990*/  DSETP.GTU.AND P0, PT, |R50|, +INF , PT ;  /* 0x7ff000003200742a */ /* 0x000fe20003f0c200 */
[----:B------:R-:W-:-:S05]  /*129a0*/  ISETP.LT.U32.AND P1, PT, R83, R100, PT ;  /* 0x000000645300720c */ /* 0x000fca0003f21070 */
[----:B------:R-:W-:-:S13]  /*129b0*/  ISETP.LT.OR.EX P0, PT, R80, R99, !P0, P1 ;  /* 0x000000635000720c */ /* 0x000fda0004701710 */
.L_x_2166:
[----:B------:R-:W-:Y:S05]  /*129c0*/  BSYNC B0 ;  /* 0x0000000000007941 */ /* 0x000fea0003800000 */
.L_x_2164:
        /* <DEDUP_REMOVED lines=16> */
.L_x_2168:
[----:B------:R-:W-:Y:S01]  /*12ad0*/  DSETP.GTU.AND P0, PT, |R48|, +INF , PT ;  /* 0x7ff000003000742a */ /* 0x000fe20003f0c200 */
[----:B------:R-:W-:-:S05]  /*12ae0*/  ISETP.LT.U32.AND P1, PT, R85, R106, PT ;  /* 0x0000006a5500720c */ /* 0x000fca0003f21070 */
[----:B------:R-:W-:-:S13]  /*12af0*/  ISETP.LT.OR.EX P0, PT, R82, R101, !P0, P1 ;  /* 0x000000655200720c */ /* 0x000fda0004701710 */
.L_x_2169:
[----:B------:R-:W-:Y:S05]  /*12b00*/  BSYNC B0 ;  /* 0x0000000000007941 */ /* 0x000fea0003800000 */
.L_x_2167:
        /* <DEDUP_REMOVED lines=16> */
.L_x_2171:
[----:B------:R-:W-:Y:S01]  /*12c10*/  DSETP.GTU.AND P0, PT, |R46|, +INF , PT ;  /* 0x7ff000002e00742a */ /* 0x000fe20003f0c200 */
[----:B------:R-:W-:-:S05]  /*12c20*/  ISETP.LT.U32.AND P1, PT, R96, R109, PT ;  /* 0x0000006d6000720c */ /* 0x000fca0003f21070 */
[----:B------:R-:W-:-:S13]  /*12c30*/  ISETP.LT.OR.EX P0, PT, R93, R108, !P0, P1 ;  /* 0x0000006c5d00720c */ /* 0x000fda0004701710 */
.L_x_2172:
[----:B------:R-:W-:Y:S05]  /*12c40*/  BSYNC B0 ;  /* 0x0000000000007941 */ /* 0x000fea0003800000 */
.L_x_2170:
[----:B------:R-:W-:Y:S01]  /*12c50*/  DSETP.GTU.AND P1, PT, |R4|, +INF , PT ;  /* 0x7ff000000400742a */ /* 0x000fe20003f2c200 */
[----:B------:R-:W-:Y:S01]  /*12c60*/  BSSY B0, `(.L_x_2173) ;  /* 0x0000012000007945 */ /* 0x000fe20003800000 */
[----:B0-----:R-:W-:Y:S02]  /*12c70*/  FSEL R18, R10, R46, P0 ;  /* 0x0000002e0a127208 */ /* 0x001fe40000000000 */
        /* <DEDUP_REMOVED lines=13> */
.L_x_2174:
[----:B------:R-:W-:Y:S01]  /*12d50*/  DSETP.GTU.AND P0, PT, |R44|, +INF , PT ;  /* 0x7ff000002c00742a */ /* 0x000fe20003f0c200 */
[----:B------:R-:W-:-:S05]  /*12d60*/  ISETP.LT.U32.AND P1, PT, R81, R110, PT ;  /* 0x0000006e5100720c */ /* 0x000fca0003f21070 */
[----:B------:R-:W-:-:S13]  /*12d70*/  ISETP.LT.OR.EX P0, PT, R97, R78, !P0, P1 ;  /* 0x0000004e6100720c */ /* 0x000fda0004701710 */
.L_x_2175:
[----:B------:R-:W-:Y:S05]  /*12d80*/  BSYNC B0 ;  /* 0x0000000000007941 */ /* 0x000fea0003800000 */
.L_x_2173:
        /* <DEDUP_REMOVED lines=16> */
.L_x_2177:
[----:B------:R-:W-:Y:S01]  /*12e90*/  DSETP.GTU.AND P0, PT, |R42|, +INF , PT ;  /* 0x7ff000002a00742a */ /* 0x000fe20003f0c200 */
[----:B------:R-:W-:-:S05]  /*12ea0*/  ISETP.LT.U32.AND P1, PT, R83, R76, PT ;  /* 0x0000004c5300720c */ /* 0x000fca0003f21070 */
[----:B------:R-:W-:-:S13]  /*12eb0*/  ISETP.LT.OR.EX P0, PT, R80, R77, !P0, P1 ;  /* 0x0000004d5000720c */ /* 0x000fda0004701710 */
.L_x_2178:
[----:B------:R-:W-:Y:S05]  /*12ec0*/  BSYNC B0 ;  /* 0x0000000000007941 */ /* 0x000fea0003800000 */
.L_x_2176:
        /* <DEDUP_REMOVED lines=16> */
.L_x_2180:
[----:B------:R-:W-:Y:S01]  /*12fd0*/  DSETP.GTU.AND P0, PT, |R40|, +INF , PT ;  /* 0x7ff000002800742a */ /* 0x000fe20003f0c200 */
[----:B------:R-:W-:-:S05]  /*12fe0*/  ISETP.LT.U32.AND P1, PT, R85, R0, PT ;  /* 0x000000005500720c */ /* 0x000fca0003f21070 */
[----:B------:R-:W-:-:S13]  /*12ff0*/  ISETP.LT.OR.EX P0, PT, R82, R3, !P0, P1 ;  /* 0x000000035200720c */ /* 0x000fda0004701710 */
.L_x_2181:
[----:B------:R-:W-:Y:S05]  /*13000*/  BSYNC B0 ;  /* 0x0000000000007941 */ /* 0x000fea0003800000 */
.L_x_2179:
        /* <DEDUP_REMOVED lines=16> */
.L_x_2183:
[----:B------:R-:W-:Y:S01]  /*13110*/  DSETP.GTU.AND P0, PT, |R94|, +INF , PT ;  /* 0x7ff000005e00742a */ /* 0x000fe20003f0c200 */
[----:B------:R-:W-:-:S05]  /*13120*/  ISETP.LT.U32.AND P1, PT, R22, R103, PT ;  /* 0x000000671600720c */ /* 0x000fca0003f21070 */
[----:B------:R-:W-:-:S13]  /*13130*/  ISETP.LT.OR.EX P0, PT, R23, R102, !P0, P1 ;  /* 0x000000661700720c */ /* 0x000fda0004701710 */
.L_x_2184:
[----:B------:R-:W-:Y:S05]  /*13140*/  BSYNC B0 ;  /* 0x0000000000007941 */ /* 0x000fea0003800000 */
.L_x_2182:
[----:B------:R-:W-:Y:S02]  /*13150*/  FSEL R20, R18, R94, P0 ;  /* 0x0000005e12147208 */ /* 0x000fe40000000000 */
[----:B------:R-:W-:Y:S02]  /*13160*/  FSEL R21, R19, R95, P0 ;  /* 0x0000005f13157208 */ /* 0x000fe40000000000 */
[----:B------:R-:W-:Y:S02]  /*13170*/  SEL R22, R22, R103, P0 ;  /* 0x0000006716167207 */ /* 0x000fe40000000000 */
[----:B------:R-:W-:Y:S01]  /*13180*/  SEL R23, R23, R102, P0 ;  /* 0x0000006617177207 */ /* 0x000fe20000000000 */
[----:B------:R-:W-:Y:S06]  /*13190*/  BRA `(.L_x_1869) ;  /* 0x0000004000b87947 */ /* 0x000fec0003800000 */
.L_x_1903:
[----:B------:R-:W-:Y:S01]  /*131a0*/  ULDC UR4, c[0x0][0x234] ;  /* 0x00008d0000047ab9 */ /* 0x000fe20000000800 */
[----:B------:R-:W0:Y:S01]  /*131b0*/  LDC.64 R42, c[0x0][0x218] ;  /* 0x00008600ff2a7b82 */ /* 0x000e220000000a00 */
        /* <DEDUP_REMOVED lines=36> */
[--C-:B-1----:R-:W-:Y:S02]  /*13400*/  IMAD.MOV.U32 R0, RZ, RZ, R76.reuse ;  /* 0x000000ffff007224 */ /* 0x102fe400078e004c */
        /* <DEDUP_REMOVED lines=14> */
[--C-:B--2---:R-:W-:Y:S02]  /*134f0*/  IMAD.MOV.U32 R3, RZ, RZ, R77.reuse ;  /* 0x000000ffff037224 */ /* 0x104fe400078e004d */
        /* <DEDUP_REMOVED lines=71> */
[----:B0-----:R-:W-:-:S07]  /*13970*/  IMAD.MOV.U32 R47, RZ, RZ, R43 ;  /* 0x000000ffff2f7224 */ /* 0x001fce00078e002b */
.L_x_2232:
[----:B------:R-:W-:-:S05]  /*13980*/  SHF.R.U32.HI R83, RZ, 0x2, R112 ;  /* 0x00000002ff537819 */ /* 0x000fca0000011670 */
[----:B------:R-:W-:-:S05]  /*13990*/  IMAD.WIDE.U32 R82, R83, 0x20, R18 ;  /* 0x0000002053527825 */ /* 0x000fca00078e0012 */
[----:B------:R-:W2:Y:S01]  /*139a0*/  LDG.E.128 R12, desc[UR60][R82.64] ;  /* 0x0000003c520c7981 */ /* 0x000ea2000c1e1d00 */
[----:B------:R-:W-:-:S03]  /*139b0*/  IMAD.IADD R114, R112, 0x1, R111 ;  /* 0x0000000170727824 */ /* 0x000fc600078e026f */
[----:B------:R-:W5:Y:S01]  /*139c0*/  LDG.E.128 R20, desc[UR60][R82.64+0x10] ;  /* 0x0000103c52147981 */ /* 0x000f62000c1e1d00 */
[--C-:B------:R-:W-:Y:S01]  /*139d0*/  IMAD.IADD R116, R114, 0x1, R111.reuse ;  /* 0x0000000172747824 */ /* 0x100fe200078e026f */
[----:B------:R-:W-:Y:S01]  /*139e0*/  DSETP.GTU.AND P2, PT, |R46|, +INF , PT ;  /* 0x7ff000002e00742a */ /* 0x000fe20003f4c200 */
[----:B------:R-:W-:Y:S02]  /*139f0*/  PLOP3.LUT P0, PT, PT, PT, PT, 0x80, 0x0 ;  /* 0x000000000000781c */ /* 0x000fe40003f0f070 */
[----:B------:R-:W-:Y:S01]  /*13a00*/  IMAD.IADD R113, R116, 0x1, R111 ;  /* 0x0000000174717824 */ /* 0x000fe200078e026f */
[----:B------:R-:W-:Y:S02]  /*13a10*/  SHF.R.U32.HI R75, RZ, 0x2, R116 ;  /* 0x00000002ff4b7819 */ /* 0x000fe40000011674 */
[----:B------:R-:W-:Y:S02]  /*13a20*/  SHF.R.U32.HI R79, RZ, 0x2, R114 ;  /* 0x00000002ff4f7819 */ /* 0x000fe40000011672 */
[----:B------:R-:W-:Y:S01]  /*13a30*/  SHF.R.U32.HI R73, RZ, 0x2, R113 ;  /* 0x00000002ff497819 */ /* 0x000fe20000011671 */
[----:B------:R-:W-:-:S04]  /*13a40*/  IMAD.WIDE.U32 R74, R75, 0x20, R18 ;  /* 0x000000204b4a7825 */ /* 0x000fc800078e0012 */
[--C-:B------:R-:W-:Y:S01]  /*13a50*/  IMAD.WIDE.U32 R72, R73, 0x20, R18.reuse ;  /* 0x0000002049487825 */ /* 0x100fe200078e0012 */
[----:B------:R-:W5:Y:S03]  /*13a60*/  LDG.E.128 R8, desc[UR60][R74.64] ;  /* 0x0000003c4a087981 */ /* 0x000f66000c1e1d00 */
[----:B------:R-:W-:Y:S01]  /*13a70*/  IMAD.WIDE.U32 R78, R79, 0x20, R18 ;  /* 0x000000204f4e7825 */ /* 0x000fe200078e0012 */
        /* <DEDUP_REMOVED lines=33> */
.L_x_2188:
[----:B------:R-:W-:Y:S01]  /*13c90*/  DSETP.GTU.AND P0, PT, |R14|, +INF , PT ;  /* 0x7ff000000e00742a */ /* 0x000fe20003f0c200 */
[----:B------:R-:W-:-:S05]  /*13ca0*/  ISETP.LT.U32.AND P1, PT, R98, R112, PT ;  /* 0x000000706200720c */ /* 0x000fca0003f21070 */
[----:B------:R-:W-:-:S13]  /*13cb0*/  ISETP.LT.OR.EX P0, PT, R85, RZ, !P0, P1 ;  /* 0x000000ff5500720c */ /* 0x000fda0004701710 */
.L_x_2189:
[----:B------:R-:W-:Y:S05]  /*13cc0*/  BSYNC B1 ;  /* 0x0000000000017941 */ /* 0x000fea0003800000 */
.L_x_2187:
        /* <DEDUP_REMOVED lines=16> */
.L_x_2191:
[----:B-----5:R-:W-:Y:S01]  /*13dd0*/  DSETP.GTU.AND P0, PT, |R20|, +INF , PT ;  /* 0x7ff000001400742a */ /* 0x020fe20003f0c200 */
[----:B------:R-:W-:-:S05]  /*13de0*/  ISETP.LT.U32.AND P1, PT, R99, R112, PT ;  /* 0x000000706300720c */ /* 0x000fca0003f21070 */
[----:B------:R-:W-:-:S13]  /*13df0*/  ISETP.LT.OR.EX P0, PT, R86, RZ, !P0, P1 ;  /* 0x000000ff5600720c */ /* 0x000fda0004701710 */
.L_x_2192:
[----:B------:R-:W-:Y:S05]  /*13e00*/  BSYNC B1 ;  /* 0x0000000000017941 */ /* 0x000fea0003800000 */
.L_x_2190:
        /* <DEDUP_REMOVED lines=16> */
.L_x_2194:
[----:B------:R-:W-:Y:S01]  /*13f10*/  DSETP.GTU.AND P0, PT, |R22|, +INF , PT ;  /* 0x7ff000001600742a */ /* 0x000fe20003f0c200 */
[----:B------:R-:W-:-:S05]  /*13f20*/  ISETP.LT.U32.AND P1, PT, R100, R112, PT ;  /* 0x000000706400720c */ /* 0x000fca0003f21070 */
[----:B------:R-:W-:-:S13]  /*13f30*/  ISETP.LT.OR.EX P0, PT, R87, RZ, !P0, P1 ;  /* 0x000000ff5700720c */ /* 0x000fda0004701710 */
.L_x_2195:
[----:B------:R-:W-:Y:S05]  /*13f40*/  BSYNC B1 ;  /* 0x0000000000017941 */ /* 0x000fea0003800000 */
.L_x_2193:
        /* <DEDUP_REMOVED lines=16> */
.L_x_2197:
[----:B------:R-:W-:Y:S01]  /*14050*/  DSETP.GTU.AND P0, PT, |R24|, +INF , PT ;  /* 0x7ff000001800742a */ /* 0x000fe20003f0c200 */
[----:B------:R-:W-:-:S05]  /*14060*/  ISETP.LT.U32.AND P1, PT, R102, R114, PT ;  /* 0x000000726600720c */ /* 0x000fca0003f21070 */
[----:B------:R-:W-:-:S13]  /*14070*/  ISETP.LT.OR.EX P0, PT, R89, RZ, !P0, P1 ;  /* 0x000000ff5900720c */ /* 0x000fda0004701710 */
.L_x_2198:
[----:B------:R-:W-:Y:S05]  /*14080*/  BSYNC B1 ;  /* 0x0000000000017941 */ /* 0x000fea0003800000 */
.L_x_2196:
        /* <DEDUP_REMOVED lines=16> */
.L_x_2200:
[----:B------:R-:W-:Y:S01]  /*14190*/  DSETP.GTU.AND P0, PT, |R26|, +INF , PT ;  /* 0x7ff000001a00742a */ /* 0x000fe20003f0c200 */
[----:B------:R-:W-:-:S05]  /*141a0*/  ISETP.LT.U32.AND P1, PT, R101, R114, PT ;  /* 0x000000726500720c */ /* 0x000fca0003f21070 */
[----:B------:R-:W-:-:S13]  /*141b0*/  ISETP.LT.OR.EX P0, PT, R88, RZ, !P0, P1 ;  /* 0x000000ff5800720c */ /* 0x000fda0004701710 */
.L_x_2201:
[----:B------:R-:W-:Y:S05]  /*141c0*/  BSYNC B1 ;  /* 0x0000000000017941 */ /* 0x000fea0003800000 */
.L_x_2199:
        /* <DEDUP_REMOVED lines=16> */
.L_x_2203:
[----:B------:R-:W-:Y:S01]  /*142d0*/  DSETP.GTU.AND P0, PT, |R28|, +INF , PT ;  /* 0x7ff000001c00742a */ /* 0x000fe20003f0c200 */
[----:B------:R-:W-:-:S05]  /*142e0*/  ISETP.LT.U32.AND P1, PT, R104, R114, PT ;  /* 0x000000726800720c */ /* 0x000fca0003f21070 */
[----:B------:R-:W-:-:S13]  /*142f0*/  ISETP.LT.OR.EX P0, PT, R91, RZ, !P0, P1 ;  /* 0x000000ff5b00720c */ /* 0x000fda0004701710 */
.L_x_2204:
[----:B------:R-:W-:Y:S05]  /*14300*/  BSYNC B1 ;  /* 0x0000000000017941 */ /* 0x000fea0003800000 */
.L_x_2202:
        /* <DEDUP_REMOVED lines=16> */
.L_x_2206:
[----:B------:R-:W-:Y:S01]  /*14410*/  DSETP.GTU.AND P0, PT, |R30|, +INF , PT ;  /* 0x7ff000001e00742a */ /* 0x000fe20003f0c200 */
[----:B------:R-:W-:-:S05]  /*14420*/  ISETP.LT.U32.AND P1, PT, R103, R114, PT ;  /* 0x000000726700720c */ /* 0x000fca0003f21070 */
[----:B------:R-:W-:-:S13]  /*14430*/  ISETP.LT.OR.EX P0, PT, R90, RZ, !P0, P1 ;  /* 0x000000ff5a00720c */ /* 0x000fda0004701710 */
.L_x_2207:
[----:B------:R-:W-:Y:S05]  /*14440*/  BSYNC B1 ;  /* 0x0000000000017941 */ /* 0x000fea0003800000 */
.L_x_2205:
        /* <DEDUP_REMOVED lines=16> */
.L_x_2209:
[----:B------:R-:W-:Y:S01]  /*14550*/  DSETP.GTU.AND P0, PT, |R8|, +INF , PT ;  /* 0x7ff000000800742a */ /* 0x000fe20003f0c200 */
[----:B------:R-:W-:-:S05]  /*14560*/  ISETP.LT.U32.AND P1, PT, R105, R116, PT ;  /* 0x000000746900720c */ /* 0x000fca0003f21070 */
[----:B------:R-:W-:-:S13]  /*14570*/  ISETP.LT.OR.EX P0, PT, R92, RZ, !P0, P1 ;  /* 0x000000ff5c00720c */ /* 0x000fda0004701710 */
.L_x_2210:
[----:B------:R-:W-:Y:S05]  /*14580*/  BSYNC B1 ;  /* 0x0000000000017941 */ /* 0x000fea0003800000 */
.L_x_2208:
        /* <DEDUP_REMOVED lines=16> */
.L_x_2212:
[----:B------:R-:W-:Y:S01]  /*14690*/  DSETP.GTU.AND P0, PT, |R10|, +INF , PT ;  /* 0x7ff000000a00742a */ /* 0x000fe20003f0c200 */
[----:B------:R-:W-:-:S05]  /*146a0*/  ISETP.LT.U32.AND P1, PT, R106, R116, PT ;  /* 0x000000746a00720c */ /* 0x000fca0003f21070 */
[----:B------:R-:W-:-:S13]  /*146b0*/  ISETP.LT.OR.EX P0, PT, R93, RZ, !P0, P1 ;  /* 0x000000ff5d00720c */ /* 0x000fda0004701710 */
.L_x_2213:
[----:B------:R-:W-:Y:S05]  /*146c0*/  BSYNC B1 ;  /* 0x0000000000017941 */ /* 0x000fea0003800000 */
.L_x_2211:
        /* <DEDUP_REMOVED lines=16> */
.L_x_2215:
[----:B------:R-:W-:Y:S01]  /*147d0*/  DSETP.GTU.AND P0, PT, |R36|, +INF , PT ;  /* 0x7ff000002400742a */ /* 0x000fe20003f0c200 */
[----:B------:R-:W-:-:S05]  /*147e0*/  ISETP.LT.U32.AND P1, PT, R108, R116, PT ;  /* 0x000000746c00720c */ /* 0x000fca0003f21070 */
[----:B------:R-:W-:-:S13]  /*147f0*/  ISETP.LT.OR.EX P0, PT, R94, RZ, !P0, P1 ;  /* 0x000000ff5e00720c */ /* 0x000fda0004701710 */
.L_x_2216:
[----:B------:R-:W-:Y:S05]  /*14800*/  BSYNC B1 ;  /* 0x0000000000017941 */ /* 0x000fea0003800000 */
.L_x_2214:
        /* <DEDUP_REMOVED lines=16> */
.L_x_2218:
[----:B------:R-:W-:Y:S01]  /*14910*/  DSETP.GTU.AND P0, PT, |R38|, +INF , PT ;  /* 0x7ff000002600742a */ /* 0x000fe20003f0c200 */
[----:B------:R-:W-:-:S05]  /*14920*/  ISETP.LT.U32.AND P1, PT, R109, R116, PT ;  /* 0x000000746d00720c */ /* 0x000fca0003f21070 */
[----:B------:R-:W-:-:S13]  /*14930*/  ISETP.LT.OR.EX P0, PT, R95, RZ, !P0, P1 ;  /* 0x000000ff5f00720c */ /* 0x000fda0004701710 */
.L_x_2219:
[----:B------:R-:W-:Y:S05]  /*14940*/  BSYNC B1 ;  /* 0x0000000000017941 */ /* 0x000fea0003800000 */
.L_x_2217:
        /* <DEDUP_REMOVED lines=16> */
.L_x_2221:
[----:B------:R-:W-:Y:S01]  /*14a50*/  DSETP.GTU.AND P0, PT, |R4|, +INF , PT ;  /* 0x7ff000000400742a */ /* 0x000fe20003f0c200 */
[----:B------:R-:W-:-:S05]  /*14a60*/  ISETP.LT.U32.AND P1, PT, R110, R113, PT ;  /* 0x000000716e00720c */ /* 0x000fca0003f21070 */
[----:B------:R-:W-:-:S13]  /*14a70*/  ISETP.LT.OR.EX P0, PT, R96, RZ, !P0, P1 ;  /* 0x000000ff6000720c */ /* 0x000fda0004701710 */
.L_x_2222:
[----:B------:R-:W-:Y:S05]  /*14a80*/  BSYNC B1 ;  /* 0x0000000000017941 */ /* 0x000fea0003800000 */
.L_x_2220:
        /* <DEDUP_REMOVED lines=16> */
.L_x_2224:
[----:B------:R-:W-:Y:S01]  /*14b90*/  DSETP.GTU.AND P0, PT, |R6|, +INF , PT ;  /* 0x7ff000000600742a */ /* 0x000fe20003f0c200 */
[----:B------:R-:W-:-:S05]  /*14ba0*/  ISETP.LT.U32.AND P1, PT, R81, R113, PT ;  /* 0x000000715100720c */ /* 0x000fca0003f21070 */
[----:B------:R-:W-:-:S13]  /*14bb0*/  ISETP.LT.OR.EX P0, PT, R80, RZ, !P0, P1 ;  /* 0x000000ff5000720c */ /* 0x000fda0004701710 */
.L_x_2225:
[----:B------:R-:W-:Y:S05]  /*14bc0*/  BSYNC B1 ;  /* 0x0000000000017941 */ /* 0x000fea0003800000 */
.L_x_2223:
        /* <DEDUP_REMOVED lines=16> */
.L_x_2227:
[----:B------:R-:W-:Y:S01]  /*14cd0*/  DSETP.GTU.AND P0, PT, |R32|, +INF , PT ;  /* 0x7ff000002000742a */ /* 0x000fe20003f0c200 */
[----:B------:R-:W-:-:S05]  /*14ce0*/  ISETP.LT.U32.AND P1, PT, R76, R113, PT ;  /* 0x000000714c00720c */ /* 0x000fca0003f21070 */
[----:B------:R-:W-:-:S13]  /*14cf0*/  ISETP.LT.OR.EX P0, PT, R77, RZ, !P0, P1 ;  /* 0x000000ff4d00720c */ /* 0x000fda0004701710 */
.L_x_2228:
[----:B------:R-:W-:Y:S05]  /*14d00*/  BSYNC B1 ;  /* 0x0000000000017941 */ /* 0x000fea0003800000 */
.L_x_2226:
        /* <DEDUP_REMOVED lines=16> */
.L_x_2230:
[----:B------:R-:W-:Y:S01]  /*14e10*/  DSETP.GTU.AND P0, PT, |R34|, +INF , PT ;  /* 0x7ff000002200742a */ /* 0x000fe20003f0c200 */
[----:B------:R-:W-:-:S05]  /*14e20*/  ISETP.LT.U32.AND P1, PT, R0, R113, PT ;  /* 0x000000710000720c */ /* 0x000fca0003f21070 */
[----:B------:R-:W-:-:S13]  /*14e30*/  ISETP.LT.OR.EX P0, PT, R3, RZ, !P0, P1 ;  /* 0x000000ff0300720c */ /* 0x000fda0004701710 */
.L_x_2231:
[----:B------:R-:W-:Y:S05]  /*14e40*/  BSYNC B1 ;  /* 0x0000000000017941 */ /* 0x000fea0003800000 */
.L_x_2229:
        /* <DEDUP_REMOVED lines=10> */
.L_x_2186:
[----:B------:R-:W-:Y:S05]  /*14ef0*/  BSYNC B0 ;  /* 0x0000000000007941 */ /* 0x000fea0003800000 */
.L_x_2185:
[----:B------:R-:W-:Y:S01]  /*14f00*/  ISETP.GE.U32.AND P1, PT, R112, R107, PT ;  /* 0x0000006b7000720c */ /* 0x000fe20003f26070 */
[----:B------:R-:W-:-:S12]  /*14f10*/  BSSY B0, `(.L_x_2233) ;  /* 0x000001a000007945 */ /* 0x000fd80003800000 */
[----:B------:R-:W-:Y:S05]  /*14f20*/  @P1 BRA `(.L_x_2234) ;  /* 0x0000000000601947 */ /* 0x000fea0003800000 */
[----:B------:R-:W-:-:S05]  /*14f30*/  SHF.R.U32.HI R73, RZ, 0x2, R112 ;  /* 0x00000002ff497819 */ /* 0x000fca0000011670 */
[----:B------:R-:W-:-:S05]  /*14f40*/  IMAD.WIDE.U32 R72, R73, 0x20, R18 ;  /* 0x0000002049487825 */ /* 0x000fca00078e0012 */
[----:B------:R0:W5:Y:S04]  /*14f50*/  LDG.E.128 R12, desc[UR60][R72.64] ;  /* 0x0000003c480c7981 */ /* 0x000168000c1e1d00 */
[----:B------:R0:W5:Y:S01]  /*14f60*/  LDG.E.128 R20, desc[UR60][R72.64+0x10] ;  /* 0x0000103c48147981 */ /* 0x000162000c1e1d00 */
[----:B------:R-:W-:-:S05]  /*14f70*/  IMAD.IADD R74, R112, 0x1, R111 ;  /* 0x00000001704a7824 */ /* 0x000fca00078e026f */
[----:B------:R-:W-:-:S13]  /*14f80*/  ISETP.GE.U32.AND P0, PT, R74, R107, PT ;  /* 0x0000006b4a00720c */ /* 0x000fda0003f06070 */
[----:B0-----:R-:W-:Y:S05]  /*14f90*/  @P0 BRA `(.L_x_2234) ;  /* 0x0000000000440947 */ /* 0x001fea0003800000 */
[----:B------:R-:W-:-:S05]  /*14fa0*/  SHF.R.U32.HI R73, RZ, 0x2, R74 ;  /* 0x00000002ff497819 */ /* 0x000fca000001164a */
[----:B------:R-:W-:-:S05]  /*14fb0*/  IMAD.WIDE.U32 R72, R73, 0x20, R18 ;  /* 0x0000002049487825 */ /* 0x000fca00078e0012 */
[----:B------:R0:W5:Y:S04]  /*14fc0*/  LDG.E.128 R24, desc[UR60][R72.64] ;  /* 0x0000003c48187981 */ /* 0x000168000c1e1d00 */
[----:B------:R0:W5:Y:S01]  /*14fd0*/  LDG.E.128 R28, desc[UR60][R72.64+0x10] ;  /* 0x0000103c481c7981 */ /* 0x000162000c1e1d00 */
[----:B------:R-:W-:-:S05]  /*14fe0*/  IMAD.IADD R74, R74, 0x1, R111 ;  /* 0x000000014a4a7824 */ /* 0x000fca00078e026f */
[----:B------:R-:W-:-:S13]  /*14ff0*/  ISETP.GE.U32.AND P0, PT, R74, R107, PT ;  /* 0x0000006b4a00720c */ /* 0x000fda0003f06070 */
[----:B0-----:R-:W-:Y:S05]  /*15000*/  @P0 BRA `(.L_x_2234) ;  /* 0x0000000000280947 */ /* 0x001fea0003800000 */
[----:B------:R-:W-:Y:S01]  /*15010*/  IMAD.IADD R8, R74, 0x1, R111 ;  /* 0x000000014a087824 */ /* 0x000fe200078e026f */
[----:B------:R-:W-:-:S04]  /*15020*/  SHF.R.U32.HI R73, RZ, 0x2, R74 ;  /* 0x00000002ff497819 */ /* 0x000fc8000001164a */
[----:B------:R-:W-:Y:S01]  /*15030*/  ISETP.GE.U32.AND P0, PT, R8, R107, PT ;  /* 0x0000006b0800720c */ /* 0x000fe20003f06070 */
[----:B------:R-:W-:-:S05]  /*15040*/  IMAD.WIDE.U32 R72, R73, 0x20, R18 ;  /* 0x0000002049487825 */ /* 0x000fca00078e0012 */
[----:B------:R0:W5:Y:S07]  /*15050*/  LDG.E.128 R36, desc[UR60][R72.64+0x10] ;  /* 0x0000103c48247981 */ /* 0x00016e000c1e1d00 */
[----:B------:R-:W-:-:S05]  /*15060*/  @!P0 SHF.R.U32.HI R9, RZ, 0x2, R8 ;  /* 0x00000002ff098819 */ /* 0x000fca0000011608 */
[----:B------:R-:W-:Y:S02]  /*15070*/  @!P0 IMAD.WIDE.U32 R18, R9, 0x20, R18 ;  /* 0x0000002009128825 */ /* 0x000fe400078e0012 */
[----:B------:R0:W5:Y:S04]  /*15080*/  LDG.E.128 R8, desc[UR60][R72.64] ;  /* 0x0000003c48087981 */ /* 0x000168000c1e1d00 */
[----:B------:R0:W5:Y:S04]  /*15090*/  @!P0 LDG.E.128 R4, desc[UR60][R18.64] ;  /* 0x0000003c12048981 */ /* 0x000168000c1e1d00 */
[----:B------:R0:W5:Y:S02]  /*150a0*/  @!P0 LDG.E.128 R32, desc[UR60][R18.64+0x10] ;  /* 0x0000103c12208981 */ /* 0x000164000c1e1d00 */
.L_x_2234:
[----:B------:R-:W-:Y:S05]  /*150b0*/  BSYNC B0 ;  /* 0x0000000000007941 */ /* 0x000fea0003800000 */
.L_x_2233:
        /* <DEDUP_REMOVED lines=14> */
.L_x_2238:
[----:B-----5:R-:W-:Y:S01]  /*151a0*/  DSETP.GTU.AND P0, PT, |R12|, +INF , PT ;  /* 0x7ff000000c00742a */ /* 0x020fe20003f0c200 */
[----:B------:R-:W-:-:S05]  /*151b0*/  ISETP.LT.U32.AND P1, PT, R97, R112, PT ;  /* 0x000000706100720c */ /* 0x000fca0003f21070 */
[----:B------:R-:W-:-:S13]  /*151c0*/  ISETP.LT.OR.EX P0, PT, R84, RZ, !P0, P1 ;  /* 0x000000ff5400720c */ /* 0x000fda0004701710 */
.L_x_2239:
[----:B------:R-:W-:Y:S05]  /*151d0*/  BSYNC B1 ;  /* 0x0000000000017941 */ /* 0x000fea0003800000 */
.L_x_2237:
        /* <DEDUP_REMOVED lines=16> */
.L_x_2241:
[----:B------:R-:W-:Y:S01]  /*152e0*/  DSETP.GTU.AND P0, PT, |R14|, +INF , PT ;  /* 0x7ff000000e00742a */ /* 0x000fe20003f0c200 */
[----:B------:R-:W-:-:S05]  /*152f0*/  ISETP.LT.U32.AND P1, PT, R98, R112, PT ;  /* 0x000000706200720c */ /* 0x000fca0003f21070 */
[----:B------:R-:W-:-:S13]  /*15300*/  ISETP.LT.OR.EX P0, PT, R85, RZ, !P0, P1 ;  /* 0x000000ff5500720c */ /* 0x000fda0004701710 */
.L_x_2242:
[----:B------:R-:W-:Y:S05]  /*15310*/  BSYNC B1 ;  /* 0x0000000000017941 */ /* 0x000fea0003800000 */
.L_x_2240:
        /* <DEDUP_REMOVED lines=16> */
.L_x_2244:
[----:B------:R-:W-:Y:S01]  /*15420*/  DSETP.GTU.AND P0, PT, |R20|, +INF , PT ;  /* 0x7ff000001400742a */ /* 0x000fe20003f0c200 */
[----:B------:R-:W-:-:S05]  /*15430*/  ISETP.LT.U32.AND P1, PT, R99, R112, PT ;  /* 0x000000706300720c */ /* 0x000fca0003f21070 */
[----:B------:R-:W-:-:S13]  /*15440*/  ISETP.LT.OR.EX P0, PT, R86, RZ, !P0, P1 ;  /* 0x000000ff5600720c */ /* 0x000fda0004701710 */
.L_x_2245:
[----:B------:R-:W-:Y:S05]  /*15450*/  BSYNC B1 ;  /* 0x0000000000017941 */ /* 0x000fea0003800000 */
.L_x_2243:
        /* <DEDUP_REMOVED lines=16> */
.L_x_2247:
[----:B------:R-:W-:Y:S01]  /*15560*/  DSETP.GTU.AND P0, PT, |R22|, +INF , PT ;  /* 0x7ff000001600742a */ /* 0x000fe20003f0c200 */
[----:B------:R-:W-:-:S05]  /*15570*/  ISETP.LT.U32.AND P1, PT, R100, R112, PT ;  /* 0x000000706400720c */ /* 0x000fca0003f21070 */
[----:B------:R-:W-:-:S13]  /*15580*/  ISETP.LT.OR.EX P0, PT, R87, RZ, !P0, P1 ;  /* 0x000000ff5700720c */ /* 0x000fda0004701710 */
.L_x_2248:
[----:B------:R-:W-:Y:S05]  /*15590*/  BSYNC B1 ;  /* 0x0000000000017941 */ /* 0x000fea0003800000 */
.L_x_2246:
        /* <DEDUP_REMOVED lines=19> */
.L_x_2250:
[----:B------:R-:W-:Y:S01]  /*156d0*/  DSETP.GTU.AND P0, PT, |R24|, +INF , PT ;  /* 0x7ff000001800742a */ /* 0x000fe20003f0c200 */
[----:B------:R-:W-:-:S05]  /*156e0*/  ISETP.LT.U32.AND P1, PT, R102, R18, PT ;  /* 0x000000126600720c */ /* 0x000fca0003f21070 */
[----:B------:R-:W-:-:S13]  /*156f0*/  ISETP.LT.OR.EX P0, PT, R89, RZ, !P0, P1 ;  /* 0x000000ff5900720c */ /* 0x000fda0004701710 */
.L_x_2251:
[----:B------:R-:W-:Y:S05]  /*15700*/  BSYNC B1 ;  /* 0x0000000000017941 */ /* 0x000fea0003800000 */
.L_x_2249:
        /* <DEDUP_REMOVED lines=16> */
.L_x_2253:
[----:B------:R-:W-:Y:S01]  /*15810*/  DSETP.GTU.AND P0, PT, |R26|, +INF , PT ;  /* 0x7ff000001a00742a */ /* 0x000fe20003f0c200 */
[----:B------:R-:W-:-:S05]  /*15820*/  ISETP.LT.U32.AND P1, PT, R101, R18, PT ;  /* 0x000000126500720c */ /* 0x000fca0003f21070 */
[----:B------:R-:W-:-:S13]  /*15830*/  ISETP.LT.OR.EX P0, PT, R88, RZ, !P0, P1 ;  /* 0x000000ff5800720c */ /* 0x000fda0004701710 */
.L_x_2254:
[----:B------:R-:W-:Y:S05]  /*15840*/  BSYNC B1 ;  /* 0x0000000000017941 */ /* 0x000fea0003800000 */
.L_x_2252:
        /* <DEDUP_REMOVED lines=16> */
.L_x_2256:
[----:B------:R-:W-:Y:S01]  /*15950*/  DSETP.GTU.AND P0, PT, |R28|, +INF , PT ;  /* 0x7ff000001c00742a */ /* 0x000fe20003f0c200 */
[----:B------:R-:W-:-:S05]  /*15960*/  ISETP.LT.U32.AND P1, PT, R104, R18, PT ;  /* 0x000000126800720c */ /* 0x000fca0003f21070 */
[----:B------:R-:W-:-:S13]  /*15970*/  ISETP.LT.OR.EX P0, PT, R91, RZ, !P0, P1 ;  /* 0x000000ff5b00720c */ /* 0x000fda0004701710 */
.L_x_2257:
[----:B------:R-:W-:Y:S05]  /*15980*/  BSYNC B1 ;  /* 0x0000000000017941 */ /* 0x000fea0003800000 */
.L_x_2255:
        /* <DEDUP_REMOVED lines=16> */
.L_x_2259:
[----:B------:R-:W-:Y:S01]  /*15a90*/  DSETP.GTU.AND P0, PT, |R30|, +INF , PT ;  /* 0x7ff000001e00742a */ /* 0x000fe20003f0c200 */
[----:B------:R-:W-:-:S05]  /*15aa0*/  ISETP.LT.U32.AND P1, PT, R103, R18, PT ;  /* 0x000000126700720c */ /* 0x000fca0003f21070 */
[----:B------:R-:W-:-:S13]  /*15ab0*/  ISETP.LT.OR.EX P0, PT, R90, RZ, !P0, P1 ;  /* 0x000000ff5a00720c */ /* 0x000fda0004701710 */
.L_x_2260:
[----:B------:R-:W-:Y:S05]  /*15ac0*/  BSYNC B1 ;  /* 0x0000000000017941 */ /* 0x000fea0003800000 */
.L_x_2258:
        /* <DEDUP_REMOVED lines=19> */
.L_x_2262:
[----:B------:R-:W-:Y:S01]  /*15c00*/  DSETP.GTU.AND P0, PT, |R8|, +INF , PT ;  /* 0x7ff000000800742a */ /* 0x000fe20003f0c200 */
[----:B------:R-:W-:-:S05]  /*15c10*/  ISETP.LT.U32.AND P1, PT, R105, R14, PT ;  /* 0x0000000e6900720c */ /* 0x000fca0003f21070 */
[----:B------:R-:W-:-:S13]  /*15c20*/  ISETP.LT.OR.EX P0, PT, R92, RZ, !P0, P1 ;  /* 0x000000ff5c00720c */ /* 0x000fda0004701710 */
.L_x_2263:
[----:B------:R-:W-:Y:S05]  /*15c30*/  BSYNC B1 ;  /* 0x0000000000017941 */ /* 0x000fea0003800000 */
.L_x_2261:
        /* <DEDUP_REMOVED lines=16> */
.L_x_2265:
[----:B------:R-:W-:Y:S01]  /*15d40*/  DSETP.GTU.AND P0, PT, |R10|, +INF , PT ;  /* 0x7ff000000a00742a */ /* 0x000fe20003f0c200 */
[----:B------:R-:W-:-:S05]  /*15d50*/  ISETP.LT.U32.AND P1, PT, R106, R14, PT ;  /* 0x0000000e6a00720c */ /* 0x000fca0003f21070 */
[----:B------:R-:W-:-:S13]  /*15d60*/  ISETP.LT.OR.EX P0, PT, R93, RZ, !P0, P1 ;  /* 0x000000ff5d00720c */ /* 0x000fda0004701710 */
.L_x_2266:
[----:B------:R-:W-:Y:S05]  /*15d70*/  BSYNC B1 ;  /* 0x0000000000017941 */ /* 0x000fea0003800000 */
.L_x_2264:
        /* <DEDUP_REMOVED lines=16> */
.L_x_2268:
[----:B------:R-:W-:Y:S01]  /*15e80*/  DSETP.GTU.AND P0, PT, |R36|, +INF , PT ;  /* 0x7ff000002400742a */ /* 0x000fe20003f0c200 */
[----:B------:R-:W-:-:S05]  /*15e90*/  ISETP.LT.U32.AND P1, PT, R108, R14, PT ;  /* 0x0000000e6c00720c */ /* 0x000fca0003f21070 */
[----:B------:R-:W-:-:S13]  /*15ea0*/  ISETP.LT.OR.EX P0, PT, R94, RZ, !P0, P1 ;  /* 0x000000ff5e00720c */ /* 0x000fda0004701710 */
.L_x_2269:
[----:B------:R-:W-:Y:S05]  /*15eb0*/  BSYNC B1 ;  /* 0x0000000000017941 */ /* 0x000fea0003800000 */
.L_x_2267:
        /* <DEDUP_REMOVED lines=16> */
.L_x_2271:
[----:B------:R-:W-:Y:S01]  /*15fc0*/  DSETP.GTU.AND P0, PT, |R38|, +INF , PT ;  /* 0x7ff000002600742a */ /* 0x000fe20003f0c200 */
[----:B------:R-:W-:-:S05]  /*15fd0*/  ISETP.LT.U32.AND P1, PT, R109, R14, PT ;  /* 0x0000000e6d00720c */ /* 0x000fca0003f21070 */
[----:B------:R-:W-:-:S13]  /*15fe0*/  ISETP.LT.OR.EX P0, PT, R95, RZ, !P0, P1 ;  /* 0x000000ff5f00720c */ /* 0x000fda0004701710 */
.L_x_2272:
[----:B------:R-:W-:Y:S05]  /*15ff0*/  BSYNC B1 ;  /* 0x0000000000017941 */ /* 0x000fea0003800000 */
.L_x_2270:
        /* <DEDUP_REMOVED lines=19> */
.L_x_2274:
[----:B------:R-:W-:Y:S01]  /*16130*/  DSETP.GTU.AND P0, PT, |R4|, +INF , PT ;  /* 0x7ff000000400742a */ /* 0x000fe20003f0c200 */
[----:B------:R-:W-:-:S05]  /*16140*/  ISETP.LT.U32.AND P1, PT, R110, R111, PT ;  /* 0x0000006f6e00720c */ /* 0x000fca0003f21070 */
[----:B------:R-:W-:-:S13]  /*16150*/  ISETP.LT.OR.EX P0, PT, R96, RZ, !P0, P1 ;  /* 0x000000ff6000720c */ /* 0x000fda0004701710 */
.L_x_2275:
[----:B------:R-:W-:Y:S05]  /*16160*/  BSYNC B1 ;  /* 0x0000000000017941 */ /* 0x000fea0003800000 */
.L_x_2273:
        /* <DEDUP_REMOVED lines=16> */
.L_x_2277:
[----:B------:R-:W-:Y:S01]  /*16270*/  DSETP.GTU.AND P0, PT, |R6|, +INF , PT ;  /* 0x7ff000000600742a */ /* 0x000fe20003f0c200 */
[----:B------:R-:W-:-:S05]  /*16280*/  ISETP.LT.U32.AND P1, PT, R81, R111, PT ;  /* 0x0000006f5100720c */ /* 0x000fca0003f21070 */
[----:B------:R-:W-:-:S13]  /*16290*/  ISETP.LT.OR.EX P0, PT, R80, RZ, !P0, P1 ;  /* 0x000000ff5000720c */ /* 0x000fda0004701710 */
.L_x_2278:
[----:B------:R-:W-:Y:S05]  /*162a0*/  BSYNC B1 ;  /* 0x0000000000017941 */ /* 0x000fea0003800000 */
.L_x_2276:
        /* <DEDUP_REMOVED lines=16> */
.L_x_2280:
[----:B------:R-:W-:Y:S01]  /*163b0*/  DSETP.GTU.AND P0, PT, |R32|, +INF , PT ;  /* 0x7ff000002000742a */ /* 0x000fe20003f0c200 */
[----:B------:R-:W-:-:S05]  /*163c0*/  ISETP.LT.U32.AND P1, PT, R76, R111, PT ;  /* 0x0000006f4c00720c */ /* 0x000fca0003f21070 */
[----:B------:R-:W-:-:S13]  /*163d0*/  ISETP.LT.OR.EX P0, PT, R77, RZ, !P0, P1 ;  /* 0x000000ff4d00720c */ /* 0x000fda0004701710 */
.L_x_2281:
[----:B------:R-:W-:Y:S05]  /*163e0*/  BSYNC B1 ;  /* 0x0000000000017941 */ /* 0x000fea0003800000 */
.L_x_2279:
        /* <DEDUP_REMOVED lines=16> */
.L_x_2283:
[----:B------:R-:W-:Y:S01]  /*164f0*/  DSETP.GTU.AND P0, PT, |R34|, +INF , PT ;  /* 0x7ff000002200742a */ /* 0x000fe20003f0c200 */
[----:B------:R-:W-:-:S05]  /*16500*/  ISETP.LT.U32.AND P1, PT, R0, R111, PT ;  /* 0x0000006f0000720c */ /* 0x000fca0003f21070 */
[----:B------:R-:W-:-:S13]  /*16510*/  ISETP.LT.OR.EX P0, PT, R3, RZ, !P0, P1 ;  /* 0x000000ff0300720c */ /* 0x000fda0004701710 */
.L_x_2284:
[----:B------:R-:W-:Y:S05]  /*16520*/  BSYNC B1 ;  /* 0x0000000000017941 */ /* 0x000fea0003800000 */
.L_x_2282:
[----:B------:R-:W-:Y:S02]  /*16530*/  FSEL R40, R40, R34, P0 ;  /* 0x0000002228287208 */ /* 0x000fe40000000000 */
[----:B------:R-:W-:Y:S02]  /*16540*/  FSEL R41, R41, R35, P0 ;  /* 0x0000002329297208 */ /* 0x000fe40000000000 */
[----:B------:R-:W-:Y:S02]  /*16550*/  SEL R0, R0, R111, P0 ;  /* 0x0000006f00007207 */ /* 0x000fe40000000000 */
[----:B------:R-:W-:-:S07]  /*16560*/  SEL R3, R3, RZ, P0 ;  /* 0x000000ff03037207 */ /* 0x000fce0000000000 */
.L_x_2236:
[----:B------:R-:W-:Y:S05]  /*16570*/  BSYNC B0 ;  /* 0x0000000000007941 */ /* 0x000fea0003800000 */
.L_x_2235:
        /* <DEDUP_REMOVED lines=12> */
.L_x_2286:
[----:B------:R-:W-:Y:S01]  /*16640*/  DSETP.GTU.AND P0, PT, |R54|, +INF , PT ;  /* 0x7ff000003600742a */ /* 0x000fe20003f0c200 */
[----:B------:R-:W-:-:S05]  /*16650*/  ISETP.LT.U32.AND P1, PT, R97, R102, PT ;  /* 0x000000666100720c */ /* 0x000fca0003f21070 */
[----:B------:R-:W-:-:S13]  /*16660*/  ISETP.LT.OR.EX P0, PT, R84, R89, !P0, P1 ;  /* 0x000000595400720c */ /* 0x000fda0004701710 */
.L_x_2287:
[----:B------:R-:W-:Y:S05]  /*16670*/  BSYNC B0 ;  /* 0x0000000000007941 */ /* 0x000fea0003800000 */
.L_x_2285:
        /* <DEDUP_REMOVED lines=16> */
.L_x_2289:
[----:B------:R-:W-:Y:S01]  /*16780*/  DSETP.GTU.AND P0, PT, |R56|, +INF , PT ;  /* 0x7ff000003800742a */ /* 0x000fe20003f0c200 */
[----:B------:R-:W-:-:S05]  /*16790*/  ISETP.LT.U32.AND P1, PT, R98, R101, PT ;  /* 0x000000656200720c */ /* 0x000fca0003f21070 */
[----:B------:R-:W-:-:S13]  /*167a0*/  ISETP.LT.OR.EX P0, PT, R85, R88, !P0, P1 ;  /* 0x000000585500720c */ /* 0x000fda0004701710 */
.L_x_2290:
[----:B------:R-:W-:Y:S05]  /*167b0*/  BSYNC B0 ;  /* 0x0000000000007941 */ /* 0x000fea0003800000 */
.L_x_2288:
        /* <DEDUP_REMOVED lines=16> */
.L_x_2292:
[----:B------:R-:W-:Y:S01]  /*168c0*/  DSETP.GTU.AND P0, PT, |R58|, +INF , PT ;  /* 0x7ff000003a00742a */ /* 0x000fe20003f0c200 */
[----:B------:R-:W-:-:S05]  /*168d0*/  ISETP.LT.U32.AND P1, PT, R99, R104, PT ;  /* 0x000000686300720c */ /* 0x000fca0003f21070 */
[----:B------:R-:W-:-:S13]  /*168e0*/  ISETP.LT.OR.EX P0, PT, R86, R91, !P0, P1 ;  /* 0x0000005b5600720c */ /* 0x000fda0004701710 */
.L_x_2293:
[----:B------:R-:W-:Y:S05]  /*168f0*/  BSYNC B0 ;  /* 0x0000000000007941 */ /* 0x000fea0003800000 */
.L_x_2291:
        /* <DEDUP_REMOVED lines=16> */
.L_x_2295:
[----:B------:R-:W-:Y:S01]  /*16a00*/  DSETP.GTU.AND P0, PT, |R60|, +INF , PT ;  /* 0x7ff000003c00742a */ /* 0x000fe20003f0c200 */
[----:B------:R-:W-:-:S05]  /*16a10*/  ISETP.LT.U32.AND P1, PT, R100, R103, PT ;  /* 0x000000676400720c */ /* 0x000fca0003f21070 */
[----:B------:R-:W-:-:S13]  /*16a20*/  ISETP.LT.OR.EX P0, PT, R87, R90, !P0, P1 ;  /* 0x0000005a5700720c */ /* 0x000fda0004701710 */
.L_x_2296:
[----:B------:R-:W-:Y:S05]  /*16a30*/  BSYNC B0 ;  /* 0x0000000000007941 */ /* 0x000fea0003800000 */
.L_x_2294:
        /* <DEDUP_REMOVED lines=16> */
.L_x_2298:
[----:B------:R-:W-:Y:S01]  /*16b40*/  DSETP.GTU.AND P0, PT, |R62|, +INF , PT ;  /* 0x7ff000003e00742a */ /* 0x000fe20003f0c200 */
[----:B------:R-:W-:-:S05]  /*16b50*/  ISETP.LT.U32.AND P1, PT, R102, R105, PT ;  /* 0x000000696600720c */ /* 0x000fca0003f21070 */
[----:B------:R-:W-:-:S13]  /*16b60*/  ISETP.LT.OR.EX P0, PT, R89, R92, !P0, P1 ;  /* 0x0000005c5900720c */ /* 0x000fda0004701710 */
.L_x_2299:
[----:B------:R-:W-:Y:S05]  /*16b70*/  BSYNC B0 ;  /* 0x0000000000007941 */ /* 0x000fea0003800000 */
.L_x_2297:
        /* <DEDUP_REMOVED lines=16> */
.L_x_2301:
[----:B------:R-:W-:Y:S01]  /*16c80*/  DSETP.GTU.AND P0, PT, |R64|, +INF , PT ;  /* 0x7ff000004000742a */ /* 0x000fe20003f0c200 */
[----:B------:R-:W-:-:S05]  /*16c90*/  ISETP.LT.U32.AND P1, PT, R101, R106, PT ;  /* 0x0000006a6500720c */ /* 0x000fca0003f21070 */
[----:B------:R-:W-:-:S13]  /*16ca0*/  ISETP.LT.OR.EX P0, PT, R88, R93, !P0, P1 ;  /* 0x0000005d5800720c */ /* 0x000fda0004701710 */
.L_x_2302:
[----:B------:R-:W-:Y:S05]  /*16cb0*/  BSYNC B0 ;  /* 0x0000000000007941 */ /* 0x000fea0003800000 */
.L_x_2300:
        /* <DEDUP_REMOVED lines=16> */
.L_x_2304:
[----:B------:R-:W-:Y:S01]  /*16dc0*/  DSETP.GTU.AND P0, PT, |R66|, +INF , PT ;  /* 0x7ff000004200742a */ /* 0x000fe20003f0c200 */
[----:B------:R-:W-:-:S05]  /*16dd0*/  ISETP.LT.U32.AND P1, PT, R99, R108, PT ;  /* 0x0000006c6300720c */ /* 0x000fca0003f21070 */
[----:B------:R-:W-:-:S13]  /*16de0*/  ISETP.LT.OR.EX P0, PT, R91, R94, !P0, P1 ;  /* 0x0000005e5b00720c */ /* 0x000fda0004701710 */
.L_x_2305:
[----:B------:R-:W-:Y:S05]  /*16df0*/  BSYNC B0 ;  /* 0x0000000000007941 */ /* 0x000fea0003800000 */
.L_x_2303:
        /* <DEDUP_REMOVED lines=16> */
.L_x_2307:
[----:B------:R-:W-:Y:S01]  /*16f00*/  DSETP.GTU.AND P0, PT, |R68|, +INF , PT ;  /* 0x7ff000004400742a */ /* 0x000fe20003f0c200 */
[----:B------:R-:W-:-:S05]  /*16f10*/  ISETP.LT.U32.AND P1, PT, R100, R109, PT ;  /* 0x0000006d6400720c */ /* 0x000fca0003f21070 */
[----:B------:R-:W-:-:S13]  /*16f20*/  ISETP.LT.OR.EX P0, PT, R90, R95, !P0, P1 ;  /* 0x0000005f5a00720c */ /* 0x000fda0004701710 */
.L_x_2308:
[----:B------:R-:W-:Y:S05]  /*16f30*/  BSYNC B0 ;  /* 0x0000000000007941 */ /* 0x000fea0003800000 */
.L_x_2306:
        /* <DEDUP_REMOVED lines=16> */
.L_x_2310:
[----:B------:R-:W-:Y:S01]  /*17040*/  DSETP.GTU.AND P0, PT, |R70|, +INF , PT ;  /* 0x7ff000004600742a */ /* 0x000fe20003f0c200 */
[----:B------:R-:W-:-:S05]  /*17050*/  ISETP.LT.U32.AND P1, PT, R105, R110, PT ;  /* 0x0000006e6900720c */ /* 0x000fca0003f21070 */
[----:B------:R-:W-:-:S13]  /*17060*/  ISETP.LT.OR.EX P0, PT, R89, R96, !P0, P1 ;  /* 0x000000605900720c */ /* 0x000fda0004701710 */
.L_x_2311:
[----:B------:R-:W-:Y:S05]  /*17070*/  BSYNC B0 ;  /* 0x0000000000007941 */ /* 0x000fea0003800000 */
.L_x_2309:
        /* <DEDUP_REMOVED lines=16> */
.L_x_2313:
[----:B------:R-:W-:Y:S01]  /*17180*/  DSETP.GTU.AND P0, PT, |R44|, +INF , PT ;  /* 0x7ff000002c00742a */ /* 0x000fe20003f0c200 */
[----:B------:R-:W-:-:S05]  /*17190*/  ISETP.LT.U32.AND P1, PT, R106, R81, PT ;  /* 0x000000516a00720c */ /* 0x000fca0003f21070 */
[----:B------:R-:W-:-:S13]  /*171a0*/  ISETP.LT.OR.EX P0, PT, R93, R80, !P0, P1 ;  /* 0x000000505d00720c */ /* 0x000fda0004701710 */
.L_x_2314:
[----:B------:R-:W-:Y:S05]  /*171b0*/  BSYNC B0 ;  /* 0x0000000000007941 */ /* 0x000fea0003800000 */
.L_x_2312:
        /* <DEDUP_REMOVED lines=16> */
.L_x_2316:
[----:B------:R-:W-:Y:S01]  /*172c0*/  DSETP.GTU.AND P0, PT, |R42|, +INF , PT ;  /* 0x7ff000002a00742a */ /* 0x000fe20003f0c200 */
[----:B------:R-:W-:-:S05]  /*172d0*/  ISETP.LT.U32.AND P1, PT, R99, R76, PT ;  /* 0x0000004c6300720c */ /* 0x000fca0003f21070 */
[----:B------:R-:W-:-:S13]  /*172e0*/  ISETP.LT.OR.EX P0, PT, R94, R77, !P0, P1 ;  /* 0x0000004d5e00720c */ /* 0x000fda0004701710 */
.L_x_2317:
[----:B------:R-:W-:Y:S05]  /*172f0*/  BSYNC B0 ;  /* 0x0000000000007941 */ /* 0x000fea0003800000 */
.L_x_2315:
        /* <DEDUP_REMOVED lines=16> */
.L_x_2319:
[----:B------:R-:W-:Y:S01]  /*17400*/  DSETP.GTU.AND P0, PT, |R40|, +INF , PT ;  /* 0x7ff000002800742a */ /* 0x000fe20003f0c200 */
[----:B------:R-:W-:-:S05]  /*17410*/  ISETP.LT.U32.AND P1, PT, R109, R0, PT ;  /* 0x000000006d00720c */ /* 0x000fca0003f21070 */
[----:B------:R-:W-:-:S13]  /*17420*/  ISETP.LT.OR.EX P0, PT, R90, R3, !P0, P1 ;  /* 0x000000035a00720c */ /* 0x000fda0004701710 */
.L_x_2320:
[----:B------:R-:W-:Y:S05]  /*17430*/  BSYNC B0 ;  /* 0x0000000000007941 */ /* 0x000fea0003800000 */
.L_x_2318:
[----:B------:R-:W-:Y:S02]  /*17440*/  FSEL R20, R18, R40, P0 ;  /* 0x0000002812147208 */ /* 0x000fe40000000000 */
[----:B------:R-:W-:Y:S02]  /*17450*/  FSEL R21, R19, R41, P0 ;  /* 0x0000002913157208 */ /* 0x000fe40000000000 */
[----:B------:R-:W-:Y:S02]  /*17460*/  SEL R22, R109, R0, P0 ;  /* 0x000000006d167207 */ /* 0x000fe40000000000 */
[----:B------:R-:W-:-:S07]  /*17470*/  SEL R23, R90, R3, P0 ;  /* 0x000000035a177207 */ /* 0x000fce0000000000 */
.L_x_1869:
[----:B------:R-:W-:Y:S05]  /*17480*/  BSYNC B6 ;  /* 0x0000000000067941 */ /* 0x000fea0003800000 */
.L_x_1868:
[----:B------:R-:W-:Y:S02]  /*17490*/  ULDC UR4, c[0x0][0x244] ;  /* 0x0000910000047ab9 */ /* 0x000fe40000000800 */
[----:B------:R-:W-:-:S13]  /*174a0*/  ISETP.NE.AND P0, PT, RZ, UR4, PT ;  /* 0x00000004ff007c0c */ /* 0x000fda000bf05270 */
[----:B------:R-:W-:Y:S05]  /*174b0*/  @!P0 BRA `(.L_x_2321) ;  /* 0x0000000400d08947 */ /* 0x000fea0003800000 */
[----:B------:R-:W0:Y:S01]  /*174c0*/  S2R R18, SR_CgaCtaId ;  /* 0x0000000000127919 */ /* 0x000e220000008800 */
[----:B------:R-:W1:Y:S01]  /*174d0*/  LDC R41, c[0x0][RZ] ;  /* 0x00000000ff297b82 */ /* 0x000e620000000800 */
[----:B------:R-:W-:-:S05]  /*174e0*/  MOV R0, 0x400 ;  /* 0x0000040000007802 */ /* 0x000fca0000000f00 */
[----:B------:R-:W-:Y:S02]  /*174f0*/  VIADD R3, R0, 0x10 ;  /* 0x0000001000037836 */ /* 0x000fe40000000000 */
[----:B------:R-:W2:Y:S01]  /*17500*/  LDC R40, c[0x0][0x4] ;  /* 0x00000100ff287b82 */ /* 0x000ea20000000800 */
[----:B-1----:R-:W-:Y:S02]  /*17510*/  IMAD R0, R17, R41, R16 ;  /* 0x0000002911007224 */ /* 0x002fe400078e0210 */
[----:B0-----:R-:W-:-:S05]  /*17520*/  LEA R3, R18, R3, 0x18 ;  /* 0x0000000312037211 */ /* 0x001fca00078ec0ff */
[----:B------:R-:W-:Y:S01]  /*17530*/  IMAD R19, R0, 0x40, R3 ;  /* 0x0000004000137824 */ /* 0x000fe200078e0203 */
[----:B--2---:R-:W-:-:S04]  /*17540*/  SHF.R.U32.HI R0, RZ, 0x1, R40 ;  /* 0x00000001ff007819 */ /* 0x004fc80000011628 */
[----:B------:R0:W-:Y:S01]  /*17550*/  STS.128 [R19], R4 ;  /* 0x0000000413007388 */ /* 0x0001e20000000c00 */
[----:B------:R-:W-:-:S03]  /*17560*/  ISETP.NE.AND P0, PT, R0, RZ, PT ;  /* 0x000000ff0000720c */ /* 0x000fc60003f05270 */
[----:B------:R0:W-:Y:S04]  /*17570*/  STS.128 [R19+0x10], R8 ;  /* 0x0000100813007388 */ /* 0x0001e80000000c00 */
[----:B------:R0:W-:Y:S04]  /*17580*/  STS.128 [R19+0x20], R12 ;  /* 0x0000200c13007388 */ /* 0x0001e80000000c00 */
[----:B------:R0:W-:Y:S02]  /*17590*/  STS.128 [R19+0x30], R20 ;  /* 0x0000301413007388 */ /* 0x0001e40000000c00 */
[----:B------:R-:W-:Y:S05]  /*175a0*/  @!P0 BRA `(.L_x_2321) ;  /* 0x0000000400948947 */ /* 0x000fea0003800000 */
.L_x_2336:
[----:B------:R-:W-:Y:S01]  /*175b0*/  IMAD.IADD R25, R17, 0x1, R0 ;  /* 0x0000000111197824 */ /* 0x000fe200078e0200 */
[----:B------:R-:W-:Y:S05]  /*175c0*/  WARPSYNC.ALL ;  /* 0x0000000000007948 */ /* 0x000fea0003800000 */
[----:B------:R-:W-:Y:S01]  /*175d0*/  BAR.SYNC.DEFER_BLOCKING 0x0 ;  /* 0x0000000000007b1d */ /* 0x000fe20000010000 */
[----:B------:R-:W-:-:S04]  /*175e0*/  ISETP.GE.U32.AND P0, PT, R25, R40, PT ;  /* 0x000000281900720c */ /* 0x000fc80003f06070 */
[----:B------:R-:W-:Y:S01]  /*175f0*/  ISETP.GE.U32.OR P0, PT, R17, R0, P0 ;  /* 0x000000001100720c */ /* 0x000fe20000706470 */
[----:B------:R-:W-:-:S12]  /*17600*/  BSSY B0, `(.L_x_2322) ;  /* 0x000005c000007945 */ /* 0x000fd80003800000 */
[----:B-12---:R-:W-:Y:S05]  /*17610*/  @P0 BRA `(.L_x_2323) ;  /* 0x0000000400680947 */ /* 0x006fea0003800000 */
[----:B------:R-:W-:Y:S01]  /*17620*/  IMAD R18, R25, R41, R16 ;  /* 0x0000002919127224 */ /* 0x000fe200078e0210 */
[----:B------:R-:W-:Y:S01]  /*17630*/  DSETP.GTU.AND P0, PT, |R4|, +INF , PT ;  /* 0x7ff000000400742a */ /* 0x000fe20003f0c200 */
[----:B------:R-:W-:Y:S02]  /*17640*/  BSSY B1, `(.L_x_2324) ;  /* 0x0000013000017945 */ /* 0x000fe40003800000 */
[----:B------:R-:W-:-:S05]  /*17650*/  IMAD R18, R18, 0x40, R3 ;  /* 0x0000004012127824 */ /* 0x000fca00078e0203 */
[----:B------:R1:W2:Y:S04]  /*17660*/  LDS.128 R36, [R18] ;  /* 0x0000000012247984 */ /* 0x0002a80000000c00 */
[----:B------:R1:W3:Y:S04]  /*17670*/  LDS.128 R32, [R18+0x10] ;  /* 0x0000100012207984 */ /* 0x0002e80000000c00 */
[----:B------:R1:W4:Y:S04]  /*17680*/  LDS.128 R28, [R18+0x20] ;  /* 0x00002000121c7984 */ /* 0x0003280000000c00 */
[----:B------:R1:W0:Y:S01]  /*17690*/  LDS.128 R24, [R18+0x30] ;  /* 0x0000300012187984 */ /* 0x0002220000000c00 */
        /* <DEDUP_REMOVED lines=10> */
.L_x_2325:
[----:B--2---:R-:W-:Y:S01]  /*17740*/  DSETP.GTU.AND P0, PT, |R36|, +INF , PT ;  /* 0x7ff000002400742a */ /* 0x004fe20003f0c200 */
[----:B------:R-:W-:-:S05]  /*17750*/  ISETP.LT.U32.AND P1, PT, R6, R38, PT ;  /* 0x000000260600720c */ /* 0x000fca0003f21070 */
[----:B------:R-:W-:-:S13]  /*17760*/  ISETP.LT.OR.EX P0, PT, R7, R39, !P0, P1 ;  /* 0x000000270700720c */ /* 0x000fda0004701710 */
.L_x_2326:
[----:B------:R-:W-:Y:S05]  /*17770*/  BSYNC B1 ;  /* 0x0000000000017941 */ /* 0x000fea0003800000 */
.L_x_2324:
        /* <DEDUP_REMOVED lines=16> */
.L_x_2328:
[----:B---3--:R-:W-:Y:S01]  /*17880*/  DSETP.GTU.AND P0, PT, |R32|, +INF , PT ;  /* 0x7ff000002000742a */ /* 0x008fe20003f0c200 */
[----:B------:R-:W-:-:S05]  /*17890*/  ISETP.LT.U32.AND P1, PT, R10, R34, PT ;  /* 0x000000220a00720c */ /* 0x000fca0003f21070 */
[----:B------:R-:W-:-:S13]  /*178a0*/  ISETP.LT.OR.EX P0, PT, R11, R35, !P0, P1 ;  /* 0x000000230b00720c */ /* 0x000fda0004701710 */
.L_x_2329:
[----:B------:R-:W-:Y:S05]  /*178b0*/  BSYNC B1 ;  /* 0x0000000000017941 */ /* 0x000fea0003800000 */
.L_x_2327:
[----:B------:R-:W-:Y:S01]  /*178c0*/  DSETP.GTU.AND P1, PT, |R12|, +INF , PT ;  /* 0x7ff000000c00742a */ /* 0x000fe20003f2c200 */
[----:B------:R-:W-:Y:S01]  /*178d0*/  BSSY B1, `(.L_x_2330) ;  /* 0x0000012000017945 */ /* 0x000fe20003800000 */
[----:B------:R-:W-:Y:S02]  /*178e0*/  FSEL R8, R8, R32, P0 ;  /* 0x0000002008087208 */ /* 0x000fe40000000000 */
        /* <DEDUP_REMOVED lines=13> */
.L_x_2331:
[----:B----4-:R-:W-:Y:S01]  /*179c0*/  DSETP.GTU.AND P0, PT, |R28|, +INF , PT ;  /* 0x7ff000001c00742a */ /* 0x010fe20003f0c200 */
[----:B------:R-:W-:-:S05]  /*179d0*/  ISETP.LT.U32.AND P1, PT, R14, R30, PT ;  /* 0x0000001e0e00720c */ /* 0x000fca0003f21070 */
[----:B------:R-:W-:-:S13]  /*179e0*/  ISETP.LT.OR.EX P0, PT, R15, R31, !P0, P1 ;  /* 0x0000001f0f00720c */ /* 0x000fda0004701710 */
.L_x_2332:
[----:B------:R-:W-:Y:S05]  /*179f0*/  BSYNC B1 ;  /* 0x0000000000017941 */ /* 0x000fea0003800000 */
.L_x_2330:
        /* <DEDUP_REMOVED lines=16> */
.L_x_2334:
[----:B------:R-:W-:Y:S01]  /*17b00*/  DSETP.GTU.AND P0, PT, |R24|, +INF , PT ;  /* 0x7ff000001800742a */ /* 0x000fe20003f0c200 */
[----:B------:R-:W-:-:S05]  /*17b10*/  ISETP.LT.U32.AND P1, PT, R22, R26, PT ;  /* 0x0000001a1600720c */ /* 0x000fca0003f21070 */
[----:B------:R-:W-:-:S13]  /*17b20*/  ISETP.LT.OR.EX P0, PT, R23, R27, !P0, P1 ;  /* 0x0000001b1700720c */ /* 0x000fda0004701710 */
.L_x_2335:
[----:B------:R-:W-:Y:S05]  /*17b30*/  BSYNC B1 ;  /* 0x0000000000017941 */ /* 0x000fea0003800000 */
.L_x_2333:
[----:B------:R-:W-:Y:S01]  /*17b40*/  FSEL R20, R20, R24, P0 ;  /* 0x0000001814147208 */ /* 0x000fe20000000000 */
[----:B------:R2:W-:Y:S01]  /*17b50*/  STS.128 [R19], R4 ;  /* 0x0000000413007388 */ /* 0x0005e20000000c00 */
[----:B------:R-:W-:Y:S02]  /*17b60*/  FSEL R21, R21, R25, P0 ;  /* 0x0000001915157208 */ /* 0x000fe40000000000 */
[----:B------:R-:W-:Y:S01]  /*17b70*/  SEL R22, R22, R26, P0 ;  /* 0x0000001a16167207 */ /* 0x000fe20000000000 */
[----:B------:R2:W-:Y:S01]  /*17b80*/  STS.128 [R19+0x10], R8 ;  /* 0x0000100813007388 */ /* 0x0005e20000000c00 */
[----:B------:R-:W-:-:S03]  /*17b90*/  SEL R23, R23, R27, P0 ;  /* 0x0000001b17177207 */ /* 0x000fc60000000000 */
[----:B------:R2:W-:Y:S04]  /*17ba0*/  STS.128 [R19+0x20], R12 ;  /* 0x0000200c13007388 */ /* 0x0005e80000000c00 */
[----:B------:R2:W-:Y:S02]  /*17bb0*/  STS.128 [R19+0x30], R20 ;  /* 0x0000301413007388 */ /* 0x0005e40000000c00 */
.L_x_2323:
[----:B------:R-:W-:Y:S05]  /*17bc0*/  BSYNC B0 ;  /* 0x0000000000007941 */ /* 0x000fea0003800000 */
.L_x_2322:
[----:B------:R-:W-:Y:S02]  /*17bd0*/  ISETP.GT.AND P0, PT, R0, 0x1, PT ;  /* 0x000000010000780c */ /* 0x000fe40003f04270 */
[----:B------:R-:W-:-:S11]  /*17be0*/  SHF.R.S32.HI R0, RZ, 0x1, R0 ;  /* 0x00000001ff007819 */ /* 0x000fd60000011400 */
[----:B------:R-:W-:Y:S05]  /*17bf0*/  @P0 BRA `(.L_x_2336) ;  /* 0xfffffff8006c0947 */ /* 0x000fea000383ffff */
.L_x_2321:
[----:B------:R-:W-:Y:S02]  /*17c00*/  ULDC UR4, c[0x0][0x240] ;  /* 0x0000900000047ab9 */ /* 0x000fe40000000800 */
[----:B------:R-:W-:-:S13]  /*17c10*/  ISETP.NE.AND P0, PT, RZ, UR4, PT ;  /* 0x00000004ff007c0c */ /* 0x000fda000bf05270 */
[----:B------:R-:W-:Y:S05]  /*17c20*/  @!P0 BRA `(.L_x_2337) ;  /* 0x0000000c00808947 */ /* 0x000fea0003800000 */
[----:B0-2---:R-:W0:Y:S02]  /*17c30*/  LDC R19, c[0x0][RZ] ;  /* 0x00000000ff137b82 */ /* 0x005e240000000800 */
        /* <DEDUP_REMOVED lines=14> */
[----:B------:R0:W-:Y:S04]  /*17d20*/  STS.128 [R17+0x10], R8 ;  /* 0x0000100811007388 */ /* 0x0001e80000000c00 */
[----:B------:R0:W-:Y:S04]  /*17d30*/  STS.128 [R17+0x20], R12 ;  /* 0x0000200c11007388 */ /* 0x0001e80000000c00 */
[----:B------:R0:W-:Y:S01]  /*17d40*/  STS.128 [R17+0x30], R20 ;  /* 0x0000301411007388 */ /* 0x0001e20000000c00 */
[----:B------:R-:W-:Y:S05]  /*17d50*/  @!P0 BRA `(.L_x_2338) ;  /* 0x0000000400948947 */ /* 0x000fea0003800000 */
.L_x_2353:
[----:B--2---:R-:W-:Y:S01]  /*17d60*/  IMAD.IADD R0, R16, 0x1, R3 ;  /* 0x0000000110007824 */ /* 0x004fe200078e0203 */
[----:B------:R-:W-:Y:S05]  /*17d70*/  WARPSYNC.ALL ;  /* 0x0000000000007948 */ /* 0x000fea0003800000 */
[----:B------:R-:W-:Y:S01]  /*17d80*/  BAR.SYNC.DEFER_BLOCKING 0x0 ;  /* 0x0000000000007b1d */ /* 0x000fe20000010000 */
[----:B------:R-:W-:-:S04]  /*17d90*/  ISETP.GE.U32.AND P0, PT, R0, R19, PT ;  /* 0x000000130000720c */ /* 0x000fc80003f06070 */
[----:B------:R-:W-:Y:S01]  /*17da0*/  ISETP.GE.U32.OR P0, PT, R16, R3, P0 ;  /* 0x000000031000720c */ /* 0x000fe20000706470 */
[----:B------:R-:W-:-:S12]  /*17db0*/  BSSY B0, `(.L_x_2339) ;  /* 0x000005b000007945 */ /* 0x000fd80003800000 */
[----:B---3--:R-:W-:Y:S05]  /*17dc0*/  @P0 BRA `(.L_x_2340) ;  /* 0x0000000400640947 */ /* 0x008fea0003800000 */
[----:B------:R-:W-:Y:S01]  /*17dd0*/  IMAD R0, R3, 0x40, R17 ;  /* 0x0000004003007824 */ /* 0x000fe200078e0211 */
[----:B------:R-:W-:Y:S01]  /*17de0*/  DSETP.GTU.AND P0, PT, |R4|, +INF , PT ;  /* 0x7ff000000400742a */ /* 0x000fe20003f0c200 */
[----:B------:R-:W-:Y:S03]  /*17df0*/  BSSY B1, `(.L_x_2341) ;  /* 0x0000012000017945 */ /* 0x000fe60003800000 */
[----:B------:R2:W3:Y:S04]  /*17e00*/  LDS.128 R32, [R0] ;  /* 0x0000000000207984 */ /* 0x0004e80000000c00 */
[----:B------:R2:W4:Y:S04]  /*17e10*/  LDS.128 R36, [R0+0x10] ;  /* 0x0000100000247984 */ /* 0x0005280000000c00 */
[----:B------:R2:W0:Y:S04]  /*17e20*/  LDS.128 R28, [R0+0x20] ;  /* 0x00002000001c7984 */ /* 0x0004280000000c00 */
[----:B------:R2:W0:Y:S01]  /*17e30*/  LDS.128 R24, [R0+0x30] ;  /* 0x0000300000187984 */ /* 0x0004220000000c00 */
[----:B------:R-:W-:Y:S05]  /*17e40*/  @P0 BRA `(.L_x_2342) ;  /* 0x0000000000240947 */ /* 0x000fea0003800000 */
[C-C-:B---3--:R-:W-:Y:S01]  /*17e50*/  DSETP.NEU.AND P2, PT, R4.reuse, R32.reuse, PT ;  /* 0x000000200400722a */ /* 0x148fe20003f4d000 */
[----:B------:R-:W-:Y:S01]  /*17e60*/  ISETP.GE.U32.AND P0, PT, R6, R34, PT ;  /* 0x000000220600720c */ /* 0x000fe20003f06070 */
[----:B------:R-:W-:-:S03]  /*17e70*/  DSETP.GT.AND P1, PT, R4, R32, PT ;  /* 0x000000200400722a */ /* 0x000fc60003f24000 */
[----:B------:R-:W-:-:S03]  /*17e80*/  ISETP.GE.AND.EX P0, PT, R7, R35, PT, P0 ;  /* 0x000000230700720c */ /* 0x000fc60003f06300 */
[----:B--2---:R-:W-:-:S06]  /*17e90*/  SEL R0, RZ, 0xffffffff, !P1 ;  /* 0xffffffffff007807 */ /* 0x004fcc0004800000 */
[----:B------:R-:W-:-:S04]  /*17ea0*/  @!P2 SEL R0, RZ, 0xffffffff, P0 ;  /* 0xffffffffff00a807 */ /* 0x000fc80000000000 */
[----:B------:R-:W-:-:S04]  /*17eb0*/  LOP3.LUT R0, R0, 0x1, RZ, 0xc0, !PT ;  /* 0x0000000100007812 */ /* 0x000fc800078ec0ff */
[----:B------:R-:W-:Y:S01]  /*17ec0*/  ISETP.EQ.U32.AND P0, PT, R0, 0x1, PT ;  /* 0x000000010000780c */ /* 0x000fe20003f02070 */
[----:B------:R-:W-:-:S12]  /*17ed0*/  BRA `(.L_x_2343) ;  /* 0x00000000000c7947 */ /* 0x000fd80003800000 */
.L_x_2342:
[----:B---3--:R-:W-:Y:S01]  /*17ee0*/  DSETP.GTU.AND P0, PT, |R32|, +INF , PT ;  /* 0x7ff000002000742a */ /* 0x008fe20003f0c200 */
[----:B------:R-:W-:-:S05]  /*17ef0*/  ISETP.LT.U32.AND P1, PT, R6, R34, PT ;  /* 0x000000220600720c */ /* 0x000fca0003f21070 */
[----:B------:R-:W-:-:S13]  /*17f00*/  ISETP.LT.OR.EX P0, PT, R7, R35, !P0, P1 ;  /* 0x000000230700720c */ /* 0x000fda0004701710 */
.L_x_2343:
[----:B------:R-:W-:Y:S05]  /*17f10*/  BSYNC B1 ;  /* 0x0000000000017941 */ /* 0x000fea0003800000 */
.L_x_2341:
[----:B------:R-:W-:Y:S01]  /*17f20*/  DSETP.GTU.AND P1, PT, |R8|, +INF , PT ;  /* 0x7ff000000800742a */ /* 0x000fe20003f2c200 */
[----:B------:R-:W-:Y:S01]  /*17f30*/  BSSY B1, `(.L_x_2344) ;  /* 0x0000012000017945 */ /* 0x000fe20003800000 */
[----:B0-----:R-:W-:Y:S02]  /*17f40*/  FSEL R4, R4, R32, P0 ;  /* 0x0000002004047208 */ /* 0x001fe40000000000 */
        /* <DEDUP_REMOVED lines=13> */
.L_x_2345:
[----:B----4-:R-:W-:Y:S01]  /*18020*/  DSETP.GTU.AND P0, PT, |R36|, +INF , PT ;  /* 0x7ff000002400742a */ /* 0x010fe20003f0c200 */
[----:B------:R-:W-:-:S05]  /*18030*/  ISETP.LT.U32.AND P1, PT, R10, R38, PT ;  /* 0x000000260a00720c */ /* 0x000fca0003f21070 */
[----:B------:R-:W-:-:S13]  /*18040*/  ISETP.LT.OR.EX P0, PT, R11, R39, !P0, P1 ;  /* 0x000000270b00720c */ /* 0x000fda0004701710 */
.L_x_2346:
[----:B------:R-:W-:Y:S05]  /*18050*/  BSYNC B1 ;  /* 0x0000000000017941 */ /* 0x000fea0003800000 */
.L_x_2344:
        /* <DEDUP_REMOVED lines=16> */
.L_x_2348:
[----:B------:R-:W-:Y:S01]  /*18160*/  DSETP.GTU.AND P0, PT, |R28|, +INF , PT ;  /* 0x7ff000001c00742a */ /* 0x000fe20003f0c200 */
[----:B------:R-:W-:-:S05]  /*18170*/  ISETP.LT.U32.AND P1, PT, R14, R30, PT ;  /* 0x0000001e0e00720c */ /* 0x000fca0003f21070 */
[----:B------:R-:W-:-:S13]  /*18180*/  ISETP.LT.OR.EX P0, PT, R15, R31, !P0, P1 ;  /* 0x0000001f0f00720c */ /* 0x000fda0004701710 */
.L_x_2349:
[----:B------:R-:W-:Y:S05]  /*18190*/  BSYNC B1 ;  /* 0x0000000000017941 */ /* 0x000fea0003800000 */
.L_x_2347:
        /* <DEDUP_REMOVED lines=16> */
.L_x_2351:
[----:B------:R-:W-:Y:S01]  /*182a0*/  DSETP.GTU.AND P0, PT, |R24|, +INF , PT ;  /* 0x7ff000001800742a */ /* 0x000fe20003f0c200 */
[----:B------:R-:W-:-:S05]  /*182b0*/  ISETP.LT.U32.AND P1, PT, R22, R26, PT ;  /* 0x0000001a1600720c */ /* 0x000fca0003f21070 */
[----:B------:R-:W-:-:S13]  /*182c0*/  ISETP.LT.OR.EX P0, PT, R23, R27, !P0, P1 ;  /* 0x0000001b1700720c */ /* 0x000fda0004701710 */
.L_x_2352:
[----:B------:R-:W-:Y:S05]  /*182d0*/  BSYNC B1 ;  /* 0x0000000000017941 */ /* 0x000fea0003800000 */
.L_x_2350:
        /* <DEDUP_REMOVED lines=8> */
.L_x_2340:
[----:B------:R-:W-:Y:S05]  /*18360*/  BSYNC B0 ;  /* 0x0000000000007941 */ /* 0x000fea0003800000 */
.L_x_2339:
[----:B------:R-:W-:-:S04]  /*18370*/  SHF.R.S32.HI R3, RZ, 0x1, R3 ;  /* 0x00000001ff037819 */ /* 0x000fc80000011403 */
[----:B------:R-:W-:-:S13]  /*18380*/  ISETP.GE.AND P0, PT, R3, 0x20, PT ;  /* 0x000000200300780c */ /* 0x000fda0003f06270 */
[----:B------:R-:W-:Y:S05]  /*18390*/  @P0 BRA `(.L_x_2353) ;  /* 0xfffffff800700947 */ /* 0x000fea000383ffff */
[----:B--2---:R-:W-:-:S07]  /*183a0*/  IMAD.MOV.U32 R0, RZ, RZ, 0x20 ;  /* 0x00000020ff007424 */ /* 0x004fce00078e00ff */
.L_x_2338:
[----:B------:R-:W-:Y:S01]  /*183b0*/  ISETP.GE.AND P0, PT, R0, 0x2, PT ;  /* 0x000000020000780c */ /* 0x000fe20003f06270 */
[----:B------:R-:W-:Y:S05]  /*183c0*/  WARPSYNC.ALL ;  /* 0x0000000000007948 */ /* 0x000fea0003800000 */
[----:B------:R-:W-:Y:S07]  /*183d0*/  BAR.SYNC.DEFER_BLOCKING 0x0 ;  /* 0x0000000000007b1d */ /* 0x000fee0000010000 */
[----:B------:R-:W-:Y:S05]  /*183e0*/  @!P0 BRA `(.L_x_2337) ;  /* 0x0000000400908947 */ /* 0x000fea0003800000 */
[----:B------:R-:W-:-:S07]  /*183f0*/  IMAD.MOV.U32 R3, RZ, RZ, 0x1 ;  /* 0x00000001ff037424 */ /* 0x000fce00078e00ff */
.L_x_2366:
[----:B------:R-:W-:Y:S01]  /*18400*/  DSETP.GTU.AND P0, PT, |R4|, +INF , PT ;  /* 0x7ff000000400742a */ /* 0x000fe20003f0c200 */
[----:B------:R2:W4:Y:S01]  /*18410*/  SHFL.DOWN PT, R19, R5, R3, 0x1f ;  /* 0x08001f0305137589 */ /* 0x00052200000e0000 */
[----:B------:R-:W-:Y:S03]  /*18420*/  BSSY B0, `(.L_x_2354) ;  /* 0x0000011000007945 */ /* 0x000fe60003800000 */
[----:B-1----:R2:W1:Y:S04]  /*18430*/  SHFL.DOWN PT, R18, R4, R3, 0x1f ;  /* 0x08001f0304127589 */ /* 0x00246800000e0000 */
[----:B------:R2:W0:Y:S04]  /*18440*/  SHFL.DOWN PT, R26, R7, R3, 0x1f ;  /* 0x08001f03071a7589 */ /* 0x00042800000e0000 */
[----:B------:R2:W0:Y:S01]  /*18450*/  SHFL.DOWN PT, R27, R6, R3, 0x1f ;  /* 0x08001f03061b7589 */ /* 0x00042200000e0000 */
[----:B------:R-:W-:Y:S05]  /*18460*/  @P0 BRA `(.L_x_2355) ;  /* 0x0000000000240947 */ /* 0x000fea0003800000 */
[C-C-:B-1--4-:R-:W-:Y:S01]  /*18470*/  DSETP.NEU.AND P2, PT, R4.reuse, R18.reuse, PT ;  /* 0x000000120400722a */ /* 0x152fe20003f4d000 */
[----:B0-----:R-:W-:Y:S01]  /*18480*/  ISETP.GE.U32.AND P0, PT, R6, R27, PT ;  /* 0x0000001b0600720c */ /* 0x001fe20003f06070 */
[----:B------:R-:W-:-:S03]  /*18490*/  DSETP.GT.AND P1, PT, R4, R18, PT ;  /* 0x000000120400722a */ /* 0x000fc60003f24000 */
[----:B------:R-:W-:-:S03]  /*184a0*/  ISETP.GE.AND.EX P0, PT, R7, R26, PT, P0 ;  /* 0x0000001a0700720c */ /* 0x000fc60003f06300 */
[----:B---3--:R-:W-:-:S06]  /*184b0*/  SEL R17, RZ, 0xffffffff, !P1 ;  /* 0xffffffffff117807 */ /* 0x008fcc0004800000 */
[----:B------:R-:W-:-:S04]  /*184c0*/  @!P2 SEL R17, RZ, 0xffffffff, P0 ;  /* 0xffffffffff11a807 */ /* 0x000fc80000000000 */
[----:B------:R-:W-:-:S04]  /*184d0*/  LOP3.LUT R17, R17, 0x1, RZ, 0xc0, !PT ;  /* 0x0000000111117812 */ /* 0x000fc800078ec0ff */
[----:B------:R-:W-:Y:S01]  /*184e0*/  ISETP.EQ.U32.AND P0, PT, R17, 0x1, PT ;  /* 0x000000011100780c */ /* 0x000fe20003f02070 */
[----:B------:R-:W-:-:S12]  /*184f0*/  BRA `(.L_x_2356) ;  /* 0x00000000000c7947 */ /* 0x000fd80003800000 */
.L_x_2355:
[----:B-1--4-:R-:W-:Y:S01]  /*18500*/  DSETP.GTU.AND P0, PT, |R18|, +INF , PT ;  /* 0x7ff000001200742a */ /* 0x012fe20003f0c200 */
[----:B0-----:R-:W-:-:S05]  /*18510*/  ISETP.LT.U32.AND P1, PT, R6, R27, PT ;  /* 0x0000001b0600720c */ /* 0x001fca0003f21070 */
[----:B------:R-:W-:-:S13]  /*18520*/  ISETP.LT.OR.EX P0, PT, R7, R26, !P0, P1 ;  /* 0x0000001a0700720c */ /* 0x000fda0004701710 */
.L_x_2356:
[----:B------:R-:W-:Y:S05]  /*18530*/  BSYNC B0 ;  /* 0x0000000000007941 */ /* 0x000fea0003800000 */
.L_x_2354:
[----:B------:R-:W-:Y:S01]  /*18540*/  DSETP.GTU.AND P1, PT, |R8|, +INF , PT ;  /* 0x7ff000000800742a */ /* 0x000fe20003f2c200 */
[----:B------:R0:W1:Y:S01]  /*18550*/  SHFL.DOWN PT, R25, R9, R3, 0x1f ;  /* 0x08001f0309197589 */ /* 0x00006200000e0000 */
[----:B------:R-:W-:Y:S01]  /*18560*/  BSSY B0, `(.L_x_2357) ;  /* 0x0000015000007945 */ /* 0x000fe20003800000 */
[----:B--23--:R-:W-:Y:S02]  /*18570*/  FSEL R4, R4, R18, P0 ;  /* 0x0000001204047208 */ /* 0x00cfe40000000000 */
[----:B------:R0:W2:Y:S01]  /*18580*/  SHFL.DOWN PT, R24, R8, R3, 0x1f ;  /* 0x08001f0308187589 */ /* 0x0000a200000e0000 */
        /* <DEDUP_REMOVED lines=15> */
.L_x_2358:
[----:B-12---:R-:W-:Y:S01]  /*18680*/  DSETP.GTU.AND P0, PT, |R24|, +INF , PT ;  /* 0x7ff000001800742a */ /* 0x006fe20003f0c200 */
[----:B----4-:R-:W-:-:S05]  /*18690*/  ISETP.LT.U32.AND P1, PT, R10, R29, PT ;  /* 0x0000001d0a00720c */ /* 0x010fca0003f21070 */
[----:B---3--:R-:W-:-:S13]  /*186a0*/  ISETP.LT.OR.EX P0, PT, R11, R28, !P0, P1 ;  /* 0x0000001c0b00720c */ /* 0x008fda0004701710 */
.L_x_2359:
[----:B------:R-:W-:Y:S05]  /*186b0*/  BSYNC B0 ;  /* 0x0000000000007941 */ /* 0x000fea0003800000 */
.L_x_2357:
[----:B------:R-:W-:Y:S01]  /*186c0*/  DSETP.GTU.AND P1, PT, |R12|, +INF , PT ;  /* 0x7ff000000c00742a */ /* 0x000fe20003f2c200 */
[----:B------:R1:W2:Y:S01]  /*186d0*/  SHFL.DOWN PT, R19, R13, R3, 0x1f ;  /* 0x08001f030d137589 */ /* 0x0002a200000e0000 */
[----:B------:R-:W-:Y:S01]  /*186e0*/  BSSY B0, `(.L_x_2360) ;  /* 0x0000015000007945 */ /* 0x000fe20003800000 */
[----:B0-----:R-:W-:Y:S02]  /*186f0*/  FSEL R8, R8, R24, P0 ;  /* 0x0000001808087208 */ /* 0x001fe40000000000 */
[----:B------:R1:W0:Y:S01]  /*18700*/  SHFL.DOWN PT, R18, R12, R3, 0x1f ;  /* 0x08001f030c127589 */ /* 0x00022200000e0000 */
[----:B------:R-:W-:Y:S02]  /*18710*/  FSEL R9, R9, R25, P0 ;  /* 0x0000001909097208 */ /* 0x000fe40000000000 */
[----:B------:R-:W-:Y:S01]  /*18720*/  SEL R10, R10, R29, P0 ;  /* 0x0000001d0a0a7207 */ /* 0x000fe20000000000 */
[----:B------:R1:W3:Y:S01]  /*18730*/  SHFL.DOWN PT, R26, R15, R3, 0x1f ;  /* 0x08001f030f1a7589 */ /* 0x0002e200000e0000 */
[----:B------:R-:W-:-:S03]  /*18740*/  SEL R11, R11, R28, P0 ;  /* 0x0000001c0b0b7207 */ /* 0x000fc60000000000 */
[----:B------:R1:W4:Y:S01]  /*18750*/  SHFL.DOWN PT, R27, R14, R3, 0x1f ;  /* 0x08001f030e1b7589 */ /* 0x00032200000e0000 */
[----:B------:R-:W-:Y:S05]  /*18760*/  @P1 BRA `(.L_x_2361) ;  /* 0x0000000000241947 */ /* 0x000fea0003800000 */
[C-C-:B0-2---:R-:W-:Y:S01]  /*18770*/  DSETP.NEU.AND P2, PT, R12.reuse, R18.reuse, PT ;  /* 0x000000120c00722a */ /* 0x145fe20003f4d000 */
        /* <DEDUP_REMOVED lines=8> */
.L_x_2361:
[----:B0-2---:R-:W-:Y:S01]  /*18800*/  DSETP.GTU.AND P0, PT, |R18|, +INF , PT ;  /* 0x7ff000001200742a */ /* 0x005fe20003f0c200 */
[----:B----4-:R-:W-:-:S05]  /*18810*/  ISETP.LT.U32.AND P1, PT, R14, R27, PT ;  /* 0x0000001b0e00720c */ /* 0x010fca0003f21070 */
[----:B---3--:R-:W-:-:S13]  /*18820*/  ISETP.LT.OR.EX P0, PT, R15, R26, !P0, P1 ;  /* 0x0000001a0f00720c */ /* 0x008fda0004701710 */
.L_x_2362:
[----:B------:R-:W-:Y:S05]  /*18830*/  BSYNC B0 ;  /* 0x0000000000007941 */ /* 0x000fea0003800000 */
.L_x_2360:
[----:B------:R-:W-:Y:S01]  /*18840*/  DSETP.GTU.AND P1, PT, |R20|, +INF , PT ;  /* 0x7ff000001400742a */ /* 0x000fe20003f2c200 */
[----:B------:R0:W2:Y:S01]  /*18850*/  SHFL.DOWN PT, R25, R21, R3, 0x1f ;  /* 0x08001f0315197589 */ /* 0x0000a200000e0000 */
        /* <DEDUP_REMOVED lines=18> */
.L_x_2364:
[----:B-12---:R-:W-:Y:S01]  /*18980*/  DSETP.GTU.AND P0, PT, |R24|, +INF , PT ;  /* 0x7ff000001800742a */ /* 0x006fe20003f0c200 */
[----:B----4-:R-:W-:-:S05]  /*18990*/  ISETP.LT.U32.AND P1, PT, R22, R29, PT ;  /* 0x0000001d1600720c */ /* 0x010fca0003f21070 */
[----:B---3--:R-:W-:-:S13]  /*189a0*/  ISETP.LT.OR.EX P0, PT, R23, R28, !P0, P1 ;  /* 0x0000001c1700720c */ /* 0x008fda0004701710 */
.L_x_2365:
[----:B------:R-:W-:Y:S05]  /*189b0*/  BSYNC B0 ;  /* 0x0000000000007941 */ /* 0x000fea0003800000 */
.L_x_2363:
[----:B0-----:R-:W-:Y:S01]  /*189c0*/  IMAD.SHL.U32 R3, R3, 0x2, RZ ;  /* 0x0000000203037824 */ /* 0x001fe200078e00ff */
[----:B------:R-:W-:Y:S02]  /*189d0*/  FSEL R20, R20, R24, P0 ;  /* 0x0000001814147208 */ /* 0x000fe40000000000 */
[----:B------:R-:W-:Y:S02]  /*189e0*/  FSEL R21, R21, R25, P0 ;  /* 0x0000001915157208 */ /* 0x000fe40000000000 */
[----:B------:R-:W-:Y:S02]  /*189f0*/  ISETP.GE.AND P1, PT, R3, R0, PT ;  /* 0x000000000300720c */ /* 0x000fe40003f26270 */
[----:B------:R-:W-:Y:S02]  /*18a00*/  SEL R22, R22, R29, P0 ;  /* 0x0000001d16167207 */ /* 0x000fe40000000000 */
[----:B------:R-:W-:-:S09]  /*18a10*/  SEL R23, R23, R28, P0 ;  /* 0x0000001c17177207 */ /* 0x000fd20000000000 */
[----:B------:R-:W-:Y:S05]  /*18a20*/  @!P1 BRA `(.L_x_2366) ;  /* 0xfffffff800749947 */ /* 0x000fea000383ffff */
.L_x_2337:
[----:B------:R-:W4:Y:S01]  /*18a30*/  LDC R0, c[0x0][0x3fc] ;  /* 0x0000ff00ff007b82 */ /* 0x000f220000000800 */
[----:B0-2---:R-:W-:Y:S02]  /*18a40*/  IMAD.MOV.U32 R19, RZ, RZ, RZ ;  /* 0x000000ffff137224 */ /* 0x005fe400078e00ff */
[----:B------:R-:W-:Y:S01]  /*18a50*/  IMAD.MOV.U32 R24, RZ, RZ, RZ ;  /* 0x000000ffff187224 */ /* 0x000fe200078e00ff */
[----:B----4-:R-:W-:-:S13]  /*18a60*/  ISETP.NE.AND P0, PT, R0, RZ, PT ;  /* 0x000000ff0000720c */ /* 0x010fda0003f05270 */
[----:B------:R-:W-:Y:S05]  /*18a70*/  @!P0 BRA `(.L_x_2367) ;  /* 0x0000001000608947 */ /* 0x000fea0003800000 */
[----:B------:R-:W0:Y:S01]  /*18a80*/  S2R R3, SR_TID.Y ;  /* 0x0000000000037919 */ /* 0x000e220000002200 */
[----:B------:R-:W2:Y:S01]  /*18a90*/  S2UR UR4, SR_CTAID.X ;  /* 0x00000000000479c3 */ /* 0x000ea20000002500 */
[----:B------:R-:W-:Y:S01]  /*18aa0*/  ULDC UR5, c[0x0][0x250] ;  /* 0x0000940000057ab9 */ /* 0x000fe20000000800 */
[----:B------:R-:W-:Y:S01]  /*18ab0*/  IMAD.MOV.U32 R24, RZ, RZ, RZ ;  /* 0x000000ffff187224 */ /* 0x000fe200078e00ff */
[----:B------:R-:W-:Y:S01]  /*18ac0*/  ULDC.64 UR6, c[0x0][0x400] ;  /* 0x0001000000067ab9 */ /* 0x000fe20000000a00 */
[----:B------:R-:W-:-:S04]  /*18ad0*/  ISETP.NE.AND P1, PT, R0, 0x1, PT ;  /* 0x000000010000780c */ /* 0x000fc80003f25270 */
[----:B-1----:R-:W2:Y:S01]  /*18ae0*/  LDC R18, c[0x0][0x238] ;  /* 0x00008e00ff127b82 */ /* 0x002ea20000000800 */
[----:B0-----:R-:W-:-:S04]  /*18af0*/  IMAD R3, R3, UR5, R2 ;  /* 0x0000000503037c24 */ /* 0x001fc8000f8e0202 */
[----:B--2---:R-:W-:Y:S01]  /*18b00*/  IMAD R3, R18, UR4, R3 ;  /* 0x0000000412037c24 */ /* 0x004fe2000f8e0203 */
        /* <DEDUP_REMOVED lines=271> */
.L_x_2367:
[----:B------:R-:W0:Y:S01]  /*19c00*/  S2R R25, SR_TID.Y ;  /* 0x0000000000197919 */ /* 0x000e220000002200 */
[----:B------:R-:W2:Y:S01]  /*19c10*/  S2UR UR4, SR_CTAID.X ;  /* 0x00000000000479c3 */ /* 0x000ea20000002500 */
[----:B------:R-:W-:-:S07]  /*19c20*/  ULDC UR5, c[0x0][0x250] ;  /* 0x0000940000057ab9 */ /* 0x000fce0000000800 */
[----:B------:R-:W2:Y:S01]  /*19c30*/  LDC R3, c[0x0][0x238] ;  /* 0x00008e00ff037b82 */ /* 0x000ea20000000800 */
[----:B0-----:R-:W-:-:S04]  /*19c40*/  IMAD R26, R25, UR5, R2 ;  /* 0x00000005191a7c24 */ /* 0x001fc8000f8e0202 */
[----:B--2---:R-:W-:Y:S01]  /*19c50*/  IMAD R26, R3, UR4, R26 ;  /* 0x00000004031a7c24 */ /* 0x004fe2000f8e021a */
        /* <DEDUP_REMOVED lines=275> */
.L_x_2368:
[----:B---3--:R-:W-:Y:S02]  /*1ad90*/  IMAD.MOV.U32 R17, RZ, RZ, RZ ;  /* 0x000000ffff117224 */ /* 0x008fe400078e00ff */
[----:B-1----:R-:W-:Y:S01]  /*1ada0*/  IMAD.MOV.U32 R18, RZ, RZ, RZ ;  /* 0x000000ffff127224 */ /* 0x002fe200078e00ff */
        /* <DEDUP_REMOVED lines=275> */
.L_x_2369:
        /* <DEDUP_REMOVED lines=275> */
.L_x_2370:
        /* <DEDUP_REMOVED lines=11> */
.L_x_2376:
        /* <DEDUP_REMOVED lines=9> */
[----:B------:R-:W-:Y:S05]  /*1d150*/  CALL.REL.NOINC `($__internal_11_$__cuda_sm20_rem_u64) ;  /* 0x000000ac00947944 */ /* 0x000fea0003c00000 */
[----:B------:R-:W-:Y:S02]  /*1d160*/  IMAD.MOV.U32 R28, RZ, RZ, R2 ;  /* 0x000000ffff1c7224 */ /* 0x000fe400078e0002 */
[----:B------:R-:W-:Y:S01]  /*1d170*/  IMAD.MOV.U32 R29, RZ, RZ, R27 ;  /* 0x000000ffff1d7224 */ /* 0x000fe200078e001b */
[----:B------:R-:W-:Y:S06]  /*1d180*/  BRA `(.L_x_2375) ;  /* 0x00000000004c7947 */ /* 0x000fec0003800000 */
.L_x_2374:
[----:B------:R-:W0:Y:S01]  /*1d190*/  I2F.U32.RP R2, R28 ;  /* 0x0000001c00027306 */ /* 0x000e220000209000 */
[----:B------:R-:W-:Y:S01]  /*1d1a0*/  ISETP.NE.U32.AND P1, PT, R28, RZ, PT ;  /* 0x000000ff1c00720c */ /* 0x000fe20003f25070 */
[----:B------:R-:W-:-:S06]  /*1d1b0*/  IMAD.MOV.U32 R29, RZ, RZ, RZ ;  /* 0x000000ffff1d7224 */ /* 0x000fcc00078e00ff */
        /* <DEDUP_REMOVED lines=16> */
.L_x_2375:
[----:B------:R-:W-:Y:S05]  /*1d2c0*/  BSYNC B1 ;  /* 0x0000000000017941 */ /* 0x000fea0003800000 */
.L_x_2373:
[----:B------:R-:W-:Y:S01]  /*1d2d0*/  ISETP.NE.U32.AND P0, PT, R28, RZ, PT ;  /* 0x000000ff1c00720c */ /* 0x000fe20003f05070 */
[----:B------:R-:W-:Y:S02]  /*1d2e0*/  IMAD.MOV.U32 R34, RZ, RZ, R0 ;  /* 0x000000ffff227224 */ /* 0x000fe400078e0000 */
[----:B------:R-:W-:Y:S01]  /*1d2f0*/  IMAD.MOV.U32 R36, RZ, RZ, R3 ;  /* 0x000000ffff247224 */ /* 0x000fe200078e0003 */
[----:B------:R-:W-:-:S13]  /*1d300*/  ISETP.NE.AND.EX P0, PT, R29, RZ, PT, P0 ;  /* 0x000000ff1d00720c */ /* 0x000fda0003f05300 */
[----:B------:R-:W-:Y:S05]  /*1d310*/  @P0 BRA `(.L_x_2376) ;  /* 0xfffffffc00680947 */ /* 0x000fea000383ffff */
[----:B------:R-:W-:Y:S05]  /*1d320*/  BSYNC B0 ;  /* 0x0000000000007941 */ /* 0x000fea0003800000 */
.L_x_2372:
[----:B------:R-:W-:Y:S01]  /*1d330*/  ISETP.NE.U32.AND P2, PT, R3, RZ, PT ;  /* 0x000000ff0300720c */ /* 0x000fe20003f45070 */
[----:B------:R-:W-:-:S12]  /*1d340*/  BSSY B0, `(.L_x_2377) ;  /* 0x000001c000007945 */ /* 0x000fd80003800000 */
[----:B------:R-:W-:Y:S05]  /*1d350*/  @!P2 BRA `(.L_x_2378) ;  /* 0x00000000001ca947 */ /* 0x000fea0003800000 */
[----:B------:R-:W-:Y:S01]  /*1d360*/  IMAD.MOV.U32 R36, RZ, RZ, 0x10 ;  /* 0x00000010ff247424 */ /* 0x000fe200078e00ff */
[----:B------:R-:W-:Y:S01]  /*1d370*/  MOV R37, 0x1d3a0 ;  /* 0x0001d3a000257802 */ /* 0x000fe20000000f00 */
[----:B------:R-:W-:-:S07]  /*1d380*/  IMAD.MOV.U32 R38, RZ, RZ, RZ ;  /* 0x000000ffff267224 */ /* 0x000fce00078e00ff */
[----:B------:R-:W-:Y:S05]  /*1d390*/  CALL.REL.NOINC `($__internal_10_$__cuda_sm20_div_u64) ;  /* 0x000000a400ec7944 */ /* 0x000fea0003c00000 */
[----:B------:R-:W-:Y:S02]  /*1d3a0*/  IMAD.MOV.U32 R28, RZ, RZ, R2 ;  /* 0x000000ffff1c7224 */ /* 0x000fe400078e0002 */
[----:B------:R-:W-:Y:S01]  /*1d3b0*/  IMAD.MOV.U32 R29, RZ, RZ, R27 ;  /* 0x000000ffff1d7224 */ /* 0x000fe200078e001b */
[----:B------:R-:W-:Y:S06]  /*1d3c0*/  BRA `(.L_x_2379) ;  /* 0x00000000004c7947 */ /* 0x000fec0003800000 */
.L_x_2378:
        /* <DEDUP_REMOVED lines=8> */
[----:B------:R-:W-:-:S04]  /*1d450*/  IMAD.HI.U32 R27, R29, R27, R28 ;  /* 0x0000001b1d1b7227 */ /* 0x000fc800078e001c */
[----:B------:R-:W-:Y:S02]  /*1d460*/  IMAD.MOV.U32 R29, RZ, RZ, RZ ;  /* 0x000000ffff1d7224 */ /* 0x000fe400078e00ff */
        /* <DEDUP_REMOVED lines=9> */
.L_x_2379:
[----:B------:R-:W-:Y:S05]  /*1d500*/  BSYNC B0 ;  /* 0x0000000000007941 */ /* 0x000fea0003800000 */
.L_x_2377:
[----:B------:R-:W-:Y:S04]  /*1d510*/  BSSY B0, `(.L_x_2380) ;  /* 0x000001b000007945 */ /* 0x000fe80003800000 */
[----:B------:R-:W-:Y:S05]  /*1d520*/  @!P2 BRA `(.L_x_2381) ;  /* 0x000000000018a947 */ /* 0x000fea0003800000 */
[----:B------:R-:W-:Y:S01]  /*1d530*/  IMAD.MOV.U32 R36, RZ, RZ, 0x8 ;  /* 0x00000008ff247424 */ /* 0x000fe200078e00ff */
[----:B------:R-:W-:Y:S01]  /*1d540*/  MOV R37, 0x1d570 ;  /* 0x0001d57000257802 */ /* 0x000fe20000000f00 */
[----:B------:R-:W-:-:S07]  /*1d550*/  IMAD.MOV.U32 R38, RZ, RZ, RZ ;  /* 0x000000ffff267224 */ /* 0x000fce00078e00ff */
[----:B------:R-:W-:Y:S05]  /*1d560*/  CALL.REL.NOINC `($__internal_10_$__cuda_sm20_div_u64) ;  /* 0x000000a400787944 */ /* 0x000fea0003c00000 */
[----:B------:R-:W-:Y:S01]  /*1d570*/  IMAD.MOV.U32 R3, RZ, RZ, R27 ;  /* 0x000000ffff037224 */ /* 0x000fe200078e001b */
[----:B------:R-:W-:Y:S06]  /*1d580*/  BRA `(.L_x_2382) ;  /* 0x00000000004c7947 */ /* 0x000fec0003800000 */
.L_x_2381:
        /* <DEDUP_REMOVED lines=19> */
.L_x_2382:
[----:B------:R-:W-:Y:S05]  /*1d6c0*/  BSYNC B0 ;  /* 0x0000000000007941 */ /* 0x000fea0003800000 */
.L_x_2380:
        /* <DEDUP_REMOVED lines=9> */
[----:B------:R-:W-:Y:S05]  /*1d760*/  CALL.REL.NOINC `($__internal_10_$__cuda_sm20_div_u64) ;  /* 0x000000a000f87944 */ /* 0x000fea0003c00000 */
[----:B------:R-:W-:Y:S01]  /*1d770*/  IMAD.MOV.U32 R3, RZ, RZ, R27 ;  /* 0x000000ffff037224 */ /* 0x000fe200078e001b */
[----:B------:R-:W-:Y:S06]  /*1d780*/  BRA `(.L_x_2385) ;  /* 0x0000000000507947 */ /* 0x000fec0003800000 */
.L_x_2384:
        /* <DEDUP_REMOVED lines=20> */
.L_x_2385:
[----:B------:R-:W-:Y:S05]  /*1d8d0*/  BSYNC B0 ;  /* 0x0000000000007941 */ /* 0x000fea0003800000 */
.L_x_2383:
[----:B------:R-:W-:Y:S02]  /*1d8e0*/  ULDC.64 UR4, c[0x0][0x610] ;  /* 0x0001840000047ab9 */ /* 0x000fe40000000a00 */
[----:B------:R-:W-:-:S04]  /*1d8f0*/  IADD3 R2, P0, R2, UR4, RZ ;  /* 0x0000000402027c10 */ /* 0x000fc8000ff1e0ff */
[----:B------:R-:W-:-:S05]  /*1d900*/  IADD3.X R3, R3, UR5, RZ, P0, !PT ;  /* 0x0000000503037c10 */ /* 0x000fca00087fe4ff */
[----:B------:R-:W-:-:S07]  /*1d910*/  IMAD.MOV.U32 R0, RZ, RZ, R3 ;  /* 0x000000ffff007224 */ /* 0x000fce00078e0003 */
.L_x_2371:
        /* <DEDUP_REMOVED lines=289> */
.L_x_2387:
        /* <DEDUP_REMOVED lines=275> */
.L_x_2388:
        /* <DEDUP_REMOVED lines=277> */
.L_x_2389:
        /* <DEDUP_REMOVED lines=275> */
.L_x_2390:
        /* <DEDUP_REMOVED lines=14> */
.L_x_2392:
[----:B------:R-:W-:Y:S05]  /*21fc0*/  BSYNC B0 ;  /* 0x0000000000007941 */ /* 0x000fea0003800000 */
.L_x_2391:
        /* <DEDUP_REMOVED lines=17> */
[----:B------:R0:W-:Y:S04]  /*220e0*/  STG.E.64 desc[UR60][R28.64+0x20], R12 ;  /* 0x0000200c1c007986 */ /* 0x0001e8000c101b3c */
[----:B------:R0:W-:Y:S04]  /*220f0*/  STG.E.64 desc[UR60][R28.64+0x28], R14 ;  /* 0x0000280e1c007986 */ /* 0x0001e8000c101b3c */
[----:B------:R0:W-:Y:S04]  /*22100*/  STG.E.64 desc[UR60][R28.64+0x30], R20 ;  /* 0x000030141c007986 */ /* 0x0001e8000c101b3c */
[----:B------:R0:W-:Y:S02]  /*22110*/  STG.E.64 desc[UR60][R28.64+0x38], R22 ;  /* 0x000038161c007986 */ /* 0x0001e4000c101b3c */
.L_x_2394:
[----:B------:R-:W-:Y:S05]  /*22120*/  BSYNC B0 ;  /* 0x0000000000007941 */ /* 0x000fea0003800000 */
.L_x_2393:
        /* <DEDUP_REMOVED lines=35> */
.L_x_2396:
[----:B------:R-:W-:Y:S05]  /*22360*/  BSYNC B0 ;  /* 0x0000000000007941 */ /* 0x000fea0003800000 */
.L_x_2395:
        /* <DEDUP_REMOVED lines=38> */
[----:B------:R-:W-:Y:S02]  /*225d0*/  IMAD.U32 R10, RZ, RZ, UR8 ;  /* 0x00000008ff0a7e24 */ /* 0x000fe4000f8e00ff */
[----:B------:R-:W-:-:S02]  /*225e0*/  IMAD.U32 R11, RZ, RZ, UR9 ;  /* 0x00000009ff0b7e24 */ /* 0x000fc4000f8e00ff */
[----:B------:R-:W-:Y:S02]  /*225f0*/  IMAD.U32 R6, RZ, RZ, UR8 ;  /* 0x00000008ff067e24 */ /* 0x000fe4000f8e00ff */
[----:B------:R-:W-:Y:S01]  /*22600*/  IMAD.U32 R7, RZ, RZ, UR9 ;  /* 0x00000009ff077e24 */ /* 0x000fe2000f8e00ff */
[----:B------:R-:W-:Y:S06]  /*22610*/  @P0 BRA `(.L_x_2399) ;  /* 0x0000000c00b80947 */ /* 0x000fec0003800000 */
[----:B------:R-:W-:Y:S01]  /*22620*/  ULDC UR5, c[0x0][0x10] ;  /* 0x0000040000057ab9 */ /* 0x000fe20000000800 */
[----:B------:R-:W0:Y:S01]  /*22630*/  LDC R49, c[0x0][0x4] ;  /* 0x00000100ff317b82 */ /* 0x000e220000000800 */
[----:B------:R-:W-:Y:S01]  /*22640*/  BSSY B0, `(.L_x_2400) ;  /* 0x000006c000007945 */ /* 0x000fe20003800000 */
[----:B------:R-:W-:Y:S02]  /*22650*/  IMAD.MOV.U32 R46, RZ, RZ, R27 ;  /* 0x000000ffff2e7224 */ /* 0x000fe400078e001b */
        /* <DEDUP_REMOVED lines=13> */
[----:B------:R-:W-:Y:S02]  /*22730*/  IMAD R47, R26, UR5, RZ ;  /* 0x000000051a2f7c24 */ /* 0x000fe4000f8e02ff */
[----:B0-----:R-:W-:-:S07]  /*22740*/  IMAD R49, R49, UR4, RZ ;  /* 0x0000000431317c24 */ /* 0x001fce000f8e02ff */
.L_x_2410:
[----:B------:R-:W-:-:S04]  /*22750*/  IMAD.IADD R27, R47, 0x1, R46 ;  /* 0x000000012f1b7824 */ /* 0x000fc800078e022e */
[----:B-1----:R-:W-:-:S05]  /*22760*/  IMAD.WIDE.U32 R26, R27, 0x40, R44 ;  /* 0x000000401b1a7825 */ /* 0x002fca00078e002c */
[----:B------:R-:W2:Y:S04]  /*22770*/  LDG.E.64 R28, desc[UR60][R26.64] ;  /* 0x0000003c1a1c7981 */ /* 0x000ea8000c1e1b00 */
[----:B------:R-:W3:Y:S04]  /*22780*/  LDG.E.64 R30, desc[UR60][R26.64+0x8] ;  /* 0x0000083c1a1e7981 */ /* 0x000ee8000c1e1b00 */
[----:B------:R0:W5:Y:S04]  /*22790*/  LDG.E.64 R32, desc[UR60][R26.64+0x10] ;  /* 0x0000103c1a207981 */ /* 0x000168000c1e1b00 */
[----:B------:R0:W5:Y:S04]  /*227a0*/  LDG.E.64 R34, desc[UR60][R26.64+0x18] ;  /* 0x0000183c1a227981 */ /* 0x000168000c1e1b00 */
[----:B------:R0:W5:Y:S04]  /*227b0*/  LDG.E.64 R36, desc[UR60][R26.64+0x20] ;  /* 0x0000203c1a247981 */ /* 0x000168000c1e1b00 */
[----:B------:R0:W5:Y:S04]  /*227c0*/  LDG.E.64 R38, desc[UR60][R26.64+0x28] ;  /* 0x0000283c1a267981 */ /* 0x000168000c1e1b00 */
        /* <DEDUP_REMOVED lines=34> */
.L_x_2402:
[----:B-----5:R-:W-:Y:S01]  /*229f0*/  DSETP.GTU.AND P0, PT, |R32|, +INF , PT ;  /* 0x7ff000002000742a */ /* 0x020fe20003f0c200 */
[----:B------:R-:W-:-:S05]  /*22a00*/  ISETP.LT.U32.AND P3, PT, R14, R34, PT ;  /* 0x000000220e00720c */ /* 0x000fca0003f61070 */
[----:B------:R-:W-:-:S13]  /*22a10*/  ISETP.LT.OR.EX P0, PT, R15, R35, !P0, P3 ;  /* 0x000000230f00720c */ /* 0x000fda0004701730 */
.L_x_2403:
[----:B------:R-:W-:Y:S05]  /*22a20*/  BSYNC B2 ;  /* 0x0000000000027941 */ /* 0x000fea0003800000 */
.L_x_2401:
        /* <DEDUP_REMOVED lines=16> */
.L_x_2405:
[----:B------:R-:W-:Y:S01]  /*22b30*/  DSETP.GTU.AND P0, PT, |R36|, +INF , PT ;  /* 0x7ff000002400742a */ /* 0x000fe20003f0c200 */
[----:B------:R-:W-:-:S05]  /*22b40*/  ISETP.LT.U32.AND P3, PT, R10, R38, PT ;  /* 0x000000260a00720c */ /* 0x000fca0003f61070 */
[----:B------:R-:W-:-:S13]  /*22b50*/  ISETP.LT.OR.EX P0, PT, R11, R39, !P0, P3 ;  /* 0x000000270b00720c */ /* 0x000fda0004701730 */
.L_x_2406:
[----:B------:R-:W-:Y:S05]  /*22b60*/  BSYNC B2 ;  /* 0x0000000000027941 */ /* 0x000fea0003800000 */
.L_x_2404:
        /* <DEDUP_REMOVED lines=16> */
.L_x_2408:
[----:B------:R-:W-:Y:S01]  /*22c70*/  DSETP.GTU.AND P0, PT, |R40|, +INF , PT ;  /* 0x7ff000002800742a */ /* 0x000fe20003f0c200 */
[----:B------:R-:W-:-:S05]  /*22c80*/  ISETP.LT.U32.AND P3, PT, R6, R42, PT ;  /* 0x0000002a0600720c */ /* 0x000fca0003f61070 */
[----:B------:R-:W-:-:S13]  /*22c90*/  ISETP.LT.OR.EX P0, PT, R7, R43, !P0, P3 ;  /* 0x0000002b0700720c */ /* 0x000fda0004701730 */
.L_x_2409:
[----:B------:R-:W-:Y:S05]  /*22ca0*/  BSYNC B2 ;  /* 0x0000000000027941 */ /* 0x000fea0003800000 */
.L_x_2407:
[----:B------:R-:W-:Y:S02]  /*22cb0*/  FSEL R4, R4, R40, P0 ;  /* 0x0000002804047208 */ /* 0x000fe40000000000 */
[----:B------:R-:W-:Y:S02]  /*22cc0*/  FSEL R5, R5, R41, P0 ;  /* 0x0000002905057208 */ /* 0x000fe40000000000 */
[----:B------:R-:W-:Y:S02]  /*22cd0*/  SEL R6, R6, R42, P0 ;  /* 0x0000002a06067207 */ /* 0x000fe40000000000 */
[----:B------:R-:W-:Y:S01]  /*22ce0*/  SEL R7, R7, R43, P0 ;  /* 0x0000002b07077207 */ /* 0x000fe20000000000 */
[----:B------:R-:W-:Y:S06]  /*22cf0*/  @!P2 BRA `(.L_x_2410) ;  /* 0xfffffff80094a947 */ /* 0x000fec000383ffff */
[----:B------:R-:W-:Y:S05]  /*22d00*/  BSYNC B0 ;  /* 0x0000000000007941 */ /* 0x000fea0003800000 */
.L_x_2400:
[----:B------:R-:W-:Y:S05]  /*22d10*/  BRA `(.L_x_2399) ;  /* 0x0000000400f87947 */ /* 0x000fea0003800000 */
.L_x_2398:
[----:B------:R-:W-:Y:S01]  /*22d20*/  ULDC UR4, c[0x0][0x23c] ;  /* 0x00008f0000047ab9 */ /* 0x000fe20000000800 */
[----:B------:R-:W-:Y:S01]  /*22d30*/  IMAD.U32 R12, RZ, RZ, UR6 ;  /* 0x00000006ff0c7e24 */ /* 0x000fe2000f8e00ff */
[----:B------:R-:W-:Y:S01]  /*22d40*/  ISETP.GE.U32.AND P0, PT, R25, UR4, PT ;  /* 0x0000000419007c0c */ /* 0x000fe2000bf06070 */
[----:B------:R-:W-:Y:S01]  /*22d50*/  IMAD.U32 R13, RZ, RZ, UR7 ;  /* 0x00000007ff0d7e24 */ /* 0x000fe2000f8e00ff */
[----:B------:R-:W-:Y:S01]  /*22d60*/  ULDC UR5, c[0x0][0x23c] ;  /* 0x00008f0000057ab9 */ /* 0x000fe20000000800 */
[----:B------:R-:W-:Y:S02]  /*22d70*/  IMAD.U32 R8, RZ, RZ, UR6 ;  /* 0x00000006ff087e24 */ /* 0x000fe4000f8e00ff */
[----:B------:R-:W-:Y:S02]  /*22d80*/  IMAD.U32 R9, RZ, RZ, UR7 ;  /* 0x00000007ff097e24 */ /* 0x000fe4000f8e00ff */
[----:B------:R-:W-:Y:S02]  /*22d90*/  IMAD.U32 R4, RZ, RZ, UR6 ;  /* 0x00000006ff047e24 */ /* 0x000fe4000f8e00ff */
[----:B------:R-:W-:-:S02]  /*22da0*/  IMAD.U32 R5, RZ, RZ, UR7 ;  /* 0x00000007ff057e24 */ /* 0x000fc4000f8e00ff */
[----:B------:R-:W-:Y:S02]  /*22db0*/  IMAD.U32 R14, RZ, RZ, UR8 ;  /* 0x00000008ff0e7e24 */ /* 0x000fe4000f8e00ff */
        /* <DEDUP_REMOVED lines=15> */
[----:B------:R-:W-:Y:S02]  /*22eb0*/  IMAD.MOV.U32 R47, RZ, RZ, R25 ;  /* 0x000000ffff2f7224 */ /* 0x000fe400078e0019 */
[----:B------:R-:W-:Y:S01]  /*22ec0*/  IMAD.U32 R12, RZ, RZ, UR6 ;  /* 0x00000006ff0c7e24 */ /* 0x000fe2000f8e00ff */
[----:B------:R-:W2:Y:S01]  /*22ed0*/  LDC R50, c[0x0][0x4] ;  /* 0x00000100ff327b82 */ /* 0x000ea20000000800 */
[----:B------:R-:W-:Y:S02]  /*22ee0*/  IMAD.U32 R13, RZ, RZ, UR7 ;  /* 0x00000007ff0d7e24 */ /* 0x000fe4000f8e00ff */
[----:B------:R-:W-:Y:S02]  /*22ef0*/  IMAD.U32 R8, RZ, RZ, UR6 ;  /* 0x00000006ff087e24 */ /* 0x000fe4000f8e00ff */
[----:B------:R-:W-:-:S02]  /*22f00*/  IMAD.U32 R9, RZ, RZ, UR7 ;  /* 0x00000007ff097e24 */ /* 0x000fc4000f8e00ff */
[----:B------:R-:W-:Y:S02]  /*22f10*/  IMAD.U32 R4, RZ, RZ, UR6 ;  /* 0x00000006ff047e24 */ /* 0x000fe4000f8e00ff */
[----:B------:R-:W-:Y:S02]  /*22f20*/  IMAD.U32 R5, RZ, RZ, UR7 ;  /* 0x00000007ff057e24 */ /* 0x000fe4000f8e00ff */
[----:B------:R-:W-:-:S07]  /*22f30*/  IMAD R46, R26, UR4, RZ ;  /* 0x000000041a2e7c24 */ /* 0x000fce000f8e02ff */
.L_x_2420:
[----:B------:R-:W-:-:S04]  /*22f40*/  IMAD.IADD R27, R46, 0x1, R47 ;  /* 0x000000012e1b7824 */ /* 0x000fc800078e022f */
[----:B0-----:R-:W-:-:S04]  /*22f50*/  IMAD R27, R27, R49, R16 ;  /* 0x000000311b1b7224 */ /* 0x001fc800078e0210 */
[----:B-1----:R-:W-:-:S05]  /*22f60*/  IMAD.WIDE.U32 R26, R27, 0x40, R44 ;  /* 0x000000401b1a7825 */ /* 0x002fca00078e002c */
[----:B------:R-:W3:Y:S04]  /*22f70*/  LDG.E.64 R28, desc[UR60][R26.64] ;  /* 0x0000003c1a1c7981 */ /* 0x000ee8000c1e1b00 */
[----:B------:R-:W4:Y:S04]  /*22f80*/  LDG.E.64 R30, desc[UR60][R26.64+0x8] ;  /* 0x0000083c1a1e7981 */ /* 0x000f28000c1e1b00 */
        /* <DEDUP_REMOVED lines=8> */
[----:B--2---:R-:W-:Y:S01]  /*23010*/  IMAD.IADD R47, R50, 0x1, R47 ;  /* 0x00000001322f7824 */ /* 0x004fe200078e022f */
[----:B------:R-:W-:Y:S11]  /*23020*/  BSSY B0, `(.L_x_2411) ;  /* 0x0000020000007945 */ /* 0x000ff60003800000 */
[----:B---3--:R-:W-:-:S02]  /*23030*/  @!P3 DSETP.NEU.AND P2, PT, R20, R28, PT ;  /* 0x0000001c1400b22a */ /* 0x008fc40003f4d000 */
        /* <DEDUP_REMOVED lines=27> */
.L_x_2412:
[----:B-----5:R-:W-:Y:S01]  /*231f0*/  DSETP.GTU.AND P0, PT, |R32|, +INF , PT ;  /* 0x7ff000002000742a */ /* 0x020fe20003f0c200 */
[----:B------:R-:W-:-:S05]  /*23200*/  ISETP.LT.U32.AND P3, PT, R14, R34, PT ;  /* 0x000000220e00720c */ /* 0x000fca0003f61070 */
[----:B------:R-:W-:-:S13]  /*23210*/  ISETP.LT.OR.EX P0, PT, R15, R35, !P0, P3 ;  /* 0x000000230f00720c */ /* 0x000fda0004701730 */
.L_x_2413:
[----:B------:R-:W-:Y:S05]  /*23220*/  BSYNC B0 ;  /* 0x0000000000007941 */ /* 0x000fea0003800000 */
.L_x_2411:
        /* <DEDUP_REMOVED lines=16> */
.L_x_2415:
[----:B------:R-:W-:Y:S01]  /*23330*/  DSETP.GTU.AND P0, PT, |R36|, +INF , PT ;  /* 0x7ff000002400742a */ /* 0x000fe20003f0c200 */
[----:B------:R-:W-:-:S05]  /*23340*/  ISETP.LT.U32.AND P3, PT, R10, R38, PT ;  /* 0x000000260a00720c */ /* 0x000fca0003f61070 */
[----:B------:R-:W-:-:S13]  /*23350*/  ISETP.LT.OR.EX P0, PT, R11, R39, !P0, P3 ;  /* 0x000000270b00720c */ /* 0x000fda0004701730 */
.L_x_2416:
[----:B------:R-:W-:Y:S05]  /*23360*/  BSYNC B0 ;  /* 0x0000000000007941 */ /* 0x000fea0003800000 */
.L_x_2414:
        /* <DEDUP_REMOVED lines=16> */
.L_x_2418:
[----:B------:R-:W-:Y:S01]  /*23470*/  DSETP.GTU.AND P0, PT, |R40|, +INF , PT ;  /* 0x7ff000002800742a */ /* 0x000fe20003f0c200 */
[----:B------:R-:W-:-:S05]  /*23480*/  ISETP.LT.U32.AND P3, PT, R6, R42, PT ;  /* 0x0000002a0600720c */ /* 0x000fca0003f61070 */
[----:B------:R-:W-:-:S13]  /*23490*/  ISETP.LT.OR.EX P0, PT, R7, R43, !P0, P3 ;  /* 0x0000002b0700720c */ /* 0x000fda0004701730 */
.L_x_2419:
[----:B------:R-:W-:Y:S05]  /*234a0*/  BSYNC B0 ;  /* 0x0000000000007941 */ /* 0x000fea0003800000 */
.L_x_2417:
[----:B------:R-:W-:Y:S02]  /*234b0*/  FSEL R4, R4, R40, P0 ;  /* 0x0000002804047208 */ /* 0x000fe40000000000 */
[----:B------:R-:W-:Y:S02]  /*234c0*/  FSEL R5, R5, R41, P0 ;  /* 0x0000002905057208 */ /* 0x000fe40000000000 */
[----:B------:R-:W-:Y:S02]  /*234d0*/  SEL R6, R6, R42, P0 ;  /* 0x0000002a06067207 */ /* 0x000fe40000000000 */
[----:B------:R-:W-:Y:S01]  /*234e0*/  SEL R7, R7, R43, P0 ;  /* 0x0000002b07077207 */ /* 0x000fe20000000000 */
[----:B------:R-:W-:Y:S06]  /*234f0*/  @!P2 BRA `(.L_x_2420) ;  /* 0xfffffff80090a947 */ /* 0x000fec000383ffff */
.L_x_2399:
[----:B------:R-:W-:Y:S05]  /*23500*/  BSYNC B1 ;  /* 0x0000000000017941 */ /* 0x000fea0003800000 */
.L_x_2397:
        /* <DEDUP_REMOVED lines=11> */
[----:B------:R0:W-:Y:S04]  /*235c0*/  STS.128 [R45+0x10], R12 ;  /* 0x0000100c2d007388 */ /* 0x0001e80000000c00 */
[----:B------:R0:W-:Y:S04]  /*235d0*/  STS.128 [R45+0x20], R8 ;  /* 0x000020082d007388 */ /* 0x0001e80000000c00 */
[----:B------:R0:W-:Y:S01]  /*235e0*/  STS.128 [R45+0x30], R4 ;  /* 0x000030042d007388 */ /* 0x0001e20000000c00 */
[----:B------:R-:W-:Y:S05]  /*235f0*/  @!P0 BRA `(.L_x_2421) ;  /* 0x0000000400948947 */ /* 0x000fea0003800000 */
[----:B------:R-:W-:-:S07]  /*23600*/  IMAD.U32 R26, RZ, RZ, UR5 ;  /* 0x00000005ff1a7e24 */ /* 0x000fce000f8e00ff */
.L_x_2436:
[C---:B------:R-:W-:Y:S01]  /*23610*/  IMAD.IADD R28, R25.reuse, 0x1, R26 ;  /* 0x00000001191c7824 */ /* 0x040fe200078e021a */
[----:B------:R-:W-:Y:S04]  /*23620*/  BAR.SYNC.DEFER_BLOCKING 0x0 ;  /* 0x0000000000007b1d */ /* 0x000fe80000010000 */
[----:B------:R-:W-:Y:S02]  /*23630*/  ISETP.GE.U32.AND P0, PT, R28, UR6, PT ;  /* 0x000000061c007c0c */ /* 0x000fe4000bf06070 */
[----:B------:R-:W-:Y:S02]  /*23640*/  BSSY B0, `(.L_x_2422) ;  /* 0x000005d000007945 */ /* 0x000fe40003800000 */
[----:B------:R-:W-:-:S13]  /*23650*/  ISETP.GE.U32.OR P0, PT, R25, R26, P0 ;  /* 0x0000001a1900720c */ /* 0x000fda0000706470 */
[----:B-12---:R-:W-:Y:S05]  /*23660*/  @P0 BRA `(.L_x_2423) ;  /* 0x0000000400680947 */ /* 0x006fea0003800000 */
[----:B------:R-:W-:Y:S01]  /*23670*/  IMAD R28, R28, R27, R16 ;  /* 0x0000001b1c1c7224 */ /* 0x000fe200078e0210 */
[----:B------:R-:W-:Y:S01]  /*23680*/  DSETP.GTU.AND P0, PT, |R20|, +INF , PT ;  /* 0x7ff000001400742a */ /* 0x000fe20003f0c200 */
[----:B------:R-:W-:Y:S03]  /*23690*/  BSSY B1, `(.L_x_2424) ;  /* 0x0000013000017945 */ /* 0x000fe60003800000 */
[----:B------:R-:W-:-:S05]  /*236a0*/  LEA R44, R28, UR4, 0x6 ;  /* 0x000000041c2c7c11 */ /* 0x000fca000f8e30ff */
        /* <DEDUP_REMOVED lines=14> */
.L_x_2425:
[----:B--2---:R-:W-:Y:S01]  /*23790*/  DSETP.GTU.AND P0, PT, |R28|, +INF , PT ;  /* 0x7ff000001c00742a */ /* 0x004fe20003f0c200 */
[----:B------:R-:W-:-:S05]  /*237a0*/  ISETP.LT.U32.AND P2, PT, R22, R30, PT ;  /* 0x0000001e1600720c */ /* 0x000fca0003f41070 */
[----:B------:R-:W-:-:S13]  /*237b0*/  ISETP.LT.OR.EX P0, PT, R23, R31, !P0, P2 ;  /* 0x0000001f1700720c */ /* 0x000fda0004701720 */
.L_x_2426:
[----:B------:R-:W-:Y:S05]  /*237c0*/  BSYNC B1 ;  /* 0x0000000000017941 */ /* 0x000fea0003800000 */
.L_x_2424:
        /* <DEDUP_REMOVED lines=16> */
.L_x_2428:
[----:B---3--:R-:W-:Y:S01]  /*238d0*/  DSETP.GTU.AND P0, PT, |R32|, +INF , PT ;  /* 0x7ff000002000742a */ /* 0x008fe20003f0c200 */
[----:B------:R-:W-:-:S05]  /*238e0*/  ISETP.LT.U32.AND P2, PT, R14, R34, PT ;  /* 0x000000220e00720c */ /* 0x000fca0003f41070 */
[----:B------:R-:W-:-:S13]  /*238f0*/  ISETP.LT.OR.EX P0, PT, R15, R35, !P0, P2 ;  /* 0x000000230f00720c */ /* 0x000fda0004701720 */
.L_x_2429:
[----:B------:R-:W-:Y:S05]  /*23900*/  BSYNC B1 ;  /* 0x0000000000017941 */ /* 0x000fea0003800000 */
.L_x_2427:
        /* <DEDUP_REMOVED lines=16> */
.L_x_2431:
[----:B----4-:R-:W-:Y:S01]  /*23a10*/  DSETP.GTU.AND P0, PT, |R36|, +INF , PT ;  /* 0x7ff000002400742a */ /* 0x010fe20003f0c200 */
[----:B------:R-:W-:-:S05]  /*23a20*/  ISETP.LT.U32.AND P2, PT, R10, R38, PT ;  /* 0x000000260a00720c */ /* 0x000fca0003f41070 */
[----:B------:R-:W-:-:S13]  /*23a30*/  ISETP.LT.OR.EX P0, PT, R11, R39, !P0, P2 ;  /* 0x000000270b00720c */ /* 0x000fda0004701720 */
.L_x_2432:
[----:B------:R-:W-:Y:S05]  /*23a40*/  BSYNC B1 ;  /* 0x0000000000017941 */ /* 0x000fea0003800000 */
.L_x_2430:
        /* <DEDUP_REMOVED lines=16> */
.L_x_2434:
[----:B------:R-:W-:Y:S01]  /*23b50*/  DSETP.GTU.AND P0, PT, |R40|, +INF , PT ;  /* 0x7ff000002800742a */ /* 0x000fe20003f0c200 */
[----:B------:R-:W-:-:S05]  /*23b60*/  ISETP.LT.U32.AND P2, PT, R6, R42, PT ;  /* 0x0000002a0600720c */ /* 0x000fca0003f41070 */
[----:B------:R-:W-:-:S13]  /*23b70*/  ISETP.LT.OR.EX P0, PT, R7, R43, !P0, P2 ;  /* 0x0000002b0700720c */ /* 0x000fda0004701720 */
.L_x_2435:
[----:B------:R-:W-:Y:S05]  /*23b80*/  BSYNC B1 ;  /* 0x0000000000017941 */ /* 0x000fea0003800000 */
.L_x_2433:
        /* <DEDUP_REMOVED lines=8> */
.L_x_2423:
[----:B------:R-:W-:Y:S05]  /*23c10*/  BSYNC B0 ;  /* 0x0000000000007941 */ /* 0x000fea0003800000 */
.L_x_2422:
[----:B------:R-:W-:Y:S02]  /*23c20*/  ISETP.GT.AND P0, PT, R26, 0x1, PT ;  /* 0x000000011a00780c */ /* 0x000fe40003f04270 */
[----:B------:R-:W-:-:S11]  /*23c30*/  SHF.R.S32.HI R26, RZ, 0x1, R26 ;  /* 0x00000001ff1a7819 */ /* 0x000fd6000001141a */
[----:B------:R-:W-:Y:S05]  /*23c40*/  @P0 BRA `(.L_x_2436) ;  /* 0xfffffff800700947 */ /* 0x000fea000383ffff */
.L_x_2421:
[----:B------:R-:W-:Y:S02]  /*23c50*/  ULDC UR4, c[0x0][0x240] ;  /* 0x0000900000047ab9 */ /* 0x000fe40000000800 */
[----:B------:R-:W-:-:S13]  /*23c60*/  ISETP.NE.AND P0, PT, RZ, UR4, PT ;  /* 0x00000004ff007c0c */ /* 0x000fda000bf05270 */
[----:B------:R-:W-:Y:S05]  /*23c70*/  @!P0 BRA `(.L_x_2437) ;  /* 0x0000000c005c8947 */ /* 0x000fea0003800000 */
[----:B------:R-:W-:Y:S01]  /*23c80*/  ISETP.GT.AND P0, PT, R27, 0x20, PT ;  /* 0x000000201b00780c */ /* 0x000fe20003f04270 */
[----:B------:R-:W-:-:S12]  /*23c90*/  IMAD.MOV.U32 R25, RZ, RZ, R27 ;  /* 0x000000ffff197224 */ /* 0x000fd800078e001b */
[----:B------:R-:W-:Y:S05]  /*23ca0*/  @!P0 BRA `(.L_x_2438) ;  /* 0x0000000400b48947 */ /* 0x000fea0003800000 */
[----:B------:R-:W-:Y:S01]  /*23cb0*/  LEA.HI R25, R27, R27, RZ, 0x1 ;  /* 0x0000001b1b197211 */ /* 0x000fe200078f08ff */
[----:B------:R3:W-:Y:S03]  /*23cc0*/  STS.128 [R45], R20 ;  /* 0x000000142d007388 */ /* 0x0007e60000000c00 */
[----:B------:R-:W-:Y:S01]  /*23cd0*/  SHF.R.S32.HI R26, RZ, 0x1, R25 ;  /* 0x00000001ff1a7819 */ /* 0x000fe20000011419 */
[----:B------:R3:W-:Y:S01]  /*23ce0*/  STS.128 [R45+0x10], R12 ;  /* 0x0000100c2d007388 */ /* 0x0007e20000000c00 */
[----:B------:R-:W-:Y:S02]  /*23cf0*/  IMAD.MOV.U32 R25, RZ, RZ, 0x20 ;  /* 0x00000020ff197424 */ /* 0x000fe400078e00ff */
[----:B------:R-:W-:Y:S01]  /*23d00*/  ISETP.GE.AND P0, PT, R26, 0x20, PT ;  /* 0x000000201a00780c */ /* 0x000fe20003f06270 */
[----:B------:R3:W-:Y:S04]  /*23d10*/  STS.128 [R45+0x20], R8 ;  /* 0x000020082d007388 */ /* 0x0007e80000000c00 */
[----:B------:R3:W-:Y:S08]  /*23d20*/  STS.128 [R45+0x30], R4 ;  /* 0x000030042d007388 */ /* 0x0007f00000000c00 */
[----:B------:R-:W-:Y:S05]  /*23d30*/  @!P0 BRA `(.L_x_2438) ;  /* 0x0000000400908947 */ /* 0x000fea0003800000 */
.L_x_2453:
[----:B------:R-:W-:Y:S01]  /*23d40*/  IMAD.IADD R28, R16, 0x1, R26 ;  /* 0x00000001101c7824 */ /* 0x000fe200078e021a */
[----:B------:R-:W-:Y:S04]  /*23d50*/  BAR.SYNC.DEFER_BLOCKING 0x0 ;  /* 0x0000000000007b1d */ /* 0x000fe80000010000 */
[----:B------:R-:W-:Y:S02]  /*23d60*/  ISETP.GE.U32.AND P0, PT, R28, R27, PT ;  /* 0x0000001b1c00720c */ /* 0x000fe40003f06070 */
[----:B------:R-:W-:Y:S02]  /*23d70*/  BSSY B0, `(.L_x_2439) ;  /* 0x000005c000007945 */ /* 0x000fe40003800000 */
[----:B------:R-:W-:-:S13]  /*23d80*/  ISETP.GE.U32.OR P0, PT, R16, R26, P0 ;  /* 0x0000001a1000720c */ /* 0x000fda0000706470 */
[----:B----4-:R-:W-:Y:S05]  /*23d90*/  @P0 BRA `(.L_x_2440) ;  /* 0x0000000400640947 */ /* 0x010fea0003800000 */
[----:B------:R-:W-:Y:S01]  /*23da0*/  IMAD R25, R26, 0x40, R45 ;  /* 0x000000401a197824 */ /* 0x000fe200078e022d */
[----:B------:R-:W-:Y:S01]  /*23db0*/  DSETP.GTU.AND P0, PT, |R20|, +INF , PT ;  /* 0x7ff000001400742a */ /* 0x000fe20003f0c200 */
[----:B------:R-:W-:Y:S03]  /*23dc0*/  BSSY B1, `(.L_x_2441) ;  /* 0x0000012000017945 */ /* 0x000fe60003800000 */
[----:B------:R4:W0:Y:S04]  /*23dd0*/  LDS.128 R40, [R25] ;  /* 0x0000000019287984 */ /* 0x0008280000000c00 */
[----:B------:R4:W0:Y:S04]  /*23de0*/  LDS.128 R28, [R25+0x10] ;  /* 0x00001000191c7984 */ /* 0x0008280000000c00 */
[----:B------:R4:W0:Y:S04]  /*23df0*/  LDS.128 R32, [R25+0x20] ;  /* 0x0000200019207984 */ /* 0x0008280000000c00 */
[----:B------:R4:W0:Y:S01]  /*23e00*/  LDS.128 R36, [R25+0x30] ;  /* 0x0000300019247984 */ /* 0x0008220000000c00 */
[----:B------:R-:W-:Y:S05]  /*23e10*/  @P0 BRA `(.L_x_2442) ;  /* 0x0000000000240947 */ /* 0x000fea0003800000 */
[C-C-:B0-----:R-:W-:Y:S01]  /*23e20*/  DSETP.NEU.AND P3, PT, R20.reuse, R40.reuse, PT ;  /* 0x000000281400722a */ /* 0x141fe20003f6d000 */
[----:B------:R-:W-:Y:S01]  /*23e30*/  ISETP.GE.U32.AND P0, PT, R22, R42, PT ;  /* 0x0000002a1600720c */ /* 0x000fe20003f06070 */
[----:B------:R-:W-:-:S03]  /*23e40*/  DSETP.GT.AND P2, PT, R20, R40, PT ;  /* 0x000000281400722a */ /* 0x000fc60003f44000 */
[----:B------:R-:W-:-:S03]  /*23e50*/  ISETP.GE.AND.EX P0, PT, R23, R43, PT, P0 ;  /* 0x0000002b1700720c */ /* 0x000fc60003f06300 */
[----:B----4-:R-:W-:-:S06]  /*23e60*/  SEL R25, RZ, 0xffffffff, !P2 ;  /* 0xffffffffff197807 */ /* 0x010fcc0005000000 */
[----:B------:R-:W-:-:S04]  /*23e70*/  @!P3 SEL R25, RZ, 0xffffffff, P0 ;  /* 0xffffffffff19b807 */ /* 0x000fc80000000000 */
[----:B------:R-:W-:-:S04]  /*23e80*/  LOP3.LUT R25, R25, 0x1, RZ, 0xc0, !PT ;  /* 0x0000000119197812 */ /* 0x000fc800078ec0ff */
[----:B------:R-:W-:Y:S01]  /*23e90*/  ISETP.EQ.U32.AND P0, PT, R25, 0x1, PT ;  /* 0x000000011900780c */ /* 0x000fe20003f02070 */
[----:B------:R-:W-:-:S12]  /*23ea0*/  BRA `(.L_x_2443) ;  /* 0x00000000000c7947 */ /* 0x000fd80003800000 */
.L_x_2442:
[----:B0-----:R-:W-:Y:S01]  /*23eb0*/  DSETP.GTU.AND P0, PT, |R40|, +INF , PT ;  /* 0x7ff000002800742a */ /* 0x001fe20003f0c200 */
[----:B------:R-:W-:-:S05]  /*23ec0*/  ISETP.LT.U32.AND P2, PT, R22, R42, PT ;  /* 0x0000002a1600720c */ /* 0x000fca0003f41070 */
[----:B------:R-:W-:-:S13]  /*23ed0*/  ISETP.LT.OR.EX P0, PT, R23, R43, !P0, P2 ;  /* 0x0000002b1700720c */ /* 0x000fda0004701720 */
.L_x_2443:
[----:B------:R-:W-:Y:S05]  /*23ee0*/  BSYNC B1 ;  /* 0x0000000000017941 */ /* 0x000fea0003800000 */
.L_x_2441:
[----:B------:R-:W-:Y:S01]  /*23ef0*/  DSETP.GTU.AND P2, PT, |R12|, +INF , PT ;  /* 0x7ff000000c00742a */ /* 0x000fe20003f4c200 */
[----:B------:R-:W-:Y:S01]  /*23f00*/  BSSY B1, `(.L_x_2444) ;  /* 0x0000012000017945 */ /* 0x000fe20003800000 */
[----:B--23--:R-:W-:Y:S02]  /*23f10*/  FSEL R20, R20, R40, P0 ;  /* 0x0000002814147208 */ /* 0x00cfe40000000000 */
        /* <DEDUP_REMOVED lines=13> */
.L_x_2445:
[----:B------:R-:W-:Y:S01]  /*23ff0*/  DSETP.GTU.AND P0, PT, |R28|, +INF , PT ;  /* 0x7ff000001c00742a */ /* 0x000fe20003f0c200 */
[----:B------:R-:W-:-:S05]  /*24000*/  ISETP.LT.U32.AND P2, PT, R14, R30, PT ;  /* 0x0000001e0e00720c */ /* 0x000fca0003f41070 */
[----:B------:R-:W-:-:S13]  /*24010*/  ISETP.LT.OR.EX P0, PT, R15, R31, !P0, P2 ;  /* 0x0000001f0f00720c */ /* 0x000fda0004701720 */
.L_x_2446:
[----:B------:R-:W-:Y:S05]  /*24020*/  BSYNC B1 ;  /* 0x0000000000017941 */ /* 0x000fea0003800000 */
.L_x_2444:
        /* <DEDUP_REMOVED lines=16> */
.L_x_2448:
[----:B------:R-:W-:Y:S01]  /*24130*/  DSETP.GTU.AND P0, PT, |R32|, +INF , PT ;  /* 0x7ff000002000742a */ /* 0x000fe20003f0c200 */
[----:B------:R-:W-:-:S05]  /*24140*/  ISETP.LT.U32.AND P2, PT, R10, R34, PT ;  /* 0x000000220a00720c */ /* 0x000fca0003f41070 */
[----:B------:R-:W-:-:S13]  /*24150*/  ISETP.LT.OR.EX P0, PT, R11, R35, !P0, P2 ;  /* 0x000000230b00720c */ /* 0x000fda0004701720 */
.L_x_2449:
[----:B------:R-:W-:Y:S05]  /*24160*/  BSYNC B1 ;  /* 0x0000000000017941 */ /* 0x000fea0003800000 */
.L_x_2447:
        /* <DEDUP_REMOVED lines=16> */
.L_x_2451:
[----:B------:R-:W-:Y:S01]  /*24270*/  DSETP.GTU.AND P0, PT, |R36|, +INF , PT ;  /* 0x7ff000002400742a */ /* 0x000fe20003f0c200 */
[----:B------:R-:W-:-:S05]  /*24280*/  ISETP.LT.U32.AND P2, PT, R6, R38, PT ;  /* 0x000000260600720c */ /* 0x000fca0003f41070 */
[----:B------:R-:W-:-:S13]  /*24290*/  ISETP.LT.OR.EX P0, PT, R7, R39, !P0, P2 ;  /* 0x000000270700720c */ /* 0x000fda0004701720 */
.L_x_2452:
[----:B------:R-:W-:Y:S05]  /*242a0*/  BSYNC B1 ;  /* 0x0000000000017941 */ /* 0x000fea0003800000 */
.L_x_2450:
        /* <DEDUP_REMOVED lines=8> */
.L_x_2440:
[----:B------:R-:W-:Y:S05]  /*24330*/  BSYNC B0 ;  /* 0x0000000000007941 */ /* 0x000fea0003800000 */
.L_x_2439:
[----:B------:R-:W-:-:S04]  /*24340*/  SHF.R.S32.HI R26, RZ, 0x1, R26 ;  /* 0x00000001ff1a7819 */ /* 0x000fc8000001141a */
[----:B------:R-:W-:-:S13]  /*24350*/  ISETP.GE.AND P0, PT, R26, 0x20, PT ;  /* 0x000000201a00780c */ /* 0x000fda0003f06270 */
[----:B------:R-:W-:Y:S05]  /*24360*/  @P0 BRA `(.L_x_2453) ;  /* 0xfffffff800740947 */ /* 0x000fea000383ffff */
[----:B----4-:R-:W-:-:S07]  /*24370*/  IMAD.MOV.U32 R25, RZ, RZ, 0x20 ;  /* 0x00000020ff197424 */ /* 0x010fce00078e00ff */
.L_x_2438:
[----:B------:R-:W-:Y:S01]  /*24380*/  BAR.SYNC.DEFER_BLOCKING 0x0 ;  /* 0x0000000000007b1d */ /* 0x000fe20000010000 */
[----:B------:R-:W-:-:S13]  /*24390*/  ISETP.GE.AND P0, PT, R25, 0x2, PT ;  /* 0x000000021900780c */ /* 0x000fda0003f06270 */
[----:B------:R-:W-:Y:S05]  /*243a0*/  @!P0 BRA `(.L_x_2437) ;  /* 0x0000000400908947 */ /* 0x000fea0003800000 */
[----:B------:R-:W-:-:S07]  /*243b0*/  IMAD.MOV.U32 R31, RZ, RZ, 0x1 ;  /* 0x00000001ff1f7424 */ /* 0x000fce00078e00ff */
.L_x_2466:
[----:B------:R-:W-:Y:S01]  /*243c0*/  DSETP.GTU.AND P0, PT, |R20|, +INF , PT ;  /* 0x7ff000001400742a */ /* 0x000fe20003f0c200 */
[----:B------:R4:W0:Y:S01]  /*243d0*/  SHFL.DOWN PT, R27, R21, R31, 0x1f ;  /* 0x08001f1f151b7589 */ /* 0x00082200000e0000 */
[----:B------:R-:W-:Y:S03]  /*243e0*/  BSSY B0, `(.L_x_2454) ;  /* 0x0000011000007945 */ /* 0x000fe60003800000 */
[----:B------:R4:W0:Y:S04]  /*243f0*/  SHFL.DOWN PT, R26, R20, R31, 0x1f ;  /* 0x08001f1f141a7589 */ /* 0x00082800000e0000 */
[----:B------:R4:W0:Y:S04]  /*24400*/  SHFL.DOWN PT, R30, R23, R31, 0x1f ;  /* 0x08001f1f171e7589 */ /* 0x00082800000e0000 */
[----:B------:R4:W0:Y:S01]  /*24410*/  SHFL.DOWN PT, R33, R22, R31, 0x1f ;  /* 0x08001f1f16217589 */ /* 0x00082200000e0000 */
        /* <DEDUP_REMOVED lines=10> */
.L_x_2455:
[----:B0-----:R-:W-:Y:S01]  /*244c0*/  DSETP.GTU.AND P0, PT, |R26|, +INF , PT ;  /* 0x7ff000001a00742a */ /* 0x001fe20003f0c200 */
[----:B------:R-:W-:-:S05]  /*244d0*/  ISETP.LT.U32.AND P2, PT, R22, R33, PT ;  /* 0x000000211600720c */ /* 0x000fca0003f41070 */
[----:B------:R-:W-:-:S13]  /*244e0*/  ISETP.LT.OR.EX P0, PT, R23, R30, !P0, P2 ;  /* 0x0000001e1700720c */ /* 0x000fda0004701720 */
.L_x_2456:
[----:B------:R-:W-:Y:S05]  /*244f0*/  BSYNC B0 ;  /* 0x0000000000007941 */ /* 0x000fea0003800000 */
.L_x_2454:
[----:B------:R-:W-:Y:S01]  /*24500*/  DSETP.GTU.AND P2, PT, |R12|, +INF , PT ;  /* 0x7ff000000c00742a */ /* 0x000fe20003f4c200 */
[----:B------:R0:W0:Y:S01]  /*24510*/  SHFL.DOWN PT, R29, R13, R31, 0x1f ;  /* 0x08001f1f0d1d7589 */ /* 0x00002200000e0000 */
[----:B------:R-:W-:Y:S01]  /*24520*/  BSSY B0, `(.L_x_2457) ;  /* 0x0000015000007945 */ /* 0x000fe20003800000 */
[----:B--234-:R-:W-:Y:S02]  /*24530*/  FSEL R20, R20, R26, P0 ;  /* 0x0000001a14147208 */ /* 0x01cfe40000000000 */
[----:B------:R2:W3:Y:S01]  /*24540*/  SHFL.DOWN PT, R28, R12, R31, 0x1f ;  /* 0x08001f1f0c1c7589 */ /* 0x0004e200000e0000 */
[----:B------:R-:W-:Y:S02]  /*24550*/  FSEL R21, R21, R27, P0 ;  /* 0x0000001b15157208 */ /* 0x000fe40000000000 */
[----:B------:R-:W-:Y:S01]  /*24560*/  SEL R22, R22, R33, P0 ;  /* 0x0000002116167207 */ /* 0x000fe20000000000 */
[----:B------:R2:W4:Y:S01]  /*24570*/  SHFL.DOWN PT, R32, R15, R31, 0x1f ;  /* 0x08001f1f0f207589 */ /* 0x00052200000e0000 */
[----:B------:R-:W-:-:S03]  /*24580*/  SEL R23, R23, R30, P0 ;  /* 0x0000001e17177207 */ /* 0x000fc60000000000 */
[----:B------:R2:W0:Y:S01]  /*24590*/  SHFL.DOWN PT, R35, R14, R31, 0x1f ;  /* 0x08001f1f0e237589 */ /* 0x00042200000e0000 */
[----:B------:R-:W-:Y:S05]  /*245a0*/  @P2 BRA `(.L_x_2458) ;  /* 0x0000000000242947 */ /* 0x000fea0003800000 */
[C-C-:B0--3--:R-:W-:Y:S01]  /*245b0*/  DSETP.NEU.AND P3, PT, R12.reuse, R28.reuse, PT ;  /* 0x0000001c0c00722a */ /* 0x149fe20003f6d000 */
[----:B------:R-:W-:Y:S01]  /*245c0*/  ISETP.GE.U32.AND P0, PT, R14, R35, PT ;  /* 0x000000230e00720c */ /* 0x000fe20003f06070 */
[----:B------:R-:W-:-:S03]  /*245d0*/  DSETP.GT.AND P2, PT, R12, R28, PT ;  /* 0x0000001c0c00722a */ /* 0x000fc60003f44000 */
[----:B----4-:R-:W-:-:S03]  /*245e0*/  ISETP.GE.AND.EX P0, PT, R15, R32, PT, P0 ;  /* 0x000000200f00720c */ /* 0x010fc60003f06300 */
[----:B------:R-:W-:-:S06]  /*245f0*/  SEL R16, RZ, 0xffffffff, !P2 ;  /* 0xffffffffff107807 */ /* 0x000fcc0005000000 */
[----:B------:R-:W-:-:S04]  /*24600*/  @!P3 SEL R16, RZ, 0xffffffff, P0 ;  /* 0xffffffffff10b807 */ /* 0x000fc80000000000 */
[----:B------:R-:W-:-:S04]  /*24610*/  LOP3.LUT R16, R16, 0x1, RZ, 0xc0, !PT ;  /* 0x0000000110107812 */ /* 0x000fc800078ec0ff */
[----:B------:R-:W-:Y:S01]  /*24620*/  ISETP.EQ.U32.AND P0, PT, R16, 0x1, PT ;  /* 0x000000011000780c */ /* 0x000fe20003f02070 */
[----:B------:R-:W-:-:S12]  /*24630*/  BRA `(.L_x_2459) ;  /* 0x00000000000c7947 */ /* 0x000fd80003800000 */
.L_x_2458:
[----:B0--3--:R-:W-:Y:S01]  /*24640*/  DSETP.GTU.AND P0, PT, |R28|, +INF , PT ;  /* 0x7ff000001c00742a */ /* 0x009fe20003f0c200 */
[----:B------:R-:W-:-:S05]  /*24650*/  ISETP.LT.U32.AND P2, PT, R14, R35, PT ;  /* 0x000000230e00720c */ /* 0x000fca0003f41070 */
[----:B----4-:R-:W-:-:S13]  /*24660*/  ISETP.LT.OR.EX P0, PT, R15, R32, !P0, P2 ;  /* 0x000000200f00720c */ /* 0x010fda0004701720 */
.L_x_2459:
[----:B------:R-:W-:Y:S05]  /*24670*/  BSYNC B0 ;  /* 0x0000000000007941 */ /* 0x000fea0003800000 */
.L_x_2457:
[----:B------:R-:W-:Y:S01]  /*24680*/  DSETP.GTU.AND P2, PT, |R8|, +INF , PT ;  /* 0x7ff000000800742a */ /* 0x000fe20003f4c200 */
[----:B------:R0:W3:Y:S01]  /*24690*/  SHFL.DOWN PT, R27, R9, R31, 0x1f ;  /* 0x08001f1f091b7589 */ /* 0x0000e200000e0000 */
[----:B------:R-:W-:Y:S01]  /*246a0*/  BSSY B0, `(.L_x_2460) ;  /* 0x0000015000007945 */ /* 0x000fe20003800000 */
[----:B--2---:R-:W-:Y:S02]  /*246b0*/  FSEL R12, R12, R28, P0 ;  /* 0x0000001c0c0c7208 */ /* 0x004fe40000000000 */
[----:B------:R0:W2:Y:S01]  /*246c0*/  SHFL.DOWN PT, R26, R8, R31, 0x1f ;  /* 0x08001f1f081a7589 */ /* 0x0000a200000e0000 */
[----:B------:R-:W-:Y:S02]  /*246d0*/  FSEL R13, R13, R29, P0 ;  /* 0x0000001d0d0d7208 */ /* 0x000fe40000000000 */
[----:B------:R-:W-:Y:S01]  /*246e0*/  SEL R14, R14, R35, P0 ;  /* 0x000000230e0e7207 */ /* 0x000fe20000000000 */
[----:B------:R0:W4:Y:S01]  /*246f0*/  SHFL.DOWN PT, R30, R11, R31, 0x1f ;  /* 0x08001f1f0b1e7589 */ /* 0x00012200000e0000 */
[----:B------:R-:W-:-:S03]  /*24700*/  SEL R15, R15, R32, P0 ;  /* 0x000000200f0f7207 */ /* 0x000fc60000000000 */
[----:B------:R0:W0:Y:S01]  /*24710*/  SHFL.DOWN PT, R33, R10, R31, 0x1f ;  /* 0x08001f1f0a217589 */ /* 0x00002200000e0000 */
[----:B------:R-:W-:Y:S05]  /*24720*/  @P2 BRA `(.L_x_2461) ;  /* 0x0000000000242947 */ /* 0x000fea0003800000 */
[C-C-:B--23--:R-:W-:Y:S01]  /*24730*/  DSETP.NEU.AND P3, PT, R8.reuse, R26.reuse, PT ;  /* 0x0000001a0800722a */ /* 0x14cfe20003f6d000 */
[----:B0-----:R-:W-:Y:S01]  /*24740*/  ISETP.GE.U32.AND P0, PT, R10, R33, PT ;  /* 0x000000210a00720c */ /* 0x001fe20003f06070 */
[----:B------:R-:W-:-:S03]  /*24750*/  DSETP.GT.AND P2, PT, R8, R26, PT ;  /* 0x0000001a0800722a */ /* 0x000fc60003f44000 */
[----:B----4-:R-:W-:-:S03]  /*24760*/  ISETP.GE.AND.EX P0, PT, R11, R30, PT, P0 ;  /* 0x0000001e0b00720c */ /* 0x010fc60003f06300 */
[----:B------:R-:W-:-:S06]  /*24770*/  SEL R16, RZ, 0xffffffff, !P2 ;  /* 0xffffffffff107807 */ /* 0x000fcc0005000000 */
[----:B------:R-:W-:-:S04]  /*24780*/  @!P3 SEL R16, RZ, 0xffffffff, P0 ;  /* 0xffffffffff10b807 */ /* 0x000fc80000000000 */
[----:B------:R-:W-:-:S04]  /*24790*/  LOP3.LUT R16, R16, 0x1, RZ, 0xc0, !PT ;  /* 0x0000000110107812 */ /* 0x000fc800078ec0ff */
[----:B------:R-:W-:Y:S01]  /*247a0*/  ISETP.EQ.U32.AND P0, PT, R16, 0x1, PT ;  /* 0x000000011000780c */ /* 0x000fe20003f02070 */
[----:B------:R-:W-:-:S12]  /*247b0*/  BRA `(.L_x_2462) ;  /* 0x00000000000c7947 */ /* 0x000fd80003800000 */
.L_x_2461:
[----:B--23--:R-:W-:Y:S01]  /*247c0*/  DSETP.GTU.AND P0, PT, |R26|, +INF , PT ;  /* 0x7ff000001a00742a */ /* 0x00cfe20003f0c200 */
[----:B0-----:R-:W-:-:S05]  /*247d0*/  ISETP.LT.U32.AND P2, PT, R10, R33, PT ;  /* 0x000000210a00720c */ /* 0x001fca0003f41070 */
[----:B----4-:R-:W-:-:S13]  /*247e0*/  ISETP.LT.OR.EX P0, PT, R11, R30, !P0, P2 ;  /* 0x0000001e0b00720c */ /* 0x010fda0004701720 */
.L_x_2462:
[----:B------:R-:W-:Y:S05]  /*247f0*/  BSYNC B0 ;  /* 0x0000000000007941 */ /* 0x000fea0003800000 */
.L_x_2460:
[----:B------:R-:W-:Y:S01]  /*24800*/  DSETP.GTU.AND P2, PT, |R4|, +INF , PT ;  /* 0x7ff000000400742a */ /* 0x000fe20003f4c200 */
[----:B------:R0:W2:Y:S01]  /*24810*/  SHFL.DOWN PT, R29, R5, R31, 0x1f ;  /* 0x08001f1f051d7589 */ /* 0x0000a200000e0000 */
[----:B------:R-:W-:Y:S01]  /*24820*/  BSSY B0, `(.L_x_2463) ;  /* 0x0000015000007945 */ /* 0x000fe20003800000 */
[----:B------:R-:W-:Y:S02]  /*24830*/  FSEL R8, R8, R26, P0 ;  /* 0x0000001a08087208 */ /* 0x000fe40000000000 */
[----:B------:R0:W3:Y:S01]  /*24840*/  SHFL.DOWN PT, R28, R4, R31, 0x1f ;  /* 0x08001f1f041c7589 */ /* 0x0000e200000e0000 */
        /* <DEDUP_REMOVED lines=15> */
.L_x_2464:
[----:B--23--:R-:W-:Y:S01]  /*24940*/  DSETP.GTU.AND P0, PT, |R28|, +INF , PT ;  /* 0x7ff000001c00742a */ /* 0x00cfe20003f0c200 */
[----:B0-----:R-:W-:-:S05]  /*24950*/  ISETP.LT.U32.AND P2, PT, R6, R35, PT ;  /* 0x000000230600720c */ /* 0x001fca0003f41070 */
[----:B----4-:R-:W-:-:S13]  /*24960*/  ISETP.LT.OR.EX P0, PT, R7, R32, !P0, P2 ;  /* 0x000000200700720c */ /* 0x010fda0004701720 */
.L_x_2465:
[----:B------:R-:W-:Y:S05]  /*24970*/  BSYNC B0 ;  /* 0x0000000000007941 */ /* 0x000fea0003800000 */
.L_x_2463:
[----:B------:R-:W-:Y:S01]  /*24980*/  IMAD.SHL.U32 R31, R31, 0x2, RZ ;  /* 0x000000021f1f7824 */ /* 0x000fe200078e00ff */
[----:B------:R-:W-:Y:S02]  /*24990*/  FSEL R4, R4, R28, P0 ;  /* 0x0000001c04047208 */ /* 0x000fe40000000000 */
[----:B------:R-:W-:Y:S02]  /*249a0*/  FSEL R5, R5, R29, P0 ;  /* 0x0000001d05057208 */ /* 0x000fe40000000000 */
[----:B------:R-:W-:Y:S02]  /*249b0*/  ISETP.GE.AND P2, PT, R31, R25, PT ;  /* 0x000000191f00720c */ /* 0x000fe40003f46270 */
[----:B------:R-:W-:Y:S02]  /*249c0*/  SEL R6, R6, R35, P0 ;  /* 0x0000002306067207 */ /* 0x000fe40000000000 */
[----:B------:R-:W-:-:S09]  /*249d0*/  SEL R7, R7, R32, P0 ;  /* 0x0000002007077207 */ /* 0x000fd20000000000 */
[----:B------:R-:W-:Y:S05]  /*249e0*/  @!P2 BRA `(.L_x_2466) ;  /* 0xfffffff80074a947 */ /* 0x000fea000383ffff */
.L_x_2437:
[----:B------:R-:W-:Y:S05]  /*249f0*/  @!P1 EXIT ;  /* 0x000000000000994d */ /* 0x000fea0003800000 */
[----:B------:R-:W-:Y:S01]  /*24a00*/  ULDC.U8 UR4, c[0x0][0x630] ;  /* 0x00018c0000047ab9 */ /* 0x000fe20000000000 */
[----:B------:R-:W-:Y:S02]  /*24a10*/  ISETP.NE.U32.AND P0, PT, R2, RZ, PT ;  /* 0x000000ff0200720c */ /* 0x000fe40003f05070 */
[----:B------:R-:W-:Y:S02]  /*24a20*/  ISETP.NE.AND P1, PT, RZ, UR4, PT ;  /* 0x00000004ff007c0c */ /* 0x000fe4000bf25270 */
[----:B------:R-:W-:-:S11]  /*24a30*/  ISETP.NE.AND.EX P0, PT, R0, RZ, PT, P0 ;  /* 0x000000ff0000720c */ /* 0x000fd60003f05300 */
[----:B------:R-:W-:Y:S05]  /*24a40*/  @!P1 BRA `(.L_x_2467) ;  /* 0x0000000000249947 */ /* 0x000fea0003800000 */
[----:B------:R-:W-:Y:S02]  /*24a50*/  ULDC.64 UR4, c[0x0][0x628] ;  /* 0x00018a0000047ab9 */ /* 0x000fe40000000a00 */
[----:B0-23--:R-:W-:Y:S02]  /*24a60*/  IADD3 R22, P2, R22, UR4, RZ ;  /* 0x0000000416167c10 */ /* 0x00dfe4000ff5e0ff */
[----:B------:R-:W-:Y:S02]  /*24a70*/  IADD3 R14, P3, R14, UR4, RZ ;  /* 0x000000040e0e7c10 */ /* 0x000fe4000ff7e0ff */
[----:B------:R-:W-:Y:S02]  /*24a80*/  IADD3 R10, P4, R10, UR4, RZ ;  /* 0x000000040a0a7c10 */ /* 0x000fe4000ff9e0ff */
[----:B------:R-:W-:Y:S02]  /*24a90*/  IADD3 R6, P5, R6, UR4, RZ ;  /* 0x0000000406067c10 */ /* 0x000fe4000ffbe0ff */
[----:B------:R-:W-:-:S02]  /*24aa0*/  IADD3.X R23, R23, UR5, RZ, P2, !PT ;  /* 0x0000000517177c10 */ /* 0x000fc400097fe4ff */
[----:B------:R-:W-:Y:S02]  /*24ab0*/  IADD3.X R15, R15, UR5, RZ, P3, !PT ;  /* 0x000000050f0f7c10 */ /* 0x000fe40009ffe4ff */
[----:B------:R-:W-:Y:S02]  /*24ac0*/  IADD3.X R11, R11, UR5, RZ, P4, !PT ;  /* 0x000000050b0b7c10 */ /* 0x000fe4000a7fe4ff */
[----:B------:R-:W-:-:S07]  /*24ad0*/  IADD3.X R7, R7, UR5, RZ, P5, !PT ;  /* 0x0000000507077c10 */ /* 0x000fce000affe4ff */
.L_x_2467:
[----:B------:R-:W-:Y:S05]  /*24ae0*/  @!P0 BRA `(.L_x_2468) ;  /* 0x0000000800fc8947 */ /* 0x000fea0003800000 */
[----:B------:R-:W-:Y:S02]  /*24af0*/  ULDC.U8 UR4, c[0x0][0x631] ;  /* 0x00018c4000047ab9 */ /* 0x000fe40000000000 */
[----:B------:R-:W-:Y:S01]  /*24b00*/  ISETP.NE.AND P2, PT, RZ, UR4, PT ;  /* 0x00000004ff007c0c */ /* 0x000fe2000bf45270 */
[----:B------:R-:W-:-:S12]  /*24b10*/  @!P1 BRA `(.L_x_2469) ;  /* 0x0000000400449947 */ /* 0x000fd80003800000 */
[----:B------:R-:W4:Y:S04]  /*24b20*/  LDG.E.64 R40, desc[UR60][R2.64+0x30] ;  /* 0x0000303c02287981 */ /* 0x000f28000c1e1b00 */
[----:B------:R-:W5:Y:S04]  /*24b30*/  LDG.E.64 R26, desc[UR60][R2.64] ;  /* 0x0000003c021a7981 */ /* 0x000f68000c1e1b00 */
[----:B------:R-:W2:Y:S04]  /*24b40*/  LDG.E.64 R38, desc[UR60][R2.64+0x38] ;  /* 0x0000383c02267981 */ /* 0x000ea8000c1e1b00 */
[----:B------:R-:W3:Y:S04]  /*24b50*/  LDG.E.64 R28, desc[UR60][R2.64+0x8] ;  /* 0x0000083c021c7981 */ /* 0x000ee8000c1e1b00 */
[----:B------:R-:W3:Y:S04]  /*24b60*/  LDG.E.64 R32, desc[UR60][R2.64+0x10] ;  /* 0x0000103c02207981 */ /* 0x000ee8000c1e1b00 */
[----:B------:R-:W3:Y:S04]  /*24b70*/  LDG.E.64 R36, desc[UR60][R2.64+0x20] ;  /* 0x0000203c02247981 */ /* 0x000ee8000c1e1b00 */
[----:B------:R-:W3:Y:S04]  /*24b80*/  LDG.E.64 R30, desc[UR60][R2.64+0x18] ;  /* 0x0000183c021e7981 */ /* 0x000ee8000c1e1b00 */
[----:B------:R-:W3:Y:S01]  /*24b90*/  LDG.E.64 R34, desc[UR60][R2.64+0x28] ;  /* 0x0000283c02227981 */ /* 0x000ee2000c1e1b00 */
[----:B------:R-:W-:Y:S01]  /*24ba0*/  PLOP3.LUT P1, PT, PT, PT, PT, 0x80, 0x0 ;  /* 0x000000000000781c */ /* 0x000fe20003f2f070 */
[----:B----4-:R-:W-:-:S02]  /*24bb0*/  DSETP.GTU.AND P4, PT, |R40|, +INF , PT ;  /* 0x7ff000002800742a */ /* 0x010fc40003f8c200 */
[----:B-----5:R-:W-:-:S12]  /*24bc0*/  DSETP.GTU.AND P3, PT, |R26|, +INF , PT ;  /* 0x7ff000001a00742a */ /* 0x020fd80003f6c200 */
[C-C-:B------:R-:W-:Y:S01]  /*24bd0*/  @!P4 DSETP.NEU.AND P5, PT, R40.reuse, R4.reuse, PT ;  /* 0x000000042800c22a */ /* 0x140fe20003fad000 */
[----:B--2---:R-:W-:Y:S01]  /*24be0*/  @!P4 ISETP.GE.U32.AND P6, PT, R38, R6, PT ;  /* 0x000000062600c20c */ /* 0x004fe20003fc6070 */
[----:B------:R-:W-:-:S03]  /*24bf0*/  @!P4 DSETP.GT.AND P0, PT, R40, R4, PT ;  /* 0x000000042800c22a */ /* 0x000fc60003f04000 */
[----:B------:R-:W-:Y:S02]  /*24c00*/  @!P4 ISETP.GE.AND.EX P6, PT, R39, R7, PT, P6 ;  /* 0x000000072700c20c */ /* 0x000fe40003fc6360 */
[----:B------:R-:W-:Y:S01]  /*24c10*/  @!P4 PLOP3.LUT P1, PT, P5, PT, PT, 0x80, 0x0 ;  /* 0x000000000000c81c */ /* 0x000fe20002f2f070 */
[----:B------:R-:W-:Y:S01]  /*24c20*/  @!P3 DSETP.NEU.AND P5, PT, R26, R20, PT ;  /* 0x000000141a00b22a */ /* 0x000fe20003fad000 */
[----:B------:R-:W-:Y:S02]  /*24c30*/  @!P4 SEL R16, RZ, 0xffffffff, !P0 ;  /* 0xffffffffff10c807 */ /* 0x000fe40004000000 */
[----:B------:R-:W-:-:S03]  /*24c40*/  PLOP3.LUT P0, PT, PT, PT, PT, 0x80, 0x0 ;  /* 0x000000000000781c */ /* 0x000fc60003f0f070 */
[----:B------:R-:W-:Y:S01]  /*24c50*/  @!P3 PLOP3.LUT P0, PT, P5, PT, PT, 0x80, 0x0 ;  /* 0x000000000000b81c */ /* 0x000fe20002f0f070 */
[----:B------:R-:W-:-:S05]  /*24c60*/  @!P3 DSETP.GT.AND P5, PT, R26, R20, PT ;  /* 0x000000141a00b22a */ /* 0x000fca0003fa4000 */
[----:B------:R-:W-:Y:S01]  /*24c70*/  @!P1 SEL R16, RZ, 0xffffffff, P6 ;  /* 0xffffffffff109807 */ /* 0x000fe20003000000 */
[----:B------:R-:W-:Y:S01]  /*24c80*/  @P4 DSETP.GTU.AND P1, PT, |R4|, +INF , PT ;  /* 0x7ff000000400442a */ /* 0x000fe20003f2c200 */
[----:B---3--:R-:W-:Y:S02]  /*24c90*/  @!P3 ISETP.GE.U32.AND P6, PT, R28, R22, PT ;  /* 0x000000161c00b20c */ /* 0x008fe40003fc6070 */
[----:B------:R-:W-:Y:S02]  /*24ca0*/  @!P3 SEL R0, RZ, 0xffffffff, !P5 ;  /* 0xffffffffff00b807 */ /* 0x000fe40006800000 */
[----:B------:R-:W-:Y:S02]  /*24cb0*/  @!P3 ISETP.GE.AND.EX P6, PT, R29, R23, PT, P6 ;  /* 0x000000171d00b20c */ /* 0x000fe40003fc6360 */
[----:B------:R-:W-:Y:S02]  /*24cc0*/  @P4 ISETP.LT.U32.AND P5, PT, R38, R6, PT ;  /* 0x000000062600420c */ /* 0x000fe40003fa1070 */
[----:B------:R-:W-:-:S02]  /*24cd0*/  @!P4 LOP3.LUT R16, R16, 0x1, RZ, 0xc0, !PT ;  /* 0x000000011010c812 */ /* 0x000fc400078ec0ff */
[----:B------:R-:W-:Y:S01]  /*24ce0*/  @!P0 SEL R0, RZ, 0xffffffff, P6 ;  /* 0xffffffffff008807 */ /* 0x000fe20003000000 */
[----:B------:R-:W-:Y:S01]  /*24cf0*/  DSETP.GTU.AND P6, PT, |R32|, +INF , PT ;  /* 0x7ff000002000742a */ /* 0x000fe20003fcc200 */
[----:B------:R-:W-:Y:S02]  /*24d00*/  @!P4 ISETP.EQ.U32.AND P0, PT, R16, 0x1, PT ;  /* 0x000000011000c80c */ /* 0x000fe40003f02070 */
[----:B------:R-:W-:Y:S01]  /*24d10*/  @P4 ISETP.LT.OR.EX P0, PT, R39, R7, !P1, P5 ;  /* 0x000000072700420c */ /* 0x000fe20004f01750 */
[----:B------:R-:W-:Y:S01]  /*24d20*/  @P3 DSETP.GTU.AND P5, PT, |R20|, +INF , PT ;  /* 0x7ff000001400342a */ /* 0x000fe20003fac200 */
[----:B------:R-:W-:Y:S02]  /*24d30*/  @!P3 LOP3.LUT R0, R0, 0x1, RZ, 0xc0, !PT ;  /* 0x000000010000b812 */ /* 0x000fe400078ec0ff */
[----:B------:R-:W-:Y:S02]  /*24d40*/  @P3 ISETP.LT.U32.AND P4, PT, R28, R22, PT ;  /* 0x000000161c00320c */ /* 0x000fe40003f81070 */
[----:B------:R-:W-:-:S02]  /*24d50*/  @!P3 ISETP.EQ.U32.AND P1, PT, R0, 0x1, PT ;  /* 0x000000010000b80c */ /* 0x000fc40003f22070 */
[----:B------:R-:W-:Y:S01]  /*24d60*/  @P3 ISETP.LT.OR.EX P1, PT, R29, R23, !P5, P4 ;  /* 0x000000171d00320c */ /* 0x000fe20006f21740 */
[----:B------:R-:W-:Y:S01]  /*24d70*/  DSETP.GTU.AND P3, PT, |R36|, +INF , PT ;  /* 0x7ff000002400742a */ /* 0x000fe20003f6c200 */
[----:B------:R-:W-:Y:S01]  /*24d80*/  FSEL R16, R40, R4, P0 ;  /* 0x0000000428107208 */ /* 0x000fe20000000000 */
[C-C-:B------:R-:W-:Y:S01]  /*24d90*/  @!P6 DSETP.NEU.AND P4, PT, R32.reuse, R12.reuse, PT ;  /* 0x0000000c2000e22a */ /* 0x140fe20003f8d000 */
[----:B0-----:R-:W-:Y:S01]  /*24da0*/  FSEL R5, R41, R5, P0 ;  /* 0x0000000529057208 */ /* 0x001fe20000000000 */
[----:B------:R-:W-:Y:S01]  /*24db0*/  @!P6 DSETP.GT.AND P5, PT, R32, R12, PT ;  /* 0x0000000c2000e22a */ /* 0x000fe20003fa4000 */
[----:B------:R-:W-:Y:S02]  /*24dc0*/  SEL R6, R38, R6, P0 ;  /* 0x0000000626067207 */ /* 0x000fe40000000000 */
[----:B------:R-:W-:Y:S02]  /*24dd0*/  SEL R7, R39, R7, P0 ;  /* 0x0000000727077207 */ /* 0x000fe40000000000 */
[----:B------:R-:W-:-:S02]  /*24de0*/  PLOP3.LUT P0, PT, PT, PT, PT, 0x80, 0x0 ;  /* 0x000000000000781c */ /* 0x000fc40003f0f070 */
[----:B------:R-:W-:Y:S02]  /*24df0*/  @!P6 PLOP3.LUT P0, PT, P4, PT, PT, 0x80, 0x0 ;  /* 0x000000000000e81c */ /* 0x000fe4000270f070 */
[----:B------:R-:W-:Y:S01]  /*24e00*/  @!P6 SEL R0, RZ, 0xffffffff, !P5 ;  /* 0xffffffffff00e807 */ /* 0x000fe20006800000 */
[----:B------:R-:W-:Y:S01]  /*24e10*/  @!P3 DSETP.NEU.AND P4, PT, R36, R8, PT ;  /* 0x000000082400b22a */ /* 0x000fe20003f8d000 */
[----:B------:R-:W-:Y:S02]  /*24e20*/  PLOP3.LUT P5, PT, PT, PT, PT, 0x80, 0x0 ;  /* 0x000000000000781c */ /* 0x000fe40003faf070 */
[----:B------:R-:W-:Y:S02]  /*24e30*/  FSEL R20, R26, R20, P1 ;  /* 0x000000141a147208 */ /* 0x000fe40000800000 */
[----:B------:R-:W-:Y:S02]  /*24e40*/  FSEL R21, R27, R21, P1 ;  /* 0x000000151b157208 */ /* 0x000fe40000800000 */
[----:B------:R-:W-:-:S02]  /*24e50*/  @!P3 PLOP3.LUT P5, PT, P4, PT, PT, 0x80, 0x0 ;  /* 0x000000000000b81c */ /* 0x000fc400027af070 */
[----:B------:R-:W-:Y:S02]  /*24e60*/  @!P6 ISETP.GE.U32.AND P4, PT, R30, R14, PT ;  /* 0x0000000e1e00e20c */ /* 0x000fe40003f86070 */
[----:B------:R-:W-:Y:S02]  /*24e70*/  SEL R22, R28, R22, P1 ;  /* 0x000000161c167207 */ /* 0x000fe40000800000 */
[----:B------:R-:W-:Y:S02]  /*24e80*/  @!P6 ISETP.GE.AND.EX P4, PT, R31, R15, PT, P4 ;  /* 0x0000000f1f00e20c */ /* 0x000fe40003f86340 */
[----:B------:R-:W-:Y:S02]  /*24e90*/  SEL R23, R29, R23, P1 ;  /* 0x000000171d177207 */ /* 0x000fe40000800000 */
[----:B------:R-:W-:Y:S02]  /*24ea0*/  @!P0 SEL R0, RZ, 0xffffffff, P4 ;  /* 0xffffffffff008807 */ /* 0x000fe40002000000 */
[----:B------:R-:W-:Y:S01]  /*24eb0*/  @!P3 ISETP.GE.U32.AND P0, PT, R34, R10, PT ;  /* 0x0000000a2200b20c */ /* 0x000fe20003f06070 */
[----:B------:R-:W-:Y:S01]  /*24ec0*/  @!P3 DSETP.GT.AND P4, PT, R36, R8, PT ;  /* 0x000000082400b22a */ /* 0x000fe20003f84000 */
[----:B------:R-:W-:-:S02]  /*24ed0*/  @!P6 LOP3.LUT R0, R0, 0x1, RZ, 0xc0, !PT ;  /* 0x000000010000e812 */ /* 0x000fc400078ec0ff */
[----:B------:R-:W-:-:S03]  /*24ee0*/  @!P3 ISETP.GE.AND.EX P0, PT, R35, R11, PT, P0 ;  /* 0x0000000b2300b20c */ /* 0x000fc60003f06300 */
[----:B------:R-:W-:Y:S01]  /*24ef0*/  @!P3 SEL R4, RZ, 0xffffffff, !P4 ;  /* 0xffffffffff04b807 */ /* 0x000fe20006000000 */
[----:B------:R-:W-:Y:S01]  /*24f00*/  @P6 DSETP.GTU.AND P4, PT, |R12|, +INF , PT ;  /* 0x7ff000000c00642a */ /* 0x000fe20003f8c200 */
[----:B------:R-:W-:Y:S02]  /*24f10*/  @!P5 SEL R4, RZ, 0xffffffff, P0 ;  /* 0xffffffffff04d807 */ /* 0x000fe40000000000 */
[----:B------:R-:W-:Y:S02]  /*24f20*/  @P6 ISETP.LT.U32.AND P5, PT, R30, R14, PT ;  /* 0x0000000e1e00620c */ /* 0x000fe40003fa1070 */
[----:B------:R-:W-:Y:S02]  /*24f30*/  @!P6 ISETP.EQ.U32.AND P0, PT, R0, 0x1, PT ;  /* 0x000000010000e80c */ /* 0x000fe40003f02070 */
[----:B------:R-:W-:Y:S02]  /*24f40*/  @P6 ISETP.LT.OR.EX P0, PT, R31, R15, !P4, P5 ;  /* 0x0000000f1f00620c */ /* 0x000fe40006701750 */
[----:B------:R-:W-:Y:S01]  /*24f50*/  @!P3 LOP3.LUT R4, R4, 0x1, RZ, 0xc0, !PT ;  /* 0x000000010404b812 */ /* 0x000fe200078ec0ff */
[----:B------:R-:W-:Y:S01]  /*24f60*/  @P3 DSETP.GTU.AND P5, PT, |R8|, +INF , PT ;  /* 0x7ff000000800342a */ /* 0x000fe20003fac200 */
[----:B------:R-:W-:-:S02]  /*24f70*/  @P3 ISETP.LT.U32.AND P4, PT, R34, R10, PT ;  /* 0x0000000a2200320c */ /* 0x000fc40003f81070 */
[----:B------:R-:W-:Y:S01]  /*24f80*/  @!P3 ISETP.EQ.U32.AND P1, PT, R4, 0x1, PT ;  /* 0x000000010400b80c */ /* 0x000fe20003f22070 */
[----:B------:R-:W-:Y:S01]  /*24f90*/  IMAD.MOV.U32 R4, RZ, RZ, R16 ;  /* 0x000000ffff047224 */ /* 0x000fe200078e0010 */
[----:B------:R-:W-:Y:S02]  /*24fa0*/  FSEL R12, R32, R12, P0 ;  /* 0x0000000c200c7208 */ /* 0x000fe40000000000 */
[----:B------:R-:W-:Y:S02]  /*24fb0*/  @P3 ISETP.LT.OR.EX P1, PT, R35, R11, !P5, P4 ;  /* 0x0000000b2300320c */ /* 0x000fe40006f21740 */
[----:B------:R-:W-:Y:S02]  /*24fc0*/  FSEL R13, R33, R13, P0 ;  /* 0x0000000d210d7208 */ /* 0x000fe40000000000 */
[----:B------:R-:W-:Y:S02]  /*24fd0*/  SEL R14, R30, R14, P0 ;  /* 0x0000000e1e0e7207 */ /* 0x000fe40000000000 */
[----:B------:R-:W-:-:S02]  /*24fe0*/  SEL R15, R31, R15, P0 ;  /* 0x0000000f1f0f7207 */ /* 0x000fc40000000000 */
[----:B------:R-:W-:Y:S02]  /*24ff0*/  FSEL R8, R36, R8, P1 ;  /* 0x0000000824087208 */ /* 0x000fe40000800000 */
[----:B------:R-:W-:Y:S02]  /*25000*/  FSEL R9, R37, R9, P1 ;  /* 0x0000000925097208 */ /* 0x000fe40000800000 */
[----:B------:R-:W-:Y:S02]  /*25010*/  SEL R10, R34, R10, P1 ;  /* 0x0000000a220a7207 */ /* 0x000fe40000800000 */
[----:B------:R-:W-:-:S07]  /*25020*/  SEL R11, R35, R11, P1 ;  /* 0x0000000b230b7207 */ /* 0x000fce0000800000 */
.L_x_2469:
[----:B------:R-:W-:Y:S02]  /*25030*/  IMAD.MOV.U32 R26, RZ, RZ, R14 ;  /* 0x000000ffff1a7224 */ /* 0x000fe400078e000e */
[----:B------:R-:W-:Y:S02]  /*25040*/  IMAD.MOV.U32 R27, RZ, RZ, R15 ;  /* 0x000000ffff1b7224 */ /* 0x000fe400078e000f */
[----:B------:R-:W-:Y:S02]  /*25050*/  IMAD.MOV.U32 R28, RZ, RZ, R10 ;  /* 0x000000ffff1c7224 */ /* 0x000fe400078e000a */
[----:B------:R-:W-:Y:S02]  /*25060*/  IMAD.MOV.U32 R29, RZ, RZ, R11 ;  /* 0x000000ffff1d7224 */ /* 0x000fe400078e000b */
[----:B------:R-:W-:Y:S02]  /*25070*/  IMAD.MOV.U32 R30, RZ, RZ, R6 ;  /* 0x000000ffff1e7224 */ /* 0x000fe400078e0006 */
[----:B------:R-:W-:Y:S01]  /*25080*/  IMAD.MOV.U32 R31, RZ, RZ, R7 ;  /* 0x000000ffff1f7224 */ /* 0x000fe200078e0007 */
[----:B------:R-:W-:Y:S06]  /*25090*/  @!P2 BRA `(.L_x_2470) ;  /* 0x00000004006ca947 */ /* 0x000fec0003800000 */
[----:B------:R-:W4:Y:S02]  /*250a0*/  LDC R16, c[0x0][0x634] ;  /* 0x00018d00ff107b82 */ /* 0x000f240000000800 */
[----:B----4-:R-:W-:-:S04]  /*250b0*/  ISETP.NE.AND P0, PT, R16, 0x1, PT ;  /* 0x000000011000780c */ /* 0x010fc80003f05270 */
[----:B------:R-:W-:-:S09]  /*250c0*/  P2R R0, PR, RZ, 0x1 ;  /* 0x00000001ff007803 */ /* 0x000fd20000000000 */
        /* <DEDUP_REMOVED lines=16> */
[----:B-12---:R-:W-:Y:S05]  /*251d0*/  CALL.ABS.NOINC R2 ;  /* 0x0000000002007343 */ /* 0x006fea0003c00000 */
.L_x_2471:
        /* <DEDUP_REMOVED lines=21> */
[----:B-12-4-:R-:W-:Y:S05]  /*25330*/  CALL.ABS.NOINC R2 ;  /* 0x0000000002007343 */ /* 0x016fea0003c00000 */
.L_x_2472:
        /* <DEDUP_REMOVED lines=22> */
.L_x_2473:
        /* <DEDUP_REMOVED lines=22> */
.L_x_2474:
[----:B------:R-:W-:Y:S02]  /*25600*/  ULDC.64 UR4, c[0x0][0x600] ;  /* 0x0001800000047ab9 */ /* 0x000fe40000000a00 */
[----:B0-----:R-:W-:-:S05]  /*25610*/  IADD3 R2, P0, R17, UR4, RZ ;  /* 0x0000000411027c10 */ /* 0x001fca000ff1e0ff */
[----:B------:R-:W-:-:S05]  /*25620*/  IMAD.X R3, RZ, RZ, UR5, P0 ;  /* 0x00000005ff037e24 */ /* 0x000fca00080e06ff */
[----:B------:R-:W-:Y:S01]  /*25630*/  STG.E.64 desc[UR60][R2.64], R30 ;  /* 0x0000001e02007986 */ /* 0x000fe2000c101b3c */
[----:B------:R-:W-:Y:S05]  /*25640*/  EXIT ;  /* 0x000000000000794d */ /* 0x000fea0003800000 */
.L_x_2470:
[----:B------:R-:W-:Y:S04]  /*25650*/  STG.E.64 desc[UR60][R2.64], R20 ;  /* 0x0000001402007986 */ /* 0x000fe8000c101b3c */
[----:B------:R-:W-:Y:S04]  /*25660*/  STG.E.64 desc[UR60][R2.64+0x8], R22 ;  /* 0x0000081602007986 */ /* 0x000fe8000c101b3c */
[----:B------:R-:W-:Y:S04]  /*25670*/  STG.E.64 desc[UR60][R2.64+0x10], R12 ;  /* 0x0000100c02007986 */ /* 0x000fe8000c101b3c */
[----:B------:R-:W-:Y:S04]  /*25680*/  STG.E.64 desc[UR60][R2.64+0x18], R26 ;  /* 0x0000181a02007986 */ /* 0x000fe8000c101b3c */
[----:B------:R-:W-:Y:S04]  /*25690*/  STG.E.64 desc[UR60][R2.64+0x20], R8 ;  /* 0x0000200802007986 */ /* 0x000fe8000c101b3c */
[----:B------:R-:W-:Y:S04]  /*256a0*/  STG.E.64 desc[UR60][R2.64+0x28], R28 ;  /* 0x0000281c02007986 */ /* 0x000fe8000c101b3c */
[----:B------:R-:W-:Y:S04]  /*256b0*/  STG.E.64 desc[UR60][R2.64+0x30], R4 ;  /* 0x0000300402007986 */ /* 0x000fe8000c101b3c */
[----:B------:R-:W-:Y:S01]  /*256c0*/  STG.E.64 desc[UR60][R2.64+0x38], R30 ;  /* 0x0000381e02007986 */ /* 0x000fe2000c101b3c */
[----:B------:R-:W-:Y:S05]  /*256d0*/  EXIT ;  /* 0x000000000000794d */ /* 0x000fea0003800000 */
.L_x_2468:
        /* <DEDUP_REMOVED lines=17> */
.L_x_2476:
[----:B------:R-:W-:Y:S02]  /*257f0*/  CS2R R22, SRZ ;  /* 0x0000000000167805 */ /* 0x000fe4000001ff00 */
[----:B------:R-:W-:Y:S02]  /*25800*/  CS2R R14, SRZ ;  /* 0x00000000000e7805 */ /* 0x000fe4000001ff00 */
[----:B------:R-:W-:Y:S02]  /*25810*/  CS2R R10, SRZ ;  /* 0x00000000000a7805 */ /* 0x000fe4000001ff00 */
[----:B------:R-:W-:-:S07]  /*25820*/  CS2R R6, SRZ ;  /* 0x0000000000067805 */ /* 0x000fce000001ff00 */
.L_x_2475:
[----:B------:R-:W-:Y:S01]  /*25830*/  ULDC.U8 UR4, c[0x0][0x631] ;  /* 0x00018c4000047ab9 */ /* 0x000fe20000000000 */
[----:B------:R-:W-:Y:S01]  /*25840*/  IMAD.MOV.U32 R26, RZ, RZ, R14 ;  /* 0x000000ffff1a7224 */ /* 0x000fe200078e000e */
[----:B------:R-:W-:Y:S01]  /*25850*/  ISETP.NE.AND P0, PT, RZ, UR4, PT ;  /* 0x00000004ff007c0c */ /* 0x000fe2000bf05270 */
[----:B------:R-:W-:Y:S02]  /*25860*/  IMAD.MOV.U32 R27, RZ, RZ, R15 ;  /* 0x000000ffff1b7224 */ /* 0x000fe400078e000f */
[----:B------:R-:W-:Y:S02]  /*25870*/  IMAD.MOV.U32 R28, RZ, RZ, R10 ;  /* 0x000000ffff1c7224 */ /* 0x000fe400078e000a */
[----:B------:R-:W-:Y:S02]  /*25880*/  IMAD.MOV.U32 R29, RZ, RZ, R11 ;  /* 0x000000ffff1d7224 */ /* 0x000fe400078e000b */
[----:B------:R-:W-:Y:S02]  /*25890*/  IMAD.MOV.U32 R30, RZ, RZ, R6 ;  /* 0x000000ffff1e7224 */ /* 0x000fe400078e0006 */
[----:B------:R-:W-:-:S04]  /*258a0*/  IMAD.MOV.U32 R31, RZ, RZ, R7 ;  /* 0x000000ffff1f7224 */ /* 0x000fc800078e0007 */
[----:B------:R-:W-:Y:S05]  /*258b0*/  @!P0 BRA `(.L_x_2477) ;  /* 0x00000004006c8947 */ /* 0x000fea0003800000 */
        /* <DEDUP_REMOVED lines=20> */
.L_x_2478:
        /* <DEDUP_REMOVED lines=22> */
.L_x_2479:
        /* <DEDUP_REMOVED lines=22> */
.L_x_2480:
        /* <DEDUP_REMOVED lines=22> */
.L_x_2481:
[----:B------:R-:W-:Y:S02]  /*25e20*/  ULDC.64 UR4, c[0x0][0x600] ;  /* 0x0001800000047ab9 */ /* 0x000fe40000000a00 */
[----:B0-----:R-:W-:-:S05]  /*25e30*/  IADD3 R2, P0, R17, UR4, RZ ;  /* 0x0000000411027c10 */ /* 0x001fca000ff1e0ff */
[----:B------:R-:W-:-:S05]  /*25e40*/  IMAD.X R3, RZ, RZ, UR5, P0 ;  /* 0x00000005ff037e24 */ /* 0x000fca00080e06ff */
[----:B------:R-:W-:Y:S01]  /*25e50*/  STG.E.64 desc[UR60][R2.64], R30 ;  /* 0x0000001e02007986 */ /* 0x000fe2000c101b3c */
[----:B------:R-:W-:Y:S05]  /*25e60*/  EXIT ;  /* 0x000000000000794d */ /* 0x000fea0003800000 */
.L_x_2477:
        /* <DEDUP_REMOVED lines=16> */
.L_x_2482:
        /* <DEDUP_REMOVED lines=15> */
.L_x_2483:
        /* <DEDUP_REMOVED lines=15> */
.L_x_2484:
        /* <DEDUP_REMOVED lines=15> */
.L_x_2485:
[----:B------:R-:W-:Y:S05]  /*26240*/  EXIT ;  /* 0x000000000000794d */ /* 0x000fea0003800000 */
.L_x_2386:
        /* <DEDUP_REMOVED lines=26> */
.L_x_2486:
[----:B------:R-:W-:Y:S05]  /*263f0*/  @!P0 BRA `(.L_x_2487) ;  /* 0x0000000800f88947 */ /* 0x000fea0003800000 */
[----:B------:R-:W-:Y:S02]  /*26400*/  ULDC.U8 UR4, c[0x0][0x631] ;  /* 0x00018c4000047ab9 */ /* 0x000fe40000000000 */
[----:B------:R-:W-:Y:S01]  /*26410*/  ISETP.NE.AND P2, PT, RZ, UR4, PT ;  /* 0x00000004ff007c0c */ /* 0x000fe2000bf45270 */
[----:B------:R-:W-:-:S12]  /*26420*/  @!P1 BRA `(.L_x_2488) ;  /* 0x0000000400409947 */ /* 0x000fd80003800000 */
[----:B------:R-:W2:Y:S04]  /*26430*/  LDG.E.64 R40, desc[UR60][R2.64+0x30] ;  /* 0x0000303c02287981 */ /* 0x000ea8000c1e1b00 */
[----:B------:R-:W3:Y:S04]  /*26440*/  LDG.E.64 R26, desc[UR60][R2.64] ;  /* 0x0000003c021a7981 */ /* 0x000ee8000c1e1b00 */
[----:B------:R-:W4:Y:S04]  /*26450*/  LDG.E.64 R38, desc[UR60][R2.64+0x38] ;  /* 0x0000383c02267981 */ /* 0x000f28000c1e1b00 */
[----:B------:R-:W5:Y:S04]  /*26460*/  LDG.E.64 R28, desc[UR60][R2.64+0x8] ;  /* 0x0000083c021c7981 */ /* 0x000f68000c1e1b00 */
[----:B------:R-:W5:Y:S04]  /*26470*/  LDG.E.64 R32, desc[UR60][R2.64+0x10] ;  /* 0x0000103c02207981 */ /* 0x000f68000c1e1b00 */
[----:B------:R-:W5:Y:S04]  /*26480*/  LDG.E.64 R36, desc[UR60][R2.64+0x20] ;  /* 0x0000203c02247981 */ /* 0x000f68000c1e1b00 */
[----:B------:R-:W5:Y:S04]  /*26490*/  LDG.E.64 R30, desc[UR60][R2.64+0x18] ;  /* 0x0000183c021e7981 */ /* 0x000f68000c1e1b00 */
[----:B------:R-:W5:Y:S01]  /*264a0*/  LDG.E.64 R34, desc[UR60][R2.64+0x28] ;  /* 0x0000283c02227981 */ /* 0x000f62000c1e1b00 */
[----:B------:R-:W-:Y:S01]  /*264b0*/  PLOP3.LUT P1, PT, PT, PT, PT, 0x80, 0x0 ;  /* 0x000000000000781c */ /* 0x000fe20003f2f070 */
[----:B--2---:R-:W-:-:S02]  /*264c0*/  DSETP.GTU.AND P4, PT, |R40|, +INF , PT ;  /* 0x7ff000002800742a */ /* 0x004fc40003f8c200 */
[----:B---3--:R-:W-:-:S12]  /*264d0*/  DSETP.GTU.AND P3, PT, |R26|, +INF , PT ;  /* 0x7ff000001a00742a */ /* 0x008fd80003f6c200 */
[C-C-:B------:R-:W-:Y:S01]  /*264e0*/  @!P4 DSETP.NEU.AND P5, PT, R40.reuse, R20.reuse, PT ;  /* 0x000000142800c22a */ /* 0x140fe20003fad000 */
[----:B----4-:R-:W-:Y:S01]  /*264f0*/  @!P4 ISETP.GE.U32.AND P6, PT, R38, R22, PT ;  /* 0x000000162600c20c */ /* 0x010fe20003fc6070 */
        /* <DEDUP_REMOVED lines=10> */
[----:B-----5:R-:W-:Y:S02]  /*265a0*/  @!P3 ISETP.GE.U32.AND P6, PT, R28, R6, PT ;  /* 0x000000061c00b20c */ /* 0x020fe40003fc6070 */
        /* <DEDUP_REMOVED lines=16> */
[----:B------:R-:W-:Y:S01]  /*266b0*/  FSEL R21, R41, R21, P0 ;  /* 0x0000001529157208 */ /* 0x000fe20000000000 */
        /* <DEDUP_REMOVED lines=29> */
[----:B------:R-:W-:Y:S02]  /*26890*/  @!P3 ISETP.EQ.U32.AND P1, PT, R16, 0x1, PT ;  /* 0x000000011000b80c */ /* 0x000fe40003f22070 */
        /* <DEDUP_REMOVED lines=9> */
.L_x_2488:
[----:B------:R-:W-:Y:S02]  /*26930*/  IMAD.MOV.U32 R26, RZ, RZ, R14 ;  /* 0x000000ffff1a7224 */ /* 0x000fe400078e000e */
[----:B------:R-:W-:Y:S02]  /*26940*/  IMAD.MOV.U32 R27, RZ, RZ, R15 ;  /* 0x000000ffff1b7224 */ /* 0x000fe400078e000f */
[----:B------:R-:W-:Y:S02]  /*26950*/  IMAD.MOV.U32 R28, RZ, RZ, R10 ;  /* 0x000000ffff1c7224 */ /* 0x000fe400078e000a */
        /* <DEDUP_REMOVED lines=24> */
.L_x_2490:
        /* <DEDUP_REMOVED lines=22> */
.L_x_2491:
        /* <DEDUP_REMOVED lines=22> */
.L_x_2492:
        /* <DEDUP_REMOVED lines=22> */
.L_x_2493:
[----:B------:R-:W-:Y:S02]  /*26f00*/  ULDC.64 UR4, c[0x0][0x600] ;  /* 0x0001800000047ab9 */ /* 0x000fe40000000a00 */
[----:B-1----:R-:W-:-:S05]  /*26f10*/  IADD3 R2, P0, R17, UR4, RZ ;  /* 0x0000000411027c10 */ /* 0x002fca000ff1e0ff */
[----:B------:R-:W-:-:S05]  /*26f20*/  IMAD.X R3, RZ, RZ, UR5, P0 ;  /* 0x00000005ff037e24 */ /* 0x000fca00080e06ff */
[----:B------:R-:W-:Y:S01]  /*26f30*/  STG.E.64 desc[UR60][R2.64], R22 ;  /* 0x0000001602007986 */ /* 0x000fe2000c101b3c */
[----:B------:R-:W-:Y:S05]  /*26f40*/  EXIT ;  /* 0x000000000000794d */ /* 0x000fea0003800000 */
.L_x_2489:
        /* <DEDUP_REMOVED lines=9> */
.L_x_2487:
        /* <DEDUP_REMOVED lines=17> */
.L_x_2495:
[----:B------:R-:W-:Y:S02]  /*270f0*/  CS2R R22, SRZ ;  /* 0x0000000000167805 */ /* 0x000fe4000001ff00 */
[----:B------:R-:W-:Y:S02]  /*27100*/  CS2R R14, SRZ ;  /* 0x00000000000e7805 */ /* 0x000fe4000001ff00 */
[----:B------:R-:W-:Y:S02]  /*27110*/  CS2R R10, SRZ ;  /* 0x00000000000a7805 */ /* 0x000fe4000001ff00 */
[----:B------:R-:W-:-:S07]  /*27120*/  CS2R R6, SRZ ;  /* 0x0000000000067805 */ /* 0x000fce000001ff00 */
.L_x_2494:
        /* <DEDUP_REMOVED lines=29> */
.L_x_2497:
        /* <DEDUP_REMOVED lines=22> */
.L_x_2498:
        /* <DEDUP_REMOVED lines=22> */
.L_x_2499:
        /* <DEDUP_REMOVED lines=22> */
.L_x_2500:
[----:B------:R-:W-:Y:S02]  /*27720*/  ULDC.64 UR4, c[0x0][0x600] ;  /* 0x0001800000047ab9 */ /* 0x000fe40000000a00 */
[----:B-1----:R-:W-:-:S05]  /*27730*/  IADD3 R2, P0, R17, UR4, RZ ;  /* 0x0000000411027c10 */ /* 0x002fca000ff1e0ff */
[----:B------:R-:W-:-:S05]  /*27740*/  IMAD.X R3, RZ, RZ, UR5, P0 ;  /* 0x00000005ff037e24 */ /* 0x000fca00080e06ff */
[----:B------:R-:W-:Y:S01]  /*27750*/  STG.E.64 desc[UR60][R2.64], R22 ;  /* 0x0000001602007986 */ /* 0x000fe2000c101b3c */
[----:B------:R-:W-:Y:S05]  /*27760*/  EXIT ;  /* 0x000000000000794d */ /* 0x000fea0003800000 */
.L_x_2496:
        /* <DEDUP_REMOVED lines=16> */
.L_x_2501:
        /* <DEDUP_REMOVED lines=15> */
.L_x_2502:
        /* <DEDUP_REMOVED lines=15> */
.L_x_2503:
        /* <DEDUP_REMOVED lines=15> */
.L_x_2504:
[----:B------:R-:W-:Y:S05]  /*27b40*/  EXIT ;  /* 0x000000000000794d */ /* 0x000fea0003800000 */
        .weak           $__internal_10_$__cuda_sm20_div_u64
        .type           $__internal_10_$__cuda_sm20_div_u64,@function
        .size           $__internal_10_$__cuda_sm20_div_u64,($__internal_11_$__cuda_sm20_rem_u64 - $__internal_10_$__cuda_sm20_div_u64)
$__internal_10_$__cuda_sm20_div_u64:
[----:B------:R-:W-:Y:S02]  /*27b50*/  IMAD.MOV.U32 R34, RZ, RZ, R0 ;  /* 0x000000ffff227224 */ /* 0x000fe400078e0000 */
[----:B------:R-:W-:-:S04]  /*27b60*/  IMAD.MOV.U32 R35, RZ, RZ, R3 ;  /* 0x000000ffff237224 */ /* 0x000fc800078e0003 */
[----:B------:R-:W0:Y:S08]  /*27b70*/  I2F.U64.RP R2, R34 ;  /* 0x0000002200027312 */ /* 0x000e300000309000 */
[----:B0-----:R-:W0:Y:S02]  /*27b80*/  MUFU.RCP R2, R2 ;  /* 0x0000000200027308 */ /* 0x001e240000001000 */
[----:B0-----:R-:W-:-:S06]  /*27b90*/  VIADD R30, R2, 0x1ffffffe ;  /* 0x1ffffffe021e7836 */ /* 0x001fcc0000000000 */
[----:B------:R-:W0:Y:S02]  /*27ba0*/  F2I.U64.TRUNC R30, R30 ;  /* 0x0000001e001e7311 */ /* 0x000e24000020d800 */
[----:B0-----:R-:W-:-:S04]  /*27bb0*/  IMAD.WIDE.U32 R32, R30, R0, RZ ;  /* 0x000000001e207225 */ /* 0x001fc800078e00ff */
[C---:B------:R-:W-:Y:S01]  /*27bc0*/  IMAD R27, R30.reuse, R3, R33 ;  /* 0x000000031e1b7224 */ /* 0x040fe200078e0221 */
[----:B------:R-:W-:Y:S01]  /*27bd0*/  IADD3 R39, P0, RZ, -R32, RZ ;  /* 0x80000020ff277210 */ /* 0x000fe20007f1e0ff */
[----:B------:R-:W-:Y:S02]  /*27be0*/  IMAD.MOV.U32 R33, RZ, RZ, R30 ;  /* 0x000000ffff217224 */ /* 0x000fe400078e001e */
        /* <DEDUP_REMOVED lines=47> */
[----:B------:R-:W-:-:S02]  /*27ee0*/  IADD3 R2, P3, R31, 0x1, RZ ;  /* 0x000000011f027810 */ /* 0x000fc40007f7e0ff */
[----:B------:R-:W-:Y:S02]  /*27ef0*/  SEL R32, R32, R38, P0 ;  /* 0x0000002620207207 */ /* 0x000fe40000000000 */
[----:B------:R-:W-:Y:S01]  /*27f00*/  ISETP.GE.U32.AND P0, PT, R35, R0, PT ;  /* 0x000000002300720c */ /* 0x000fe20003f06070 */
[----:B------:R-:W-:Y:S01]  /*27f10*/  IMAD.X R27, RZ, RZ, R30, P3 ;  /* 0x000000ffff1b7224 */ /* 0x000fe200018e061e */
[----:B------:R-:W-:Y:S02]  /*27f20*/  ISETP.NE.AND.EX P1, PT, R3, RZ, PT, P1 ;  /* 0x000000ff0300720c */ /* 0x000fe40003f25310 */
[----:B------:R-:W-:-:S04]  /*27f30*/  ISETP.GE.U32.AND.EX P0, PT, R32, R3, PT, P0 ;  /* 0x000000032000720c */ /* 0x000fc80003f06100 */
[----:B------:R-:W-:Y:S01]  /*27f40*/  SEL R2, R2, R31, P0 ;  /* 0x0000001f02027207 */ /* 0x000fe20000000000 */
[----:B------:R-:W-:Y:S01]  /*27f50*/  IMAD.MOV.U32 R31, RZ, RZ, 0x0 ;  /* 0x00000000ff1f7424 */ /* 0x000fe200078e00ff */
[----:B------:R-:W-:Y:S01]  /*27f60*/  SEL R27, R27, R30, P0 ;  /* 0x0000001e1b1b7207 */ /* 0x000fe20000000000 */
[----:B------:R-:W-:Y:S01]  /*27f70*/  IMAD.MOV.U32 R30, RZ, RZ, R37 ;  /* 0x000000ffff1e7224 */ /* 0x000fe200078e0025 */
[----:B------:R-:W-:Y:S02]  /*27f80*/  SEL R2, R2, 0xffffffff, P1 ;  /* 0xffffffff02027807 */ /* 0x000fe40000800000 */
[----:B------:R-:W-:Y:S01]  /*27f90*/  SEL R27, R27, 0xffffffff, P1 ;  /* 0xffffffff1b1b7807 */ /* 0x000fe20000800000 */
[----:B------:R-:W-:Y:S06]  /*27fa0*/  RET.REL.NODEC R30 `(_ZN2at6native13reduce_kernelILi128ELi4ENS0_8ReduceOpIdNS0_9ArgMaxOpsIdEEjlLi4ELi4EEEEEvT1_) ;  /* 0xfffffd801e147950 */ /* 0x000fec0003c3ffff */
        .weak           $__internal_11_$__cuda_sm20_rem_u64
        .type           $__internal_11_$__cuda_sm20_rem_u64,@function
        .size           $__internal_11_$__cuda_sm20_rem_u64,(.L_x_6968 - $__internal_11_$__cuda_sm20_rem_u64)
$__internal_11_$__cuda_sm20_rem_u64:
        /* <DEDUP_REMOVED lines=64> */
.L_x_2505:
        /* <DEDUP_REMOVED lines=13> */
.L_x_6968:


//--------------------- .text._ZN2at6native13reduce_kernelILi512ELi1ENS0_8ReduceOpIsNS0_9ArgMaxOpsIsEEjlLi4ELi4EEEEEvT1_ --------------------------
	.section	.text._ZN2at6native13reduce_kernelILi512ELi1ENS0_8ReduceOpIsNS0_9ArgMaxOpsIsEEjlLi4ELi4EEEEEvT1_,"ax",@progbits
	.align	128
        .global         _ZN2at6native13reduce_kernelILi512ELi1ENS0_8ReduceOpIsNS0_9ArgMaxOpsIsEEjlLi4ELi4EEEEEvT1_
        .type           _ZN2at6native13reduce_kernelILi512ELi1ENS0_8ReduceOpIsNS0_9ArgMaxOpsIsEEjlLi4ELi4EEEEEvT1_,@function
        .size           _ZN2at6native13reduce_kernelILi512ELi1ENS0_8ReduceOpIsNS0_9ArgMaxOpsIsEEjlLi4ELi4EEEEEvT1_,(.L_x_6970 - _ZN2at6native13reduce_kernelILi512ELi1ENS0_8ReduceOpIsNS0_9ArgMaxOpsIsEEjlLi4ELi4EEEEEvT1_)
        .other          _ZN2at6native13reduce_kernelILi512ELi1ENS0_8ReduceOpIsNS0_9ArgMaxOpsIsEEjlLi4ELi4EEEEEvT1_,@"STO_CUDA_ENTRY STV_DEFAULT"
_ZN2at6native13reduce_kernelILi512ELi1ENS0_8ReduceOpIsNS0_9ArgMaxOpsIsEEjlLi4ELi4EEEEEvT1_:
.text._ZN2at6native13reduce_kernelILi512ELi1ENS0_8ReduceOpIsNS0_9ArgMaxOpsIsEEjlLi4ELi4EEEEEvT1_:
        /* <DEDUP_REMOVED lines=285> */
[----:B------:R-:W-:-:S08]  /*11d0*/  ULDC UR4, c[0x0][0x528] ;  /* 0x00014a0000047ab9 */ /* 0x000fd00000000800 */
[----:B------:R-:W-:-:S05]  /*11e0*/  IMAD.HI.U32 R6, R13, UR7, R12 ;  /* 0x000000070d067c27 */ /* 0x000fca000f8e000c */
[----:B------:R-:W-:Y:S01]  /*11f0*/  SHF.R.U32.HI R6, RZ, UR4, R6 ;  /* 0x00000004ff067c19 */ /* 0x000fe20008011606 */
[----:B------:R-:W-:-:S04]  /*1200*/  ULDC UR4, c[0x0][0x5f0] ;  /* 0x00017c0000047ab9 */ /* 0x000fc80000000800 */
[----:B------:R-:W-:-:S04]  /*1210*/  IMAD.MOV R12, RZ, RZ, -R6 ;  /* 0x000000ffff0c7224 */ /* 0x000fc800078e0a06 */
[----:B------:R-:W-:-:S04]  /*1220*/  IMAD R12, R12, UR6, R13 ;  /* 0x000000060c0c7c24 */ /* 0x000fc8000f8e020d */
[----:B------:R-:W-:-:S07]  /*1230*/  IMAD R7, R12, UR4, R7 ;  /* 0x000000040c077c24 */ /* 0x000fce000f8e0207 */
.L_x_2506:
[----:B------:R-:W-:Y:S01]  /*1240*/  ULDC UR4, c[0x0][0x22c] ;  /* 0x00008b0000047ab9 */ /* 0x000fe20000000800 */
[----:B------:R-:W-:Y:S01]  /*1250*/  ULDC.64 UR36, c[0x0][0x208] ;  /* 0x0000820000247ab9 */ /* 0x000fe20000000a00 */
[----:B------:R-:W-:Y:S01]  /*1260*/  IMAD.U32 R23, RZ, RZ, UR4 ;  /* 0x00000004ff177e24 */ /* 0x000fe2000f8e00ff */
[----:B------:R-:W-:Y:S01]  /*1270*/  ULDC UR4, c[0x0][0x230] ;  /* 0x00008c0000047ab9 */ /* 0x000fe20000000800 */
[----:B------:R-:W-:Y:S01]  /*1280*/  BSSY B0, `(.L_x_2507) ;  /* 0x0000bd7000007945 */ /* 0x000fe20003800000 */
[----:B------:R-:W-:Y:S02]  /*1290*/  IMAD.MOV.U32 R12, RZ, RZ, RZ ;  /* 0x000000ffff0c7224 */ /* 0x000fe400078e00ff */
[----:B------:R-:W-:Y:S01]  /*12a0*/  ISETP.GE.U32.AND P0, PT, R8, R23, PT ;  /* 0x000000170800720c */ /* 0x000fe20003f06070 */
[----:B------:R-:W-:-:S03]  /*12b0*/  IMAD.MOV.U32 R6, RZ, RZ, RZ ;  /* 0x000000ffff067224 */ /* 0x000fc600078e00ff */
[----:B------:R-:W-:Y:S02]  /*12c0*/  ISETP.GE.U32.OR P0, PT, R3, UR4, P0 ;  /* 0x0000000403007c0c */ /* 0x000fe40008706470 */
[----:B------:R-:W-:-:S11]  /*12d0*/  PRMT R3, RZ, 0x7610, R3 ;  /* 0x00007610ff037816 */ /* 0x000fd60000000003 */
[----:B------:R-:W-:Y:S05]  /*12e0*/  @P0 BRA `(.L_x_2508) ;  /* 0x000000bc00400947 */ /* 0x000fea0003800000 */
[----:B------:R-:W-:Y:S01]  /*12f0*/  ULDC.U8 UR6, c[0x0][0x260] ;  /* 0x0000980000067ab9 */ /* 0x000fe20000000000 */
[----:B------:R-:W-:Y:S01]  /*1300*/  ULDC.64 UR4, c[0x0][0x5f8] ;  /* 0x00017e0000047ab9 */ /* 0x000fe20000000a00 */
[----:B------:R-:W-:Y:S02]  /*1310*/  ISETP.NE.AND P0, PT, RZ, UR6, PT ;  /* 0x00000006ff007c0c */ /* 0x000fe4000bf05270 */
[----:B------:R-:W-:-:S04]  /*1320*/  IADD3 R20, P1, R7, UR4, RZ ;  /* 0x0000000407147c10 */ /* 0x000fc8000ff3e0ff */
[----:B------:R-:W-:-:S07]  /*1330*/  IADD3.X R21, RZ, UR5, RZ, P1, !PT ;  /* 0x00000005ff157c10 */ /* 0x000fce0008ffe4ff */
[----:B------:R-:W-:Y:S05]  /*1340*/  @!P0 BRA `(.L_x_2509) ;  /* 0x0000000c006c8947 */ /* 0x000fea0003800000 */
[----:B------:R-:W0:Y:S01]  /*1350*/  LDC.U16 R18, c[0x0][0x218] ;  /* 0x00008600ff127b82 */ /* 0x000e220000000400 */
        /* <DEDUP_REMOVED lines=10> */
[----:B-1----:R-:W-:Y:S01]  /*1400*/  IMAD.MOV.U32 R9, RZ, RZ, R17 ;  /* 0x000000ffff097224 */ /* 0x002fe200078e0011 */
[----:B--2---:R-:W-:Y:S02]  /*1410*/  MOV R10, R12 ;  /* 0x0000000c000a7202 */ /* 0x004fe40000000f00 */
[----:B------:R-:W-:Y:S05]  /*1420*/  @!P0 BRA `(.L_x_2511) ;  /* 0x0000000000b88947 */ /* 0x000fea0003800000 */
        /* <DEDUP_REMOVED lines=14> */
.L_x_2515:
[----:B------:R-:W-:Y:S05]  /*1510*/  BSYNC B3 ;  /* 0x0000000000037941 */ /* 0x000fea0003800000 */
.L_x_2514:
[----:B------:R-:W-:-:S04]  /*1520*/  PRMT R2, R2, 0x9910, RZ ;  /* 0x0000991002027816 */ /* 0x000fc800000000ff */
[----:B------:R-:W-:-:S13]  /*1530*/  ISETP.NE.AND P0, PT, R2, RZ, PT ;  /* 0x000000ff0200720c */ /* 0x000fda0003f05270 */
[----:B------:R-:W-:Y:S05]  /*1540*/  @!P0 BRA `(.L_x_2513) ;  /* 0x0000000000548947 */ /* 0x000fea0003800000 */
[----:B------:R-:W-:Y:S01]  /*1550*/  IADD3 R3, P0, R5, -R16, RZ ;  /* 0x8000001005037210 */ /* 0x000fe20007f1e0ff */
[----:B------:R-:W-:-:S04]  /*1560*/  ULDC.U16 UR4, c[0x0][0x218] ;  /* 0x0000860000047ab9 */ /* 0x000fc80000000400 */
[----:B------:R-:W-:Y:S01]  /*1570*/  IMAD.X R2, RZ, RZ, -0x1, P0 ;  /* 0xffffffffff027424 */ /* 0x000fe200000e06ff */
[----:B------:R-:W-:-:S04]  /*1580*/  LEA R10, P0, R3, R20, 0x1 ;  /* 0x00000014030a7211 */ /* 0x000fc800078008ff */
[----:B------:R-:W-:Y:S02]  /*1590*/  LEA.HI.X R11, R3, R21, R2, 0x1, P0 ;  /* 0x00000015030b7211 */ /* 0x000fe400000f0c02 */
[----:B------:R-:W0:Y:S03]  /*15a0*/  LDC.64 R2, c[0x0][0x220] ;  /* 0x00008800ff027b82 */ /* 0x000e260000000a00 */
[----:B------:R-:W2:Y:S01]  /*15b0*/  LDG.E.U16 R10, desc[UR36][R10.64] ;  /* 0x000000240a0a7981 */ /* 0x000ea2000c1e1500 */
[----:B------:R-:W-:Y:S01]  /*15c0*/  UPRMT UR4, UR4, 0x9910, URZ ;  /* 0x0000991004047896 */ /* 0x000fe2000800003f */
[----:B------:R-:W-:-:S05]  /*15d0*/  IMAD.IADD R9, R5, 0x1, -R16 ;  /* 0x0000000105097824 */ /* 0x000fca00078e0a10 */
[----:B0-----:R-:W-:-:S04]  /*15e0*/  ISETP.GT.U32.AND P0, PT, R9, R2, PT ;  /* 0x000000020900720c */ /* 0x001fc80003f04070 */
[----:B------:R-:W-:-:S04]  /*15f0*/  ISETP.GT.AND.EX P0, PT, RZ, R3, PT, P0 ;  /* 0x00000003ff00720c */ /* 0x000fc80003f04300 */
[----:B------:R-:W-:Y:S02]  /*1600*/  SEL R6, RZ, 0xffffffff, !P0 ;  /* 0xffffffffff067807 */ /* 0x000fe40004000000 */
[----:B--2---:R-:W-:-:S04]  /*1610*/  PRMT R13, R10, 0x9910, RZ ;  /* 0x000099100a0d7816 */ /* 0x004fc800000000ff */
[C---:B------:R-:W-:Y:S02]  /*1620*/  ISETP.NE.AND P1, PT, R13.reuse, UR4, PT ;  /* 0x000000040d007c0c */ /* 0x040fe4000bf25270 */
[----:B------:R-:W-:-:S11]  /*1630*/  ISETP.LT.AND P0, PT, R13, UR4, PT ;  /* 0x000000040d007c0c */ /* 0x000fd6000bf01270 */
[----:B------:R-:W-:-:S04]  /*1640*/  @P1 SEL R6, RZ, 0xffffffff, !P0 ;  /* 0xffffffffff061807 */ /* 0x000fc80004000000 */
[----:B------:R-:W-:-:S04]  /*1650*/  LOP3.LUT R6, R6, 0x1, RZ, 0xc0, !PT ;  /* 0x0000000106067812 */ /* 0x000fc800078ec0ff */
[----:B------:R-:W-:-:S04]  /*1660*/  ISETP.NE.U32.AND P0, PT, R6, 0x1, PT ;  /* 0x000000010600780c */ /* 0x000fc80003f05070 */
[----:B------:R-:W-:Y:S02]  /*1670*/  SEL R7, R7, R10, !P0 ;  /* 0x0000000a07077207 */ /* 0x000fe40004000000 */
[----:B------:R-:W-:Y:S02]  /*1680*/  SEL R9, R9, R2, P0 ;  /* 0x0000000209097207 */ /* 0x000fe40000000000 */
[----:B------:R-:W-:-:S07]  /*1690*/  SEL R10, R3, RZ, !P0 ;  /* 0x000000ff030a7207 */ /* 0x000fce0004000000 */
.L_x_2513:
[----:B------:R-:W-:Y:S05]  /*16a0*/  BSYNC B2 ;  /* 0x0000000000027941 */ /* 0x000fea0003800000 */
.L_x_2512:
[C---:B------:R-:W-:Y:S02]  /*16b0*/  IADD3 R3, P0, -R16.reuse, 0x4, RZ ;  /* 0x0000000410037810 */ /* 0x040fe40007f1e1ff */
[C---:B------:R-:W-:Y:S02]  /*16c0*/  IADD3 R14, R16.reuse, -0x4, R23 ;  /* 0xfffffffc100e7810 */ /* 0x040fe40007ffe017 */
[----:B------:R-:W-:Y:S01]  /*16d0*/  LEA R20, P1, R3, R20, 0x1 ;  /* 0x0000001403147211 */ /* 0x000fe200078208ff */
[----:B------:R-:W-:Y:S01]  /*16e0*/  IMAD.X R2, RZ, RZ, -0x1, P0 ;  /* 0xffffffffff027424 */ /* 0x000fe200000e06ff */
[----:B------:R-:W-:-:S04]  /*16f0*/  IADD3 R6, -R16, 0x4, RZ ;  /* 0x0000000410067810 */ /* 0x000fc80007ffe1ff */
[----:B------:R-:W-:-:S07]  /*1700*/  LEA.HI.X R21, R3, R21, R2, 0x1, P1 ;  /* 0x0000001503157211 */ /* 0x000fce00008f0c02 */
.L_x_2511:
[----:B------:R-:W-:Y:S05]  /*1710*/  BSYNC B1 ;  /* 0x0000000000017941 */ /* 0x000fea0003800000 */
.L_x_2510:
[----:B------:R-:W-:Y:S01]  /*1720*/  SHF.L.U32 R19, R8, 0x2, RZ ;  /* 0x0000000208137819 */ /* 0x000fe200000006ff */
[----:B------:R-:W-:Y:S01]  /*1730*/  BSSY B1, `(.L_x_2516) ;  /* 0x0000051000017945 */ /* 0x000fe20003800000 */
[----:B------:R-:W-:Y:S01]  /*1740*/  ISETP.NE.AND P1, PT, RZ, UR27, PT ;  /* 0x0000001bff007c0c */ /* 0x000fe2000bf25270 */
[----:B------:R-:W-:Y:S01]  /*1750*/  IMAD.MOV.U32 R15, RZ, RZ, R18 ;  /* 0x000000ffff0f7224 */ /* 0x000fe200078e0012 */
[----:B------:R-:W-:Y:S01]  /*1760*/  ISETP.NE.AND P2, PT, R0, RZ, PT ;  /* 0x000000ff0000720c */ /* 0x000fe20003f45270 */
[----:B------:R-:W-:Y:S01]  /*1770*/  VIADD R3, R19, 0x3 ;  /* 0x0000000313037836 */ /* 0x000fe20000000000 */
[----:B------:R-:W-:Y:S01]  /*1780*/  MOV R22, R17 ;  /* 0x0000001100167202 */ /* 0x000fe20000000f00 */
[----:B------:R-:W-:Y:S02]  /*1790*/  IMAD.MOV.U32 R16, RZ, RZ, R17 ;  /* 0x000000ffff107224 */ /* 0x000fe400078e0011 */
[--C-:B------:R-:W-:Y:S01]  /*17a0*/  IMAD.MOV.U32 R11, RZ, RZ, R12.reuse ;  /* 0x000000ffff0b7224 */ /* 0x100fe200078e000c */
[----:B------:R-:W-:Y:S01]  /*17b0*/  ISETP.GE.U32.AND P0, PT, R3, R14, PT ;  /* 0x0000000e0300720c */ /* 0x000fe20003f06070 */
[----:B------:R-:W-:-:S02]  /*17c0*/  IMAD.MOV.U32 R13, RZ, RZ, R12 ;  /* 0x000000ffff0d7224 */ /* 0x000fc400078e000c */
[----:B------:R-:W-:-:S10]  /*17d0*/  IMAD.MOV.U32 R24, RZ, RZ, R18 ;  /* 0x000000ffff187224 */ /* 0x000fd400078e0012 */
[----:B------:R-:W-:Y:S05]  /*17e0*/  @P0 BRA `(.L_x_2517) ;  /* 0x0000000400140947 */ /* 0x000fea0003800000 */
[----:B------:R-:W-:Y:S01]  /*17f0*/  IMAD.MOV.U32 R22, RZ, RZ, R17 ;  /* 0x000000ffff167224 */ /* 0x000fe200078e0011 */
[----:B------:R-:W-:Y:S01]  /*1800*/  MOV R24, R18 ;  /* 0x0000001200187202 */ /* 0x000fe20000000f00 */
[----:B------:R-:W-:-:S07]  /*1810*/  IMAD.MOV.U32 R13, RZ, RZ, R12 ;  /* 0x000000ffff0d7224 */ /* 0x000fce00078e000c */
.L_x_2518:
[----:B------:R-:W-:Y:S01]  /*1820*/  IMAD.WIDE.U32 R2, R8, 0x8, R20 ;  /* 0x0000000808027825 */ /* 0x000fe200078e0014 */
[----:B------:R-:W-:Y:S01]  /*1830*/  PRMT R26, R7, 0x9910, RZ ;  /* 0x00009910071a7816 */ /* 0x000fe200000000ff */
[----:B------:R-:W-:-:S04]  /*1840*/  ULDC UR4, c[0x0][0x234] ;  /* 0x00008d0000047ab9 */ /* 0x000fc80000000800 */
[----:B------:R-:W2:Y:S01]  /*1850*/  LDG.E.64 R2, desc[UR36][R2.64] ;  /* 0x0000002402027981 */ /* 0x000ea2000c1e1b00 */
[----:B------:R-:W-:Y:S01]  /*1860*/  PRMT R28, R24, 0x9910, RZ ;  /* 0x00009910181c7816 */ /* 0x000fe200000000ff */
[----:B------:R-:W-:Y:S01]  /*1870*/  VIADD R8, R8, UR4 ;  /* 0x0000000408087c36 */ /* 0x000fe20008000000 */
[----:B--2---:R-:W-:-:S04]  /*1880*/  PRMT R23, R2, 0x9910, RZ ;  /* 0x0000991002177816 */ /* 0x004fc800000000ff */
[CC--:B------:R-:W-:Y:S02]  /*1890*/  ISETP.NE.AND P6, PT, R26.reuse, R23.reuse, PT ;  /* 0x000000171a00720c */ /* 0x0c0fe40003fc5270 */
[----:B------:R-:W-:Y:S01]  /*18a0*/  ISETP.GT.AND P5, PT, R26, R23, PT ;  /* 0x000000171a00720c */ /* 0x000fe20003fa4270 */
[----:B------:R-:W-:Y:S01]  /*18b0*/  IMAD.IADD R26, R19, 0x1, R6 ;  /* 0x00000001131a7824 */ /* 0x000fe200078e0206 */
[----:B------:R-:W-:-:S04]  /*18c0*/  PRMT R23, R2, 0xbb32, RZ ;  /* 0x0000bb3202177816 */ /* 0x000fc800000000ff */
[----:B------:R-:W-:Y:S01]  /*18d0*/  ISETP.GE.U32.AND P0, PT, R9, R26, PT ;  /* 0x0000001a0900720c */ /* 0x000fe20003f06070 */
[----:B------:R-:W-:-:S03]  /*18e0*/  IMAD.MOV.U32 R19, RZ, RZ, R23 ;  /* 0x000000ffff137224 */ /* 0x000fc600078e0017 */
[----:B------:R-:W-:Y:S02]  /*18f0*/  ISETP.GE.AND.EX P0, PT, R10, RZ, PT, P0 ;  /* 0x000000ff0a00720c */ /* 0x000fe40003f06300 */
[CC--:B------:R-:W-:Y:S02]  /*1900*/  ISETP.NE.AND P4, PT, R28.reuse, R19.reuse, PT ;  /* 0x000000131c00720c */ /* 0x0c0fe40003f85270 */
[----:B------:R-:W-:Y:S01]  /*1910*/  ISETP.GT.AND P3, PT, R28, R19, PT ;  /* 0x000000131c00720c */ /* 0x000fe20003f64270 */
[----:B------:R-:W-:Y:S01]  /*1920*/  VIADD R19, R26, 0x1 ;  /* 0x000000011a137836 */ /* 0x000fe20000000000 */
[----:B------:R-:W-:Y:S02]  /*1930*/  SEL R23, RZ, 0xffffffff, P0 ;  /* 0xffffffffff177807 */ /* 0x000fe40000000000 */
[----:B------:R-:W-:Y:S02]  /*1940*/  @P6 SEL R23, RZ, 0xffffffff, !P5 ;  /* 0xffffffffff176807 */ /* 0x000fe40006800000 */
[----:B------:R-:W-:-:S02]  /*1950*/  ISETP.GE.U32.AND P0, PT, R22, R19, PT ;  /* 0x000000131600720c */ /* 0x000fc40003f06070 */
[----:B------:R-:W-:Y:S02]  /*1960*/  LOP3.LUT R23, R23, 0x1, RZ, 0xc0, !PT ;  /* 0x0000000117177812 */ /* 0x000fe400078ec0ff */
[----:B------:R-:W-:Y:S02]  /*1970*/  ISETP.GE.AND.EX P0, PT, R13, RZ, PT, P0 ;  /* 0x000000ff0d00720c */ /* 0x000fe40003f06300 */
[----:B------:R-:W-:Y:S02]  /*1980*/  PRMT R28, R18, 0x9910, RZ ;  /* 0x00009910121c7816 */ /* 0x000fe400000000ff */
[----:B------:R-:W-:Y:S02]  /*1990*/  SEL R25, RZ, 0xffffffff, P0 ;  /* 0xffffffffff197807 */ /* 0x000fe40000000000 */
[----:B------:R-:W-:Y:S02]  /*19a0*/  @P4 SEL R25, RZ, 0xffffffff, !P3 ;  /* 0xffffffffff194807 */ /* 0x000fe40005800000 */
[----:B------:R-:W-:-:S02]  /*19b0*/  ISETP.NE.U32.AND P4, PT, R23, 0x1, PT ;  /* 0x000000011700780c */ /* 0x000fc40003f85070 */
[----:B------:R-:W-:Y:S02]  /*19c0*/  PRMT R23, R3, 0x9910, RZ ;  /* 0x0000991003177816 */ /* 0x000fe400000000ff */
[----:B------:R-:W-:Y:S02]  /*19d0*/  LOP3.LUT R25, R25, 0x1, RZ, 0xc0, !PT ;  /* 0x0000000119197812 */ /* 0x000fe400078ec0ff */
[CC--:B------:R-:W-:Y:S02]  /*19e0*/  ISETP.NE.AND P6, PT, R28.reuse, R23.reuse, PT ;  /* 0x000000171c00720c */ /* 0x0c0fe40003fc5270 */
[----:B------:R-:W-:Y:S01]  /*19f0*/  ISETP.GT.AND P5, PT, R28, R23, PT ;  /* 0x000000171c00720c */ /* 0x000fe20003fa4270 */
[----:B------:R-:W-:Y:S01]  /*1a00*/  VIADD R28, R26, 0x2 ;  /* 0x000000021a1c7836 */ /* 0x000fe20000000000 */
[----:B------:R-:W-:Y:S02]  /*1a10*/  ISETP.NE.U32.AND P3, PT, R25, 0x1, PT ;  /* 0x000000011900780c */ /* 0x000fe40003f65070 */
[----:B------:R-:W-:-:S02]  /*1a20*/  SEL R9, R9, R26, !P4 ;  /* 0x0000001a09097207 */ /* 0x000fc40006000000 */
[----:B------:R-:W-:Y:S02]  /*1a30*/  ISETP.GE.U32.AND P0, PT, R17, R28, PT ;  /* 0x0000001c1100720c */ /* 0x000fe40003f06070 */
[----:B------:R-:W-:Y:S02]  /*1a40*/  SEL R22, R22, R19, !P3 ;  /* 0x0000001316167207 */ /* 0x000fe40005800000 */
[----:B------:R-:W-:Y:S02]  /*1a50*/  ISETP.GE.AND.EX P0, PT, R12, RZ, PT, P0 ;  /* 0x000000ff0c00720c */ /* 0x000fe40003f06300 */
[----:B------:R-:W-:Y:S02]  /*1a60*/  PRMT R19, R15, 0x9910, RZ ;  /* 0x000099100f137816 */ /* 0x000fe400000000ff */
[----:B------:R-:W-:Y:S02]  /*1a70*/  SEL R23, RZ, 0xffffffff, P0 ;  /* 0xffffffffff177807 */ /* 0x000fe40000000000 */
[----:B------:R-:W-:-:S02]  /*1a80*/  @P6 SEL R23, RZ, 0xffffffff, !P5 ;  /* 0xffffffffff176807 */ /* 0x000fc40006800000 */
[----:B------:R-:W-:Y:S02]  /*1a90*/  PRMT R25, R3, 0xbb32, RZ ;  /* 0x0000bb3203197816 */ /* 0x000fe400000000ff */
[----:B------:R-:W-:Y:S02]  /*1aa0*/  LOP3.LUT R23, R23, 0x1, RZ, 0xc0, !PT ;  /* 0x0000000117177812 */ /* 0x000fe400078ec0ff */
[----:B------:R-:W-:Y:S02]  /*1ab0*/  SEL R7, R7, R2, !P4 ;  /* 0x0000000207077207 */ /* 0x000fe40006000000 */
[----:B------:R-:W-:Y:S02]  /*1ac0*/  ISETP.NE.U32.AND P5, PT, R23, 0x1, PT ;  /* 0x000000011700780c */ /* 0x000fe40003fa5070 */
[----:B------:R-:W-:Y:S01]  /*1ad0*/  IADD3 R23, R26, 0x3, RZ ;  /* 0x000000031a177810 */ /* 0x000fe20007ffe0ff */
[----:B------:R-:W-:Y:S01]  /*1ae0*/  IMAD.MOV.U32 R26, RZ, RZ, R19 ;  /* 0x000000ffff1a7224 */ /* 0x000fe200078e0013 */
[----:B------:R-:W-:-:S02]  /*1af0*/  SEL R10, R10, RZ, !P4 ;  /* 0x000000ff0a0a7207 */ /* 0x000fc40006000000 */
[----:B------:R-:W-:Y:S02]  /*1b00*/  ISETP.GE.U32.AND P0, PT, R16, R23, PT ;  /* 0x000000171000720c */ /* 0x000fe40003f06070 */
[-C--:B------:R-:W-:Y:S02]  /*1b10*/  ISETP.NE.AND P6, PT, R26, R25.reuse, PT ;  /* 0x000000191a00720c */ /* 0x080fe40003fc5270 */
[----:B------:R-:W-:Y:S02]  /*1b20*/  ISETP.GE.AND.EX P0, PT, R11, RZ, PT, P0 ;  /* 0x000000ff0b00720c */ /* 0x000fe40003f06300 */
[----:B------:R-:W-:Y:S02]  /*1b30*/  @P3 PRMT R24, R2, 0x7632, R24 ;  /* 0x0000763202183816 */ /* 0x000fe40000000018 */
[----:B------:R-:W-:Y:S02]  /*1b40*/  SEL R19, RZ, 0xffffffff, P0 ;  /* 0xffffffffff137807 */ /* 0x000fe40000000000 */
[----:B------:R-:W-:-:S02]  /*1b50*/  ISETP.GT.AND P0, PT, R26, R25, PT ;  /* 0x000000191a00720c */ /* 0x000fc40003f04270 */
[----:B------:R-:W-:Y:S02]  /*1b60*/  SEL R17, R17, R28, !P5 ;  /* 0x0000001c11117207 */ /* 0x000fe40006800000 */
[----:B------:R-:W-:Y:S02]  /*1b70*/  SEL R18, R18, R3, !P5 ;  /* 0x0000000312127207 */ /* 0x000fe40006800000 */
[----:B------:R-:W-:Y:S02]  /*1b80*/  @P6 SEL R19, RZ, 0xffffffff, !P0 ;  /* 0xffffffffff136807 */ /* 0x000fe40004000000 */
[----:B------:R-:W-:Y:S02]  /*1b90*/  SEL R13, R13, RZ, !P3 ;  /* 0x000000ff0d0d7207 */ /* 0x000fe40005800000 */
[----:B------:R-:W-:Y:S02]  /*1ba0*/  LOP3.LUT R19, R19, 0x1, RZ, 0xc0, !PT ;  /* 0x0000000113137812 */ /* 0x000fe400078ec0ff */
[----:B------:R-:W-:-:S02]  /*1bb0*/  SEL R12, R12, RZ, !P5 ;  /* 0x000000ff0c0c7207 */ /* 0x000fc40006800000 */
[----:B------:R-:W-:Y:S01]  /*1bc0*/  ISETP.NE.U32.AND P0, PT, R19, 0x1, PT ;  /* 0x000000011300780c */ /* 0x000fe20003f05070 */
[----:B------:R-:W-:-:S03]  /*1bd0*/  IMAD.SHL.U32 R19, R8, 0x4, RZ ;  /* 0x0000000408137824 */ /* 0x000fc600078e00ff */
[----:B------:R-:W-:Y:S01]  /*1be0*/  SEL R16, R16, R23, !P0 ;  /* 0x0000001710107207 */ /* 0x000fe20004000000 */
[----:B------:R-:W-:Y:S01]  /*1bf0*/  VIADD R25, R19, 0x3 ;  /* 0x0000000313197836 */ /* 0x000fe20000000000 */
[----:B------:R-:W-:-:S04]  /*1c00*/  SEL R11, R11, RZ, !P0 ;  /* 0x000000ff0b0b7207 */ /* 0x000fc80004000000 */
[----:B------:R-:W-:-:S03]  /*1c10*/  ISETP.GE.U32.AND P4, PT, R25, R14, PT ;  /* 0x0000000e1900720c */ /* 0x000fc60003f86070 */
[----:B------:R-:W-:-:S10]  /*1c20*/  @P0 PRMT R15, R3, 0x7632, R15 ;  /* 0x00007632030f0816 */ /* 0x000fd4000000000f */
[----:B------:R-:W-:Y:S05]  /*1c30*/  @!P4 BRA `(.L_x_2518) ;  /* 0xfffffff800f8c947 */ /* 0x000fea000383ffff */
.L_x_2517:
[----:B------:R-:W-:Y:S05]  /*1c40*/  BSYNC B1 ;  /* 0x0000000000017941 */ /* 0x000fea0003800000 */
.L_x_2516:
[----:B------:R-:W-:Y:S01]  /*1c50*/  BSSY B1, `(.L_x_2519) ;  /* 0x0000008000017945 */ /* 0x000fe20003800000 */
[----:B------:R-:W-:-:S03]  /*1c60*/  PRMT R2, RZ, 0x7610, R2 ;  /* 0x00007610ff027816 */ /* 0x000fc60000000002 */
[----:B------:R-:W-:Y:S05]  /*1c70*/  @P1 BRA P2, `(.L_x_2520) ;  /* 0x0000000000141947 */ /* 0x000fea0001000000 */
[----:B------:R-:W-:Y:S01]  /*1c80*/  ISETP.NE.AND P0, PT, RZ, UR28, PT ;  /* 0x0000001cff007c0c */ /* 0x000fe2000bf05270 */
[----:B------:R-:W-:-:S12]  /*1c90*/  HFMA2.MMA R2, -RZ, RZ, 0, 5.9604644775390625e-08 ;  /* 0x00000001ff027435 */ /* 0x000fd800000001ff */
[----:B------:R-:W-:-:S04]  /*1ca0*/  @P0 ISETP.NE.AND P1, PT, R4, RZ, PT ;  /* 0x000000ff0400020c */ /* 0x000fc80003f25270 */
[----:B------:R-:W-:-:S04]  /*1cb0*/  @P0 SEL R3, RZ, 0x1, P1 ;  /* 0x00000001ff030807 */ /* 0x000fc80000800000 */
[----:B------:R-:W-:-:S07]  /*1cc0*/  @P0 PRMT R2, R3, 0x7610, R2 ;  /* 0x0000761003020816 */ /* 0x000fce0000000002 */
.L_x_2520:
[----:B------:R-:W-:Y:S05]  /*1cd0*/  BSYNC B1 ;  /* 0x0000000000017941 */ /* 0x000fea0003800000 */
.L_x_2519:
        /* <DEDUP_REMOVED lines=9> */
[----:B------:R-:W2:Y:S01]  /*1d70*/  LDG.E.U16 R20, desc[UR36][R20.64] ;  /* 0x0000002414147981 */ /* 0x000ea2000c1e1500 */
[----:B------:R-:W-:Y:S01]  /*1d80*/  IMAD.IADD R6, R5, 0x1, R6 ;  /* 0x0000000105067824 */ /* 0x000fe200078e0206 */
[----:B------:R-:W-:-:S04]  /*1d90*/  PRMT R4, R7, 0x9910, RZ ;  /* 0x0000991007047816 */ /* 0x000fc800000000ff */
[----:B------:R-:W-:Y:S02]  /*1da0*/  ISETP.GE.U32.AND P0, PT, R9, R6, PT ;  /* 0x000000060900720c */ /* 0x000fe40003f06070 */
[----:B------:R-:W-:-:S04]  /*1db0*/  SHF.R.S32.HI R5, RZ, 0x1f, R6 ;  /* 0x0000001fff057819 */ /* 0x000fc80000011406 */
[----:B------:R-:W-:-:S04]  /*1dc0*/  ISETP.GE.AND.EX P0, PT, R10, R5, PT, P0 ;  /* 0x000000050a00720c */ /* 0x000fc80003f06300 */
[----:B------:R-:W-:Y:S02]  /*1dd0*/  SEL R2, RZ, 0xffffffff, P0 ;  /* 0xffffffffff027807 */ /* 0x000fe40000000000 */
[----:B--2---:R-:W-:-:S04]  /*1de0*/  PRMT R3, R20, 0x9910, RZ ;  /* 0x0000991014037816 */ /* 0x004fc800000000ff */
[CC--:B------:R-:W-:Y:S02]  /*1df0*/  ISETP.NE.AND P1, PT, R4.reuse, R3.reuse, PT ;  /* 0x000000030400720c */ /* 0x0c0fe40003f25270 */
[----:B------:R-:W-:-:S11]  /*1e00*/  ISETP.GT.AND P0, PT, R4, R3, PT ;  /* 0x000000030400720c */ /* 0x000fd60003f04270 */
[----:B------:R-:W-:-:S04]  /*1e10*/  @P1 SEL R2, RZ, 0xffffffff, !P0 ;  /* 0xffffffffff021807 */ /* 0x000fc80004000000 */
[----:B------:R-:W-:-:S04]  /*1e20*/  LOP3.LUT R2, R2, 0x1, RZ, 0xc0, !PT ;  /* 0x0000000102027812 */ /* 0x000fc800078ec0ff */
[----:B------:R-:W-:-:S04]  /*1e30*/  ISETP.NE.U32.AND P0, PT, R2, 0x1, PT ;  /* 0x000000010200780c */ /* 0x000fc80003f05070 */
[----:B------:R-:W-:Y:S02]  /*1e40*/  SEL R7, R7, R20, !P0 ;  /* 0x0000001407077207 */ /* 0x000fe40004000000 */
[----:B------:R-:W-:Y:S02]  /*1e50*/  SEL R9, R9, R6, !P0 ;  /* 0x0000000609097207 */ /* 0x000fe40004000000 */
[----:B------:R-:W-:-:S07]  /*1e60*/  SEL R10, R10, R5, !P0 ;  /* 0x000000050a0a7207 */ /* 0x000fce0004000000 */
.L_x_2522:
[----:B------:R-:W-:Y:S05]  /*1e70*/  BSYNC B1 ;  /* 0x0000000000017941 */ /* 0x000fea0003800000 */
.L_x_2521:
[----:B------:R-:W-:Y:S02]  /*1e80*/  PRMT R2, R24, 0x9910, RZ ;  /* 0x0000991018027816 */ /* 0x000fe400000000ff */
[----:B------:R-:W-:Y:S02]  /*1e90*/  PRMT R3, R7, 0x9910, RZ ;  /* 0x0000991007037816 */ /* 0x000fe400000000ff */
[----:B------:R-:W-:Y:S02]  /*1ea0*/  ISETP.GE.U32.AND P0, PT, R9, R22, PT ;  /* 0x000000160900720c */ /* 0x000fe40003f06070 */
[CC--:B------:R-:W-:Y:S02]  /*1eb0*/  ISETP.NE.AND P2, PT, R3.reuse, R2.reuse, PT ;  /* 0x000000020300720c */ /* 0x0c0fe40003f45270 */
[----:B------:R-:W-:Y:S02]  /*1ec0*/  ISETP.GT.AND P1, PT, R3, R2, PT ;  /* 0x000000020300720c */ /* 0x000fe40003f24270 */
[----:B------:R-:W-:-:S02]  /*1ed0*/  ISETP.GE.AND.EX P0, PT, R10, R13, PT, P0 ;  /* 0x0000000d0a00720c */ /* 0x000fc40003f06300 */
[----:B------:R-:W-:-:S07]  /*1ee0*/  SEL R2, RZ, 0xffffffff, !P1 ;  /* 0xffffffffff027807 */ /* 0x000fce0004800000 */
[----:B------:R-:W-:-:S04]  /*1ef0*/  @!P2 SEL R2, RZ, 0xffffffff, P0 ;  /* 0xffffffffff02a807 */ /* 0x000fc80000000000 */
[----:B------:R-:W-:-:S04]  /*1f00*/  LOP3.LUT R2, R2, 0x1, RZ, 0xc0, !PT ;  /* 0x0000000102027812 */ /* 0x000fc800078ec0ff */
[----:B------:R-:W-:Y:S02]  /*1f10*/  ISETP.NE.U32.AND P0, PT, R2, 0x1, PT ;  /* 0x000000010200780c */ /* 0x000fe40003f05070 */
[----:B------:R-:W-:Y:S02]  /*1f20*/  PRMT R2, R18, 0x9910, RZ ;  /* 0x0000991012027816 */ /* 0x000fe400000000ff */
[----:B------:R-:W-:Y:S02]  /*1f30*/  SEL R7, R7, R24, !P0 ;  /* 0x0000001807077207 */ /* 0x000fe40004000000 */
[----:B------:R-:W-:Y:S02]  /*1f40*/  SEL R22, R9, R22, !P0 ;  /* 0x0000001609167207 */ /* 0x000fe40004000000 */
[----:B------:R-:W-:Y:S02]  /*1f50*/  PRMT R3, R7, 0x9910, RZ ;  /* 0x0000991007037816 */ /* 0x000fe400000000ff */
[----:B------:R-:W-:-:S02]  /*1f60*/  SEL R13, R10, R13, !P0 ;  /* 0x0000000d0a0d7207 */ /* 0x000fc40004000000 */
[CC--:B------:R-:W-:Y:S02]  /*1f70*/  ISETP.NE.AND P2, PT, R3.reuse, R2.reuse, PT ;  /* 0x000000020300720c */ /* 0x0c0fe40003f45270 */
[----:B------:R-:W-:Y:S02]  /*1f80*/  ISETP.GE.U32.AND P0, PT, R22, R17, PT ;  /* 0x000000111600720c */ /* 0x000fe40003f06070 */
[----:B------:R-:W-:Y:S02]  /*1f90*/  ISETP.GT.AND P1, PT, R3, R2, PT ;  /* 0x000000020300720c */ /* 0x000fe40003f24270 */
[----:B------:R-:W-:Y:S02]  /*1fa0*/  ISETP.GE.AND.EX P0, PT, R13, R12, PT, P0 ;  /* 0x0000000c0d00720c */ /* 0x000fe40003f06300 */
[----:B------:R-:W-:-:S05]  /*1fb0*/  SEL R2, RZ, 0xffffffff, !P1 ;  /* 0xffffffffff027807 */ /* 0x000fca0004800000 */
        /* <DEDUP_REMOVED lines=8> */
[----:B------:R-:W-:Y:S02]  /*2040*/  ISETP.NE.AND P2, PT, R3, R2, PT ;  /* 0x000000020300720c */ /* 0x000fe40003f45270 */
[----:B------:R-:W-:Y:S02]  /*2050*/  ISETP.GE.U32.AND P0, PT, R17, R16, PT ;  /* 0x000000101100720c */ /* 0x000fe40003f06070 */
[----:B------:R-:W-:Y:S02]  /*2060*/  ISETP.GT.AND P1, PT, R3, R2, PT ;  /* 0x000000020300720c */ /* 0x000fe40003f24270 */
[----:B------:R-:W-:Y:S02]  /*2070*/  ISETP.GE.AND.EX P0, PT, R6, R11, PT, P0 ;  /* 0x0000000b0600720c */ /* 0x000fe40003f06300 */
[----:B------:R-:W-:-:S05]  /*2080*/  SEL R2, RZ, 0xffffffff, !P1 ;  /* 0xffffffffff027807 */ /* 0x000fca0004800000 */
[----:B------:R-:W-:-:S04]  /*2090*/  @!P2 SEL R2, RZ, 0xffffffff, P0 ;  /* 0xffffffffff02a807 */ /* 0x000fc80000000000 */
[----:B------:R-:W-:-:S04]  /*20a0*/  LOP3.LUT R2, R2, 0x1, RZ, 0xc0, !PT ;  /* 0x0000000102027812 */ /* 0x000fc800078ec0ff */
[----:B------:R-:W-:-:S04]  /*20b0*/  ISETP.NE.U32.AND P0, PT, R2, 0x1, PT ;  /* 0x000000010200780c */ /* 0x000fc80003f05070 */
[----:B------:R-:W-:Y:S02]  /*20c0*/  SEL R3, R18, R15, !P0 ;  /* 0x0000000f12037207 */ /* 0x000fe40004000000 */
[----:B------:R-:W-:Y:S02]  /*20d0*/  SEL R12, R17, R16, !P0 ;  /* 0x00000010110c7207 */ /* 0x000fe40004000000 */
[----:B------:R-:W-:Y:S01]  /*20e0*/  SEL R6, R6, R11, !P0 ;  /* 0x0000000b06067207 */ /* 0x000fe20004000000 */
[----:B------:R-:W-:Y:S06]  /*20f0*/  BRA `(.L_x_2508) ;  /* 0x000000ac00bc7947 */ /* 0x000fec0003800000 */
.L_x_2509:
[----:B------:R-:W0:Y:S08]  /*2100*/  LDC R17, c[0x0][0x398] ;  /* 0x0000e600ff117b82 */ /* 0x000e300000000800 */
[----:B------:R-:W1:Y:S01]  /*2110*/  LDC R15, c[0x0][0x268] ;  /* 0x00009a00ff0f7b82 */ /* 0x000e620000000800 */
[----:B0-----:R-:W-:-:S04]  /*2120*/  SHF.R.U32.HI R17, RZ, 0x1, R17 ;  /* 0x00000001ff117819 */ /* 0x001fc80000011611 */
[----:B------:R-:W-:Y:S02]  /*2130*/  ISETP.NE.AND P0, PT, R17, 0x1, PT ;  /* 0x000000011100780c */ /* 0x000fe40003f05270 */
[----:B-1----:R-:W-:-:S13]  /*2140*/  ISETP.EQ.AND P1, PT, R15, 0x1, PT ;  /* 0x000000010f00780c */ /* 0x002fda0003f22270 */
[----:B------:R-:W-:Y:S05]  /*2150*/  @!P0 BRA P1, `(.L_x_2523) ;  /* 0x000000a000388947 */ /* 0x000fea0000800000 */
[----:B------:R-:W0:Y:S01]  /*2160*/  LDC.U16 R5, c[0x0][0x218] ;  /* 0x00008600ff057b82 */ /* 0x000e220000000400 */
[----:B------:R-:W-:Y:S01]  /*2170*/  ISETP.NE.AND P0, PT, R15, 0x1, PT ;  /* 0x000000010f00780c */ /* 0x000fe20003f05270 */
[----:B------:R-:W-:Y:S01]  /*2180*/  ULDC UR4, c[0x0][0x234] ;  /* 0x00008d0000047ab9 */ /* 0x000fe20000000800 */
[----:B------:R-:W-:Y:S02]  /*2190*/  IMAD.MOV.U32 R2, RZ, RZ, R8 ;  /* 0x000000ffff027224 */ /* 0x000fe400078e0008 */
[----:B------:R-:W-:-:S03]  /*21a0*/  IMAD.U32 R22, RZ, RZ, UR4 ;  /* 0x00000004ff167e24 */ /* 0x000fc6000f8e00ff */
[----:B------:R-:W1:Y:S01]  /*21b0*/  LDC R14, c[0x0][0x224] ;  /* 0x00008900ff0e7b82 */ /* 0x000e620000000800 */
[----:B------:R-:W-:-:S07]  /*21c0*/  IMAD R6, R22, 0x3, R8 ;  /* 0x0000000316067824 */ /* 0x000fce00078e0208 */
[----:B------:R-:W2:Y:S01]  /*21d0*/  LDC R3, c[0x0][0x220] ;  /* 0x00008800ff037b82 */ /* 0x000ea20000000800 */
[----:B0-----:R-:W-:Y:S01]  /*21e0*/  MOV R16, R5 ;  /* 0x0000000500107202 */ /* 0x001fe20000000f00 */
[----:B-1----:R-:W-:Y:S01]  /*21f0*/  IMAD.MOV.U32 R4, RZ, RZ, R14 ;  /* 0x000000ffff047224 */ /* 0x002fe200078e000e */
[----:B------:R-:W-:Y:S06]  /*2200*/  @!P0 BRA `(.L_x_2524) ;  /* 0x0000009000988947 */ /* 0x000fec0003800000 */
[----:B------:R-:W-:Y:S01]  /*2210*/  ISETP.GE.U32.AND P0, PT, R6, R23, PT ;  /* 0x000000170600720c */ /* 0x000fe20003f06070 */
[----:B------:R-:W-:Y:S01]  /*2220*/  BSSY B1, `(.L_x_2525) ;  /* 0x0000454000017945 */ /* 0x000fe20003800000 */
[--C-:B--2---:R-:W-:Y:S01]  /*2230*/  IMAD.MOV.U32 R6, RZ, RZ, R3.reuse ;  /* 0x000000ffff067224 */ /* 0x104fe200078e0003 */
[----:B------:R-:W-:Y:S01]  /*2240*/  MOV R9, R14 ;  /* 0x0000000e00097202 */ /* 0x000fe20000000f00 */
[----:B------:R-:W-:Y:S02]  /*2250*/  IMAD.MOV.U32 R7, RZ, RZ, R14 ;  /* 0x000000ffff077224 */ /* 0x000fe400078e000e */
[----:B------:R-:W-:Y:S02]  /*2260*/  IMAD.MOV.U32 R8, RZ, RZ, R3 ;  /* 0x000000ffff087224 */ /* 0x000fe400078e0003 */
[--C-:B------:R-:W-:Y:S02]  /*2270*/  IMAD.MOV.U32 R10, RZ, RZ, R5.reuse ;  /* 0x000000ffff0a7224 */ /* 0x100fe400078e0005 */
[----:B------:R-:W-:-:S02]  /*2280*/  IMAD.MOV.U32 R11, RZ, RZ, R5 ;  /* 0x000000ffff0b7224 */ /* 0x000fc400078e0005 */
[----:B------:R-:W-:Y:S02]  /*2290*/  IMAD.MOV.U32 R12, RZ, RZ, R3 ;  /* 0x000000ffff0c7224 */ /* 0x000fe400078e0003 */
[----:B------:R-:W-:Y:S01]  /*22a0*/  IMAD.MOV.U32 R13, RZ, RZ, R14 ;  /* 0x000000ffff0d7224 */ /* 0x000fe200078e000e */
[----:B------:R-:W-:Y:S06]  /*22b0*/  @P0 BRA `(.L_x_2526) ;  /* 0x0000004400280947 */ /* 0x000fec0003800000 */
[----:B------:R-:W-:Y:S01]  /*22c0*/  BSSY B2, `(.L_x_2527) ;  /* 0x0000448000027945 */ /* 0x000fe20003800000 */
[----:B------:R-:W-:Y:S01]  /*22d0*/  ISETP.NE.AND P2, PT, R15, RZ, PT ;  /* 0x000000ff0f00720c */ /* 0x000fe20003f45270 */
[--C-:B------:R-:W-:Y:S01]  /*22e0*/  IMAD.MOV.U32 R8, RZ, RZ, R3.reuse ;  /* 0x000000ffff087224 */ /* 0x100fe200078e0003 */
[----:B------:R-:W-:Y:S01]  /*22f0*/  MOV R6, R3 ;  /* 0x0000000300067202 */ /* 0x000fe20000000f00 */
[----:B------:R-:W-:Y:S01]  /*2300*/  IMAD.MOV.U32 R12, RZ, RZ, R3 ;  /* 0x000000ffff0c7224 */ /* 0x000fe200078e0003 */
[----:B------:R-:W-:Y:S01]  /*2310*/  MOV R13, R14 ;  /* 0x0000000e000d7202 */ /* 0x000fe20000000f00 */
[--C-:B------:R-:W-:Y:S02]  /*2320*/  IMAD.MOV.U32 R7, RZ, RZ, R14.reuse ;  /* 0x000000ffff077224 */ /* 0x100fe400078e000e */
[----:B------:R-:W-:Y:S02]  /*2330*/  IMAD.MOV.U32 R9, RZ, RZ, R14 ;  /* 0x000000ffff097224 */ /* 0x000fe400078e000e */
[----:B------:R-:W-:-:S02]  /*2340*/  IMAD.MOV.U32 R10, RZ, RZ, R5 ;  /* 0x000000ffff0a7224 */ /* 0x000fc400078e0005 */
[----:B------:R-:W-:-:S07]  /*2350*/  IMAD.MOV.U32 R11, RZ, RZ, R5 ;  /* 0x000000ffff0b7224 */ /* 0x000fce00078e0005 */
.L_x_2532:
        /* <DEDUP_REMOVED lines=53> */
[----:B------:R-:W-:Y:S01]  /*26b0*/  HFMA2.MMA R18, -RZ, RZ, 0, 0 ;  /* 0x00000000ff127435 */ /* 0x000fe200000001ff */
[----:B------:R-:W-:-:S09]  /*26c0*/  IMAD.MOV.U32 R19, RZ, RZ, R2 ;  /* 0x000000ffff137224 */ /* 0x000fd200078e0002 */
        /* <DEDUP_REMOVED lines=233> */
.L_x_2528:
[----:B------:R-:W-:-:S04]  /*3560*/  LOP3.LUT R15, R17, 0xfffffffe, RZ, 0xc0, !PT ;  /* 0xfffffffe110f7812 */ /* 0x000fc800078ec0ff */
[----:B------:R-:W-:-:S05]  /*3570*/  IADD3 R14, P0, R20, R15, RZ ;  /* 0x0000000f140e7210 */ /* 0x000fca0007f1e0ff */
[----:B------:R-:W-:-:S05]  /*3580*/  IMAD.X R15, RZ, RZ, R21, P0 ;  /* 0x000000ffff0f7224 */ /* 0x000fca00000e0615 */
[----:B------:R0:W5:Y:S01]  /*3590*/  LDG.E.U16 R17, desc[UR36][R14.64] ;  /* 0x000000240e117981 */ /* 0x000162000c1e1500 */
[----:B------:R-:W-:Y:S05]  /*35a0*/  @!P2 BRA `(.L_x_2529) ;  /* 0x0000000c00b4a947 */ /* 0x000fea0003800000 */
[----:B0-----:R-:W0:Y:S01]  /*35b0*/  LDC.64 R14, c[0x0][0x268] ;  /* 0x00009a00ff0e7b82 */ /* 0x001e220000000a00 */
[----:B------:R-:W-:Y:S01]  /*35c0*/  HFMA2.MMA R18, -RZ, RZ, 0, 0 ;  /* 0x00000000ff127435 */ /* 0x000fe200000001ff */
[----:B------:R-:W-:Y:S02]  /*35d0*/  ULDC UR38, c[0x0][0x234] ;  /* 0x00008d0000267ab9 */ /* 0x000fe40000000800 */
[----:B------:R-:W-:-:S07]  /*35e0*/  VIADD R19, R2, UR38 ;  /* 0x0000002602137c36 */ /* 0x000fce0008000000 */
        /* <DEDUP_REMOVED lines=16> */
[----:B------:R-:W-:Y:S02]  /*36f0*/  MOV R18, RZ ;  /* 0x000000ff00127202 */ /* 0x000fe40000000f00 */
        /* <DEDUP_REMOVED lines=205> */
[----:B------:R-:W-:Y:S01]  /*43d0*/  @P0 MOV R18, RZ ;  /* 0x000000ff00120202 */ /* 0x000fe20000000f00 */
[----:B------:R-:W-:-:S04]  /*43e0*/  IMAD.MOV R23, RZ, RZ, -R19 ;  /* 0x000000ffff177224 */ /* 0x000fc800078e0a13 */
[----:B------:R-:W-:Y:S02]  /*43f0*/  IMAD R23, R23, UR38, R24 ;  /* 0x0000002617177c24 */ /* 0x000fe4000f8e0218 */
[----:B------:R-:W1:Y:S02]  /*4400*/  @P0 LDC R25, c[0x0][0x3f8] ;  /* 0x0000fe00ff190b82 */ /* 0x000e640000000800 */
[----:B------:R-:W-:-:S06]  /*4410*/  IMAD R22, R23, UR25, R22 ;  /* 0x0000001917167c24 */ /* 0x000fcc000f8e0216 */
[----:B------:R-:W2:Y:S01]  /*4420*/  @P0 LDC R24, c[0x0][0x38c] ;  /* 0x0000e300ff180b82 */ /* 0x000ea20000000800 */
[----:B0-----:R-:W-:-:S05]  /*4430*/  @P0 IMAD.HI.U32 R14, R19, R14, R18 ;  /* 0x0000000e130e0227 */ /* 0x001fca00078e0012 */
[----:B------:R-:W-:-:S05]  /*4440*/  @P0 SHF.R.U32.HI R14, RZ, R15, R14 ;  /* 0x0000000fff0e0219 */ /* 0x000fca000001160e */
[----:B------:R-:W-:-:S04]  /*4450*/  @P0 IMAD.MOV R15, RZ, RZ, -R14 ;  /* 0x000000ffff0f0224 */ /* 0x000fc800078e0a0e */
[----:B--2---:R-:W-:-:S04]  /*4460*/  @P0 IMAD R19, R24, R15, R19 ;  /* 0x0000000f18130224 */ /* 0x004fc800078e0213 */
[----:B-1----:R-:W-:-:S07]  /*4470*/  @P0 IMAD R22, R19, R25, R22 ;  /* 0x0000001913160224 */ /* 0x002fce00078e0216 */
.L_x_2529:
[----:B------:R-:W-:-:S04]  /*4480*/  LOP3.LUT R19, R22, 0xfffffffe, RZ, 0xc0, !PT ;  /* 0xfffffffe16137812 */ /* 0x000fc800078ec0ff */
[----:B------:R-:W-:-:S05]  /*4490*/  IADD3 R18, P0, R20, R19, RZ ;  /* 0x0000001314127210 */ /* 0x000fca0007f1e0ff */
[----:B------:R-:W-:Y:S02]  /*44a0*/  IMAD.X R19, RZ, RZ, R21, P0 ;  /* 0x000000ffff137224 */ /* 0x000fe400000e0615 */
[----:B------:R-:W-:-:S03]  /*44b0*/  IMAD.MOV.U32 R24, RZ, RZ, RZ ;  /* 0x000000ffff187224 */ /* 0x000fc600078e00ff */
[----:B------:R1:W5:Y:S02]  /*44c0*/  LDG.E.U16 R18, desc[UR36][R18.64] ;  /* 0x0000002412127981 */ /* 0x000364000c1e1500 */
[----:B-1----:R-:W-:Y:S01]  /*44d0*/  IMAD.MOV.U32 R19, RZ, RZ, RZ ;  /* 0x000000ffff137224 */ /* 0x002fe200078e00ff */
[----:B------:R-:W-:Y:S06]  /*44e0*/  @!P2 BRA `(.L_x_2530) ;  /* 0x0000000c00b4a947 */ /* 0x000fec0003800000 */
[----:B------:R-:W1:Y:S01]  /*44f0*/  LDC R23, c[0x0][0x234] ;  /* 0x00008d00ff177b82 */ /* 0x000e620000000800 */
[----:B------:R-:W-:-:S07]  /*4500*/  IMAD.MOV.U32 R22, RZ, RZ, RZ ;  /* 0x000000ffff167224 */ /* 0x000fce00078e00ff */
[----:B0-----:R-:W0:Y:S01]  /*4510*/  LDC.64 R14, c[0x0][0x268] ;  /* 0x00009a00ff0e7b82 */ /* 0x001e220000000a00 */
[----:B-1----:R-:W-:-:S05]  /*4520*/  LEA R23, R23, R2, 0x1 ;  /* 0x0000000217177211 */ /* 0x002fca00078e08ff */
[----:B------:R-:W-:Y:S01]  /*4530*/  IMAD.HI.U32 R25, R23, UR30, R22 ;  /* 0x0000001e17197c27 */ /* 0x000fe2000f8e0016 */
[----:B0-----:R-:W-:-:S04]  /*4540*/  ISETP.NE.AND P0, PT, R14, 0x1, PT ;  /* 0x000000010e00780c */ /* 0x001fc80003f05270 */
        /* <DEDUP_REMOVED lines=220> */
[----:B------:R-:W-:Y:S01]  /*5310*/  @P0 IMAD.MOV.U32 R22, RZ, RZ, RZ ;  /* 0x000000ffff160224 */ /* 0x000fe200078e00ff */
[----:B------:R-:W0:Y:S01]  /*5320*/  @P0 LDC R25, c[0x0][0x38c] ;  /* 0x0000e300ff190b82 */ /* 0x000e220000000800 */
[----:B------:R-:W-:-:S04]  /*5330*/  IMAD R26, R26, UR38, R15 ;  /* 0x000000261a1a7c24 */ /* 0x000fc8000f8e020f */
[----:B------:R-:W-:-:S03]  /*5340*/  IMAD R19, R26, UR25, R19 ;  /* 0x000000191a137c24 */ /* 0x000fc6000f8e0213 */
[----:B------:R-:W1:Y:S02]  /*5350*/  @P0 LDC.64 R14, c[0x0][0x390] ;  /* 0x0000e400ff0e0b82 */ /* 0x000e640000000a00 */
[----:B-1----:R-:W-:-:S06]  /*5360*/  @P0 IMAD.HI.U32 R22, R23, R14, R22 ;  /* 0x0000000e17160227 */ /* 0x002fcc00078e0016 */
[----:B------:R-:W1:Y:S01]  /*5370*/  @P0 LDC R14, c[0x0][0x3f8] ;  /* 0x0000fe00ff0e0b82 */ /* 0x000e620000000800 */
[----:B------:R-:W-:-:S05]  /*5380*/  @P0 SHF.R.U32.HI R15, RZ, R15, R22 ;  /* 0x0000000fff0f0219 */ /* 0x000fca0000011616 */
[----:B------:R-:W-:-:S04]  /*5390*/  @P0 IMAD.MOV R15, RZ, RZ, -R15 ;  /* 0x000000ffff0f0224 */ /* 0x000fc800078e0a0f */
[----:B0-----:R-:W-:-:S04]  /*53a0*/  @P0 IMAD R22, R25, R15, R23 ;  /* 0x0000000f19160224 */ /* 0x001fc800078e0217 */
[----:B-1----:R-:W-:-:S07]  /*53b0*/  @P0 IMAD R19, R22, R14, R19 ;  /* 0x0000000e16130224 */ /* 0x002fce00078e0213 */
.L_x_2530:
[----:B0-----:R-:W-:-:S04]  /*53c0*/  LOP3.LUT R15, R19, 0xfffffffe, RZ, 0xc0, !PT ;  /* 0xfffffffe130f7812 */ /* 0x001fc800078ec0ff */
[----:B------:R-:W-:-:S05]  /*53d0*/  IADD3 R14, P0, R20, R15, RZ ;  /* 0x0000000f140e7210 */ /* 0x000fca0007f1e0ff */
[----:B------:R-:W-:-:S05]  /*53e0*/  IMAD.X R15, RZ, RZ, R21, P0 ;  /* 0x000000ffff0f7224 */ /* 0x000fca00000e0615 */
[----:B------:R0:W5:Y:S01]  /*53f0*/  LDG.E.U16 R19, desc[UR36][R14.64] ;  /* 0x000000240e137981 */ /* 0x000162000c1e1500 */
[----:B------:R-:W-:Y:S05]  /*5400*/  @!P2 BRA `(.L_x_2531) ;  /* 0x0000000c00c0a947 */ /* 0x000fea0003800000 */
[----:B------:R-:W1:Y:S08]  /*5410*/  LDC R23, c[0x0][0x234] ;  /* 0x00008d00ff177b82 */ /* 0x000e700000000800 */
[----:B0-----:R-:W0:Y:S01]  /*5420*/  LDC.64 R14, c[0x0][0x268] ;  /* 0x00009a00ff0e7b82 */ /* 0x001e220000000a00 */
[----:B-1----:R-:W-:-:S05]  /*5430*/  IMAD R22, R23, 0x2, R2 ;  /* 0x0000000217167824 */ /* 0x002fca00078e0202 */
[----:B------:R-:W-:Y:S01]  /*5440*/  IADD3 R23, R22, R23, RZ ;  /* 0x0000001716177210 */ /* 0x000fe20007ffe0ff */
[----:B------:R-:W-:Y:S01]  /*5450*/  IMAD.MOV.U32 R22, RZ, RZ, RZ ;  /* 0x000000ffff167224 */ /* 0x000fe200078e00ff */
[----:B0-----:R-:W-:-:S03]  /*5460*/  ISETP.NE.AND P0, PT, R14, 0x1, PT ;  /* 0x000000010e00780c */ /* 0x001fc60003f05270 */
        /* <DEDUP_REMOVED lines=102> */
[----:B------:R-:W-:Y:S01]  /*5ad0*/  ULDC UR4, c[0x0][0x2f8] ;  /* 0x0000be0000047ab9 */ /* 0x000fe20000000800 */
        /* <DEDUP_REMOVED lines=123> */
[----:B------:R-:W-:Y:S02]  /*6290*/  IMAD.MOV.U32 R15, RZ, RZ, R23 ;  /* 0x000000ffff0f7224 */ /* 0x000fe400078e0017 */
[----:B------:R-:W-:Y:S01]  /*62a0*/  IMAD.HI.U32 R14, R23, UR4, R14 ;  /* 0x00000004170e7c27 */ /* 0x000fe2000f8e000e */
[----:B------:R-:W-:-:S04]  /*62b0*/  ULDC UR4, c[0x0][0x38c] ;  /* 0x0000e30000047ab9 */ /* 0x000fc80000000800 */
[----:B------:R-:W-:-:S05]  /*62c0*/  SHF.R.U32.HI R14, RZ, UR5, R14 ;  /* 0x00000005ff0e7c19 */ /* 0x000fca000801160e */
[----:B------:R-:W-:-:S04]  /*62d0*/  IMAD.MOV R14, RZ, RZ, -R14 ;  /* 0x000000ffff0e7224 */ /* 0x000fc800078e0a0e */
[----:B------:R-:W-:Y:S01]  /*62e0*/  IMAD R23, R14, UR4, R23 ;  /* 0x000000040e177c24 */ /* 0x000fe2000f8e0217 */
[----:B------:R-:W-:-:S03]  /*62f0*/  ULDC UR4, c[0x0][0x3f8] ;  /* 0x0000fe0000047ab9 */ /* 0x000fc60000000800 */
[----:B------:R-:W-:-:S07]  /*6300*/  IMAD R24, R23, UR4, R24 ;  /* 0x0000000417187c24 */ /* 0x000fce000f8e0218 */
.L_x_2531:
[----:B0-----:R-:W-:Y:S01]  /*6310*/  LOP3.LUT R15, R24, 0xfffffffe, RZ, 0xc0, !PT ;  /* 0xfffffffe180f7812 */ /* 0x001fe200078ec0ff */
[----:B------:R-:W-:-:S03]  /*6320*/  ULDC UR4, c[0x0][0x234] ;  /* 0x00008d0000047ab9 */ /* 0x000fc60000000800 */
[----:B------:R-:W-:-:S05]  /*6330*/  IADD3 R14, P0, R20, R15, RZ ;  /* 0x0000000f140e7210 */ /* 0x000fca0007f1e0ff */
[----:B------:R-:W-:-:S05]  /*6340*/  IMAD.X R15, RZ, RZ, R21, P0 ;  /* 0x000000ffff0f7224 */ /* 0x000fca00000e0615 */
[----:B------:R0:W2:Y:S01]  /*6350*/  LDG.E.U16 R14, desc[UR36][R14.64] ;  /* 0x000000240e0e7981 */ /* 0x0000a2000c1e1500 */
[----:B-----5:R-:W-:Y:S02]  /*6360*/  PRMT R22, R17, 0x9910, RZ ;  /* 0x0000991011167816 */ /* 0x020fe400000000ff */
[----:B------:R-:W-:Y:S02]  /*6370*/  PRMT R23, R10, 0x9910, RZ ;  /* 0x000099100a177816 */ /* 0x000fe400000000ff */
[----:B------:R-:W-:Y:S02]  /*6380*/  PRMT R24, R5, 0x9910, RZ ;  /* 0x0000991005187816 */ /* 0x000fe400000000ff */
[CC--:B------:R-:W-:Y:S02]  /*6390*/  ISETP.NE.AND P3, PT, R23.reuse, R22.reuse, PT ;  /* 0x000000161700720c */ /* 0x0c0fe40003f65270 */
[----:B------:R-:W-:Y:S02]  /*63a0*/  ISETP.GT.AND P1, PT, R23, R22, PT ;  /* 0x000000161700720c */ /* 0x000fe40003f24270 */
[----:B0-----:R-:W-:-:S02]  /*63b0*/  PRMT R15, R18, 0x9910, RZ ;  /* 0x00009910120f7816 */ /* 0x001fc400000000ff */
[----:B------:R-:W-:Y:S01]  /*63c0*/  MOV R22, UR4 ;  /* 0x0000000400167c02 */ /* 0x000fe20008000f00 */
[----:B------:R-:W-:Y:S01]  /*63d0*/  ULDC UR4, c[0x0][0x22c] ;  /* 0x00008b0000047ab9 */ /* 0x000fe20000000800 */
[----:B------:R-:W-:Y:S02]  /*63e0*/  ISETP.GE.U32.AND P0, PT, R6, R2, PT ;  /* 0x000000020600720c */ /* 0x000fe40003f06070 */
[----:B------:R-:W-:Y:S02]  /*63f0*/  SEL R23, RZ, 0xffffffff, !P1 ;  /* 0xffffffffff177807 */ /* 0x000fe40004800000 */
[CC--:B------:R-:W-:Y:S02]  /*6400*/  ISETP.GT.AND P1, PT, R24.reuse, R15.reuse, PT ;  /* 0x0000000f1800720c */ /* 0x0c0fe40003f24270 */
[----:B------:R-:W-:Y:S01]  /*6410*/  ISETP.NE.AND P4, PT, R24, R15, PT ;  /* 0x0000000f1800720c */ /* 0x000fe20003f85270 */
[----:B------:R-:W-:Y:S01]  /*6420*/  IMAD.IADD R24, R2, 0x1, R22 ;  /* 0x0000000102187824 */ /* 0x000fe200078e0216 */
[----:B------:R-:W-:-:S02]  /*6430*/  ISETP.GE.AND.EX P0, PT, R7, RZ, PT, P0 ;  /* 0x000000ff0700720c */ /* 0x000fc40003f06300 */
[----:B------:R-:W-:Y:S02]  /*6440*/  SEL R15, RZ, 0xffffffff, !P1 ;  /* 0xffffffffff0f7807 */ /* 0x000fe40004800000 */
[----:B------:R-:W-:Y:S02]  /*6450*/  @!P3 SEL R23, RZ, 0xffffffff, P0 ;  /* 0xffffffffff17b807 */ /* 0x000fe40000000000 */
[----:B------:R-:W-:Y:S02]  /*6460*/  ISETP.GE.U32.AND P0, PT, R3, R24, PT ;  /* 0x000000180300720c */ /* 0x000fe40003f06070 */
[----:B------:R-:W-:Y:S02]  /*6470*/  LOP3.LUT R23, R23, 0x1, RZ, 0xc0, !PT ;  /* 0x0000000117177812 */ /* 0x000fe400078ec0ff */
[----:B------:R-:W-:Y:S02]  /*6480*/  ISETP.GE.AND.EX P0, PT, R4, RZ, PT, P0 ;  /* 0x000000ff0400720c */ /* 0x000fe40003f06300 */
[----:B------:R-:W-:-:S02]  /*6490*/  ISETP.NE.U32.AND P3, PT, R23, 0x1, PT ;  /* 0x000000011700780c */ /* 0x000fc40003f65070 */
[----:B------:R-:W-:Y:S02]  /*64a0*/  @!P4 SEL R15, RZ, 0xffffffff, P0 ;  /* 0xffffffffff0fc807 */ /* 0x000fe40000000000 */
[----:B------:R-:W-:Y:S02]  /*64b0*/  PRMT R23, R19, 0x9910, RZ ;  /* 0x0000991013177816 */ /* 0x000fe400000000ff */
[----:B------:R-:W-:Y:S02]  /*64c0*/  PRMT R26, R16, 0x9910, RZ ;  /* 0x00009910101a7816 */ /* 0x000fe400000000ff */
[----:B------:R-:W-:Y:S02]  /*64d0*/  LOP3.LUT R15, R15, 0x1, RZ, 0xc0, !PT ;  /* 0x000000010f0f7812 */ /* 0x000fe400078ec0ff */
[CC--:B------:R-:W-:Y:S02]  /*64e0*/  ISETP.GT.AND P1, PT, R26.reuse, R23.reuse, PT ;  /* 0x000000171a00720c */ /* 0x0c0fe40003f24270 */
[----:B------:R-:W-:-:S02]  /*64f0*/  ISETP.NE.AND P5, PT, R26, R23, PT ;  /* 0x000000171a00720c */ /* 0x000fc40003fa5270 */
[----:B------:R-:W-:Y:S02]  /*6500*/  SEL R6, R6, R2, !P3 ;  /* 0x0000000206067207 */ /* 0x000fe40005800000 */
[----:B------:R-:W-:Y:S02]  /*6510*/  PRMT R23, R11, 0x9910, RZ ;  /* 0x000099100b177816 */ /* 0x000fe400000000ff */
[----:B------:R-:W-:Y:S01]  /*6520*/  ISETP.NE.U32.AND P4, PT, R15, 0x1, PT ;  /* 0x000000010f00780c */ /* 0x000fe20003f85070 */
[--C-:B------:R-:W-:Y:S01]  /*6530*/  IMAD.IADD R15, R24, 0x1, R22.reuse ;  /* 0x00000001180f7824 */ /* 0x100fe200078e0216 */
[----:B------:R-:W-:Y:S02]  /*6540*/  SEL R10, R10, R17, !P3 ;  /* 0x000000110a0a7207 */ /* 0x000fe40005800000 */
[----:B------:R-:W-:Y:S01]  /*6550*/  SEL R3, R3, R24, !P4 ;  /* 0x0000001803037207 */ /* 0x000fe20006000000 */
[----:B------:R-:W-:Y:S01]  /*6560*/  IMAD.IADD R25, R15, 0x1, R22 ;  /* 0x000000010f197824 */ /* 0x000fe200078e0216 */
[----:B------:R-:W-:-:S02]  /*6570*/  SEL R7, R7, RZ, !P3 ;  /* 0x000000ff07077207 */ /* 0x000fc40005800000 */
[----:B------:R-:W-:Y:S02]  /*6580*/  SEL R5, R5, R18, !P4 ;  /* 0x0000001205057207 */ /* 0x000fe40006000000 */
[----:B------:R-:W-:Y:S02]  /*6590*/  SEL R4, R4, RZ, !P4 ;  /* 0x000000ff04047207 */ /* 0x000fe40006000000 */
[----:B--2---:R-:W-:-:S04]  /*65a0*/  PRMT R2, R14, 0x9910, RZ ;  /* 0x000099100e027816 */ /* 0x004fc800000000ff */
[CC--:B------:R-:W-:Y:S02]  /*65b0*/  ISETP.NE.AND P6, PT, R23.reuse, R2.reuse, PT ;  /* 0x000000021700720c */ /* 0x0c0fe40003fc5270 */
[----:B------:R-:W-:Y:S02]  /*65c0*/  ISETP.GT.AND P0, PT, R23, R2, PT ;  /* 0x000000021700720c */ /* 0x000fe40003f04270 */
[----:B------:R-:W-:Y:S02]  /*65d0*/  SEL R2, RZ, 0xffffffff, !P1 ;  /* 0xffffffffff027807 */ /* 0x000fe40004800000 */
[----:B------:R-:W-:Y:S02]  /*65e0*/  ISETP.GE.U32.AND P1, PT, R8, R15, PT ;  /* 0x0000000f0800720c */ /* 0x000fe40003f26070 */
[----:B------:R-:W-:Y:S02]  /*65f0*/  SEL R26, RZ, 0xffffffff, !P0 ;  /* 0xffffffffff1a7807 */ /* 0x000fe40004000000 */
[----:B------:R-:W-:-:S02]  /*6600*/  ISETP.GE.AND.EX P1, PT, R9, RZ, PT, P1 ;  /* 0x000000ff0900720c */ /* 0x000fc40003f26310 */
[----:B------:R-:W-:Y:S02]  /*6610*/  ISETP.GE.U32.AND P0, PT, R12, R25, PT ;  /* 0x000000190c00720c */ /* 0x000fe40003f06070 */
[----:B------:R-:W-:Y:S02]  /*6620*/  @!P5 SEL R2, RZ, 0xffffffff, P1 ;  /* 0xffffffffff02d807 */ /* 0x000fe40000800000 */
[----:B------:R-:W-:Y:S02]  /*6630*/  ISETP.GE.AND.EX P0, PT, R13, RZ, PT, P0 ;  /* 0x000000ff0d00720c */ /* 0x000fe40003f06300 */
[----:B------:R-:W-:Y:S01]  /*6640*/  LOP3.LUT R23, R2, 0x1, RZ, 0xc0, !PT ;  /* 0x0000000102177812 */ /* 0x000fe200078ec0ff */
[----:B------:R-:W-:Y:S01]  /*6650*/  IMAD.IADD R2, R25, 0x1, R22 ;  /* 0x0000000119027824 */ /* 0x000fe200078e0216 */
[----:B------:R-:W-:Y:S02]  /*6660*/  @!P6 SEL R26, RZ, 0xffffffff, P0 ;  /* 0xffffffffff1ae807 */ /* 0x000fe40000000000 */
[----:B------:R-:W-:Y:S01]  /*6670*/  ISETP.NE.U32.AND P0, PT, R23, 0x1, PT ;  /* 0x000000011700780c */ /* 0x000fe20003f05070 */
[----:B------:R-:W-:Y:S01]  /*6680*/  IMAD R24, R22, 0x3, R2 ;  /* 0x0000000316187824 */ /* 0x000fe200078e0202 */
[----:B------:R-:W-:-:S02]  /*6690*/  MOV R23, UR4 ;  /* 0x0000000400177c02 */ /* 0x000fc40008000f00 */
[----:B------:R-:W-:Y:S02]  /*66a0*/  LOP3.LUT R26, R26, 0x1, RZ, 0xc0, !PT ;  /* 0x000000011a1a7812 */ /* 0x000fe400078ec0ff */
[----:B------:R-:W-:Y:S02]  /*66b0*/  ISETP.GE.U32.AND P5, PT, R24, R23, PT ;  /* 0x000000171800720c */ /* 0x000fe40003fa6070 */
[----:B------:R-:W-:Y:S02]  /*66c0*/  ISETP.NE.U32.AND P1, PT, R26, 0x1, PT ;  /* 0x000000011a00780c */ /* 0x000fe40003f25070 */
[----:B------:R-:W-:Y:S02]  /*66d0*/  SEL R8, R8, R15, !P0 ;  /* 0x0000000f08087207 */ /* 0x000fe40004000000 */
[----:B------:R-:W-:Y:S02]  /*66e0*/  SEL R12, R12, R25, !P1 ;  /* 0x000000190c0c7207 */ /* 0x000fe40004800000 */
[----:B------:R-:W-:-:S02]  /*66f0*/  SEL R16, R16, R19, !P0 ;  /* 0x0000001310107207 */ /* 0x000fc40004000000 */
[----:B------:R-:W-:Y:S02]  /*6700*/  SEL R9, R9, RZ, !P0 ;  /* 0x000000ff09097207 */ /* 0x000fe40004000000 */
[----:B------:R-:W-:Y:S02]  /*6710*/  SEL R11, R11, R14, !P1 ;  /* 0x0000000e0b0b7207 */ /* 0x000fe40004800000 */
[----:B------:R-:W-:Y:S01]  /*6720*/  SEL R13, R13, RZ, !P1 ;  /* 0x000000ff0d0d7207 */ /* 0x000fe20004800000 */
[----:B------:R-:W-:Y:S06]  /*6730*/  @!P5 BRA `(.L_x_2532) ;  /* 0xffffffbc0008d947 */ /* 0x000fec000383ffff */
[----:B------:R-:W-:Y:S05]  /*6740*/  BSYNC B2 ;  /* 0x0000000000027941 */ /* 0x000fea0003800000 */
.L_x_2527:
[----:B------:R-:W-:-:S07]  /*6750*/  PRMT R25, R14, 0x7610, R25 ;  /* 0x000076100e197816 */ /* 0x000fce0000000019 */
.L_x_2526:
[----:B------:R-:W-:Y:S05]  /*6760*/  BSYNC B1 ;  /* 0x0000000000017941 */ /* 0x000fea0003800000 */
.L_x_2525:
        /* <DEDUP_REMOVED lines=280> */
.L_x_2535:
[----:B------:R-:W-:-:S04]  /*78f0*/  LOP3.LUT R15, R17, 0xfffffffe, RZ, 0xc0, !PT ;  /* 0xfffffffe110f7812 */ /* 0x000fc800078ec0ff */
[----:B------:R-:W-:-:S05]  /*7900*/  IADD3 R14, P2, R20, R15, RZ ;  /* 0x0000000f140e7210 */ /* 0x000fca0007f5e0ff */
[----:B------:R-:W-:-:S05]  /*7910*/  IMAD.X R15, RZ, RZ, R21, P2 ;  /* 0x000000ffff0f7224 */ /* 0x000fca00010e0615 */
[----:B------:R0:W5:Y:S01]  /*7920*/  LDG.E.U16 R17, desc[UR36][R14.64] ;  /* 0x000000240e117981 */ /* 0x000162000c1e1500 */
[----:B------:R-:W-:-:S05]  /*7930*/  IMAD.IADD R27, R2, 0x1, R22 ;  /* 0x00000001021b7824 */ /* 0x000fca00078e0216 */
[----:B------:R-:W-:-:S13]  /*7940*/  ISETP.GE.U32.AND P2, PT, R27, R23, PT ;  /* 0x000000171b00720c */ /* 0x000fda0003f46070 */
[----:B0-----:R-:W-:Y:S05]  /*7950*/  @P2 BRA `(.L_x_2534) ;  /* 0x0000003400202947 */ /* 0x001fea0003800000 */
[----:B------:R-:W-:Y:S01]  /*7960*/  MOV R18, RZ ;  /* 0x000000ff00127202 */ /* 0x000fe20000000f00 */
        /* <DEDUP_REMOVED lines=269> */
[----:B------:R-:W-:-:S06]  /*8a40*/  @P2 IADD3 R28, -R14, RZ, RZ ;  /* 0x000000ff0e1c2210 */ /* 0x000fcc0007ffe1ff */
[----:B------:R-:W1:Y:S01]  /*8a50*/  @P2 LDC R14, c[0x0][0x3f8] ;  /* 0x0000fe00ff0e2b82 */ /* 0x000e620000000800 */
[----:B0-----:R-:W-:-:S04]  /*8a60*/  @P2 IMAD R15, R15, R28, R29 ;  /* 0x0000001c0f0f2224 */ /* 0x001fc800078e021d */
[----:B-1----:R-:W-:-:S07]  /*8a70*/  @P2 IMAD R18, R15, R14, R18 ;  /* 0x0000000e0f122224 */ /* 0x002fce00078e0212 */
.L_x_2536:
[----:B------:R-:W-:-:S04]  /*8a80*/  LOP3.LUT R15, R18, 0xfffffffe, RZ, 0xc0, !PT ;  /* 0xfffffffe120f7812 */ /* 0x000fc800078ec0ff */
[----:B------:R-:W-:-:S05]  /*8a90*/  IADD3 R14, P2, R20, R15, RZ ;  /* 0x0000000f140e7210 */ /* 0x000fca0007f5e0ff */
[----:B------:R-:W-:-:S05]  /*8aa0*/  IMAD.X R15, RZ, RZ, R21, P2 ;  /* 0x000000ffff0f7224 */ /* 0x000fca00010e0615 */
[----:B------:R0:W5:Y:S01]  /*8ab0*/  LDG.E.U16 R18, desc[UR36][R14.64] ;  /* 0x000000240e127981 */ /* 0x000162000c1e1500 */
        /* <DEDUP_REMOVED lines=277> */
.L_x_2537:
[----:B------:R-:W-:-:S04]  /*9c10*/  LOP3.LUT R15, R19, 0xfffffffe, RZ, 0xc0, !PT ;  /* 0xfffffffe130f7812 */ /* 0x000fc800078ec0ff */
[----:B------:R-:W-:-:S05]  /*9c20*/  IADD3 R14, P2, R20, R15, RZ ;  /* 0x0000000f140e7210 */ /* 0x000fca0007f5e0ff */
[----:B------:R-:W-:-:S05]  /*9c30*/  IMAD.X R15, RZ, RZ, R21, P2 ;  /* 0x000000ffff0f7224 */ /* 0x000fca00010e0615 */
[----:B------:R0:W5:Y:S02]  /*9c40*/  LDG.E.U16 R19, desc[UR36][R14.64] ;  /* 0x000000240e137981 */ /* 0x000164000c1e1500 */
[----:B0-----:R-:W-:-:S04]  /*9c50*/  IADD3 R15, R27, R22, RZ ;  /* 0x000000161b0f7210 */ /* 0x001fc80007ffe0ff */
        /* <DEDUP_REMOVED lines=276> */
.L_x_2538:
[----:B------:R-:W-:-:S04]  /*ada0*/  LOP3.LUT R15, R26, 0xfffffffe, RZ, 0xc0, !PT ;  /* 0xfffffffe1a0f7812 */ /* 0x000fc800078ec0ff */
[----:B------:R-:W-:-:S05]  /*adb0*/  IADD3 R14, P1, R20, R15, RZ ;  /* 0x0000000f140e7210 */ /* 0x000fca0007f3e0ff */
[----:B------:R-:W-:-:S05]  /*adc0*/  IMAD.X R15, RZ, RZ, R21, P1 ;  /* 0x000000ffff0f7224 */ /* 0x000fca00008e0615 */
[----:B------:R0:W5:Y:S03]  /*add0*/  LDG.E.U16 R25, desc[UR36][R14.64] ;  /* 0x000000240e197981 */ /* 0x000166000c1e1500 */
.L_x_2534:
[----:B------:R-:W-:Y:S05]  /*ade0*/  BSYNC B1 ;  /* 0x0000000000017941 */ /* 0x000fea0003800000 */
.L_x_2533:
[----:B------:R-:W-:Y:S04]  /*adf0*/  BSSY B1, `(.L_x_2539) ;  /* 0x000003f000017945 */ /* 0x000fe80003800000 */
[----:B------:R-:W-:Y:S05]  /*ae00*/  @P0 BRA `(.L_x_2540) ;  /* 0x0000000000f40947 */ /* 0x000fea0003800000 */
[----:B0----5:R-:W-:Y:S02]  /*ae10*/  PRMT R14, R17, 0x9910, RZ ;  /* 0x00009910110e7816 */ /* 0x021fe400000000ff */
[----:B------:R-:W-:Y:S02]  /*ae20*/  PRMT R15, R10, 0x9910, RZ ;  /* 0x000099100a0f7816 */ /* 0x000fe400000000ff */
[----:B------:R-:W-:Y:S02]  /*ae30*/  ISETP.GE.U32.AND P0, PT, R6, R2, PT ;  /* 0x000000020600720c */ /* 0x000fe40003f06070 */
[CC--:B------:R-:W-:Y:S02]  /*ae40*/  ISETP.NE.AND P2, PT, R15.reuse, R14.reuse, PT ;  /* 0x0000000e0f00720c */ /* 0x0c0fe40003f45270 */
[----:B------:R-:W-:Y:S02]  /*ae50*/  ISETP.GT.AND P1, PT, R15, R14, PT ;  /* 0x0000000e0f00720c */ /* 0x000fe40003f24270 */
[----:B------:R-:W-:-:S02]  /*ae60*/  ISETP.GE.AND.EX P0, PT, R7, RZ, PT, P0 ;  /* 0x000000ff0700720c */ /* 0x000fc40003f06300 */
[----:B------:R-:W-:-:S07]  /*ae70*/  SEL R14, RZ, 0xffffffff, !P1 ;  /* 0xffffffffff0e7807 */ /* 0x000fce0004800000 */
[----:B------:R-:W-:-:S04]  /*ae80*/  @!P2 SEL R14, RZ, 0xffffffff, P0 ;  /* 0xffffffffff0ea807 */ /* 0x000fc80000000000 */
[----:B------:R-:W-:Y:S01]  /*ae90*/  LOP3.LUT R15, R14, 0x1, RZ, 0xc0, !PT ;  /* 0x000000010e0f7812 */ /* 0x000fe200078ec0ff */
[----:B------:R-:W-:-:S03]  /*aea0*/  IMAD.IADD R14, R2, 0x1, R22 ;  /* 0x00000001020e7824 */ /* 0x000fc600078e0216 */
[----:B------:R-:W-:Y:S02]  /*aeb0*/  ISETP.NE.U32.AND P0, PT, R15, 0x1, PT ;  /* 0x000000010f00780c */ /* 0x000fe40003f05070 */
[----:B------:R-:W-:Y:S02]  /*aec0*/  ISETP.GE.U32.AND P1, PT, R14, R23, PT ;  /* 0x000000170e00720c */ /* 0x000fe40003f26070 */
[----:B------:R-:W-:Y:S02]  /*aed0*/  SEL R10, R10, R17, !P0 ;  /* 0x000000110a0a7207 */ /* 0x000fe40004000000 */
[----:B------:R-:W-:Y:S02]  /*aee0*/  SEL R6, R6, R2, !P0 ;  /* 0x0000000206067207 */ /* 0x000fe40004000000 */
[----:B------:R-:W-:-:S07]  /*aef0*/  SEL R7, R7, RZ, !P0 ;  /* 0x000000ff07077207 */ /* 0x000fce0004000000 */
[----:B------:R-:W-:Y:S05]  /*af00*/  @P1 BRA `(.L_x_2540) ;  /* 0x0000000000b41947 */ /* 0x000fea0003800000 */
[----:B------:R-:W-:Y:S02]  /*af10*/  PRMT R2, R18, 0x9910, RZ ;  /* 0x0000991012027816 */ /* 0x000fe400000000ff */
[----:B------:R-:W-:Y:S02]  /*af20*/  PRMT R15, R5, 0x9910, RZ ;  /* 0x00009910050f7816 */ /* 0x000fe400000000ff */
[----:B------:R-:W-:Y:S02]  /*af30*/  ISETP.GE.U32.AND P0, PT, R3, R14, PT ;  /* 0x0000000e0300720c */ /* 0x000fe40003f06070 */
[CC--:B------:R-:W-:Y:S02]  /*af40*/  ISETP.NE.AND P2, PT, R15.reuse, R2.reuse, PT ;  /* 0x000000020f00720c */ /* 0x0c0fe40003f45270 */
[----:B------:R-:W-:Y:S01]  /*af50*/  ISETP.GT.AND P1, PT, R15, R2, PT ;  /* 0x000000020f00720c */ /* 0x000fe20003f24270 */
[----:B------:R-:W-:Y:S01]  /*af60*/  IMAD.IADD R15, R14, 0x1, R22 ;  /* 0x000000010e0f7824 */ /* 0x000fe200078e0216 */
[----:B------:R-:W-:-:S02]  /*af70*/  ISETP.GE.AND.EX P0, PT, R4, RZ, PT, P0 ;  /* 0x000000ff0400720c */ /* 0x000fc40003f06300 */
[----:B------:R-:W-:Y:S02]  /*af80*/  SEL R2, RZ, 0xffffffff, !P1 ;  /* 0xffffffffff027807 */ /* 0x000fe40004800000 */
[----:B------:R-:W-:-:S05]  /*af90*/  ISETP.GE.U32.AND P1, PT, R15, R23, PT ;  /* 0x000000170f00720c */ /* 0x000fca0003f26070 */
[----:B------:R-:W-:-:S04]  /*afa0*/  @!P2 SEL R2, RZ, 0xffffffff, P0 ;  /* 0xffffffffff02a807 */ /* 0x000fc80000000000 */
[----:B------:R-:W-:-:S04]  /*afb0*/  LOP3.LUT R2, R2, 0x1, RZ, 0xc0, !PT ;  /* 0x0000000102027812 */ /* 0x000fc800078ec0ff */
[----:B------:R-:W-:-:S04]  /*afc0*/  ISETP.NE.U32.AND P0, PT, R2, 0x1, PT ;  /* 0x000000010200780c */ /* 0x000fc80003f05070 */
[----:B------:R-:W-:Y:S02]  /*afd0*/  SEL R5, R5, R18, !P0 ;  /* 0x0000001205057207 */ /* 0x000fe40004000000 */
[----:B------:R-:W-:Y:S02]  /*afe0*/  SEL R3, R3, R14, !P0 ;  /* 0x0000000e03037207 */ /* 0x000fe40004000000 */
[----:B------:R-:W-:Y:S01]  /*aff0*/  SEL R4, R4, RZ, !P0 ;  /* 0x000000ff04047207 */ /* 0x000fe20004000000 */
[----:B------:R-:W-:Y:S06]  /*b000*/  @P1 BRA `(.L_x_2540) ;  /* 0x0000000000741947 */ /* 0x000fec0003800000 */
[----:B------:R-:W-:Y:S02]  /*b010*/  PRMT R2, R19, 0x9910, RZ ;  /* 0x0000991013027816 */ /* 0x000fe400000000ff */
[----:B------:R-:W-:Y:S02]  /*b020*/  PRMT R17, R16, 0x9910, RZ ;  /* 0x0000991010117816 */ /* 0x000fe400000000ff */
[----:B------:R-:W-:Y:S02]  /*b030*/  ISETP.GE.U32.AND P0, PT, R8, R15, PT ;  /* 0x0000000f0800720c */ /* 0x000fe40003f06070 */
[CC--:B------:R-:W-:Y:S02]  /*b040*/  ISETP.NE.AND P2, PT, R17.reuse, R2.reuse, PT ;  /* 0x000000021100720c */ /* 0x0c0fe40003f45270 */
[----:B------:R-:W-:Y:S02]  /*b050*/  ISETP.GT.AND P1, PT, R17, R2, PT ;  /* 0x000000021100720c */ /* 0x000fe40003f24270 */
[----:B------:R-:W-:-:S02]  /*b060*/  IADD3 R17, R15, R22, RZ ;  /* 0x000000160f117210 */ /* 0x000fc40007ffe0ff */
[----:B------:R-:W-:Y:S02]  /*b070*/  ISETP.GE.AND.EX P0, PT, R9, RZ, PT, P0 ;  /* 0x000000ff0900720c */ /* 0x000fe40003f06300 */
[----:B------:R-:W-:Y:S02]  /*b080*/  SEL R2, RZ, 0xffffffff, !P1 ;  /* 0xffffffffff027807 */ /* 0x000fe40004800000 */
[----:B------:R-:W-:-:S03]  /*b090*/  ISETP.GE.U32.AND P1, PT, R17, R23, PT ;  /* 0x000000171100720c */ /* 0x000fc60003f26070 */
        /* <DEDUP_REMOVED lines=12> */
[----:B------:R-:W-:-:S02]  /*b160*/  ISETP.GE.AND.EX P0, PT, R13, RZ, PT, P0 ;  /* 0x000000ff0d00720c */ /* 0x000fc40003f06300 */
[----:B------:R-:W-:-:S07]  /*b170*/  SEL R2, RZ, 0xffffffff, !P1 ;  /* 0xffffffffff027807 */ /* 0x000fce0004800000 */
[----:B------:R-:W-:-:S04]  /*b180*/  @!P2 SEL R2, RZ, 0xffffffff, P0 ;  /* 0xffffffffff02a807 */ /* 0x000fc80000000000 */
[----:B------:R-:W-:-:S04]  /*b190*/  LOP3.LUT R2, R2, 0x1, RZ, 0xc0, !PT ;  /* 0x0000000102027812 */ /* 0x000fc800078ec0ff */
[----:B------:R-:W-:-:S04]  /*b1a0*/  ISETP.NE.U32.AND P0, PT, R2, 0x1, PT ;  /* 0x000000010200780c */ /* 0x000fc80003f05070 */
[----:B------:R-:W-:Y:S02]  /*b1b0*/  SEL R11, R11, R25, !P0 ;  /* 0x000000190b0b7207 */ /* 0x000fe40004000000 */
[----:B------:R-:W-:Y:S02]  /*b1c0*/  SEL R12, R12, R17, !P0 ;  /* 0x000000110c0c7207 */ /* 0x000fe40004000000 */
[----:B------:R-:W-:-:S07]  /*b1d0*/  SEL R13, R13, RZ, !P0 ;  /* 0x000000ff0d0d7207 */ /* 0x000fce0004000000 */
.L_x_2540:
[----:B------:R-:W-:Y:S05]  /*b1e0*/  BSYNC B1 ;  /* 0x0000000000017941 */ /* 0x000fea0003800000 */
.L_x_2539:
[----:B------:R-:W-:Y:S02]  /*b1f0*/  PRMT R2, R5, 0x9910, RZ ;  /* 0x0000991005027816 */ /* 0x000fe400000000ff */
[----:B0-----:R-:W-:Y:S02]  /*b200*/  PRMT R15, R10, 0x9910, RZ ;  /* 0x000099100a0f7816 */ /* 0x001fe400000000ff */
        /* <DEDUP_REMOVED lines=10> */
[----:B-----5:R-:W-:Y:S02]  /*b2b0*/  SEL R17, R6, R3, !P0 ;  /* 0x0000000306117207 */ /* 0x020fe40004000000 */
        /* <DEDUP_REMOVED lines=27> */
.L_x_2524:
[----:B------:R-:W-:Y:S01]  /*b470*/  ISETP.GE.U32.AND P0, PT, R6, R23, PT ;  /* 0x000000170600720c */ /* 0x000fe20003f06070 */
[----:B------:R-:W-:Y:S01]  /*b480*/  BSSY B1, `(.L_x_2541) ;  /* 0x000005b000017945 */ /* 0x000fe20003800000 */
[----:B------:R-:W-:Y:S01]  /*b490*/  IMAD.MOV.U32 R12, RZ, RZ, R5 ;  /* 0x000000ffff0c7224 */ /* 0x000fe200078e0005 */
[----:B------:R-:W-:Y:S01]  /*b4a0*/  MOV R8, R5 ;  /* 0x0000000500087202 */ /* 0x000fe20000000f00 */
[--C-:B--2---:R-:W-:Y:S02]  /*b4b0*/  IMAD.MOV.U32 R7, RZ, RZ, R3.reuse ;  /* 0x000000ffff077224 */ /* 0x104fe400078e0003 */
[--C-:B------:R-:W-:Y:S02]  /*b4c0*/  IMAD.MOV.U32 R9, RZ, RZ, R3.reuse ;  /* 0x000000ffff097224 */ /* 0x100fe400078e0003 */
[----:B------:R-:W-:Y:S02]  /*b4d0*/  IMAD.MOV.U32 R15, RZ, RZ, R14 ;  /* 0x000000ffff0f7224 */ /* 0x000fe400078e000e */
[----:B------:R-:W-:-:S02]  /*b4e0*/  IMAD.MOV.U32 R13, RZ, RZ, R3 ;  /* 0x000000ffff0d7224 */ /* 0x000fc400078e0003 */
[----:B------:R-:W-:Y:S01]  /*b4f0*/  IMAD.MOV.U32 R6, RZ, RZ, R14 ;  /* 0x000000ffff067224 */ /* 0x000fe200078e000e */
[----:B------:R-:W-:Y:S06]  /*b500*/  @P0 BRA `(.L_x_2542) ;  /* 0x0000000400480947 */ /* 0x000fec0003800000 */
[----:B------:R-:W-:Y:S01]  /*b510*/  BSSY B2, `(.L_x_2543) ;  /* 0x000004f000027945 */ /* 0x000fe20003800000 */
[--C-:B------:R-:W-:Y:S01]  /*b520*/  IMAD.MOV.U32 R7, RZ, RZ, R3.reuse ;  /* 0x000000ffff077224 */ /* 0x100fe200078e0003 */
[----:B------:R-:W-:Y:S01]  /*b530*/  MOV R13, R3 ;  /* 0x00000003000d7202 */ /* 0x000fe20000000f00 */
[----:B------:R-:W-:Y:S02]  /*b540*/  IMAD.MOV.U32 R9, RZ, RZ, R3 ;  /* 0x000000ffff097224 */ /* 0x000fe400078e0003 */
[--C-:B------:R-:W-:Y:S02]  /*b550*/  IMAD.MOV.U32 R15, RZ, RZ, R14.reuse ;  /* 0x000000ffff0f7224 */ /* 0x100fe400078e000e */
[----:B------:R-:W-:Y:S02]  /*b560*/  IMAD.MOV.U32 R6, RZ, RZ, R14 ;  /* 0x000000ffff067224 */ /* 0x000fe400078e000e */
[--C-:B------:R-:W-:Y:S02]  /*b570*/  IMAD.MOV.U32 R12, RZ, RZ, R5.reuse ;  /* 0x000000ffff0c7224 */ /* 0x100fe400078e0005 */
[----:B------:R-:W-:-:S07]  /*b580*/  IMAD.MOV.U32 R8, RZ, RZ, R5 ;  /* 0x000000ffff087224 */ /* 0x000fce00078e0005 */
.L_x_2544:
[-C--:B------:R-:W-:Y:S01]  /*b590*/  IMAD R11, R17, R2.reuse, RZ ;  /* 0x00000002110b7224 */ /* 0x080fe200078e02ff */
[----:B------:R-:W-:-:S03]  /*b5a0*/  IADD3 R18, R22, R2, RZ ;  /* 0x0000000216127210 */ /* 0x000fc60007ffe0ff */
[----:B------:R-:W-:-:S05]  /*b5b0*/  IMAD.WIDE.U32 R10, R11, 0x2, R20 ;  /* 0x000000020b0a7825 */ /* 0x000fca00078e0014 */
[----:B------:R0:W2:Y:S01]  /*b5c0*/  LDG.E.U16 R24, desc[UR36][R10.64] ;  /* 0x000000240a187981 */ /* 0x0000a2000c1e1500 */
[----:B------:R-:W-:Y:S01]  /*b5d0*/  IMAD R19, R17, R18, RZ ;  /* 0x0000001211137224 */ /* 0x000fe200078e02ff */
[----:B------:R-:W-:-:S03]  /*b5e0*/  PRMT R26, R5, 0x9910, RZ ;  /* 0x00009910051a7816 */ /* 0x000fc600000000ff */
[----:B0-----:R-:W-:-:S05]  /*b5f0*/  IMAD.WIDE.U32 R10, R19, 0x2, R20 ;  /* 0x00000002130a7825 */ /* 0x001fca00078e0014 */
[----:B------:R0:W3:Y:S01]  /*b600*/  LDG.E.U16 R25, desc[UR36][R10.64] ;  /* 0x000000240a197981 */ /* 0x0000e2000c1e1500 */
[----:B------:R-:W-:Y:S02]  /*b610*/  PRMT R28, R12, 0x9910, RZ ;  /* 0x000099100c1c7816 */ /* 0x000fe400000000ff */
[----:B--2---:R-:W-:-:S04]  /*b620*/  PRMT R19, R24, 0x9910, RZ ;  /* 0x0000991018137816 */ /* 0x004fc800000000ff */
[CC--:B------:R-:W-:Y:S02]  /*b630*/  ISETP.NE.AND P4, PT, R26.reuse, R19.reuse, PT ;  /* 0x000000131a00720c */ /* 0x0c0fe40003f85270 */
[----:B------:R-:W-:Y:S01]  /*b640*/  ISETP.GT.AND P1, PT, R26, R19, PT ;  /* 0x000000131a00720c */ /* 0x000fe20003f24270 */
[----:B------:R-:W-:-:S04]  /*b650*/  IMAD.IADD R26, R18, 0x1, R22 ;  /* 0x00000001121a7824 */ /* 0x000fc800078e0216 */
[----:B0-----:R-:W-:-:S04]  /*b660*/  IMAD R11, R17, R26, RZ ;  /* 0x0000001a110b7224 */ /* 0x001fc800078e02ff */
[----:B------:R-:W-:Y:S01]  /*b670*/  IMAD.WIDE.U32 R10, R11, 0x2, R20 ;  /* 0x000000020b0a7825 */ /* 0x000fe200078e0014 */
[----:B------:R-:W-:Y:S02]  /*b680*/  ISETP.GE.U32.AND P0, PT, R7, R2, PT ;  /* 0x000000020700720c */ /* 0x000fe40003f06070 */
[----:B---3--:R-:W-:Y:S02]  /*b690*/  PRMT R19, R25, 0x9910, RZ ;  /* 0x0000991019137816 */ /* 0x008fe400000000ff */
[----:B------:R-:W2:Y:S01]  /*b6a0*/  LDG.E.U16 R27, desc[UR36][R10.64] ;  /* 0x000000240a1b7981 */ /* 0x000ea2000c1e1500 */
[----:B------:R-:W-:Y:S02]  /*b6b0*/  ISETP.GE.AND.EX P0, PT, R14, RZ, PT, P0 ;  /* 0x000000ff0e00720c */ /* 0x000fe40003f06300 */
[CC--:B------:R-:W-:Y:S02]  /*b6c0*/  ISETP.NE.AND P3, PT, R28.reuse, R19.reuse, PT ;  /* 0x000000131c00720c */ /* 0x0c0fe40003f65270 */
[----:B------:R-:W-:-:S02]  /*b6d0*/  ISETP.GT.AND P2, PT, R28, R19, PT ;  /* 0x000000131c00720c */ /* 0x000fc40003f44270 */
[----:B------:R-:W-:Y:S02]  /*b6e0*/  SEL R19, RZ, 0xffffffff, P0 ;  /* 0xffffffffff137807 */ /* 0x000fe40000000000 */
[----:B------:R-:W-:-:S04]  /*b6f0*/  @P4 SEL R19, RZ, 0xffffffff, !P1 ;  /* 0xffffffffff134807 */ /* 0x000fc80004800000 */
[----:B------:R-:W-:Y:S02]  /*b700*/  LOP3.LUT R19, R19, 0x1, RZ, 0xc0, !PT ;  /* 0x0000000113137812 */ /* 0x000fe400078ec0ff */
[----:B------:R-:W-:Y:S02]  /*b710*/  PRMT R28, R16, 0x9910, RZ ;  /* 0x00009910101c7816 */ /* 0x000fe400000000ff */
[----:B------:R-:W-:Y:S02]  /*b720*/  ISETP.NE.U32.AND P1, PT, R19, 0x1, PT ;  /* 0x000000011300780c */ /* 0x000fe40003f25070 */
[----:B--2---:R-:W-:-:S04]  /*b730*/  PRMT R19, R27, 0x9910, RZ ;  /* 0x000099101b137816 */ /* 0x004fc800000000ff */
[CC--:B------:R-:W-:Y:S02]  /*b740*/  ISETP.NE.AND P4, PT, R28.reuse, R19.reuse, PT ;  /* 0x000000131c00720c */ /* 0x0c0fe40003f85270 */
[----:B------:R-:W-:Y:S01]  /*b750*/  ISETP.GT.AND P5, PT, R28, R19, PT ;  /* 0x000000131c00720c */ /* 0x000fe20003fa4270 */
[----:B------:R-:W-:-:S04]  /*b760*/  IMAD.IADD R28, R26, 0x1, R22 ;  /* 0x000000011a1c7824 */ /* 0x000fc800078e0216 */
[----:B------:R-:W-:-:S04]  /*b770*/  IMAD R11, R17, R28, RZ ;  /* 0x0000001c110b7224 */ /* 0x000fc800078e02ff */
[----:B------:R-:W-:-:S06]  /*b780*/  IMAD.WIDE.U32 R10, R11, 0x2, R20 ;  /* 0x000000020b0a7825 */ /* 0x000fcc00078e0014 */
[----:B------:R-:W2:Y:S01]  /*b790*/  LDG.E.U16 R11, desc[UR36][R10.64] ;  /* 0x000000240a0b7981 */ /* 0x000ea2000c1e1500 */
[----:B------:R-:W-:-:S04]  /*b7a0*/  ISETP.GE.U32.AND P0, PT, R3, R18, PT ;  /* 0x000000120300720c */ /* 0x000fc80003f06070 */
[----:B------:R-:W-:Y:S02]  /*b7b0*/  ISETP.GE.AND.EX P0, PT, R4, RZ, PT, P0 ;  /* 0x000000ff0400720c */ /* 0x000fe40003f06300 */
[----:B------:R-:W-:Y:S02]  /*b7c0*/  SEL R7, R7, R2, !P1 ;  /* 0x0000000207077207 */ /* 0x000fe40004800000 */
[----:B------:R-:W-:Y:S02]  /*b7d0*/  SEL R2, RZ, 0xffffffff, P0 ;  /* 0xffffffffff027807 */ /* 0x000fe40000000000 */
[----:B------:R-:W-:Y:S02]  /*b7e0*/  @P3 SEL R2, RZ, 0xffffffff, !P2 ;  /* 0xffffffffff023807 */ /* 0x000fe40005000000 */
[----:B------:R-:W-:Y:S02]  /*b7f0*/  ISETP.GE.U32.AND P0, PT, R9, R26, PT ;  /* 0x0000001a0900720c */ /* 0x000fe40003f06070 */
[----:B------:R-:W-:-:S02]  /*b800*/  LOP3.LUT R2, R2, 0x1, RZ, 0xc0, !PT ;  /* 0x0000000102027812 */ /* 0x000fc400078ec0ff */
[----:B------:R-:W-:Y:S02]  /*b810*/  ISETP.GE.AND.EX P0, PT, R15, RZ, PT, P0 ;  /* 0x000000ff0f00720c */ /* 0x000fe40003f06300 */
[----:B------:R-:W-:Y:S02]  /*b820*/  ISETP.NE.U32.AND P2, PT, R2, 0x1, PT ;  /* 0x000000010200780c */ /* 0x000fe40003f45070 */
[----:B------:R-:W-:Y:S02]  /*b830*/  SEL R2, RZ, 0xffffffff, P0 ;  /* 0xffffffffff027807 */ /* 0x000fe40000000000 */
[----:B------:R-:W-:-:S04]  /*b840*/  @P4 SEL R2, RZ, 0xffffffff, !P5 ;  /* 0xffffffffff024807 */ /* 0x000fc80006800000 */
[----:B------:R-:W-:Y:S02]  /*b850*/  LOP3.LUT R2, R2, 0x1, RZ, 0xc0, !PT ;  /* 0x0000000102027812 */ /* 0x000fe400078ec0ff */
[----:B------:R-:W-:Y:S02]  /*b860*/  PRMT R19, R8, 0x9910, RZ ;  /* 0x0000991008137816 */ /* 0x000fe400000000ff */
[----:B------:R-:W-:Y:S02]  /*b870*/  ISETP.NE.U32.AND P3, PT, R2, 0x1, PT ;  /* 0x000000010200780c */ /* 0x000fe40003f65070 */
[----:B------:R-:W-:-:S04]  /*b880*/  ISETP.GE.U32.AND P0, PT, R13, R28, PT ;  /* 0x0000001c0d00720c */ /* 0x000fc80003f06070 */
[----:B------:R-:W-:Y:S02]  /*b890*/  ISETP.GE.AND.EX P0, PT, R6, RZ, PT, P0 ;  /* 0x000000ff0600720c */ /* 0x000fe40003f06300 */
[----:B------:R-:W-:Y:S02]  /*b8a0*/  SEL R3, R3, R18, !P2 ;  /* 0x0000001203037207 */ /* 0x000fe40005000000 */
[----:B------:R-:W-:Y:S02]  /*b8b0*/  SEL R9, R9, R26, !P3 ;  /* 0x0000001a09097207 */ /* 0x000fe40005800000 */
[----:B------:R-:W-:Y:S02]  /*b8c0*/  SEL R5, R5, R24, !P1 ;  /* 0x0000001805057207 */ /* 0x000fe40004800000 */
[----:B------:R-:W-:Y:S02]  /*b8d0*/  SEL R14, R14, RZ, !P1 ;  /* 0x000000ff0e0e7207 */ /* 0x000fe40004800000 */
[----:B------:R-:W-:-:S02]  /*b8e0*/  SEL R12, R12, R25, !P2 ;  /* 0x000000190c0c7207 */ /* 0x000fc40005000000 */
[----:B------:R-:W-:Y:S02]  /*b8f0*/  SEL R4, R4, RZ, !P2 ;  /* 0x000000ff04047207 */ /* 0x000fe40005000000 */
[----:B------:R-:W-:Y:S02]  /*b900*/  SEL R16, R16, R27, !P3 ;  /* 0x0000001b10107207 */ /* 0x000fe40005800000 */
[----:B------:R-:W-:Y:S02]  /*b910*/  SEL R15, R15, RZ, !P3 ;  /* 0x000000ff0f0f7207 */ /* 0x000fe40005800000 */
[----:B--2---:R-:W-:-:S04]  /*b920*/  PRMT R2, R11, 0x9910, RZ ;  /* 0x000099100b027816 */ /* 0x004fc800000000ff */
[CC--:B------:R-:W-:Y:S02]  /*b930*/  ISETP.NE.AND P5, PT, R19.reuse, R2.reuse, PT ;  /* 0x000000021300720c */ /* 0x0c0fe40003fa5270 */
[----:B------:R-:W-:Y:S02]  /*b940*/  ISETP.GT.AND P4, PT, R19, R2, PT ;  /* 0x000000021300720c */ /* 0x000fe40003f84270 */
[----:B------:R-:W-:-:S09]  /*b950*/  SEL R2, RZ, 0xffffffff, P0 ;  /* 0xffffffffff027807 */ /* 0x000fd20000000000 */
[----:B------:R-:W-:-:S04]  /*b960*/  @P5 SEL R2, RZ, 0xffffffff, !P4 ;  /* 0xffffffffff025807 */ /* 0x000fc80006000000 */
[----:B------:R-:W-:Y:S01]  /*b970*/  LOP3.LUT R10, R2, 0x1, RZ, 0xc0, !PT ;  /* 0x00000001020a7812 */ /* 0x000fe200078ec0ff */
[----:B------:R-:W-:-:S03]  /*b980*/  IMAD.IADD R2, R28, 0x1, R22 ;  /* 0x000000011c027824 */ /* 0x000fc600078e0216 */
[----:B------:R-:W-:Y:S01]  /*b990*/  ISETP.NE.U32.AND P0, PT, R10, 0x1, PT ;  /* 0x000000010a00780c */ /* 0x000fe20003f05070 */
[----:B------:R-:W-:-:S05]  /*b9a0*/  IMAD R10, R22, 0x3, R2 ;  /* 0x00000003160a7824 */ /* 0x000fca00078e0202 */
[----:B------:R-:W-:Y:S02]  /*b9b0*/  ISETP.GE.U32.AND P4, PT, R10, R23, PT ;  /* 0x000000170a00720c */ /* 0x000fe40003f86070 */
[----:B------:R-:W-:Y:S02]  /*b9c0*/  SEL R13, R13, R28, !P0 ;  /* 0x0000001c0d0d7207 */ /* 0x000fe40004000000 */
[----:B------:R-:W-:Y:S02]  /*b9d0*/  SEL R8, R8, R11, !P0 ;  /* 0x0000000b08087207 */ /* 0x000fe40004000000 */
[----:B------:R-:W-:-:S07]  /*b9e0*/  SEL R6, R6, RZ, !P0 ;  /* 0x000000ff06067207 */ /* 0x000fce0004000000 */
[----:B------:R-:W-:Y:S05]  /*b9f0*/  @!P4 BRA `(.L_x_2544) ;  /* 0xfffffff800e4c947 */ /* 0x000fea000383ffff */
[----:B------:R-:W-:Y:S05]  /*ba00*/  BSYNC B2 ;  /* 0x0000000000027941 */ /* 0x000fea0003800000 */
.L_x_2543:
[----:B------:R-:W-:Y:S02]  /*ba10*/  PRMT R18, R24, 0x7610, R18 ;  /* 0x0000761018127816 */ /* 0x000fe40000000012 */
[----:B------:R-:W-:-:S07]  /*ba20*/  PRMT R19, R11, 0x7610, R19 ;  /* 0x000076100b137816 */ /* 0x000fce0000000013 */
.L_x_2542:
[----:B------:R-:W-:Y:S05]  /*ba30*/  BSYNC B1 ;  /* 0x0000000000017941 */ /* 0x000fea0003800000 */
.L_x_2541:
[----:B------:R-:W-:Y:S01]  /*ba40*/  ISETP.GE.U32.AND P1, PT, R2, R23, PT ;  /* 0x000000170200720c */ /* 0x000fe20003f26070 */
[----:B------:R-:W-:-:S12]  /*ba50*/  BSSY B1, `(.L_x_2545) ;  /* 0x0000016000017945 */ /* 0x000fd80003800000 */
[----:B------:R-:W-:Y:S05]  /*ba60*/  @P1 BRA `(.L_x_2546) ;  /* 0x0000000000501947 */ /* 0x000fea0003800000 */
[----:B------:R-:W-:-:S04]  /*ba70*/  IMAD R11, R17, R2, RZ ;  /* 0x00000002110b7224 */ /* 0x000fc800078e02ff */
[----:B------:R-:W-:-:S05]  /*ba80*/  IMAD.WIDE.U32 R10, R11, 0x2, R20 ;  /* 0x000000020b0a7825 */ /* 0x000fca00078e0014 */
[----:B------:R0:W5:Y:S01]  /*ba90*/  LDG.E.U16 R18, desc[UR36][R10.64] ;  /* 0x000000240a127981 */ /* 0x000162000c1e1500 */
[----:B------:R-:W-:-:S05]  /*baa0*/  IMAD.IADD R24, R2, 0x1, R22 ;  /* 0x0000000102187824 */ /* 0x000fca00078e0216 */
[----:B------:R-:W-:-:S13]  /*bab0*/  ISETP.GE.U32.AND P0, PT, R24, R23, PT ;  /* 0x000000171800720c */ /* 0x000fda0003f06070 */
[----:B0-----:R-:W-:Y:S05]  /*bac0*/  @P0 BRA `(.L_x_2546) ;  /* 0x0000000000380947 */ /* 0x001fea0003800000 */
[----:B------:R-:W-:-:S04]  /*bad0*/  IMAD R11, R17, R24, RZ ;  /* 0x00000018110b7224 */ /* 0x000fc800078e02ff */
[----:B------:R-:W-:-:S05]  /*bae0*/  IMAD.WIDE.U32 R10, R11, 0x2, R20 ;  /* 0x000000020b0a7825 */ /* 0x000fca00078e0014 */
[----:B------:R0:W5:Y:S01]  /*baf0*/  LDG.E.U16 R25, desc[UR36][R10.64] ;  /* 0x000000240a197981 */ /* 0x000162000c1e1500 */
[----:B------:R-:W-:-:S04]  /*bb00*/  IADD3 R24, R24, R22, RZ ;  /* 0x0000001618187210 */ /* 0x000fc80007ffe0ff */
[----:B------:R-:W-:-:S13]  /*bb10*/  ISETP.GE.U32.AND P0, PT, R24, R23, PT ;  /* 0x000000171800720c */ /* 0x000fda0003f06070 */
[----:B0-----:R-:W-:Y:S05]  /*bb20*/  @P0 BRA `(.L_x_2546) ;  /* 0x0000000000200947 */ /* 0x001fea0003800000 */
[----:B------:R-:W-:Y:S02]  /*bb30*/  IMAD.IADD R10, R24, 0x1, R22 ;  /* 0x00000001180a7824 */ /* 0x000fe400078e0216 */
[----:B------:R-:W-:-:S03]  /*bb40*/  IMAD R11, R17, R24, RZ ;  /* 0x00000018110b7224 */ /* 0x000fc600078e02ff */
[----:B------:R-:W-:-:S13]  /*bb50*/  ISETP.GE.U32.AND P0, PT, R10, R23, PT ;  /* 0x000000170a00720c */ /* 0x000fda0003f06070 */
[----:B------:R-:W-:Y:S02]  /*bb60*/  @!P0 IMAD R17, R17, R10, RZ ;  /* 0x0000000a11118224 */ /* 0x000fe400078e02ff */
[----:B------:R-:W-:-:S04]  /*bb70*/  IMAD.WIDE.U32 R10, R11, 0x2, R20 ;  /* 0x000000020b0a7825 */ /* 0x000fc800078e0014 */
[----:B------:R-:W-:Y:S01]  /*bb80*/  @!P0 IMAD.WIDE.U32 R20, R17, 0x2, R20 ;  /* 0x0000000211148825 */ /* 0x000fe200078e0014 */
[----:B------:R0:W5:Y:S04]  /*bb90*/  LDG.E.U16 R27, desc[UR36][R10.64] ;  /* 0x000000240a1b7981 */ /* 0x000168000c1e1500 */
[----:B------:R0:W5:Y:S02]  /*bba0*/  @!P0 LDG.E.U16 R19, desc[UR36][R20.64] ;  /* 0x0000002414138981 */ /* 0x000164000c1e1500 */
.L_x_2546:
[----:B------:R-:W-:Y:S05]  /*bbb0*/  BSYNC B1 ;  /* 0x0000000000017941 */ /* 0x000fea0003800000 */
.L_x_2545:
        /* <DEDUP_REMOVED lines=34> */
[----:B------:R-:W-:Y:S01]  /*bde0*/  PRMT R10, R27, 0x9910, RZ ;  /* 0x000099101b0a7816 */ /* 0x000fe200000000ff */
[----:B------:R-:W-:Y:S01]  /*bdf0*/  IMAD.IADD R22, R2, 0x1, R22 ;  /* 0x0000000102167824 */ /* 0x000fe200078e0216 */
[----:B------:R-:W-:Y:S02]  /*be00*/  PRMT R11, R16, 0x9910, RZ ;  /* 0x00009910100b7816 */ /* 0x000fe400000000ff */
[----:B------:R-:W-:Y:S02]  /*be10*/  ISETP.GE.U32.AND P0, PT, R9, R2, PT ;  /* 0x000000020900720c */ /* 0x000fe40003f06070 */
[CC--:B------:R-:W-:Y:S02]  /*be20*/  ISETP.NE.AND P2, PT, R11.reuse, R10.reuse, PT ;  /* 0x0000000a0b00720c */ /* 0x0c0fe40003f45270 */
[----:B------:R-:W-:Y:S02]  /*be30*/  ISETP.GT.AND P1, PT, R11, R10, PT ;  /* 0x0000000a0b00720c */ /* 0x000fe40003f24270 */
        /* <DEDUP_REMOVED lines=23> */
.L_x_2548:
[----:B------:R-:W-:Y:S05]  /*bfb0*/  BSYNC B1 ;  /* 0x0000000000017941 */ /* 0x000fea0003800000 */
.L_x_2547:
[----:B------:R-:W-:Y:S02]  /*bfc0*/  PRMT R2, R12, 0x9910, RZ ;  /* 0x000099100c027816 */ /* 0x000fe400000000ff */
[----:B0-----:R-:W-:Y:S02]  /*bfd0*/  PRMT R11, R5, 0x9910, RZ ;  /* 0x00009910050b7816 */ /* 0x001fe400000000ff */
[----:B------:R-:W-:Y:S02]  /*bfe0*/  ISETP.GE.U32.AND P0, PT, R7, R3, PT ;  /* 0x000000030700720c */ /* 0x000fe40003f06070 */
[CC--:B------:R-:W-:Y:S02]  /*bff0*/  ISETP.NE.AND P2, PT, R11.reuse, R2.reuse, PT ;  /* 0x000000020b00720c */ /* 0x0c0fe40003f45270 */
[----:B------:R-:W-:Y:S02]  /*c000*/  ISETP.GT.AND P1, PT, R11, R2, PT ;  /* 0x000000020b00720c */ /* 0x000fe40003f24270 */
[----:B------:R-:W-:-:S02]  /*c010*/  ISETP.GE.AND.EX P0, PT, R14, R4, PT, P0 ;  /* 0x000000040e00720c */ /* 0x000fc40003f06300 */
[----:B------:R-:W-:Y:S02]  /*c020*/  SEL R2, RZ, 0xffffffff, !P1 ;  /* 0xffffffffff027807 */ /* 0x000fe40004800000 */
[----:B------:R-:W-:-:S05]  /*c030*/  PRMT R11, R16, 0x9910, RZ ;  /* 0x00009910100b7816 */ /* 0x000fca00000000ff */
[----:B------:R-:W-:-:S04]  /*c040*/  @!P2 SEL R2, RZ, 0xffffffff, P0 ;  /* 0xffffffffff02a807 */ /* 0x000fc80000000000 */
[----:B------:R-:W-:-:S04]  /*c050*/  LOP3.LUT R2, R2, 0x1, RZ, 0xc0, !PT ;  /* 0x0000000102027812 */ /* 0x000fc800078ec0ff */
[----:B------:R-:W-:-:S04]  /*c060*/  ISETP.NE.U32.AND P0, PT, R2, 0x1, PT ;  /* 0x000000010200780c */ /* 0x000fc80003f05070 */
[----:B------:R-:W-:Y:S02]  /*c070*/  SEL R5, R5, R12, !P0 ;  /* 0x0000000c05057207 */ /* 0x000fe40004000000 */
[----:B------:R-:W-:Y:S02]  /*c080*/  SEL R12, R7, R3, !P0 ;  /* 0x00000003070c7207 */ /* 0x000fe40004000000 */
[----:B------:R-:W-:Y:S02]  /*c090*/  PRMT R2, R5, 0x9910, RZ ;  /* 0x0000991005027816 */ /* 0x000fe400000000ff */
[----:B------:R-:W-:Y:S02]  /*c0a0*/  SEL R4, R14, R4, !P0 ;  /* 0x000000040e047207 */ /* 0x000fe40004000000 */
[----:B------:R-:W-:Y:S02]  /*c0b0*/  ISETP.NE.AND P2, PT, R2, R11, PT ;  /* 0x0000000b0200720c */ /* 0x000fe40003f45270 */
[----:B------:R-:W-:-:S02]  /*c0c0*/  ISETP.GE.U32.AND P0, PT, R12, R9, PT ;  /* 0x000000090c00720c */ /* 0x000fc40003f06070 */
[----:B------:R-:W-:Y:S02]  /*c0d0*/  ISETP.GT.AND P1, PT, R2, R11, PT ;  /* 0x0000000b0200720c */ /* 0x000fe40003f24270 */
[----:B------:R-:W-:Y:S02]  /*c0e0*/  ISETP.GE.AND.EX P0, PT, R4, R15, PT, P0 ;  /* 0x0000000f0400720c */ /* 0x000fe40003f06300 */
[----:B------:R-:W-:Y:S02]  /*c0f0*/  SEL R2, RZ, 0xffffffff, !P1 ;  /* 0xffffffffff027807 */ /* 0x000fe40004800000 */
[----:B------:R-:W-:-:S03]  /*c100*/  PRMT R3, R8, 0x9910, RZ ;  /* 0x0000991008037816 */ /* 0x000fc600000000ff */
        /* <DEDUP_REMOVED lines=19> */
.L_x_2523:
[----:B------:R-:W0:Y:S01]  /*c240*/  LDC R2, c[0x0][0x234] ;  /* 0x00008d00ff027b82 */ /* 0x000e220000000800 */
[----:B------:R-:W-:Y:S07]  /*c250*/  BSSY B1, `(.L_x_2549) ;  /* 0x000005d000017945 */ /* 0x000fee0003800000 */
[----:B------:R-:W1:Y:S08]  /*c260*/  LDC.U16 R9, c[0x0][0x218] ;  /* 0x00008600ff097b82 */ /* 0x000e700000000400 */
[----:B------:R-:W2:Y:S08]  /*c270*/  LDC R6, c[0x0][0x220] ;  /* 0x00008800ff067b82 */ /* 0x000eb00000000800 */
[----:B------:R-:W3:Y:S01]  /*c280*/  LDC R3, c[0x0][0x224] ;  /* 0x00008900ff037b82 */ /* 0x000ee20000000800 */
[----:B0-----:R-:W-:-:S05]  /*c290*/  IMAD R4, R2, 0x3, R8 ;  /* 0x0000000302047824 */ /* 0x001fca00078e0208 */
[----:B------:R-:W-:Y:S02]  /*c2a0*/  ISETP.GE.U32.AND P0, PT, R4, R23, PT ;  /* 0x000000170400720c */ /* 0x000fe40003f06070 */
[----:B-1----:R-:W-:Y:S01]  /*c2b0*/  MOV R11, R9 ;  /* 0x00000009000b7202 */ /* 0x002fe20000000f00 */
[--C-:B------:R-:W-:Y:S02]  /*c2c0*/  IMAD.MOV.U32 R14, RZ, RZ, R9.reuse ;  /* 0x000000ffff0e7224 */ /* 0x100fe400078e0009 */
[----:B------:R-:W-:Y:S02]  /*c2d0*/  IMAD.MOV.U32 R4, RZ, RZ, R9 ;  /* 0x000000ffff047224 */ /* 0x000fe400078e0009 */
[--C-:B--2---:R-:W-:Y:S01]  /*c2e0*/  IMAD.MOV.U32 R15, RZ, RZ, R6.reuse ;  /* 0x000000ffff0f7224 */ /* 0x104fe200078e0006 */
[----:B------:R-:W-:Y:S01]  /*c2f0*/  MOV R17, R6 ;  /* 0x0000000600117202 */ /* 0x000fe20000000f00 */
[----:B------:R-:W-:Y:S02]  /*c300*/  IMAD.MOV.U32 R7, RZ, RZ, R6 ;  /* 0x000000ffff077224 */ /* 0x000fe400078e0006 */
[----:B---3--:R-:W-:-:S02]  /*c310*/  IMAD.MOV.U32 R5, RZ, RZ, R3 ;  /* 0x000000ffff057224 */ /* 0x008fc400078e0003 */
[--C-:B------:R-:W-:Y:S02]  /*c320*/  IMAD.MOV.U32 R10, RZ, RZ, R3.reuse ;  /* 0x000000ffff0a7224 */ /* 0x100fe400078e0003 */
[----:B------:R-:W-:Y:S01]  /*c330*/  IMAD.MOV.U32 R16, RZ, RZ, R3 ;  /* 0x000000ffff107224 */ /* 0x000fe200078e0003 */
[----:B------:R-:W-:Y:S06]  /*c340*/  @P0 BRA `(.L_x_2550) ;  /* 0x0000000400340947 */ /* 0x000fec0003800000 */
[----:B------:R-:W-:Y:S01]  /*c350*/  BSSY B2, `(.L_x_2551) ;  /* 0x000004b000027945 */ /* 0x000fe20003800000 */
[----:B------:R-:W-:Y:S01]  /*c360*/  IMAD.MOV.U32 R7, RZ, RZ, R6 ;  /* 0x000000ffff077224 */ /* 0x000fe200078e0006 */
[----:B------:R-:W-:Y:S01]  /*c370*/  MOV R17, R6 ;  /* 0x0000000600117202 */ /* 0x000fe20000000f00 */
[--C-:B------:R-:W-:Y:S02]  /*c380*/  IMAD.MOV.U32 R10, RZ, RZ, R3.reuse ;  /* 0x000000ffff0a7224 */ /* 0x100fe400078e0003 */
[----:B------:R-:W-:Y:S02]  /*c390*/  IMAD.MOV.U32 R16, RZ, RZ, R3 ;  /* 0x000000ffff107224 */ /* 0x000fe400078e0003 */
[--C-:B------:R-:W-:Y:S02]  /*c3a0*/  IMAD.MOV.U32 R14, RZ, RZ, R9.reuse ;  /* 0x000000ffff0e7224 */ /* 0x100fe400078e0009 */
[----:B------:R-:W-:-:S07]  /*c3b0*/  IMAD.MOV.U32 R4, RZ, RZ, R9 ;  /* 0x000000ffff047224 */ /* 0x000fce00078e0009 */
.L_x_2552:
[C---:B------:R-:W-:Y:S01]  /*c3c0*/  IMAD.WIDE.U32 R12, R8.reuse, 0x2, R20 ;  /* 0x00000002080c7825 */ /* 0x040fe200078e0014 */
[----:B------:R-:W-:-:S04]  /*c3d0*/  IADD3 R19, R8, R2, RZ ;  /* 0x0000000208137210 */ /* 0x000fc80007ffe0ff */
[----:B------:R0:W2:Y:S02]  /*c3e0*/  LDG.E.U16 R18, desc[UR36][R12.64] ;  /* 0x000000240c127981 */ /* 0x0000a4000c1e1500 */
[----:B0-----:R-:W-:-:S04]  /*c3f0*/  IMAD.WIDE.U32 R12, R19, 0x2, R20 ;  /* 0x00000002130c7825 */ /* 0x001fc800078e0014 */
[----:B------:R-:W-:Y:S01]  /*c400*/  IMAD.IADD R19, R19, 0x1, R2 ;  /* 0x0000000113137824 */ /* 0x000fe200078e0202 */
[----:B------:R0:W3:Y:S03]  /*c410*/  LDG.E.U16 R25, desc[UR36][R12.64] ;  /* 0x000000240c197981 */ /* 0x0000e6000c1e1500 */
[----:B0-----:R-:W-:-:S05]  /*c420*/  IMAD.WIDE.U32 R12, R19, 0x2, R20 ;  /* 0x00000002130c7825 */ /* 0x001fca00078e0014 */
[----:B------:R0:W4:Y:S01]  /*c430*/  LDG.E.U16 R22, desc[UR36][R12.64] ;  /* 0x000000240c167981 */ /* 0x000122000c1e1500 */
[----:B------:R-:W-:Y:S02]  /*c440*/  PRMT R27, R9, 0x9910, RZ ;  /* 0x00009910091b7816 */ /* 0x000fe400000000ff */
[----:B0-----:R-:W-:Y:S02]  /*c450*/  PRMT R13, R11, 0x9910, RZ ;  /* 0x000099100b0d7816 */ /* 0x001fe400000000ff */
[----:B--2---:R-:W-:-:S04]  /*c460*/  PRMT R24, R18, 0x9910, RZ ;  /* 0x0000991012187816 */ /* 0x004fc800000000ff */
[CC--:B------:R-:W-:Y:S02]  /*c470*/  ISETP.NE.AND P6, PT, R27.reuse, R24.reuse, PT ;  /* 0x000000181b00720c */ /* 0x0c0fe40003fc5270 */
[----:B------:R-:W-:Y:S02]  /*c480*/  ISETP.GT.AND P3, PT, R27, R24, PT ;  /* 0x000000181b00720c */ /* 0x000fe40003f64270 */
[----:B------:R-:W-:Y:S02]  /*c490*/  PRMT R27, R14, 0x9910, RZ ;  /* 0x000099100e1b7816 */ /* 0x000fe400000000ff */
[----:B---3--:R-:W-:-:S04]  /*c4a0*/  PRMT R24, R25, 0x9910, RZ ;  /* 0x0000991019187816 */ /* 0x008fc800000000ff */
[CC--:B------:R-:W-:Y:S02]  /*c4b0*/  ISETP.NE.AND P4, PT, R27.reuse, R24.reuse, PT ;  /* 0x000000181b00720c */ /* 0x0c0fe40003f85270 */
[----:B------:R-:W-:Y:S01]  /*c4c0*/  ISETP.GT.AND P5, PT, R27, R24, PT ;  /* 0x000000181b00720c */ /* 0x000fe20003fa4270 */
[----:B------:R-:W-:Y:S01]  /*c4d0*/  IMAD.IADD R24, R19, 0x1, R2 ;  /* 0x0000000113187824 */ /* 0x000fe200078e0202 */
[----:B----4-:R-:W-:-:S04]  /*c4e0*/  PRMT R12, R22, 0x9910, RZ ;  /* 0x00009910160c7816 */ /* 0x010fc800000000ff */
[CC--:B------:R-:W-:Y:S02]  /*c4f0*/  ISETP.NE.AND P2, PT, R13.reuse, R12.reuse, PT ;  /* 0x0000000c0d00720c */ /* 0x0c0fe40003f45270 */
[----:B------:R-:W-:Y:S01]  /*c500*/  ISETP.GT.AND P1, PT, R13, R12, PT ;  /* 0x0000000c0d00720c */ /* 0x000fe20003f24270 */
[----:B------:R-:W-:-:S06]  /*c510*/  IMAD.WIDE.U32 R12, R24, 0x2, R20 ;  /* 0x00000002180c7825 */ /* 0x000fcc00078e0014 */
[----:B------:R-:W2:Y:S01]  /*c520*/  LDG.E.U16 R13, desc[UR36][R12.64] ;  /* 0x000000240c0d7981 */ /* 0x000ea2000c1e1500 */
[----:B------:R-:W-:Y:S02]  /*c530*/  ISETP.GE.U32.AND P0, PT, R6, R8, PT ;  /* 0x000000080600720c */ /* 0x000fe40003f06070 */
[----:B------:R-:W-:Y:S02]  /*c540*/  PRMT R27, R4, 0x9910, RZ ;  /* 0x00009910041b7816 */ /* 0x000fe400000000ff */
[----:B------:R-:W-:-:S04]  /*c550*/  ISETP.GE.AND.EX P0, PT, R10, RZ, PT, P0 ;  /* 0x000000ff0a00720c */ /* 0x000fc80003f06300 */
[----:B------:R-:W-:Y:S02]  /*c560*/  SEL R26, RZ, 0xffffffff, P0 ;  /* 0xffffffffff1a7807 */ /* 0x000fe40000000000 */
[----:B------:R-:W-:-:S04]  /*c570*/  @P6 SEL R26, RZ, 0xffffffff, !P3 ;  /* 0xffffffffff1a6807 */ /* 0x000fc80005800000 */
[----:B------:R-:W-:-:S04]  /*c580*/  LOP3.LUT R26, R26, 0x1, RZ, 0xc0, !PT ;  /* 0x000000011a1a7812 */ /* 0x000fc800078ec0ff */
[----:B------:R-:W-:Y:S01]  /*c590*/  ISETP.NE.U32.AND P3, PT, R26, 0x1, PT ;  /* 0x000000011a00780c */ /* 0x000fe20003f65070 */
[----:B------:R-:W-:-:S03]  /*c5a0*/  IMAD.IADD R26, R8, 0x1, R2 ;  /* 0x00000001081a7824 */ /* 0x000fc600078e0202 */
[----:B------:R-:W-:Y:S02]  /*c5b0*/  SEL R6, R6, R8, !P3 ;  /* 0x0000000806067207 */ /* 0x000fe40005800000 */
[----:B------:R-:W-:Y:S02]  /*c5c0*/  ISETP.GE.U32.AND P0, PT, R15, R26, PT ;  /* 0x0000001a0f00720c */ /* 0x000fe40003f06070 */
[----:B------:R-:W-:Y:S02]  /*c5d0*/  SEL R9, R9, R18, !P3 ;  /* 0x0000001209097207 */ /* 0x000fe40005800000 */
[----:B------:R-:W-:Y:S02]  /*c5e0*/  ISETP.GE.AND.EX P0, PT, R5, RZ, PT, P0 ;  /* 0x000000ff0500720c */ /* 0x000fe40003f06300 */
[----:B------:R-:W-:Y:S02]  /*c5f0*/  SEL R10, R10, RZ, !P3 ;  /* 0x000000ff0a0a7207 */ /* 0x000fe40005800000 */
[----:B------:R-:W-:-:S02]  /*c600*/  SEL R8, RZ, 0xffffffff, P0 ;  /* 0xffffffffff087807 */ /* 0x000fc40000000000 */
[----:B------:R-:W-:Y:S02]  /*c610*/  @P4 SEL R8, RZ, 0xffffffff, !P5 ;  /* 0xffffffffff084807 */ /* 0x000fe40006800000 */
[----:B------:R-:W-:Y:S02]  /*c620*/  ISETP.GE.U32.AND P0, PT, R7, R19, PT ;  /* 0x000000130700720c */ /* 0x000fe40003f06070 */
[----:B------:R-:W-:Y:S02]  /*c630*/  LOP3.LUT R8, R8, 0x1, RZ, 0xc0, !PT ;  /* 0x0000000108087812 */ /* 0x000fe400078ec0ff */
[----:B------:R-:W-:Y:S02]  /*c640*/  ISETP.GE.AND.EX P0, PT, R16, RZ, PT, P0 ;  /* 0x000000ff1000720c */ /* 0x000fe40003f06300 */
[----:B------:R-:W-:-:S04]  /*c650*/  ISETP.NE.U32.AND P4, PT, R8, 0x1, PT ;  /* 0x000000010800780c */ /* 0x000fc80003f85070 */
[----:B------:R-:W-:Y:S02]  /*c660*/  SEL R15, R15, R26, !P4 ;  /* 0x0000001a0f0f7207 */ /* 0x000fe40006000000 */
[----:B------:R-:W-:Y:S02]  /*c670*/  SEL R14, R14, R25, !P4 ;  /* 0x000000190e0e7207 */ /* 0x000fe40006000000 */
[----:B------:R-:W-:Y:S02]  /*c680*/  SEL R5, R5, RZ, !P4 ;  /* 0x000000ff05057207 */ /* 0x000fe40006000000 */
[----:B--2---:R-:W-:-:S04]  /*c690*/  PRMT R8, R13, 0x9910, RZ ;  /* 0x000099100d087816 */ /* 0x004fc800000000ff */
[CC--:B------:R-:W-:Y:S02]  /*c6a0*/  ISETP.NE.AND P6, PT, R27.reuse, R8.reuse, PT ;  /* 0x000000081b00720c */ /* 0x0c0fe40003fc5270 */
[----:B------:R-:W-:Y:S02]  /*c6b0*/  ISETP.GT.AND P5, PT, R27, R8, PT ;  /* 0x000000081b00720c */ /* 0x000fe40003fa4270 */
[----:B------:R-:W-:Y:S02]  /*c6c0*/  SEL R8, RZ, 0xffffffff, P0 ;  /* 0xffffffffff087807 */ /* 0x000fe40000000000 */
[----:B------:R-:W-:Y:S02]  /*c6d0*/  @P2 SEL R8, RZ, 0xffffffff, !P1 ;  /* 0xffffffffff082807 */ /* 0x000fe40004800000 */
[----:B------:R-:W-:Y:S02]  /*c6e0*/  ISETP.GE.U32.AND P0, PT, R17, R24, PT ;  /* 0x000000181100720c */ /* 0x000fe40003f06070 */
[----:B------:R-:W-:-:S02]  /*c6f0*/  LOP3.LUT R8, R8, 0x1, RZ, 0xc0, !PT ;  /* 0x0000000108087812 */ /* 0x000fc400078ec0ff */
[----:B------:R-:W-:Y:S02]  /*c700*/  ISETP.GE.AND.EX P0, PT, R3, RZ, PT, P0 ;  /* 0x000000ff0300720c */ /* 0x000fe40003f06300 */
[----:B------:R-:W-:Y:S01]  /*c710*/  ISETP.NE.U32.AND P1, PT, R8, 0x1, PT ;  /* 0x000000010800780c */ /* 0x000fe20003f25070 */
[----:B------:R-:W-:Y:S01]  /*c720*/  IMAD.IADD R8, R24, 0x1, R2 ;  /* 0x0000000118087824 */ /* 0x000fe200078e0202 */
[----:B------:R-:W-:Y:S02]  /*c730*/  SEL R12, RZ, 0xffffffff, P0 ;  /* 0xffffffffff0c7807 */ /* 0x000fe40000000000 */
[----:B------:R-:W-:Y:S01]  /*c740*/  @P6 SEL R12, RZ, 0xffffffff, !P5 ;  /* 0xffffffffff0c6807 */ /* 0x000fe20006800000 */
[----:B------:R-:W-:Y:S01]  /*c750*/  IMAD R26, R2, 0x3, R8 ;  /* 0x00000003021a7824 */ /* 0x000fe200078e0208 */
[----:B------:R-:W-:Y:S02]  /*c760*/  SEL R7, R7, R19, !P1 ;  /* 0x0000001307077207 */ /* 0x000fe40004800000 */
[----:B------:R-:W-:-:S02]  /*c770*/  LOP3.LUT R12, R12, 0x1, RZ, 0xc0, !PT ;  /* 0x000000010c0c7812 */ /* 0x000fc400078ec0ff */
[----:B------:R-:W-:Y:S02]  /*c780*/  ISETP.GE.U32.AND P2, PT, R26, R23, PT ;  /* 0x000000171a00720c */ /* 0x000fe40003f46070 */
[----:B------:R-:W-:Y:S02]  /*c790*/  ISETP.NE.U32.AND P0, PT, R12, 0x1, PT ;  /* 0x000000010c00780c */ /* 0x000fe40003f05070 */
[----:B------:R-:W-:Y:S02]  /*c7a0*/  SEL R11, R11, R22, !P1 ;  /* 0x000000160b0b7207 */ /* 0x000fe40004800000 */
[----:B------:R-:W-:Y:S02]  /*c7b0*/  SEL R17, R17, R24, !P0 ;  /* 0x0000001811117207 */ /* 0x000fe40004000000 */
[----:B------:R-:W-:Y:S02]  /*c7c0*/  SEL R4, R4, R13, !P0 ;  /* 0x0000000d04047207 */ /* 0x000fe40004000000 */
[----:B------:R-:W-:-:S02]  /*c7d0*/  SEL R16, R16, RZ, !P1 ;  /* 0x000000ff10107207 */ /* 0x000fc40004800000 */
[----:B------:R-:W-:Y:S01]  /*c7e0*/  SEL R3, R3, RZ, !P0 ;  /* 0x000000ff03037207 */ /* 0x000fe20004000000 */
[----:B------:R-:W-:Y:S06]  /*c7f0*/  @!P2 BRA `(.L_x_2552) ;  /* 0xfffffff800f0a947 */ /* 0x000fec000383ffff */
[----:B------:R-:W-:Y:S05]  /*c800*/  BSYNC B2 ;  /* 0x0000000000027941 */ /* 0x000fea0003800000 */
.L_x_2551:
[----:B------:R-:W-:-:S07]  /*c810*/  PRMT R19, R13, 0x7610, R19 ;  /* 0x000076100d137816 */ /* 0x000fce0000000013 */
.L_x_2550:
[----:B------:R-:W-:Y:S05]  /*c820*/  BSYNC B1 ;  /* 0x0000000000017941 */ /* 0x000fea0003800000 */
.L_x_2549:
[----:B------:R-:W-:Y:S01]  /*c830*/  ISETP.GE.U32.AND P1, PT, R8, R23, PT ;  /* 0x000000170800720c */ /* 0x000fe20003f26070 */
[----:B------:R-:W-:-:S12]  /*c840*/  BSSY B1, `(.L_x_2553) ;  /* 0x0000012000017945 */ /* 0x000fd80003800000 */
[----:B------:R-:W-:Y:S05]  /*c850*/  @P1 BRA `(.L_x_2554) ;  /* 0x0000000000401947 */ /* 0x000fea0003800000 */
[----:B------:R-:W-:-:S05]  /*c860*/  IMAD.WIDE.U32 R12, R8, 0x2, R20 ;  /* 0x00000002080c7825 */ /* 0x000fca00078e0014 */
[----:B------:R0:W5:Y:S01]  /*c870*/  LDG.E.U16 R18, desc[UR36][R12.64] ;  /* 0x000000240c127981 */ /* 0x000162000c1e1500 */
[----:B------:R-:W-:-:S04]  /*c880*/  IADD3 R27, R8, R2, RZ ;  /* 0x00000002081b7210 */ /* 0x000fc80007ffe0ff */
[----:B------:R-:W-:-:S13]  /*c890*/  ISETP.GE.U32.AND P0, PT, R27, R23, PT ;  /* 0x000000171b00720c */ /* 0x000fda0003f06070 */
[----:B0-----:R-:W-:Y:S05]  /*c8a0*/  @P0 BRA `(.L_x_2554) ;  /* 0x00000000002c0947 */ /* 0x001fea0003800000 */
[----:B------:R-:W-:-:S05]  /*c8b0*/  IMAD.WIDE.U32 R12, R27, 0x2, R20 ;  /* 0x000000021b0c7825 */ /* 0x000fca00078e0014 */
[----:B------:R0:W5:Y:S01]  /*c8c0*/  LDG.E.U16 R25, desc[UR36][R12.64] ;  /* 0x000000240c197981 */ /* 0x000162000c1e1500 */
[----:B------:R-:W-:-:S05]  /*c8d0*/  IMAD.IADD R27, R27, 0x1, R2 ;  /* 0x000000011b1b7824 */ /* 0x000fca00078e0202 */
[----:B------:R-:W-:-:S13]  /*c8e0*/  ISETP.GE.U32.AND P0, PT, R27, R23, PT ;  /* 0x000000171b00720c */ /* 0x000fda0003f06070 */
[----:B0-----:R-:W-:Y:S05]  /*c8f0*/  @P0 BRA `(.L_x_2554) ;  /* 0x0000000000180947 */ /* 0x001fea0003800000 */
[C---:B------:R-:W-:Y:S02]  /*c900*/  IMAD.IADD R22, R27.reuse, 0x1, R2 ;  /* 0x000000011b167824 */ /* 0x040fe400078e0202 */
[----:B------:R-:W-:-:S03]  /*c910*/  IMAD.WIDE.U32 R12, R27, 0x2, R20 ;  /* 0x000000021b0c7825 */ /* 0x000fc600078e0014 */
[----:B------:R-:W-:-:S13]  /*c920*/  ISETP.GE.U32.AND P0, PT, R22, R23, PT ;  /* 0x000000171600720c */ /* 0x000fda0003f06070 */
[----:B------:R-:W-:Y:S02]  /*c930*/  @!P0 IMAD.WIDE.U32 R20, R22, 0x2, R20 ;  /* 0x0000000216148825 */ /* 0x000fe400078e0014 */
[----:B------:R0:W5:Y:S04]  /*c940*/  LDG.E.U16 R22, desc[UR36][R12.64] ;  /* 0x000000240c167981 */ /* 0x000168000c1e1500 */
[----:B------:R0:W5:Y:S02]  /*c950*/  @!P0 LDG.E.U16 R19, desc[UR36][R20.64] ;  /* 0x0000002414138981 */ /* 0x000164000c1e1500 */
.L_x_2554:
[----:B------:R-:W-:Y:S05]  /*c960*/  BSYNC B1 ;  /* 0x0000000000017941 */ /* 0x000fea0003800000 */
.L_x_2553:
        /* <DEDUP_REMOVED lines=63> */
.L_x_2556:
[----:B------:R-:W-:Y:S05]  /*cd60*/  BSYNC B1 ;  /* 0x0000000000017941 */ /* 0x000fea0003800000 */
.L_x_2555:
        /* <DEDUP_REMOVED lines=9> */
[----:B------:R-:W-:-:S04]  /*ce00*/  ISETP.NE.U32.AND P0, PT, R2, 0x1, PT ;  /* 0x000000010200780c */ /* 0x000fc80003f05070 */
[----:B------:R-:W-:Y:S02]  /*ce10*/  SEL R14, R9, R14, !P0 ;  /* 0x0000000e090e7207 */ /* 0x000fe40004000000 */
[----:B------:R-:W-:Y:S02]  /*ce20*/  PRMT R9, R11, 0x9910, RZ ;  /* 0x000099100b097816 */ /* 0x000fe400000000ff */
[----:B------:R-:W-:Y:S02]  /*ce30*/  PRMT R2, R14, 0x9910, RZ ;  /* 0x000099100e027816 */ /* 0x000fe400000000ff */
[----:B------:R-:W-:Y:S02]  /*ce40*/  SEL R6, R6, R15, !P0 ;  /* 0x0000000f06067207 */ /* 0x000fe40004000000 */
[----:B------:R-:W-:Y:S02]  /*ce50*/  ISETP.NE.AND P2, PT, R2, R9, PT ;  /* 0x000000090200720c */ /* 0x000fe40003f45270 */
[----:B------:R-:W-:-:S02]  /*ce60*/  SEL R5, R10, R5, !P0 ;  /* 0x000000050a057207 */ /* 0x000fc40004000000 */
[----:B------:R-:W-:Y:S02]  /*ce70*/  ISETP.GE.U32.AND P0, PT, R6, R7, PT ;  /* 0x000000070600720c */ /* 0x000fe40003f06070 */
[----:B------:R-:W-:Y:S02]  /*ce80*/  ISETP.GT.AND P1, PT, R2, R9, PT ;  /* 0x000000090200720c */ /* 0x000fe40003f24270 */
[----:B------:R-:W-:Y:S02]  /*ce90*/  ISETP.GE.AND.EX P0, PT, R5, R16, PT, P0 ;  /* 0x000000100500720c */ /* 0x000fe40003f06300 */
[----:B------:R-:W-:Y:S02]  /*cea0*/  SEL R2, RZ, 0xffffffff, !P1 ;  /* 0xffffffffff027807 */ /* 0x000fe40004800000 */
[----:B------:R-:W-:Y:S02]  /*ceb0*/  PRMT R9, R4, 0x9910, RZ ;  /* 0x0000991004097816 */ /* 0x000fe400000000ff */
        /* <DEDUP_REMOVED lines=17> */
[----:B------:R-:W-:Y:S02]  /*cfd0*/  SEL R12, R12, R17, !P0 ;  /* 0x000000110c0c7207 */ /* 0x000fe40004000000 */
[----:B------:R-:W-:-:S07]  /*cfe0*/  PRMT R3, R4, 0x7610, R3 ;  /* 0x0000761004037816 */ /* 0x000fce0000000003 */
.L_x_2508:
[----:B------:R-:W-:Y:S05]  /*cff0*/  BSYNC B0 ;  /* 0x0000000000007941 */ /* 0x000fea0003800000 */
.L_x_2507:
[----:B------:R-:W0:Y:S01]  /*d000*/  S2R R8, SR_TID.X ;  /* 0x0000000000087919 */ /* 0x000e220000002100 */
[----:B------:R-:W-:Y:S02]  /*d010*/  ULDC UR4, c[0x0][0x244] ;  /* 0x0000910000047ab9 */ /* 0x000fe40000000800 */
[----:B------:R-:W-:-:S13]  /*d020*/  ISETP.NE.AND P0, PT, RZ, UR4, PT ;  /* 0x00000004ff007c0c */ /* 0x000fda000bf05270 */
[----:B------:R-:W-:Y:S05]  /*d030*/  @!P0 BRA `(.L_x_2557) ;  /* 0x0000000000bc8947 */ /* 0x000fea0003800000 */
[----:B------:R-:W1:Y:S01]  /*d040*/  S2UR UR5, SR_CgaCtaId ;  /* 0x00000000000579c3 */ /* 0x000e620000008800 */
[----:B------:R-:W-:Y:S01]  /*d050*/  UMOV UR4, 0x400 ;  /* 0x0000040000047882 */ /* 0x000fe20000000000 */
[----:B------:R-:W-:Y:S01]  /*d060*/  ULDC UR6, c[0x0][0x0] ;  /* 0x0000000000067ab9 */ /* 0x000fe20000000800 */
[----:B------:R-:W-:Y:S01]  /*d070*/  UIADD3 UR4, UR4, 0x10, URZ ;  /* 0x0000001004047890 */ /* 0x000fe2000fffe03f */
[----:B0-----:R-:W-:Y:S01]  /*d080*/  IMAD R2, R0, UR6, R8 ;  /* 0x0000000600027c24 */ /* 0x001fe2000f8e0208 */
[----:B------:R-:W-:Y:S01]  /*d090*/  ULDC UR7, c[0x0][0x4] ;  /* 0x0000010000077ab9 */ /* 0x000fe20000000800 */
[----:B------:R-:W-:Y:S01]  /*d0a0*/  IMAD.MOV.U32 R13, RZ, RZ, R6 ;  /* 0x000000ffff0d7224 */ /* 0x000fe200078e0006 */
[----:B-1----:R-:W-:Y:S02]  /*d0b0*/  ULEA UR4, UR5, UR4, 0x18 ;  /* 0x0000000405047291 */ /* 0x002fe4000f8ec03f */
[----:B------:R-:W-:-:S04]  /*d0c0*/  USHF.R.U32.HI UR5, URZ, 0x1, UR7 ;  /* 0x000000013f057899 */ /* 0x000fc80008011607 */
[----:B------:R-:W-:Y:S02]  /*d0d0*/  LEA R7, R2, UR4, 0x4 ;  /* 0x0000000402077c11 */ /* 0x000fe4000f8e20ff */
[----:B------:R-:W-:-:S03]  /*d0e0*/  ISETP.NE.AND P0, PT, RZ, UR5, PT ;  /* 0x00000005ff007c0c */ /* 0x000fc6000bf05270 */
[----:B------:R1:W-:Y:S04]  /*d0f0*/  STS.64 [R7+0x8], R12 ;  /* 0x0000080c07007388 */ /* 0x0003e80000000a00 */
[----:B------:R1:W-:Y:S06]  /*d100*/  STS.U16 [R7], R3 ;  /* 0x0000000307007388 */ /* 0x0003ec0000000400 */
[----:B------:R-:W-:Y:S05]  /*d110*/  @!P0 BRA `(.L_x_2557) ;  /* 0x0000000000848947 */ /* 0x000fea0003800000 */
[----:B------:R-:W-:-:S07]  /*d120*/  IMAD.U32 R5, RZ, RZ, UR5 ;  /* 0x00000005ff057e24 */ /* 0x000fce000f8e00ff */
.L_x_2560:
[C-C-:B------:R-:W-:Y:S01]  /*d130*/  IMAD.IADD R9, R0.reuse, 0x1, R5.reuse ;  /* 0x0000000100097824 */ /* 0x140fe200078e0205 */
[----:B------:R-:W-:Y:S01]  /*d140*/  BAR.SYNC.DEFER_BLOCKING 0x0 ;  /* 0x0000000000007b1d */ /* 0x000fe20000010000 */
[----:B------:R-:W-:Y:S02]  /*d150*/  ISETP.GT.AND P3, PT, R5, 0x1, PT ;  /* 0x000000010500780c */ /* 0x000fe40003f64270 */
[----:B------:R-:W-:Y:S02]  /*d160*/  SHF.R.S32.HI R11, RZ, 0x1, R5 ;  /* 0x00000001ff0b7819 */ /* 0x000fe40000011405 */
[----:B------:R-:W-:Y:S01]  /*d170*/  ISETP.GE.U32.AND P0, PT, R9, UR7, PT ;  /* 0x0000000709007c0c */ /* 0x000fe2000bf06070 */
[----:B------:R-:W-:Y:S03]  /*d180*/  BSSY B0, `(.L_x_2558) ;  /* 0x0000018000007945 */ /* 0x000fe60003800000 */
[----:B------:R-:W-:-:S13]  /*d190*/  ISETP.GE.U32.OR P0, PT, R0, R5, P0 ;  /* 0x000000050000720c */ /* 0x000fda0000706470 */
[----:B0-----:R-:W-:Y:S05]  /*d1a0*/  @P0 BRA `(.L_x_2559) ;  /* 0x0000000000540947 */ /* 0x001fea0003800000 */
[----:B------:R-:W-:Y:S01]  /*d1b0*/  IMAD R2, R9, UR6, R8 ;  /* 0x0000000609027c24 */ /* 0x000fe2000f8e0208 */
[----:B------:R-:W-:-:S04]  /*d1c0*/  PRMT R14, R3, 0x9910, RZ ;  /* 0x00009910030e7816 */ /* 0x000fc800000000ff */
[----:B------:R-:W-:-:S05]  /*d1d0*/  LEA R2, R2, UR4, 0x4 ;  /* 0x0000000402027c11 */ /* 0x000fca000f8e20ff */
[----:B------:R-:W0:Y:S04]  /*d1e0*/  LDS.U16 R10, [R2] ;  /* 0x00000000020a7984 */ /* 0x000e280000000400 */
[----:B------:R-:W2:Y:S01]  /*d1f0*/  LDS.64 R4, [R2+0x8] ;  /* 0x0000080002047984 */ /* 0x000ea20000000a00 */
[----:B0-----:R-:W-:-:S04]  /*d200*/  PRMT R9, R10, 0x9910, RZ ;  /* 0x000099100a097816 */ /* 0x001fc800000000ff */
[-C--:B------:R-:W-:Y:S02]  /*d210*/  ISETP.NE.AND P2, PT, R14, R9.reuse, PT ;  /* 0x000000090e00720c */ /* 0x080fe40003f45270 */
[----:B--2---:R-:W-:Y:S02]  /*d220*/  ISETP.GE.U32.AND P0, PT, R12, R4, PT ;  /* 0x000000040c00720c */ /* 0x004fe40003f06070 */
        /* <DEDUP_REMOVED lines=8> */
[----:B-1----:R-:W-:Y:S01]  /*d2b0*/  SEL R12, R12, R4, !P0 ;  /* 0x000000040c0c7207 */ /* 0x002fe20004000000 */
[----:B------:R-:W-:Y:S01]  /*d2c0*/  IMAD.MOV.U32 R13, RZ, RZ, R6 ;  /* 0x000000ffff0d7224 */ /* 0x000fe200078e0006 */
[----:B------:R-:W-:Y:S01]  /*d2d0*/  PRMT R3, R10, 0x7610, R3 ;  /* 0x000076100a037816 */ /* 0x000fe20000000003 */
[----:B------:R0:W-:Y:S04]  /*d2e0*/  STS.U16 [R7], R10 ;  /* 0x0000000a07007388 */ /* 0x0001e80000000400 */
[----:B------:R0:W-:Y:S02]  /*d2f0*/  STS.64 [R7+0x8], R12 ;  /* 0x0000080c07007388 */ /* 0x0001e40000000a00 */
.L_x_2559:
[----:B------:R-:W-:Y:S05]  /*d300*/  BSYNC B0 ;  /* 0x0000000000007941 */ /* 0x000fea0003800000 */
.L_x_2558:
[----:B------:R-:W-:Y:S01]  /*d310*/  MOV R5, R11 ;  /* 0x0000000b00057202 */ /* 0x000fe20000000f00 */
[----:B------:R-:W-:Y:S06]  /*d320*/  @P3 BRA `(.L_x_2560) ;  /* 0xfffffffc00803947 */ /* 0x000fec000383ffff */
.L_x_2557:
        /* <DEDUP_REMOVED lines=9> */
[----:B0-----:R-:W-:Y:S01]  /*d3c0*/  IMAD R2, R0, R15, R8 ;  /* 0x0000000f00027224 */ /* 0x001fe200078e0208 */
[----:B------:R-:W-:Y:S01]  /*d3d0*/  UIADD3 UR4, UR4, 0x10, URZ ;  /* 0x0000001004047890 */ /* 0x000fe2000fffe03f */
[----:B-1----:R-:W-:-:S03]  /*d3e0*/  IMAD.MOV.U32 R13, RZ, RZ, R6 ;  /* 0x000000ffff0d7224 */ /* 0x002fc600078e0006 */
[----:B--2---:R-:W-:-:S06]  /*d3f0*/  ULEA UR4, UR5, UR4, 0x18 ;  /* 0x0000000405047291 */ /* 0x004fcc000f8ec03f */
[----:B------:R-:W-:Y:S02]  /*d400*/  LEA R7, R2, UR4, 0x4 ;  /* 0x0000000402077c11 */ /* 0x000fe4000f8e20ff */
[----:B------:R-:W-:-:S03]  /*d410*/  LEA.HI R2, R15, R15, RZ, 0x1 ;  /* 0x0000000f0f027211 */ /* 0x000fc600078f08ff */
[----:B------:R2:W-:Y:S01]  /*d420*/  STS.64 [R7+0x8], R12 ;  /* 0x0000080c07007388 */ /* 0x0005e20000000a00 */
[----:B------:R-:W-:Y:S01]  /*d430*/  SHF.R.S32.HI R4, RZ, 0x1, R2 ;  /* 0x00000001ff047819 */ /* 0x000fe20000011402 */
[----:B------:R-:W-:Y:S02]  /*d440*/  IMAD.MOV.U32 R2, RZ, RZ, 0x20 ;  /* 0x00000020ff027424 */ /* 0x000fe400078e00ff */
[----:B------:R2:W-:Y:S01]  /*d450*/  STS.U16 [R7], R3 ;  /* 0x0000000307007388 */ /* 0x0005e20000000400 */
[----:B------:R-:W-:-:S13]  /*d460*/  ISETP.GE.AND P0, PT, R4, 0x20, PT ;  /* 0x000000200400780c */ /* 0x000fda0003f06270 */
[----:B--2---:R-:W-:Y:S05]  /*d470*/  @!P0 BRA `(.L_x_2562) ;  /* 0x0000000000808947 */ /* 0x004fea0003800000 */
[----:B------:R-:W-:-:S07]  /*d480*/  IMAD.MOV.U32 R9, RZ, RZ, R4 ;  /* 0x000000ffff097224 */ /* 0x000fce00078e0004 */
.L_x_2565:
[----:B------:R-:W-:Y:S01]  /*d490*/  IADD3 R2, R8, R9, RZ ;  /* 0x0000000908027210 */ /* 0x000fe20007ffe0ff */
[----:B------:R-:W-:Y:S03]  /*d4a0*/  BAR.SYNC.DEFER_BLOCKING 0x0 ;  /* 0x0000000000007b1d */ /* 0x000fe60000010000 */
[----:B------:R-:W-:-:S03]  /*d4b0*/  ISETP.GE.U32.AND P0, PT, R2, R15, PT ;  /* 0x0000000f0200720c */ /* 0x000fc60003f06070 */
[----:B------:R-:W-:Y:S01]  /*d4c0*/  BSSY B0, `(.L_x_2563) ;  /* 0x0000017000007945 */ /* 0x000fe20003800000 */
[----:B------:R-:W-:-:S13]  /*d4d0*/  ISETP.GE.U32.OR P0, PT, R8, R9, P0 ;  /* 0x000000090800720c */ /* 0x000fda0000706470 */
[----:B0-----:R-:W-:Y:S05]  /*d4e0*/  @P0 BRA `(.L_x_2564) ;  /* 0x0000000000500947 */ /* 0x001fea0003800000 */
[----:B------:R-:W-:Y:S01]  /*d4f0*/  IMAD R2, R9, 0x10, R7 ;  /* 0x0000001009027824 */ /* 0x000fe200078e0207 */
[----:B------:R-:W-:-:S04]  /*d500*/  PRMT R14, R3, 0x9910, RZ ;  /* 0x00009910030e7816 */ /* 0x000fc800000000ff */
[----:B------:R-:W0:Y:S04]  /*d510*/  LDS.U16 R10, [R2] ;  /* 0x00000000020a7984 */ /* 0x000e280000000400 */
[----:B------:R-:W1:Y:S01]  /*d520*/  LDS.64 R4, [R2+0x8] ;  /* 0x0000080002047984 */ /* 0x000e620000000a00 */
[----:B0-----:R-:W-:-:S04]  /*d530*/  PRMT R11, R10, 0x9910, RZ ;  /* 0x000099100a0b7816 */ /* 0x001fc800000000ff */
[-C--:B------:R-:W-:Y:S02]  /*d540*/  ISETP.NE.AND P2, PT, R14, R11.reuse, PT ;  /* 0x0000000b0e00720c */ /* 0x080fe40003f45270 */
[----:B-1----:R-:W-:Y:S02]  /*d550*/  ISETP.GE.U32.AND P0, PT, R12, R4, PT ;  /* 0x000000040c00720c */ /* 0x002fe40003f06070 */
        /* <DEDUP_REMOVED lines=9> */
[----:B------:R-:W-:Y:S01]  /*d5f0*/  IMAD.MOV.U32 R13, RZ, RZ, R6 ;  /* 0x000000ffff0d7224 */ /* 0x000fe200078e0006 */
[----:B------:R-:W-:Y:S01]  /*d600*/  PRMT R3, R10, 0x7610, R3 ;  /* 0x000076100a037816 */ /* 0x000fe20000000003 */
[----:B------:R0:W-:Y:S04]  /*d610*/  STS.U16 [R7], R10 ;  /* 0x0000000a07007388 */ /* 0x0001e80000000400 */
[----:B------:R0:W-:Y:S02]  /*d620*/  STS.64 [R7+0x8], R12 ;  /* 0x0000080c07007388 */ /* 0x0001e40000000a00 */
.L_x_2564:
[----:B------:R-:W-:Y:S05]  /*d630*/  BSYNC B0 ;  /* 0x0000000000007941 */ /* 0x000fea0003800000 */
.L_x_2563:
[----:B------:R-:W-:-:S04]  /*d640*/  SHF.R.S32.HI R9, RZ, 0x1, R9 ;  /* 0x00000001ff097819 */ /* 0x000fc80000011409 */
[----:B------:R-:W-:-:S13]  /*d650*/  ISETP.GE.AND P0, PT, R9, 0x20, PT ;  /* 0x000000200900780c */ /* 0x000fda0003f06270 */
[----:B------:R-:W-:Y:S05]  /*d660*/  @P0 BRA `(.L_x_2565) ;  /* 0xfffffffc00880947 */ /* 0x000fea000383ffff */
[----:B------:R-:W-:-:S07]  /*d670*/  IMAD.MOV.U32 R2, RZ, RZ, 0x20 ;  /* 0x00000020ff027424 */ /* 0x000fce00078e00ff */
.L_x_2562:
[----:B------:R-:W-:Y:S01]  /*d680*/  BAR.SYNC.DEFER_BLOCKING 0x0 ;  /* 0x0000000000007b1d */ /* 0x000fe20000010000 */
[----:B------:R-:W-:-:S13]  /*d690*/  ISETP.GE.AND P0, PT, R2, 0x2, PT ;  /* 0x000000020200780c */ /* 0x000fda0003f06270 */
[----:B------:R-:W-:Y:S05]  /*d6a0*/  @!P0 BRA `(.L_x_2561) ;  /* 0x0000000000508947 */ /* 0x000fea0003800000 */
[----:B------:R-:W-:-:S07]  /*d6b0*/  IMAD.MOV.U32 R5, RZ, RZ, 0x1 ;  /* 0x00000001ff057424 */ /* 0x000fce00078e00ff */
.L_x_2566:
[----:B------:R-:W-:Y:S01]  /*d6c0*/  PRMT R4, R3, 0x9910, RZ ;  /* 0x0000991003047816 */ /* 0x000fe200000000ff */
[----:B------:R-:W2:Y:S04]  /*d6d0*/  SHFL.DOWN PT, R9, R12, R5, 0x1f ;  /* 0x08001f050c097589 */ /* 0x000ea800000e0000 */
[----:B0-----:R-:W0:Y:S04]  /*d6e0*/  SHFL.DOWN PT, R10, R4, R5, 0x1f ;  /* 0x08001f05040a7589 */ /* 0x001e2800000e0000 */
[----:B-1----:R1:W3:Y:S02]  /*d6f0*/  SHFL.DOWN PT, R7, R6, R5, 0x1f ;  /* 0x08001f0506077589 */ /* 0x0022e400000e0000 */
[----:B-1----:R-:W-:-:S02]  /*d700*/  SHF.L.U32 R5, R5, 0x1, RZ ;  /* 0x0000000105057819 */ /* 0x002fc400000006ff */
[----:B--2---:R-:W-:Y:S02]  /*d710*/  ISETP.GE.U32.AND P0, PT, R12, R9, PT ;  /* 0x000000090c00720c */ /* 0x004fe40003f06070 */
[----:B0-----:R-:W-:-:S04]  /*d720*/  PRMT R13, R10, 0x9910, RZ ;  /* 0x000099100a0d7816 */ /* 0x001fc800000000ff */
[----:B------:R-:W-:Y:S02]  /*d730*/  ISETP.NE.AND P1, PT, R4, R13, PT ;  /* 0x0000000d0400720c */ /* 0x000fe40003f25270 */
[----:B---3--:R-:W-:-:S04]  /*d740*/  ISETP.GE.AND.EX P0, PT, R6, R7, PT, P0 ;  /* 0x000000070600720c */ /* 0x008fc80003f06300 */
[----:B------:R-:W-:Y:S02]  /*d750*/  SEL R11, RZ, 0xffffffff, P0 ;  /* 0xffffffffff0b7807 */ /* 0x000fe40000000000 */
[----:B------:R-:W-:-:S05]  /*d760*/  ISETP.GT.AND P0, PT, R4, R13, PT ;  /* 0x0000000d0400720c */ /* 0x000fca0003f04270 */
[----:B------:R-:W-:Y:S02]  /*d770*/  @P1 SEL R11, RZ, 0xffffffff, !P0 ;  /* 0xffffffffff0b1807 */ /* 0x000fe40004000000 */
[----:B------:R-:W-:Y:S02]  /*d780*/  ISETP.GE.AND P1, PT, R5, R2, PT ;  /* 0x000000020500720c */ /* 0x000fe40003f26270 */
[----:B------:R-:W-:-:S04]  /*d790*/  LOP3.LUT R11, R11, 0x1, RZ, 0xc0, !PT ;  /* 0x000000010b0b7812 */ /* 0x000fc800078ec0ff */
[----:B------:R-:W-:-:S04]  /*d7a0*/  ISETP.NE.U32.AND P0, PT, R11, 0x1, PT ;  /* 0x000000010b00780c */ /* 0x000fc80003f05070 */
[----:B------:R-:W-:Y:S02]  /*d7b0*/  SEL R3, R3, R10, !P0 ;  /* 0x0000000a03037207 */ /* 0x000fe40004000000 */
[----:B------:R-:W-:Y:S02]  /*d7c0*/  SEL R12, R12, R9, !P0 ;  /* 0x000000090c0c7207 */ /* 0x000fe40004000000 */
[----:B------:R-:W-:Y:S01]  /*d7d0*/  SEL R6, R6, R7, !P0 ;  /* 0x0000000706067207 */ /* 0x000fe20004000000 */
[----:B------:R-:W-:Y:S06]  /*d7e0*/  @!P1 BRA `(.L_x_2566) ;  /* 0xfffffffc00b49947 */ /* 0x000fec000383ffff */
.L_x_2561:
[----:B------:R-:W2:Y:S01]  /*d7f0*/  LDC R9, c[0x0][0x3fc] ;  /* 0x0000ff00ff097b82 */ /* 0x000ea20000000800 */
[----:B------:R-:W-:Y:S01]  /*d800*/  ULDC UR4, c[0x0][0x24c] ;  /* 0x0000930000047ab9 */ /* 0x000fe20000000800 */
[----:B------:R-:W-:Y:S02]  /*d810*/  IMAD.MOV.U32 R2, RZ, RZ, RZ ;  /* 0x000000ffff027224 */ /* 0x000fe400078e00ff */
[----:B01----:R-:W-:Y:S01]  /*d820*/  IMAD R7, R8, UR4, RZ ;  /* 0x0000000408077c24 */ /* 0x003fe2000f8e02ff */
[----:B--2---:R-:W-:-:S13]  /*d830*/  ISETP.NE.AND P0, PT, R9, RZ, PT ;  /* 0x000000ff0900720c */ /* 0x004fda0003f05270 */
        /* <DEDUP_REMOVED lines=280> */
.L_x_2567:
        /* <DEDUP_REMOVED lines=8> */
[----:B-----5:R-:W-:Y:S02]  /*ea40*/  IMAD.MOV.U32 R18, RZ, RZ, RZ ;  /* 0x000000ffff127224 */ /* 0x020fe400078e00ff */
[----:B------:R-:W-:-:S07]  /*ea50*/  IMAD.MOV.U32 R5, RZ, RZ, 0x0 ;  /* 0x00000000ff057424 */ /* 0x000fce00078e00ff */
.L_x_2571:
        /* <DEDUP_REMOVED lines=9> */
[----:B------:R-:W-:Y:S05]  /*eaf0*/  CALL.REL.NOINC `($__internal_13_$__cuda_sm20_rem_u64) ;  /* 0x0000003c008c7944 */ /* 0x000fea0003c00000 */
[----:B------:R-:W-:Y:S02]  /*eb00*/  IMAD.MOV.U32 R4, RZ, RZ, R9 ;  /* 0x000000ffff047224 */ /* 0x000fe400078e0009 */
[----:B------:R-:W-:Y:S01]  /*eb10*/  IMAD.MOV.U32 R5, RZ, RZ, R14 ;  /* 0x000000ffff057224 */ /* 0x000fe200078e000e */
[----:B------:R-:W-:Y:S06]  /*eb20*/  BRA `(.L_x_2570) ;  /* 0x00000000004c7947 */ /* 0x000fec0003800000 */
.L_x_2569:
[----:B------:R-:W0:Y:S01]  /*eb30*/  I2F.U32.RP R5, R4 ;  /* 0x0000000400057306 */ /* 0x000e220000209000 */
[----:B------:R-:W-:-:S07]  /*eb40*/  ISETP.NE.U32.AND P1, PT, R4, RZ, PT ;  /* 0x000000ff0400720c */ /* 0x000fce0003f25070 */
[----:B0-----:R-:W0:Y:S02]  /*eb50*/  MUFU.RCP R5, R5 ;  /* 0x0000000500057308 */ /* 0x001e240000001000 */
[----:B0-----:R-:W-:Y:S02]  /*eb60*/  VIADD R14, R5, 0xffffffe ;  /* 0x0ffffffe050e7836 */ /* 0x001fe40000000000 */
[----:B------:R-:W-:-:S04]  /*eb70*/  IMAD.MOV.U32 R5, RZ, RZ, RZ ;  /* 0x000000ffff057224 */ /* 0x000fc800078e00ff */
[----:B------:R0:W1:Y:S02]  /*eb80*/  F2I.FTZ.U32.TRUNC.NTZ R15, R14 ;  /* 0x0000000e000f7305 */ /* 0x000064000021f000 */
[----:B0-----:R-:W-:Y:S01]  /*eb90*/  IMAD.MOV.U32 R14, RZ, RZ, RZ ;  /* 0x000000ffff0e7224 */ /* 0x001fe200078e00ff */
[----:B-1----:R-:W-:-:S05]  /*eba0*/  IADD3 R9, RZ, -R15, RZ ;  /* 0x8000000fff097210 */ /* 0x002fca0007ffe0ff */
        /* <DEDUP_REMOVED lines=11> */
.L_x_2570:
[----:B------:R-:W-:Y:S01]  /*ec60*/  ISETP.NE.U32.AND P0, PT, R4, RZ, PT ;  /* 0x000000ff0400720c */ /* 0x000fe20003f05070 */
[----:B------:R-:W-:Y:S01]  /*ec70*/  IMAD.MOV.U32 R16, RZ, RZ, R10 ;  /* 0x000000ffff107224 */ /* 0x000fe200078e000a */
[----:B------:R-:W-:Y:S02]  /*ec80*/  MOV R18, R11 ;  /* 0x0000000b00127202 */ /* 0x000fe40000000f00 */
[----:B------:R-:W-:-:S13]  /*ec90*/  ISETP.NE.AND.EX P0, PT, R5, RZ, PT, P0 ;  /* 0x000000ff0500720c */ /* 0x000fda0003f05300 */
[----:B------:R-:W-:Y:S05]  /*eca0*/  @P0 BRA `(.L_x_2571) ;  /* 0xfffffffc006c0947 */ /* 0x000fea000383ffff */
[----:B------:R-:W-:-:S13]  /*ecb0*/  ISETP.NE.U32.AND P2, PT, R11, RZ, PT ;  /* 0x000000ff0b00720c */ /* 0x000fda0003f45070 */
[----:B------:R-:W-:Y:S05]  /*ecc0*/  @!P2 BRA `(.L_x_2572) ;  /* 0x00000000001ca947 */ /* 0x000fea0003800000 */
[----:B------:R-:W-:Y:S01]  /*ecd0*/  IMAD.MOV.U32 R5, RZ, RZ, 0x10 ;  /* 0x00000010ff057424 */ /* 0x000fe200078e00ff */
[----:B------:R-:W-:Y:S01]  /*ece0*/  MOV R9, 0xed10 ;  /* 0x0000ed1000097802 */ /* 0x000fe20000000f00 */
[----:B------:R-:W-:-:S07]  /*ecf0*/  IMAD.MOV.U32 R4, RZ, RZ, RZ ;  /* 0x000000ffff047224 */ /* 0x000fce00078e00ff */
[----:B------:R-:W-:Y:S05]  /*ed00*/  CALL.REL.NOINC `($__internal_12_$__cuda_sm20_div_u64) ;  /* 0x0000003400f07944 */ /* 0x000fea0003c00000 */
[----:B------:R-:W-:Y:S01]  /*ed10*/  IMAD.MOV.U32 R14, RZ, RZ, R13 ;  /* 0x000000ffff0e7224 */ /* 0x000fe200078e000d */
[----:B------:R-:W-:Y:S01]  /*ed20*/  MOV R15, R16 ;  /* 0x00000010000f7202 */ /* 0x000fe20000000f00 */
[----:B------:R-:W-:Y:S06]  /*ed30*/  BRA `(.L_x_2573) ;  /* 0x00000000004c7947 */ /* 0x000fec0003800000 */
.L_x_2572:
[----:B------:R-:W0:Y:S01]  /*ed40*/  I2F.U32.RP R9, R10 ;  /* 0x0000000a00097306 */ /* 0x000e220000209000 */
[----:B------:R-:W-:Y:S01]  /*ed50*/  ISETP.NE.U32.AND P3, PT, R10, RZ, PT ;  /* 0x000000ff0a00720c */ /* 0x000fe20003f65070 */
[----:B------:R-:W-:-:S06]  /*ed60*/  HFMA2.MMA R15, -RZ, RZ, 0, 0 ;  /* 0x00000000ff0f7435 */ /* 0x000fcc00000001ff */
[----:B0-----:R-:W0:Y:S02]  /*ed70*/  MUFU.RCP R9, R9 ;  /* 0x0000000900097308 */ /* 0x001e240000001000 */
[----:B0-----:R-:W-:-:S06]  /*ed80*/  VIADD R4, R9, 0xffffffe ;  /* 0x0ffffffe09047836 */ /* 0x001fcc0000000000 */
[----:B------:R0:W1:Y:S02]  /*ed90*/  F2I.FTZ.U32.TRUNC.NTZ R5, R4 ;  /* 0x0000000400057305 */ /* 0x000064000021f000 */
[----:B0-----:R-:W-:Y:S02]  /*eda0*/  IMAD.MOV.U32 R4, RZ, RZ, RZ ;  /* 0x000000ffff047224 */ /* 0x001fe400078e00ff */
[----:B-1----:R-:W-:-:S04]  /*edb0*/  IMAD.MOV R13, RZ, RZ, -R5 ;  /* 0x000000ffff0d7224 */ /* 0x002fc800078e0a05 */
        /* <DEDUP_REMOVED lines=11> */
.L_x_2573:
        /* <DEDUP_REMOVED lines=8> */
.L_x_2574:
[----:B------:R-:W0:Y:S01]  /*eef0*/  I2F.U32.RP R9, R10 ;  /* 0x0000000a00097306 */ /* 0x000e220000209000 */
[----:B------:R-:W-:Y:S01]  /*ef00*/  IMAD.MOV.U32 R4, RZ, RZ, RZ ;  /* 0x000000ffff047224 */ /* 0x000fe200078e00ff */
[----:B------:R-:W-:-:S06]  /*ef10*/  ISETP.NE.U32.AND P2, PT, R10, RZ, PT ;  /* 0x000000ff0a00720c */ /* 0x000fcc0003f45070 */
        /* <DEDUP_REMOVED lines=15> */
[----:B------:R-:W-:-:S04]  /*f010*/  @!P2 LOP3.LUT R4, RZ, R10, RZ, 0x33, !PT ;  /* 0x0000000aff04a212 */ /* 0x000fc800078e33ff */
[----:B------:R-:W-:-:S07]  /*f020*/  MOV R10, R4 ;  /* 0x00000004000a7202 */ /* 0x000fce0000000f00 */
.L_x_2575:
[-C--:B------:R-:W-:Y:S01]  /*f030*/  IMAD R5, R15, R2.reuse, RZ ;  /* 0x000000020f057224 */ /* 0x080fe200078e02ff */
[----:B------:R-:W-:Y:S01]  /*f040*/  BSSY B0, `(.L_x_2576) ;  /* 0x000001e000007945 */ /* 0x000fe20003800000 */
[----:B------:R-:W-:-:S04]  /*f050*/  IMAD.WIDE.U32 R14, R14, R2, RZ ;  /* 0x000000020e0e7225 */ /* 0x000fc800078e00ff */
[----:B------:R-:W-:-:S05]  /*f060*/  IMAD.IADD R4, R15, 0x1, R5 ;  /* 0x000000010f047824 */ /* 0x000fca00078e0205 */
[----:B------:R-:W-:-:S13]  /*f070*/  LOP3.LUT P0, RZ, R4, 0x1f, RZ, 0xc0, !PT ;  /* 0x0000001f04ff7812 */ /* 0x000fda000780c0ff */
[----:B------:R-:W-:Y:S05]  /*f080*/  @!P0 BRA `(.L_x_2577) ;  /* 0x0000000000188947 */ /* 0x000fea0003800000 */
[----:B------:R-:W-:Y:S01]  /*f090*/  IMAD.MOV.U32 R5, RZ, RZ, R14 ;  /* 0x000000ffff057224 */ /* 0x000fe200078e000e */
[----:B------:R-:W-:-:S07]  /*f0a0*/  MOV R9, 0xf0c0 ;  /* 0x0000f0c000097802 */ /* 0x000fce0000000f00 */
[----:B------:R-:W-:Y:S05]  /*f0b0*/  CALL.REL.NOINC `($__internal_12_$__cuda_sm20_div_u64) ;  /* 0x0000003400047944 */ /* 0x000fea0003c00000 */
[----:B------:R-:W-:Y:S01]  /*f0c0*/  MOV R4, R13 ;  /* 0x0000000d00047202 */ /* 0x000fe20000000f00 */
[----:B------:R-:W-:Y:S01]  /*f0d0*/  IMAD.MOV.U32 R5, RZ, RZ, R16 ;  /* 0x000000ffff057224 */ /* 0x000fe200078e0010 */
[----:B------:R-:W-:Y:S06]  /*f0e0*/  BRA `(.L_x_2578) ;  /* 0x00000000004c7947 */ /* 0x000fec0003800000 */
.L_x_2577:
[----:B------:R-:W0:Y:S01]  /*f0f0*/  I2F.U32.RP R9, R10 ;  /* 0x0000000a00097306 */ /* 0x000e220000209000 */
[----:B------:R-:W-:-:S07]  /*f100*/  ISETP.NE.U32.AND P2, PT, R10, RZ, PT ;  /* 0x000000ff0a00720c */ /* 0x000fce0003f45070 */
        /* <DEDUP_REMOVED lines=15> */
[----:B------:R-:W-:Y:S02]  /*f200*/  @P1 IADD3 R4, R4, 0x1, RZ ;  /* 0x0000000104041810 */ /* 0x000fe40007ffe0ff */
[----:B------:R-:W-:-:S07]  /*f210*/  @!P2 LOP3.LUT R4, RZ, R10, RZ, 0x33, !PT ;  /* 0x0000000aff04a212 */ /* 0x000fce00078e33ff */
.L_x_2578:
[----:B------:R-:W-:Y:S05]  /*f220*/  BSYNC B0 ;  /* 0x0000000000007941 */ /* 0x000fea0003800000 */
.L_x_2576:
[----:B------:R-:W-:Y:S02]  /*f230*/  ULDC.64 UR4, c[0x0][0x610] ;  /* 0x0001840000047ab9 */ /* 0x000fe40000000a00 */
[----:B------:R-:W-:-:S04]  /*f240*/  IADD3 R4, P0, R4, UR4, RZ ;  /* 0x0000000404047c10 */ /* 0x000fc8000ff1e0ff */
[----:B------:R-:W-:-:S05]  /*f250*/  IADD3.X R5, R5, UR5, RZ, P0, !PT ;  /* 0x0000000505057c10 */ /* 0x000fca00087fe4ff */
[----:B------:R-:W-:-:S07]  /*f260*/  IMAD.MOV.U32 R9, RZ, RZ, R5 ;  /* 0x000000ffff097224 */ /* 0x000fce00078e0005 */
.L_x_2568:
        /* <DEDUP_REMOVED lines=8> */
[----:B------:R-:W-:-:S03]  /*f2f0*/  ULDC UR4, c[0x0][0x250] ;  /* 0x0000940000047ab9 */ /* 0x000fc60000000800 */
[----:B------:R-:W-:Y:S01]  /*f300*/  IMAD R10, R0, UR4, R11 ;  /* 0x00000004000a7c24 */ /* 0x000fe2000f8e020b */
[----:B------:R-:W-:Y:S01]  /*f310*/  ULDC UR4, c[0x0][0x238] ;  /* 0x00008e0000047ab9 */ /* 0x000fe20000000800 */
[----:B0-----:R-:W-:Y:S02]  /*f320*/  ISETP.NE.AND P0, PT, R13, RZ, PT ;  /* 0x000000ff0d00720c */ /* 0x001fe40003f05270 */
[----:B-1----:R-:W-:-:S11]  /*f330*/  IMAD R11, R7, UR4, R10 ;  /* 0x00000004070b7c24 */ /* 0x002fd6000f8e020a */
[----:B------:R-:W-:Y:S05]  /*f340*/  @!P0 BRA `(.L_x_2580) ;  /* 0x0000001000448947 */ /* 0x000fea0003800000 */
        /* <DEDUP_REMOVED lines=266> */
[----:B------:R-:W-:-:S03]  /*103f0*/  ULDC UR4, c[0x0][0x528] ;  /* 0x00014a0000047ab9 */ /* 0x000fc60000000800 */
[----:B------:R-:W-:-:S05]  /*10400*/  IMAD.HI.U32 R13, R15, UR7, R14 ;  /* 0x000000070f0d7c27 */ /* 0x000fca000f8e000e */
[----:B------:R-:W-:Y:S01]  /*10410*/  SHF.R.U32.HI R13, RZ, UR4, R13 ;  /* 0x00000004ff0d7c19 */ /* 0x000fe2000801160d */
[----:B------:R-:W-:-:S04]  /*10420*/  ULDC UR4, c[0x0][0x5ec] ;  /* 0x00017b0000047ab9 */ /* 0x000fc80000000800 */
[----:B------:R-:W-:-:S04]  /*10430*/  IMAD.MOV R13, RZ, RZ, -R13 ;  /* 0x000000ffff0d7224 */ /* 0x000fc800078e0a0d */
[----:B------:R-:W-:-:S04]  /*10440*/  IMAD R13, R13, UR6, R15 ;  /* 0x000000060d0d7c24 */ /* 0x000fc8000f8e020f */
[----:B------:R-:W-:-:S07]  /*10450*/  IMAD R2, R13, UR4, R2 ;  /* 0x000000040d027c24 */ /* 0x000fce000f8e0202 */
.L_x_2580:
[----:B------:R-:W-:Y:S01]  /*10460*/  ULDC UR9, c[0x0][0x240] ;  /* 0x0000900000097ab9 */ /* 0x000fe20000000800 */
[----:B------:R-:W-:Y:S01]  /*10470*/  ULDC UR4, c[0x0][0x230] ;  /* 0x00008c0000047ab9 */ /* 0x000fe20000000800 */
[----:B------:R-:W-:Y:S01]  /*10480*/  ISETP.NE.AND P0, PT, RZ, UR9, PT ;  /* 0x00000009ff007c0c */ /* 0x000fe2000bf05270 */
[----:B------:R-:W0:Y:S01]  /*10490*/  S2UR UR8, SR_CgaCtaId ;  /* 0x00000000000879c3 */ /* 0x000e220000008800 */
        /* <DEDUP_REMOVED lines=11> */
.L_x_2582:
[----:B0-----:R-:W-:Y:S05]  /*10550*/  BSYNC B0 ;  /* 0x0000000000007941 */ /* 0x001fea0003800000 */
.L_x_2581:
[----:B------:R-:W-:Y:S01]  /*10560*/  PRMT R10, R10, 0x9910, RZ ;  /* 0x000099100a0a7816 */ /* 0x000fe200000000ff */
[----:B------:R-:W-:Y:S01]  /*10570*/  BSSY B0, `(.L_x_2583) ;  /* 0x000000f000007945 */ /* 0x000fe20003800000 */
[----:B------:R-:W-:Y:S02]  /*10580*/  LOP3.LUT P0, RZ, R8, R0, RZ, 0xfc, !PT ;  /* 0x0000000008ff7212 */ /* 0x000fe4000780fcff */
[----:B------:R-:W-:-:S13]  /*10590*/  ISETP.NE.AND P1, PT, R10, RZ, PT ;  /* 0x000000ff0a00720c */ /* 0x000fda0003f25270 */
[----:B------:R-:W-:Y:S05]  /*105a0*/  @!P1 BRA `(.L_x_2584) ;  /* 0x00000000002c9947 */ /* 0x000fea0003800000 */
[----:B------:R-:W0:Y:S01]  /*105b0*/  S2UR UR4, SR_CTAID.Y ;  /* 0x00000000000479c3 */ /* 0x000e220000002600 */
[----:B------:R-:W-:-:S07]  /*105c0*/  ISETP.NE.AND P2, PT, RZ, UR9, PT ;  /* 0x00000009ff007c0c */ /* 0x000fce000bf45270 */
[----:B------:R-:W0:Y:S08]  /*105d0*/  LDC R14, c[0x0][0x10] ;  /* 0x00000400ff0e7b82 */ /* 0x000e300000000800 */
[----:B------:R-:W1:Y:S01]  /*105e0*/  LDC.64 R10, c[0x0][0x618] ;  /* 0x00018600ff0a7b82 */ /* 0x000e620000000a00 */
[----:B0-----:R-:W-:Y:S01]  /*105f0*/  IMAD R13, R7, R14, UR4 ;  /* 0x00000004070d7e24 */ /* 0x001fe2000f8e020e */
[----:B------:R-:W-:-:S03]  /*10600*/  ULDC UR4, c[0x0][0x0] ;  /* 0x0000000000047ab9 */ /* 0x000fc60000000800 */
[----:B------:R-:W-:-:S04]  /*10610*/  @!P2 IMAD R13, R13, UR4, R8 ;  /* 0x000000040d0dac24 */ /* 0x000fc8000f8e0208 */
[----:B-1----:R-:W-:-:S04]  /*10620*/  IMAD.WIDE.U32 R10, R13, 0x10, R10 ;  /* 0x000000100d0a7825 */ /* 0x002fc800078e000a */
[----:B------:R-:W-:Y:S01]  /*10630*/  IMAD.MOV.U32 R13, RZ, RZ, R6 ;  /* 0x000000ffff0d7224 */ /* 0x000fe200078e0006 */
[----:B------:R0:W-:Y:S04]  /*10640*/  STG.E.U16 desc[UR36][R10.64], R3 ;  /* 0x000000030a007986 */ /* 0x0001e8000c101524 */
[----:B------:R0:W-:Y:S02]  /*10650*/  STG.E.64 desc[UR36][R10.64+0x8], R12 ;  /* 0x0000080c0a007986 */ /* 0x0001e4000c101b24 */
.L_x_2584:
[----:B------:R-:W-:Y:S05]  /*10660*/  BSYNC B0 ;  /* 0x0000000000007941 */ /* 0x000fea0003800000 */
.L_x_2583:
[----:B------:R-:W-:Y:S01]  /*10670*/  UMOV UR7, 0x400 ;  /* 0x0000040000077882 */ /* 0x000fe20000000000 */
        /* <DEDUP_REMOVED lines=34> */
.L_x_2586:
[----:B------:R-:W-:Y:S05]  /*108a0*/  BSYNC B0 ;  /* 0x0000000000007941 */ /* 0x000fea0003800000 */
.L_x_2585:
[----:B------:R-:W-:Y:S01]  /*108b0*/  BAR.SYNC.DEFER_BLOCKING 0x0 ;  /* 0x0000000000007b1d */ /* 0x000fe20000010000 */
[----:B------:R-:W-:-:S09]  /*108c0*/  ULEA UR4, UR8, UR7, 0x18 ;  /* 0x0000000708047291 */ /* 0x000fd2000f8ec03f */
[----:B01----:R-:W0:Y:S02]  /*108d0*/  LDS.U8 R3, [UR4] ;  /* 0x00000004ff037984 */ /* 0x003e240008000000 */
[----:B0-----:R-:W-:-:S13]  /*108e0*/  ISETP.NE.AND P0, PT, R3, RZ, PT ;  /* 0x000000ff0300720c */ /* 0x001fda0003f05270 */
[----:B------:R-:W-:Y:S05]  /*108f0*/  @!P0 EXIT ;  /* 0x000000000000894d */ /* 0x000fea0003800000 */
[----:B------:R-:W-:Y:S01]  /*10900*/  ISETP.NE.AND P0, PT, RZ, UR9, PT ;  /* 0x00000009ff007c0c */ /* 0x000fe2000bf05270 */
        /* <DEDUP_REMOVED lines=10> */
[----:B------:R-:W-:Y:S01]  /*109b0*/  ULDC.U16 UR4, c[0x0][0x218] ;  /* 0x0000860000047ab9 */ /* 0x000fe20000000400 */
[----:B------:R-:W-:Y:S01]  /*109c0*/  IMAD.U32 R10, RZ, RZ, UR10 ;  /* 0x0000000aff0a7e24 */ /* 0x000fe2000f8e00ff */
[----:B------:R-:W-:Y:S01]  /*109d0*/  BSSY B0, `(.L_x_2587) ;  /* 0x0000043000007945 */ /* 0x000fe20003800000 */
[----:B------:R-:W-:-:S02]  /*109e0*/  IMAD.U32 R11, RZ, RZ, UR11 ;  /* 0x0000000bff0b7e24 */ /* 0x000fc4000f8e00ff */
[----:B------:R-:W-:Y:S01]  /*109f0*/  IMAD.U32 R3, RZ, RZ, UR4 ;  /* 0x00000004ff037e24 */ /* 0x000fe2000f8e00ff */
[----:B------:R-:W-:Y:S06]  /*10a00*/  @!P0 BRA `(.L_x_2588) ;  /* 0x0000000000848947 */ /* 0x000fec0003800000 */
[----:B------:R-:W-:Y:S01]  /*10a10*/  ULDC UR4, c[0x0][0x0] ;  /* 0x0000000000047ab9 */ /* 0x000fe20000000800 */
[----:B------:R-:W-:Y:S01]  /*10a20*/  ULDC UR6, c[0x0][0x23c] ;  /* 0x00008f0000067ab9 */ /* 0x000fe20000000800 */
[----:B------:R-:W-:-:S05]  /*10a30*/  IMAD R16, R0, UR4, R8 ;  /* 0x0000000400107c24 */ /* 0x000fca000f8e0208 */
[----:B------:R-:W-:-:S13]  /*10a40*/  ISETP.GE.U32.AND P0, PT, R16, UR6, PT ;  /* 0x0000000610007c0c */ /* 0x000fda000bf06070 */
[----:B------:R-:W-:Y:S05]  /*10a50*/  @P0 BRA `(.L_x_2589) ;  /* 0x0000000000e80947 */ /* 0x000fea0003800000 */
[----:B------:R-:W-:Y:S01]  /*10a60*/  ULDC UR5, c[0x0][0x10] ;  /* 0x0000040000057ab9 */ /* 0x000fe20000000800 */
[----:B-----5:R-:W0:Y:S01]  /*10a70*/  LDC R19, c[0x0][0x4] ;  /* 0x00000100ff137b82 */ /* 0x020e220000000800 */
[----:B------:R-:W-:Y:S01]  /*10a80*/  BSSY B1, `(.L_x_2590) ;  /* 0x0000018000017945 */ /* 0x000fe20003800000 */
[----:B------:R-:W-:-:S06]  /*10a90*/  IMAD R17, R7, UR5, RZ ;  /* 0x0000000507117c24 */ /* 0x000fcc000f8e02ff */
[----:B------:R-:W1:Y:S01]  /*10aa0*/  LDC.64 R12, c[0x0][0x618] ;  /* 0x00018600ff0c7b82 */ /* 0x000e620000000a00 */
[----:B0-----:R-:W-:-:S07]  /*10ab0*/  IMAD R19, R19, UR4, RZ ;  /* 0x0000000413137c24 */ /* 0x001fce000f8e02ff */
.L_x_2591:
[----:B------:R-:W-:-:S05]  /*10ac0*/  IADD3 R7, R17, R16, RZ ;  /* 0x0000001011077210 */ /* 0x000fca0007ffe0ff */
[----:B-1----:R-:W-:-:S05]  /*10ad0*/  IMAD.WIDE.U32 R6, R7, 0x10, R12 ;  /* 0x0000001007067825 */ /* 0x002fca00078e000c */
[----:B------:R-:W2:Y:S04]  /*10ae0*/  LDG.E.U16 R18, desc[UR36][R6.64] ;  /* 0x0000002406127981 */ /* 0x000ea8000c1e1500 */
[----:B------:R-:W3:Y:S01]  /*10af0*/  LDG.E.64 R14, desc[UR36][R6.64+0x8] ;  /* 0x00000824060e7981 */ /* 0x000ee2000c1e1b00 */
[----:B------:R-:W-:Y:S01]  /*10b00*/  PRMT R21, R3, 0x9910, RZ ;  /* 0x0000991003157816 */ /* 0x000fe200000000ff */
[----:B------:R-:W-:Y:S01]  /*10b10*/  IMAD.IADD R16, R19, 0x1, R16 ;  /* 0x0000000113107824 */ /* 0x000fe200078e0210 */
[----:B--2---:R-:W-:-:S04]  /*10b20*/  PRMT R20, R18, 0x9910, RZ ;  /* 0x0000991012147816 */ /* 0x004fc800000000ff */
[C---:B------:R-:W-:Y:S02]  /*10b30*/  ISETP.NE.AND P3, PT, R21.reuse, R20, PT ;  /* 0x000000141500720c */ /* 0x040fe40003f65270 */
[----:B---3--:R-:W-:Y:S02]  /*10b40*/  ISETP.GE.U32.AND P0, PT, R10, R14, PT ;  /* 0x0000000e0a00720c */ /* 0x008fe40003f06070 */
[----:B------:R-:W-:Y:S02]  /*10b50*/  ISETP.GT.AND P2, PT, R21, R20, PT ;  /* 0x000000141500720c */ /* 0x000fe40003f44270 */
[----:B------:R-:W-:Y:S02]  /*10b60*/  ISETP.GE.AND.EX P0, PT, R11, R15, PT, P0 ;  /* 0x0000000f0b00720c */ /* 0x000fe40003f06300 */
[----:B------:R-:W-:Y:S02]  /*10b70*/  SEL R20, RZ, 0xffffffff, !P2 ;  /* 0xffffffffff147807 */ /* 0x000fe40005000000 */
[----:B------:R-:W-:-:S03]  /*10b80*/  ISETP.GE.U32.AND P2, PT, R16, UR6, PT ;  /* 0x0000000610007c0c */ /* 0x000fc6000bf46070 */
[----:B------:R-:W-:-:S04]  /*10b90*/  @!P3 SEL R20, RZ, 0xffffffff, P0 ;  /* 0xffffffffff14b807 */ /* 0x000fc80000000000 */
[----:B------:R-:W-:-:S04]  /*10ba0*/  LOP3.LUT R20, R20, 0x1, RZ, 0xc0, !PT ;  /* 0x0000000114147812 */ /* 0x000fc800078ec0ff */
[----:B------:R-:W-:-:S04]  /*10bb0*/  ISETP.NE.U32.AND P0, PT, R20, 0x1, PT ;  /* 0x000000011400780c */ /* 0x000fc80003f05070 */
[----:B------:R-:W-:Y:S02]  /*10bc0*/  SEL R3, R3, R18, !P0 ;  /* 0x0000001203037207 */ /* 0x000fe40004000000 */
[----:B------:R-:W-:Y:S02]  /*10bd0*/  SEL R10, R10, R14, !P0 ;  /* 0x0000000e0a0a7207 */ /* 0x000fe40004000000 */
[----:B------:R-:W-:Y:S01]  /*10be0*/  SEL R11, R11, R15, !P0 ;  /* 0x0000000f0b0b7207 */ /* 0x000fe20004000000 */
[----:B------:R-:W-:Y:S06]  /*10bf0*/  @!P2 BRA `(.L_x_2591) ;  /* 0xfffffffc00b0a947 */ /* 0x000fec000383ffff */
[----:B------:R-:W-:Y:S05]  /*10c00*/  BSYNC B1 ;  /* 0x0000000000017941 */ /* 0x000fea0003800000 */
.L_x_2590:
[----:B------:R-:W-:Y:S05]  /*10c10*/  BRA `(.L_x_2589) ;  /* 0x0000000000787947 */ /* 0x000fea0003800000 */
.L_x_2588:
[----:B------:R-:W-:Y:S02]  /*10c20*/  ULDC UR5, c[0x0][0x23c] ;  /* 0x00008f0000057ab9 */ /* 0x000fe40000000800 */
[----:B------:R-:W-:-:S13]  /*10c30*/  ISETP.GE.U32.AND P0, PT, R0, UR5, PT ;  /* 0x0000000500007c0c */ /* 0x000fda000bf06070 */
[----:B------:R-:W-:Y:S05]  /*10c40*/  @P0 BRA `(.L_x_2589) ;  /* 0x00000000006c0947 */ /* 0x000fea0003800000 */
[----:B------:R-:W-:Y:S01]  /*10c50*/  ULDC UR4, c[0x0][0x10] ;  /* 0x0000040000047ab9 */ /* 0x000fe20000000800 */
[----:B------:R-:W0:Y:S01]  /*10c60*/  LDC R17, c[0x0][RZ] ;  /* 0x00000000ff117b82 */ /* 0x000e220000000800 */
[----:B-----5:R-:W-:Y:S02]  /*10c70*/  IMAD.MOV.U32 R19, RZ, RZ, R0 ;  /* 0x000000ffff137224 */ /* 0x020fe400078e0000 */
[----:B------:R-:W-:-:S05]  /*10c80*/  IMAD R18, R7, UR4, RZ ;  /* 0x0000000407127c24 */ /* 0x000fca000f8e02ff */
[----:B------:R-:W1:Y:S08]  /*10c90*/  LDC.64 R12, c[0x0][0x618] ;  /* 0x00018600ff0c7b82 */ /* 0x000e700000000a00 */
[----:B------:R-:W2:Y:S02]  /*10ca0*/  LDC R16, c[0x0][0x4] ;  /* 0x00000100ff107b82 */ /* 0x000ea40000000800 */
.L_x_2592:
[----:B------:R-:W-:-:S04]  /*10cb0*/  IMAD.IADD R6, R18, 0x1, R19 ;  /* 0x0000000112067824 */ /* 0x000fc800078e0213 */
[----:B0-----:R-:W-:-:S04]  /*10cc0*/  IMAD R7, R6, R17, R8 ;  /* 0x0000001106077224 */ /* 0x001fc800078e0208 */
[----:B-1----:R-:W-:-:S05]  /*10cd0*/  IMAD.WIDE.U32 R6, R7, 0x10, R12 ;  /* 0x0000001007067825 */ /* 0x002fca00078e000c */
[----:B------:R-:W3:Y:S04]  /*10ce0*/  LDG.E.U16 R20, desc[UR36][R6.64] ;  /* 0x0000002406147981 */ /* 0x000ee8000c1e1500 */
[----:B------:R-:W4:Y:S01]  /*10cf0*/  LDG.E.64 R14, desc[UR36][R6.64+0x8] ;  /* 0x00000824060e7981 */ /* 0x000f22000c1e1b00 */
[----:B------:R-:W-:Y:S02]  /*10d00*/  PRMT R22, R3, 0x9910, RZ ;  /* 0x0000991003167816 */ /* 0x000fe400000000ff */
[----:B--2---:R-:W-:Y:S02]  /*10d10*/  IADD3 R19, R16, R19, RZ ;  /* 0x0000001310137210 */ /* 0x004fe40007ffe0ff */
[----:B---3--:R-:W-:-:S04]  /*10d20*/  PRMT R21, R20, 0x9910, RZ ;  /* 0x0000991014157816 */ /* 0x008fc800000000ff */
[-C--:B------:R-:W-:Y:S02]  /*10d30*/  ISETP.NE.AND P3, PT, R22, R21.reuse, PT ;  /* 0x000000151600720c */ /* 0x080fe40003f65270 */
[----:B----4-:R-:W-:Y:S02]  /*10d40*/  ISETP.GE.U32.AND P0, PT, R10, R14, PT ;  /* 0x0000000e0a00720c */ /* 0x010fe40003f06070 */
        /* <DEDUP_REMOVED lines=11> */
.L_x_2589:
[----:B------:R-:W-:Y:S05]  /*10e00*/  BSYNC B0 ;  /* 0x0000000000007941 */ /* 0x000fea0003800000 */
.L_x_2587:
[----:B------:R-:W0:Y:S01]  /*10e10*/  LDC R7, c[0x0][RZ] ;  /* 0x00000000ff077b82 */ /* 0x000e220000000800 */
[----:B------:R-:W-:Y:S01]  /*10e20*/  UIADD3 UR7, UR7, 0x10, URZ ;  /* 0x0000001007077890 */ /* 0x000fe2000fffe03f */
[----:B------:R-:W-:-:S03]  /*10e30*/  ULDC UR5, c[0x0][0x4] ;  /* 0x0000010000057ab9 */ /* 0x000fc60000000800 */
[----:B------:R-:W-:Y:S02]  /*10e40*/  ULEA UR7, UR8, UR7, 0x18 ;  /* 0x0000000708077291 */ /* 0x000fe4000f8ec03f */
[----:B------:R-:W-:-:S06]  /*10e50*/  USHF.R.U32.HI UR4, URZ, 0x1, UR5 ;  /* 0x000000013f047899 */ /* 0x000fcc0008011605 */
[----:B------:R-:W-:Y:S01]  /*10e60*/  ISETP.NE.AND P0, PT, RZ, UR4, PT ;  /* 0x00000004ff007c0c */ /* 0x000fe2000bf05270 */
[----:B0-----:R-:W-:-:S05]  /*10e70*/  IMAD R6, R0, R7, R8 ;  /* 0x0000000700067224 */ /* 0x001fca00078e0208 */
[----:B------:R-:W-:-:S05]  /*10e80*/  LEA R6, R6, UR7, 0x4 ;  /* 0x0000000706067c11 */ /* 0x000fca000f8e20ff */
[----:B------:R0:W-:Y:S04]  /*10e90*/  STS.64 [R6+0x8], R10 ;  /* 0x0000080a06007388 */ /* 0x0001e80000000a00 */
[----:B------:R0:W-:Y:S01]  /*10ea0*/  STS.U16 [R6], R3 ;  /* 0x0000000306007388 */ /* 0x0001e20000000400 */
[----:B------:R-:W-:Y:S05]  /*10eb0*/  @!P0 BRA `(.L_x_2593) ;  /* 0x0000000000808947 */ /* 0x000fea0003800000 */
[----:B------:R-:W-:-:S07]  /*10ec0*/  IMAD.U32 R13, RZ, RZ, UR4 ;  /* 0x00000004ff0d7e24 */ /* 0x000fce000f8e00ff */
.L_x_2596:
[--C-:B------:R-:W-:Y:S01]  /*10ed0*/  IMAD.IADD R12, R0, 0x1, R13.reuse ;  /* 0x00000001000c7824 */ /* 0x100fe200078e020d */
[----:B------:R-:W-:Y:S01]  /*10ee0*/  BAR.SYNC.DEFER_BLOCKING 0x0 ;  /* 0x0000000000007b1d */ /* 0x000fe20000010000 */
[----:B------:R-:W-:Y:S02]  /*10ef0*/  ISETP.GT.AND P2, PT, R13, 0x1, PT ;  /* 0x000000010d00780c */ /* 0x000fe40003f44270 */
[----:B------:R-:W-:Y:S02]  /*10f00*/  SHF.R.S32.HI R17, RZ, 0x1, R13 ;  /* 0x00000001ff117819 */ /* 0x000fe4000001140d */
[----:B------:R-:W-:Y:S01]  /*10f10*/  ISETP.GE.U32.AND P0, PT, R12, UR5, PT ;  /* 0x000000050c007c0c */ /* 0x000fe2000bf06070 */
[----:B------:R-:W-:Y:S03]  /*10f20*/  BSSY B0, `(.L_x_2594) ;  /* 0x0000017000007945 */ /* 0x000fe60003800000 */
[----:B------:R-:W-:-:S13]  /*10f30*/  ISETP.GE.U32.OR P0, PT, R0, R13, P0 ;  /* 0x0000000d0000720c */ /* 0x000fda0000706470 */
[----:B-1----:R-:W-:Y:S05]  /*10f40*/  @P0 BRA `(.L_x_2595) ;  /* 0x0000000000500947 */ /* 0x002fea0003800000 */
[----:B------:R-:W-:Y:S01]  /*10f50*/  IMAD R12, R12, R7, R8 ;  /* 0x000000070c0c7224 */ /* 0x000fe200078e0208 */
[----:B-----5:R-:W-:-:S04]  /*10f60*/  PRMT R18, R3, 0x9910, RZ ;  /* 0x0000991003127816 */ /* 0x020fc800000000ff */
[----:B------:R-:W-:-:S05]  /*10f70*/  LEA R14, R12, UR7, 0x4 ;  /* 0x000000070c0e7c11 */ /* 0x000fca000f8e20ff */
[----:B------:R-:W1:Y:S04]  /*10f80*/  LDS.U16 R16, [R14] ;  /* 0x000000000e107984 */ /* 0x000e680000000400 */
[----:B------:R-:W2:Y:S01]  /*10f90*/  LDS.64 R12, [R14+0x8] ;  /* 0x000008000e0c7984 */ /* 0x000ea20000000a00 */
[----:B-1----:R-:W-:-:S04]  /*10fa0*/  PRMT R15, R16, 0x9910, RZ ;  /* 0x00009910100f7816 */ /* 0x002fc800000000ff */
        /* <DEDUP_REMOVED lines=9> */
[----:B0-----:R-:W-:Y:S02]  /*11040*/  SEL R10, R10, R12, !P0 ;  /* 0x0000000c0a0a7207 */ /* 0x001fe40004000000 */
[----:B------:R-:W-:Y:S01]  /*11050*/  SEL R11, R11, R13, !P0 ;  /* 0x0000000d0b0b7207 */ /* 0x000fe20004000000 */
[----:B------:R1:W-:Y:S01]  /*11060*/  STS.U16 [R6], R15 ;  /* 0x0000000f06007388 */ /* 0x0003e20000000400 */
[----:B------:R-:W-:-:S03]  /*11070*/  PRMT R3, R15, 0x7610, R3 ;  /* 0x000076100f037816 */ /* 0x000fc60000000003 */
[----:B------:R1:W-:Y:S04]  /*11080*/  STS.64 [R6+0x8], R10 ;  /* 0x0000080a06007388 */ /* 0x0003e80000000a00 */
.L_x_2595:
[----:B------:R-:W-:Y:S05]  /*11090*/  BSYNC B0 ;  /* 0x0000000000007941 */ /* 0x000fea0003800000 */
.L_x_2594:
[----:B------:R-:W-:Y:S01]  /*110a0*/  IMAD.MOV.U32 R13, RZ, RZ, R17 ;  /* 0x000000ffff0d7224 */ /* 0x000fe200078e0011 */
[----:B------:R-:W-:Y:S06]  /*110b0*/  @P2 BRA `(.L_x_2596) ;  /* 0xfffffffc00842947 */ /* 0x000fec000383ffff */
.L_x_2593:
[----:B------:R-:W-:Y:S02]  /*110c0*/  ULDC UR4, c[0x0][0x240] ;  /* 0x0000900000047ab9 */ /* 0x000fe40000000800 */
[----:B------:R-:W-:-:S13]  /*110d0*/  ISETP.NE.AND P0, PT, RZ, UR4, PT ;  /* 0x00000004ff007c0c */ /* 0x000fda000bf05270 */
[----:B------:R-:W-:Y:S05]  /*110e0*/  @!P0 BRA `(.L_x_2597) ;  /* 0x0000000400008947 */ /* 0x000fea0003800000 */
[----:B------:R-:W-:Y:S02]  /*110f0*/  ISETP.GT.AND P0, PT, R7, 0x20, PT ;  /* 0x000000200700780c */ /* 0x000fe40003f04270 */
[----:B------:R-:W-:-:S11]  /*11100*/  MOV R0, R7 ;  /* 0x0000000700007202 */ /* 0x000fd60000000f00 */
[----:B------:R-:W-:Y:S05]  /*11110*/  @!P0 BRA `(.L_x_2598) ;  /* 0x0000000000988947 */ /* 0x000fea0003800000 */
[----:B------:R-:W-:Y:S01]  /*11120*/  LEA.HI R0, R7, R7, RZ, 0x1 ;  /* 0x0000000707007211 */ /* 0x000fe200078f08ff */
[----:B------:R2:W-:Y:S03]  /*11130*/  STS.U16 [R6], R3 ;  /* 0x0000000306007388 */ /* 0x0005e60000000400 */
[----:B------:R-:W-:Y:S01]  /*11140*/  SHF.R.S32.HI R12, RZ, 0x1, R0 ;  /* 0x00000001ff0c7819 */ /* 0x000fe20000011400 */
[----:B------:R2:W-:Y:S01]  /*11150*/  STS.64 [R6+0x8], R10 ;  /* 0x0000080a06007388 */ /* 0x0005e20000000a00 */
[----:B------:R-:W-:Y:S02]  /*11160*/  IMAD.MOV.U32 R0, RZ, RZ, 0x20 ;  /* 0x00000020ff007424 */ /* 0x000fe400078e00ff */
[----:B------:R-:W-:-:S13]  /*11170*/  ISETP.GE.AND P0, PT, R12, 0x20, PT ;  /* 0x000000200c00780c */ /* 0x000fda0003f06270 */
[----:B--2---:R-:W-:Y:S05]  /*11180*/  @!P0 BRA `(.L_x_2598) ;  /* 0x00000000007c8947 */ /* 0x004fea0003800000 */
[----:B-1----:R-:W-:-:S07]  /*11190*/  IMAD.MOV.U32 R15, RZ, RZ, R12 ;  /* 0x000000ffff0f7224 */ /* 0x002fce00078e000c */
.L_x_2601:
[----:B------:R-:W-:Y:S01]  /*111a0*/  IMAD.IADD R0, R8, 0x1, R15 ;  /* 0x0000000108007824 */ /* 0x000fe200078e020f */
[----:B------:R-:W-:Y:S04]  /*111b0*/  BAR.SYNC.DEFER_BLOCKING 0x0 ;  /* 0x0000000000007b1d */ /* 0x000fe80000010000 */
[----:B------:R-:W-:Y:S02]  /*111c0*/  ISETP.GE.U32.AND P0, PT, R0, R7, PT ;  /* 0x000000070000720c */ /* 0x000fe40003f06070 */
[----:B------:R-:W-:Y:S02]  /*111d0*/  BSSY B0, `(.L_x_2599) ;  /* 0x0000016000007945 */ /* 0x000fe40003800000 */
[----:B------:R-:W-:-:S13]  /*111e0*/  ISETP.GE.U32.OR P0, PT, R8, R15, P0 ;  /* 0x0000000f0800720c */ /* 0x000fda0000706470 */
[----:B-1----:R-:W-:Y:S05]  /*111f0*/  @P0 BRA `(.L_x_2600) ;  /* 0x00000000004c0947 */ /* 0x002fea0003800000 */
[----:B------:R-:W-:Y:S02]  /*11200*/  LEA R0, R15, R6, 0x4 ;  /* 0x000000060f007211 */ /* 0x000fe400078e20ff */
[----:B------:R-:W-:-:S03]  /*11210*/  PRMT R17, R3, 0x9910, RZ ;  /* 0x0000991003117816 */ /* 0x000fc600000000ff */
[----:B------:R-:W1:Y:S04]  /*11220*/  LDS.U16 R14, [R0] ;  /* 0x00000000000e7984 */ /* 0x000e680000000400 */
[----:B------:R-:W2:Y:S01]  /*11230*/  LDS.64 R12, [R0+0x8] ;  /* 0x00000800000c7984 */ /* 0x000ea20000000a00 */
[----:B-1----:R-:W-:-:S04]  /*11240*/  PRMT R16, R14, 0x9910, RZ ;  /* 0x000099100e107816 */ /* 0x002fc800000000ff */
[C---:B------:R-:W-:Y:S02]  /*11250*/  ISETP.NE.AND P3, PT, R17.reuse, R16, PT ;  /* 0x000000101100720c */ /* 0x040fe40003f65270 */
        /* <DEDUP_REMOVED lines=13> */
.L_x_2600:
[----:B------:R-:W-:Y:S05]  /*11330*/  BSYNC B0 ;  /* 0x0000000000007941 */ /* 0x000fea0003800000 */
.L_x_2599:
[----:B------:R-:W-:-:S04]  /*11340*/  SHF.R.S32.HI R15, RZ, 0x1, R15 ;  /* 0x00000001ff0f7819 */ /* 0x000fc8000001140f */
[----:B------:R-:W-:-:S13]  /*11350*/  ISETP.GE.AND P0, PT, R15, 0x20, PT ;  /* 0x000000200f00780c */ /* 0x000fda0003f06270 */
[----:B------:R-:W-:Y:S05]  /*11360*/  @P0 BRA `(.L_x_2601) ;  /* 0xfffffffc008c0947 */ /* 0x000fea000383ffff */
[----:B------:R-:W-:-:S07]  /*11370*/  IMAD.MOV.U32 R0, RZ, RZ, 0x20 ;  /* 0x00000020ff007424 */ /* 0x000fce00078e00ff */
.L_x_2598:
[----:B------:R-:W-:Y:S01]  /*11380*/  BAR.SYNC.DEFER_BLOCKING 0x0 ;  /* 0x0000000000007b1d */ /* 0x000fe20000010000 */
[----:B------:R-:W-:-:S13]  /*11390*/  ISETP.GE.AND P0, PT, R0, 0x2, PT ;  /* 0x000000020000780c */ /* 0x000fda0003f06270 */
[----:B------:R-:W-:Y:S05]  /*113a0*/  @!P0 BRA `(.L_x_2597) ;  /* 0x0000000000508947 */ /* 0x000fea0003800000 */
[----:B------:R-:W-:-:S07]  /*113b0*/  IMAD.MOV.U32 R7, RZ, RZ, 0x1 ;  /* 0x00000001ff077424 */ /* 0x000fce00078e00ff */
.L_x_2602:
[----:B-1----:R-:W-:Y:S01]  /*113c0*/  PRMT R15, R3, 0x9910, RZ ;  /* 0x00009910030f7816 */ /* 0x002fe200000000ff */
[----:B------:R-:W1:Y:S04]  /*113d0*/  SHFL.DOWN PT, R13, R10, R7, 0x1f ;  /* 0x08001f070a0d7589 */ /* 0x000e6800000e0000 */
[----:B0-----:R-:W0:Y:S04]  /*113e0*/  SHFL.DOWN PT, R6, R15, R7, 0x1f ;  /* 0x08001f070f067589 */ /* 0x001e2800000e0000 */
[----:B------:R2:W3:Y:S02]  /*113f0*/  SHFL.DOWN PT, R8, R11, R7, 0x1f ;  /* 0x08001f070b087589 */ /* 0x0004e400000e0000 */
[----:B--2---:R-:W-:Y:S01]  /*11400*/  IMAD.SHL.U32 R7, R7, 0x2, RZ ;  /* 0x0000000207077824 */ /* 0x004fe200078e00ff */
[----:B-1----:R-:W-:-:S02]  /*11410*/  ISETP.GE.U32.AND P0, PT, R10, R13, PT ;  /* 0x0000000d0a00720c */ /* 0x002fc40003f06070 */
        /* <DEDUP_REMOVED lines=13> */
.L_x_2597:
[----:B------:R-:W-:Y:S05]  /*114f0*/  @!P1 EXIT ;  /* 0x000000000000994d */ /* 0x000fea0003800000 */
[----:B------:R-:W2:Y:S01]  /*11500*/  LDC.64 R12, c[0x0][0x628] ;  /* 0x00018a00ff0c7b82 */ /* 0x000ea20000000a00 */
[----:B------:R-:W-:Y:S01]  /*11510*/  ISETP.NE.U32.AND P0, PT, R4, RZ, PT ;  /* 0x000000ff0400720c */ /* 0x000fe20003f05070 */
[----:B------:R-:W-:Y:S02]  /*11520*/  ULDC.U8 UR4, c[0x0][0x630] ;  /* 0x00018c0000047ab9 */ /* 0x000fe40000000000 */
[----:B------:R-:W-:Y:S02]  /*11530*/  ISETP.NE.AND P1, PT, RZ, UR4, PT ;  /* 0x00000004ff007c0c */ /* 0x000fe4000bf25270 */
[----:B------:R-:W-:Y:S02]  /*11540*/  ISETP.NE.AND.EX P0, PT, R9, RZ, PT, P0 ;  /* 0x000000ff0900720c */ /* 0x000fe40003f05300 */
[----:B--2---:R-:W-:Y:S02]  /*11550*/  SEL R7, R12, RZ, P1 ;  /* 0x000000ff0c077207 */ /* 0x004fe40000800000 */
[----:B------:R-:W-:-:S02]  /*11560*/  SEL R0, R13, RZ, P1 ;  /* 0x000000ff0d007207 */ /* 0x000fc40000800000 */
[----:B------:R-:W-:-:S04]  /*11570*/  IADD3 R16, P2, R10, R7, RZ ;  /* 0x000000070a107210 */ /* 0x000fc80007f5e0ff */
[----:B-1----:R-:W-:-:S03]  /*11580*/  IADD3.X R17, R11, R0, RZ, P2, !PT ;  /* 0x000000000b117210 */ /* 0x002fc600017fe4ff */
[----:B------:R-:W-:Y:S06]  /*11590*/  @!P0 BRA `(.L_x_2603) ;  /* 0x0000000000b88947 */ /* 0x000fec0003800000 */
[----:B------:R-:W-:Y:S02]  /*115a0*/  ULDC.U8 UR4, c[0x0][0x631] ;  /* 0x00018c4000047ab9 */ /* 0x000fe40000000000 */
[----:B------:R-:W-:Y:S01]  /*115b0*/  ISETP.NE.AND P3, PT, RZ, UR4, PT ;  /* 0x00000004ff007c0c */ /* 0x000fe2000bf65270 */
[----:B------:R-:W-:-:S12]  /*115c0*/  @!P1 BRA `(.L_x_2604) ;  /* 0x00000000003c9947 */ /* 0x000fd80003800000 */
[----:B------:R-:W2:Y:S04]  /*115d0*/  LDG.E.U16 R0, desc[UR36][R4.64] ;  /* 0x0000002404007981 */ /* 0x000ea8000c1e1500 */
[----:B0-----:R-:W3:Y:S01]  /*115e0*/  LDG.E.64 R6, desc[UR36][R4.64+0x8] ;  /* 0x0000082404067981 */ /* 0x001ee2000c1e1b00 */
[----:B------:R-:W-:Y:S02]  /*115f0*/  PRMT R9, R3, 0x9910, RZ ;  /* 0x0000991003097816 */ /* 0x000fe400000000ff */
[----:B--2---:R-:W-:-:S04]  /*11600*/  PRMT R8, R0, 0x9910, RZ ;  /* 0x0000991000087816 */ /* 0x004fc800000000ff */
[-C--:B------:R-:W-:Y:S02]  /*11610*/  ISETP.NE.AND P2, PT, R8, R9.reuse, PT ;  /* 0x000000090800720c */ /* 0x080fe40003f45270 */
[----:B---3--:R-:W-:Y:S02]  /*11620*/  ISETP.GE.U32.AND P0, PT, R6, R16, PT ;  /* 0x000000100600720c */ /* 0x008fe40003f06070 */
        /* <DEDUP_REMOVED lines=8> */
[----:B------:R-:W-:-:S07]  /*116b0*/  SEL R17, R7, R17, !P0 ;  /* 0x0000001107117207 */ /* 0x000fce0004000000 */
.L_x_2604:
[----:B------:R-:W-:Y:S05]  /*116c0*/  @!P3 BRA `(.L_x_2605) ;  /* 0x000000000060b947 */ /* 0x000fea0003800000 */
[----:B------:R-:W1:Y:S02]  /*116d0*/  LDC R0, c[0x0][0x634] ;  /* 0x00018d00ff007b82 */ /* 0x000e640000000800 */
[----:B-1----:R-:W-:-:S13]  /*116e0*/  ISETP.NE.AND P0, PT, R0, 0x1, PT ;  /* 0x000000010000780c */ /* 0x002fda0003f05270 */
[----:B------:R-:W-:Y:S05]  /*116f0*/  @!P0 BRA `(.L_x_2606) ;  /* 0x0000000000408947 */ /* 0x000fea0003800000 */
[----:B------:R-:W-:Y:S01]  /*11700*/  MOV R14, 0x0 ;  /* 0x00000000000e7802 */ /* 0x000fe20000000f00 */
[----:B------:R-:W-:Y:S01]  /*11710*/  ULDC.64 UR4, c[0x4][0x3d8] ;  /* 0x0100f60000047ab9 */ /* 0x000fe20000000a00 */
[----:B------:R-:W-:Y:S01]  /*11720*/  ULDC.64 UR6, c[0x4][0x200] ;  /* 0x0100800000067ab9 */ /* 0x000fe20000000a00 */
[----:B------:R-:W-:Y:S01]  /*11730*/  IMAD.U32 R4, RZ, RZ, UR4 ;  /* 0x00000004ff047e24 */ /* 0x000fe2000f8e00ff */
[----:B------:R-:W-:Y:S01]  /*11740*/  HFMA2.MMA R12, -RZ, RZ, 0, 5.9604644775390625e-08 ;  /* 0x00000001ff0c7435 */ /* 0x000fe200000001ff */
[----:B------:R-:W-:Y:S01]  /*11750*/  IMAD.U32 R5, RZ, RZ, UR5 ;  /* 0x00000005ff057e24 */ /* 0x000fe2000f8e00ff */
[----:B------:R-:W1:Y:S01]  /*11760*/  LDC.64 R14, c[0x4][R14] ;  /* 0x010000000e0e7b82 */ /* 0x000e620000000a00 */
[----:B------:R-:W-:Y:S01]  /*11770*/  ULDC.64 UR4, c[0x4][0x3c0] ;  /* 0x0100f00000047ab9 */ /* 0x000fe20000000a00 */
[----:B0-----:R-:W-:Y:S01]  /*11780*/  IMAD.U32 R10, RZ, RZ, UR6 ;  /* 0x00000006ff0a7e24 */ /* 0x001fe2000f8e00ff */
[----:B------:R-:W-:Y:S01]  /*11790*/  MOV R7, UR5 ;  /* 0x0000000500077c02 */ /* 0x000fe20008000f00 */
[----:B------:R-:W-:-:S02]  /*117a0*/  IMAD.U32 R6, RZ, RZ, UR4 ;  /* 0x00000004ff067e24 */ /* 0x000fc4000f8e00ff */
[----:B------:R-:W-:Y:S02]  /*117b0*/  IMAD.U32 R11, RZ, RZ, UR7 ;  /* 0x00000007ff0b7e24 */ /* 0x000fe4000f8e00ff */
[----:B------:R-:W-:Y:S02]  /*117c0*/  IMAD.MOV.U32 R8, RZ, RZ, 0x2ef ;  /* 0x000002efff087424 */ /* 0x000fe400078e00ff */
[----:B------:R-:W-:-:S07]  /*117d0*/  IMAD.MOV.U32 R13, RZ, RZ, RZ ;  /* 0x000000ffff0d7224 */ /* 0x000fce00078e00ff */
[----:B------:R-:W-:-:S07]  /*117e0*/  LEPC R20, `(.L_x_2606) ;  /* 0x000000001014794e */ /* 0x000fce0000000000 */
[----:B-1---5:R-:W-:Y:S05]  /*117f0*/  CALL.ABS.NOINC R14 ;  /* 0x000000000e007343 */ /* 0x022fea0003c00000 */
.L_x_2606:
[----:B------:R-:W-:Y:S02]  /*11800*/  ULDC.64 UR4, c[0x0][0x600] ;  /* 0x0001800000047ab9 */ /* 0x000fe40000000a00 */
[----:B------:R-:W-:-:S05]  /*11810*/  IADD3 R2, P0, R2, UR4, RZ ;  /* 0x0000000402027c10 */ /* 0x000fca000ff1e0ff */
[----:B0-----:R-:W-:-:S05]  /*11820*/  IMAD.X R3, RZ, RZ, UR5, P0 ;  /* 0x00000005ff037e24 */ /* 0x001fca00080e06ff */
[----:B------:R-:W-:Y:S01]  /*11830*/  STG.E.64 desc[UR36][R2.64], R16 ;  /* 0x0000001002007986 */ /* 0x000fe2000c101b24 */
[----:B------:R-:W-:Y:S05]  /*11840*/  EXIT ;  /* 0x000000000000794d */ /* 0x000fea0003800000 */
.L_x_2605:
[----:B------:R-:W-:Y:S04]  /*11850*/  STG.E.64 desc[UR36][R4.64+0x8], R16 ;  /* 0x0000081004007986 */ /* 0x000fe8000c101b24 */
[----:B------:R-:W-:Y:S01]  /*11860*/  STG.E.U16 desc[UR36][R4.64], R3 ;  /* 0x0000000304007986 */ /* 0x000fe2000c101524 */
[----:B------:R-:W-:Y:S05]  /*11870*/  EXIT ;  /* 0x000000000000794d */ /* 0x000fea0003800000 */
.L_x_2603:
        /* <DEDUP_REMOVED lines=8> */
[----:B0-----:R-:W-:Y:S01]  /*11900*/  IMAD.U32 R6, RZ, RZ, UR6 ;  /* 0x00000006ff067e24 */ /* 0x001fe2000f8e00ff */
[----:B------:R-:W-:Y:S01]  /*11910*/  MOV R11, UR5 ;  /* 0x00000005000b7c02 */ /* 0x000fe20008000f00 */
[----:B------:R-:W-:Y:S02]  /*11920*/  IMAD.U32 R7, RZ, RZ, UR7 ;  /* 0x00000007ff077e24 */ /* 0x000fe4000f8e00ff */
[----:B------:R-:W-:-:S02]  /*11930*/  IMAD.U32 R10, RZ, RZ, UR4 ;  /* 0x00000004ff0a7e24 */ /* 0x000fc4000f8e00ff */
[----:B------:R-:W-:Y:S02]  /*11940*/  IMAD.MOV.U32 R8, RZ, RZ, 0x2dd ;  /* 0x000002ddff087424 */ /* 0x000fe400078e00ff */
[----:B------:R-:W-:Y:S02]  /*11950*/  IMAD.MOV.U32 R12, RZ, RZ, 0x1 ;  /* 0x00000001ff0c7424 */ /* 0x000fe400078e00ff */
[----:B-1----:R-:W-:-:S07]  /*11960*/  IMAD.MOV.U32 R13, RZ, RZ, RZ ;  /* 0x000000ffff0d7224 */ /* 0x002fce00078e00ff */
[----:B------:R-:W-:-:S07]  /*11970*/  LEPC R20, `(.L_x_2608) ;  /* 0x000000001014794e */ /* 0x000fce0000000000 */
[----:B--2--5:R-:W-:Y:S05]  /*11980*/  CALL.ABS.NOINC R14 ;  /* 0x000000000e007343 */ /* 0x024fea0003c00000 */
.L_x_2608:
[----:B------:R-:W-:-:S07]  /*11990*/  CS2R R16, SRZ ;  /* 0x0000000000107805 */ /* 0x000fce000001ff00 */
.L_x_2607:
[----:B------:R-:W-:Y:S02]  /*119a0*/  ULDC.U8 UR4, c[0x0][0x631] ;  /* 0x00018c4000047ab9 */ /* 0x000fe40000000000 */
[----:B------:R-:W-:-:S13]  /*119b0*/  ISETP.NE.AND P0, PT, RZ, UR4, PT ;  /* 0x00000004ff007c0c */ /* 0x000fda000bf05270 */
[----:B------:R-:W-:Y:S05]  /*119c0*/  @!P0 BRA `(.L_x_2609) ;  /* 0x0000000000608947 */ /* 0x000fea0003800000 */
[----:B------:R-:W1:Y:S02]  /*119d0*/  LDC R0, c[0x0][0x634] ;  /* 0x00018d00ff007b82 */ /* 0x000e640000000800 */
[----:B-1----:R-:W-:-:S13]  /*119e0*/  ISETP.NE.AND P0, PT, R0, 0x1, PT ;  /* 0x000000010000780c */ /* 0x002fda0003f05270 */
[----:B------:R-:W-:Y:S05]  /*119f0*/  @!P0 BRA `(.L_x_2610) ;  /* 0x0000000000408947 */ /* 0x000fea0003800000 */
[----:B------:R-:W-:Y:S01]  /*11a00*/  MOV R14, 0x0 ;  /* 0x00000000000e7802 */ /* 0x000fe20000000f00 */
[----:B------:R-:W-:Y:S01]  /*11a10*/  ULDC.64 UR4, c[0x4][0x3d8] ;  /* 0x0100f60000047ab9 */ /* 0x000fe20000000a00 */
[----:B------:R-:W-:Y:S01]  /*11a20*/  ULDC.64 UR6, c[0x4][0x200] ;  /* 0x0100800000067ab9 */ /* 0x000fe20000000a00 */
[----:B------:R-:W-:Y:S01]  /*11a30*/  MOV R4, UR4 ;  /* 0x0000000400047c02 */ /* 0x000fe20008000f00 */
[----:B------:R-:W-:Y:S01]  /*11a40*/  IMAD.U32 R5, RZ, RZ, UR5 ;  /* 0x00000005ff057e24 */ /* 0x000fe2000f8e00ff */
[----:B------:R-:W-:Y:S01]  /*11a50*/  ULDC.64 UR4, c[0x4][0x3c0] ;  /* 0x0100f00000047ab9 */ /* 0x000fe20000000a00 */
[----:B------:R-:W1:Y:S01]  /*11a60*/  LDC.64 R14, c[0x4][R14] ;  /* 0x010000000e0e7b82 */ /* 0x000e620000000a00 */
[----:B------:R-:W-:Y:S01]  /*11a70*/  HFMA2.MMA R13, -RZ, RZ, 0, 0 ;  /* 0x00000000ff0d7435 */ /* 0x000fe200000001ff */
[----:B0-----:R-:W-:Y:S01]  /*11a80*/  IMAD.U32 R6, RZ, RZ, UR4 ;  /* 0x00000004ff067e24 */ /* 0x001fe2000f8e00ff */
[----:B------:R-:W-:Y:S01]  /*11a90*/  MOV R10, UR6 ;  /* 0x00000006000a7c02 */ /* 0x000fe20008000f00 */
[----:B------:R-:W-:-:S02]  /*11aa0*/  IMAD.U32 R7, RZ, RZ, UR5 ;  /* 0x00000005ff077e24 */ /* 0x000fc4000f8e00ff */
[----:B------:R-:W-:Y:S02]  /*11ab0*/  IMAD.U32 R11, RZ, RZ, UR7 ;  /* 0x00000007ff0b7e24 */ /* 0x000fe4000f8e00ff */
[----:B------:R-:W-:Y:S02]  /*11ac0*/  IMAD.MOV.U32 R8, RZ, RZ, 0x2ef ;  /* 0x000002efff087424 */ /* 0x000fe400078e00ff */
[----:B------:R-:W-:-:S07]  /*11ad0*/  IMAD.MOV.U32 R12, RZ, RZ, 0x1 ;  /* 0x00000001ff0c7424 */ /* 0x000fce00078e00ff */
[----:B------:R-:W-:-:S07]  /*11ae0*/  LEPC R20, `(.L_x_2610) ;  /* 0x000000001014794e */ /* 0x000fce0000000000 */
[----:B-1---5:R-:W-:Y:S05]  /*11af0*/  CALL.ABS.NOINC R14 ;  /* 0x000000000e007343 */ /* 0x022fea0003c00000 */
.L_x_2610:
[----:B------:R-:W-:Y:S02]  /*11b00*/  ULDC.64 UR4, c[0x0][0x600] ;  /* 0x0001800000047ab9 */ /* 0x000fe40000000a00 */
[----:B------:R-:W-:-:S05]  /*11b10*/  IADD3 R2, P0, R2, UR4, RZ ;  /* 0x0000000402027c10 */ /* 0x000fca000ff1e0ff */
[----:B0-----:R-:W-:-:S05]  /*11b20*/  IMAD.X R3, RZ, RZ, UR5, P0 ;  /* 0x00000005ff037e24 */ /* 0x001fca00080e06ff */
[----:B------:R-:W-:Y:S01]  /*11b30*/  STG.E.64 desc[UR36][R2.64], R16 ;  /* 0x0000001002007986 */ /* 0x000fe2000c101b24 */
[----:B------:R-:W-:Y:S05]  /*11b40*/  EXIT ;  /* 0x000000000000794d */ /* 0x000fea0003800000 */
.L_x_2609:
[----:B------:R-:W-:Y:S01]  /*11b50*/  MOV R0, 0x0 ;  /* 0x0000000000007802 */ /* 0x000fe20000000f00 */
[----:B------:R-:W-:Y:S01]  /*11b60*/  ULDC.64 UR4, c[0x4][0x3c8] ;  /* 0x0100f20000047ab9 */ /* 0x000fe20000000a00 */
[----:B------:R-:W-:Y:S01]  /*11b70*/  ULDC.64 UR6, c[0x4][0x3c0] ;  /* 0x0100f00000067ab9 */ /* 0x000fe20000000a00 */
[----:B------:R-:W-:Y:S01]  /*11b80*/  IMAD.U32 R4, RZ, RZ, UR4 ;  /* 0x00000004ff047e24 */ /* 0x000fe2000f8e00ff */
[----:B0-----:R0:W1:Y:S01]  /*11b90*/  LDC.64 R2, c[0x4][R0] ;  /* 0x0100000000027b82 */ /* 0x0010620000000a00 */
[----:B------:R-:W-:Y:S01]  /*11ba0*/  IMAD.U32 R5, RZ, RZ, UR5 ;  /* 0x00000005ff057e24 */ /* 0x000fe2000f8e00ff */
[----:B------:R-:W-:Y:S01]  /*11bb0*/  ULDC.64 UR4, c[0x4][0x208] ;  /* 0x0100820000047ab9 */ /* 0x000fe20000000a00 */
[----:B------:R-:W-:Y:S01]  /*11bc0*/  HFMA2.MMA R8, -RZ, RZ, 0, 4.4405460357666015625e-05 ;  /* 0x000002e9ff087435 */ /* 0x000fe200000001ff */
[----:B------:R-:W-:Y:S01]  /*11bd0*/  MOV R6, UR6 ;  /* 0x0000000600067c02 */ /* 0x000fe20008000f00 */
[----:B------:R-:W-:Y:S02]  /*11be0*/  IMAD.U32 R7, RZ, RZ, UR7 ;  /* 0x00000007ff077e24 */ /* 0x000fe4000f8e00ff */
[----:B------:R-:W-:-:S02]  /*11bf0*/  IMAD.U32 R10, RZ, RZ, UR4 ;  /* 0x00000004ff0a7e24 */ /* 0x000fc4000f8e00ff */
[----:B------:R-:W-:Y:S02]  /*11c00*/  IMAD.U32 R11, RZ, RZ, UR5 ;  /* 0x00000005ff0b7e24 */ /* 0x000fe4000f8e00ff */
[----:B------:R-:W-:Y:S02]  /*11c10*/  IMAD.MOV.U32 R12, RZ, RZ, 0x1 ;  /* 0x00000001ff0c7424 */ /* 0x000fe400078e00ff */
[----:B0-----:R-:W-:-:S07]  /*11c20*/  IMAD.MOV.U32 R13, RZ, RZ, RZ ;  /* 0x000000ffff0d7224 */ /* 0x001fce00078e00ff */
[----:B------:R-:W-:-:S07]  /*11c30*/  LEPC R20, `(.L_x_2611) ;  /* 0x000000001014794e */ /* 0x000fce0000000000 */
[----:B-1---5:R-:W-:Y:S05]  /*11c40*/  CALL.ABS.NOINC R2 ;  /* 0x0000000002007343 */ /* 0x022fea0003c00000 */
.L_x_2611:
[----:B------:R-:W-:Y:S05]  /*11c50*/  EXIT ;  /* 0x000000000000794d */ /* 0x000fea0003800000 */
.L_x_2579:
        /* <DEDUP_REMOVED lines=30> */
[----:B------:R-:W2:Y:S04]  /*11e40*/  LDG.E.U16 R0, desc[UR36][R4.64] ;  /* 0x0000002404007981 */ /* 0x000ea8000c1e1500 */
[----:B------:R-:W3:Y:S01]  /*11e50*/  LDG.E.64 R6, desc[UR36][R4.64+0x8] ;  /* 0x0000082404067981 */ /* 0x000ee2000c1e1b00 */
        /* <DEDUP_REMOVED lines=13> */
.L_x_2613:
        /* <DEDUP_REMOVED lines=11> */
[----:B------:R-:W-:Y:S01]  /*11fe0*/  HFMA2.MMA R13, -RZ, RZ, 0, 0 ;  /* 0x00000000ff0d7435 */ /* 0x000fe200000001ff */
[----:B------:R-:W-:Y:S01]  /*11ff0*/  IMAD.U32 R6, RZ, RZ, UR4 ;  /* 0x00000004ff067e24 */ /* 0x000fe2000f8e00ff */
[----:B------:R-:W-:Y:S01]  /*12000*/  MOV R10, UR6 ;  /* 0x00000006000a7c02 */ /* 0x000fe20008000f00 */
[----:B------:R-:W-:-:S02]  /*12010*/  IMAD.U32 R7, RZ, RZ, UR5 ;  /* 0x00000005ff077e24 */ /* 0x000fc4000f8e00ff */
[----:B------:R-:W-:Y:S02]  /*12020*/  IMAD.U32 R11, RZ, RZ, UR7 ;  /* 0x00000007ff0b7e24 */ /* 0x000fe4000f8e00ff */
[----:B------:R-:W-:Y:S02]  /*12030*/  IMAD.MOV.U32 R8, RZ, RZ, 0x2ef ;  /* 0x000002efff087424 */ /* 0x000fe400078e00ff */
[----:B------:R-:W-:-:S07]  /*12040*/  IMAD.MOV.U32 R12, RZ, RZ, 0x1 ;  /* 0x00000001ff0c7424 */ /* 0x000fce00078e00ff */
[----:B------:R-:W-:-:S07]  /*12050*/  LEPC R20, `(.L_x_2615) ;  /* 0x000000001014794e */ /* 0x000fce0000000000 */
[----:B0----5:R-:W-:Y:S05]  /*12060*/  CALL.ABS.NOINC R14 ;  /* 0x000000000e007343 */ /* 0x021fea0003c00000 */
.L_x_2615:
[----:B------:R-:W-:Y:S02]  /*12070*/  ULDC.64 UR4, c[0x0][0x600] ;  /* 0x0001800000047ab9 */ /* 0x000fe40000000a00 */
[----:B------:R-:W-:-:S05]  /*12080*/  IADD3 R2, P0, R2, UR4, RZ ;  /* 0x0000000402027c10 */ /* 0x000fca000ff1e0ff */
[----:B------:R-:W-:-:S05]  /*12090*/  IMAD.X R3, RZ, RZ, UR5, P0 ;  /* 0x00000005ff037e24 */ /* 0x000fca00080e06ff */
[----:B------:R-:W-:Y:S01]  /*120a0*/  STG.E.64 desc[UR36][R2.64], R16 ;  /* 0x0000001002007986 */ /* 0x000fe2000c101b24 */
[----:B------:R-:W-:Y:S05]  /*120b0*/  EXIT ;  /* 0x000000000000794d */ /* 0x000fea0003800000 */
.L_x_2614:
[----:B------:R-:W-:Y:S04]  /*120c0*/  STG.E.64 desc[UR36][R4.64+0x8], R16 ;  /* 0x0000081004007986 */ /* 0x000fe8000c101b24 */
[----:B------:R-:W-:Y:S01]  /*120d0*/  STG.E.U16 desc[UR36][R4.64], R3 ;  /* 0x0000000304007986 */ /* 0x000fe2000c101524 */
[----:B------:R-:W-:Y:S05]  /*120e0*/  EXIT ;  /* 0x000000000000794d */ /* 0x000fea0003800000 */
.L_x_2612:
        /* <DEDUP_REMOVED lines=8> */
[----:B------:R-:W-:Y:S01]  /*12170*/  HFMA2.MMA R8, -RZ, RZ, 0, 4.3690204620361328125e-05 ;  /* 0x000002ddff087435 */ /* 0x000fe200000001ff */
        /* <DEDUP_REMOVED lines=8> */
.L_x_2617:
[----:B------:R-:W-:-:S07]  /*12200*/  CS2R R16, SRZ ;  /* 0x0000000000107805 */ /* 0x000fce000001ff00 */
.L_x_2616:
        /* <DEDUP_REMOVED lines=21> */
[----:B0----5:R-:W-:Y:S05]  /*12360*/  CALL.ABS.NOINC R14 ;  /* 0x000000000e007343 */ /* 0x021fea0003c00000 */
.L_x_2619:
[----:B------:R-:W-:Y:S02]  /*12370*/  ULDC.64 UR4, c[0x0][0x600] ;  /* 0x0001800000047ab9 */ /* 0x000fe40000000a00 */
[----:B------:R-:W-:-:S04]  /*12380*/  IADD3 R2, P0, R2, UR4, RZ ;  /* 0x0000000402027c10 */ /* 0x000fc8000ff1e0ff */
[----:B------:R-:W-:-:S05]  /*12390*/  IADD3.X R3, RZ, UR5, RZ, P0, !PT ;  /* 0x00000005ff037c10 */ /* 0x000fca00087fe4ff */
[----:B------:R-:W-:Y:S01]  /*123a0*/  STG.E.64 desc[UR36][R2.64], R16 ;  /* 0x0000001002007986 */ /* 0x000fe2000c101b24 */
[----:B------:R-:W-:Y:S05]  /*123b0*/  EXIT ;  /* 0x000000000000794d */ /* 0x000fea0003800000 */
.L_x_2618:
        /* <DEDUP_REMOVED lines=15> */
[----:B-1---5:R-:W-:Y:S05]  /*124b0*/  CALL.ABS.NOINC R2 ;  /* 0x0000000002007343 */ /* 0x022fea0003c00000 */
.L_x_2620:
[----:B------:R-:W-:Y:S05]  /*124c0*/  EXIT ;  /* 0x000000000000794d */ /* 0x000fea0003800000 */
        .weak           $__internal_12_$__cuda_sm20_div_u64
        .type           $__internal_12_$__cuda_sm20_div_u64,@function
        .size           $__internal_12_$__cuda_sm20_div_u64,($__internal_13_$__cuda_sm20_rem_u64 - $__internal_12_$__cuda_sm20_div_u64)
$__internal_12_$__cuda_sm20_div_u64:
[----:B------:R-:W-:Y:S02]  /*124d0*/  IMAD.MOV.U32 R16, RZ, RZ, R10 ;  /* 0x000000ffff107224 */ /* 0x000fe400078e000a */
[----:B------:R-:W-:-:S04]  /*124e0*/  IMAD.MOV.U32 R17, RZ, RZ, R11 ;  /* 0x000000ffff117224 */ /* 0x000fc800078e000b */
[----:B------:R-:W0:Y:S08]  /*124f0*/  I2F.U64.RP R13, R16 ;  /* 0x00000010000d7312 */ /* 0x000e300000309000 */
[----:B0-----:R-:W0:Y:S02]  /*12500*/  MUFU.RCP R13, R13 ;  /* 0x0000000d000d7308 */ /* 0x001e240000001000 */
[----:B0-----:R-:W-:-:S06]  /*12510*/  IADD3 R20, R13, 0x1ffffffe, RZ ;  /* 0x1ffffffe0d147810 */ /* 0x001fcc0007ffe0ff */
        /* <DEDUP_REMOVED lines=43> */
[----:B------:R-:W-:Y:S02]  /*127d0*/  IADD3 R17, P1, -R10, R5, RZ ;  /* 0x000000050a117210 */ /* 0x000fe40007f3e1ff */
        /* <DEDUP_REMOVED lines=9> */
[----:B------:R-:W-:Y:S02]  /*12870*/  ISETP.GE.U32.AND P0, PT, R17, R10, PT ;  /* 0x0000000a1100720c */ /* 0x000fe40003f06070 */
[----:B------:R-:W-:Y:S02]  /*12880*/  IADD3 R13, P3, R4, 0x1, RZ ;  /* 0x00000001040d7810 */ /* 0x000fe40007f7e0ff */
[----:B------:R-:W-:Y:S02]  /*12890*/  ISETP.GE.U32.AND.EX P0, PT, R18, R11, PT, P0 ;  /* 0x0000000b1200720c */ /* 0x000fe40003f06100 */
[----:B------:R-:W-:-:S02]  /*128a0*/  IADD3.X R16, RZ, R5, RZ, P3, !PT ;  /* 0x00000005ff107210 */ /* 0x000fc40001ffe4ff */
[----:B------:R-:W-:Y:S01]  /*128b0*/  SEL R13, R13, R4, P0 ;  /* 0x000000040d0d7207 */ /* 0x000fe20000000000 */
[----:B------:R-:W-:Y:S01]  /*128c0*/  IMAD.MOV.U32 R4, RZ, RZ, R9 ;  /* 0x000000ffff047224 */ /* 0x000fe200078e0009 */
[----:B------:R-:W-:Y:S01]  /*128d0*/  SEL R16, R16, R5, P0 ;  /* 0x0000000510107207 */ /* 0x000fe20000000000 */
[----:B------:R-:W-:Y:S01]  /*128e0*/  IMAD.MOV.U32 R5, RZ, RZ, 0x0 ;  /* 0x00000000ff057424 */ /* 0x000fe200078e00ff */
[----:B------:R-:W-:-:S04]  /*128f0*/  ISETP.NE.AND.EX P1, PT, R11, RZ, PT, P1 ;  /* 0x000000ff0b00720c */ /* 0x000fc80003f25310 */
[----:B------:R-:W-:Y:S02]  /*12900*/  SEL R13, R13, 0xffffffff, P1 ;  /* 0xffffffff0d0d7807 */ /* 0x000fe40000800000 */
[----:B------:R-:W-:Y:S01]  /*12910*/  SEL R16, R16, 0xffffffff, P1 ;  /* 0xffffffff10107807 */ /* 0x000fe20000800000 */
[----:B------:R-:W-:Y:S06]  /*12920*/  RET.REL.NODEC R4 `(_ZN2at6native13reduce_kernelILi512ELi1ENS0_8ReduceOpIsNS0_9ArgMaxOpsIsEEjlLi4ELi4EEEEEvT1_) ;  /* 0xfffffed404b47950 */ /* 0x000fec0003c3ffff */
        .weak           $__internal_13_$__cuda_sm20_rem_u64
        .type           $__internal_13_$__cuda_sm20_rem_u64,@function
        .size           $__internal_13_$__cuda_sm20_rem_u64,(.L_x_6970 - $__internal_13_$__cuda_sm20_rem_u64)
$__internal_13_$__cuda_sm20_rem_u64:
[----:B------:R-:W-:Y:S01]  /*12930*/  IMAD.MOV.U32 R14, RZ, RZ, R13 ;  /* 0x000000ffff0e7224 */ /* 0x000fe200078e000d */
[----:B------:R-:W-:-:S04]  /*12940*/  MOV R15, R9 ;  /* 0x00000009000f7202 */ /* 0x000fc80000000f00 */
        /* <DEDUP_REMOVED lines=37> */
[----:B------:R-:W-:-:S04]  /*12ba0*/  IADD3 R20, P1, R17, R14, RZ ;  /* 0x0000000e11147210 */ /* 0x000fc80007f3e0ff */
[----:B------:R-:W-:Y:S01]  /*12bb0*/  IADD3.X R16, R16, RZ, RZ, P0, !PT ;  /* 0x000000ff10107210 */ /* 0x000fe200007fe4ff */
        /* <DEDUP_REMOVED lines=10> */
[C---:B------:R-:W-:Y:S02]  /*12c60*/  ISETP.NE.U32.AND P1, PT, R13.reuse, RZ, PT ;  /* 0x000000ff0d00720c */ /* 0x040fe40003f25070 */
[----:B------:R-:W-:Y:S02]  /*12c70*/  SEL R16, R16, R4, P0 ;  /* 0x0000000410107207 */ /* 0x000fe40000000000 */
[----:B------:R-:W-:Y:S02]  /*12c80*/  SEL R18, R18, R14, P0 ;  /* 0x0000000e12127207 */ /* 0x000fe40000000000 */
[----:B------:R-:W-:Y:S02]  /*12c90*/  ISETP.GE.U32.AND P0, PT, R16, R13, PT ;  /* 0x0000000d1000720c */ /* 0x000fe40003f06070 */
[----:B------:R-:W-:-:S02]  /*12ca0*/  IADD3 R4, P2, -R13, R16, RZ ;  /* 0x000000100d047210 */ /* 0x000fc40007f5e1ff */
[----:B------:R-:W-:Y:S02]  /*12cb0*/  ISETP.GE.U32.AND.EX P0, PT, R18, R9, PT, P0 ;  /* 0x000000091200720c */ /* 0x000fe40003f06100 */
[C---:B------:R-:W-:Y:S02]  /*12cc0*/  IADD3.X R14, ~R9.reuse, R18, RZ, P2, !PT ;  /* 0x00000012090e7210 */ /* 0x040fe400017fe5ff */
[----:B------:R-:W-:Y:S02]  /*12cd0*/  ISETP.NE.AND.EX P1, PT, R9, RZ, PT, P1 ;  /* 0x000000ff0900720c */ /* 0x000fe40003f25310 */
[----:B------:R-:W-:Y:S01]  /*12ce0*/  SEL R9, R4, R16, P0 ;  /* 0x0000001004097207 */ /* 0x000fe20000000000 */
[----:B------:R-:W-:Y:S01]  /*12cf0*/  IMAD.MOV.U32 R4, RZ, RZ, R5 ;  /* 0x000000ffff047224 */ /* 0x000fe200078e0005 */
[----:B------:R-:W-:Y:S01]  /*12d00*/  SEL R14, R14, R18, P0 ;  /* 0x000000120e0e7207 */ /* 0x000fe20000000000 */
[----:B------:R-:W-:Y:S01]  /*12d10*/  IMAD.MOV.U32 R5, RZ, RZ, 0x0 ;  /* 0x00000000ff057424 */ /* 0x000fe200078e00ff */
[----:B------:R-:W-:-:S02]  /*12d20*/  SEL R9, R9, 0xffffffff, P1 ;  /* 0xffffffff09097807 */ /* 0x000fc40000800000 */
[----:B------:R-:W-:Y:S01]  /*12d30*/  SEL R14, R14, 0xffffffff, P1 ;  /* 0xffffffff0e0e7807 */ /* 0x000fe20000800000 */
[----:B------:R-:W-:Y:S06]  /*12d40*/  RET.REL.NODEC R4 `(_ZN2at6native13reduce_kernelILi512ELi1ENS0_8ReduceOpIsNS0_9ArgMaxOpsIsEEjlLi4ELi4EEEEEvT1_) ;  /* 0xfffffed004ac7950 */ /* 0x000fec0003c3ffff */
.L_x_2621:
        /* <DEDUP_REMOVED lines=11> */
.L_x_6970:


//--------------------- .text._ZN2at6native13reduce_kernelILi256ELi2ENS0_8ReduceOpIsNS0_9ArgMaxOpsIsEEjlLi4ELi4EEEEEvT1_ --------------------------
	.section	.text._ZN2at6native13reduce_kernelILi256ELi2ENS0_8ReduceOpIsNS0_9ArgMaxOpsIsEEjlLi4ELi4EEEEEvT1_,"ax",@progbits
	.align	128
        .global         _ZN2at6native13reduce_kernelILi256ELi2ENS0_8ReduceOpIsNS0_9ArgMaxOpsIsEEjlLi4ELi4EEEEEvT1_
        .type           _ZN2at6native13reduce_kernelILi256ELi2ENS0_8ReduceOpIsNS0_9ArgMaxOpsIsEEjlLi4ELi4EEEEEvT1_,@function
        .size           _ZN2at6native13reduce_kernelILi256ELi2ENS0_8ReduceOpIsNS0_9ArgMaxOpsIsEEjlLi4ELi4EEEEEvT1_,(.L_x_6972 - _ZN2at6native13reduce_kernelILi256ELi2ENS0_8ReduceOpIsNS0_9ArgMaxOpsIsEEjlLi4ELi4EEEEEvT1_)
        .other          _ZN2at6native13reduce_kernelILi256ELi2ENS0_8ReduceOpIsNS0_9ArgMaxOpsIsEEjlLi4ELi4EEEEEvT1_,@"STO_CUDA_ENTRY STV_DEFAULT"
_ZN2at6native13reduce_kernelILi256ELi2ENS0_8ReduceOpIsNS0_9ArgMaxOpsIsEEjlLi4ELi4EEEEEvT1_:
.text._ZN2at6native13reduce_kernelILi256ELi2ENS0_8ReduceOpIsNS0_9ArgMaxOpsIsEEjlLi4ELi4EEEEEvT1_:
[----:B------:R-:W0:Y:S01]  /*0000*/  LDC R1, c[0x0][0x28] ;  /* 0x00000a00ff017b82 */ /* 0x000e220000000800 */
[----:B------:R-:W1:Y:S07]  /*0010*/  S2R R17, SR_TID.X ;  /* 0x0000000000117919 */ /* 0x000e6e0000002100 */
[----:B------:R-:W2:Y:S01]  /*0020*/  LDC R3, c[0x0][0x3fc] ;  /* 0x0000ff00ff037b82 */ /* 0x000ea20000000800 */
[----:B------:R-:W-:Y:S01]  /*0030*/  ULDC UR5, c[0x0][0x24c] ;  /* 0x0000930000057ab9 */ /* 0x000fe20000000800 */
[----:B------:R-:W3:Y:S06]  /*0040*/  S2R R2, SR_TID.Y ;  /* 0x0000000000027919 */ /* 0x000eec0000002200 */
[----:B------:R-:W4:Y:S08]  /*0050*/  S2UR UR4, SR_CTAID.X ;  /* 0x00000000000479c3 */ /* 0x000f300000002500 */
[----:B------:R-:W4:Y:S01]  /*0060*/  LDC R0, c[0x0][0x238] ;  /* 0x00008e00ff007b82 */ /* 0x000f220000000800 */
[----:B--2---:R-:W-:Y:S01]  /*0070*/  ISETP.NE.AND P0, PT, R3, RZ, PT ;  /* 0x000000ff0300720c */ /* 0x004fe20003f05270 */
[----:B-1----:R-:W-:Y:S01]  /*0080*/  IMAD R5, R17, UR5, RZ ;  /* 0x0000000511057c24 */ /* 0x002fe2000f8e02ff */
[----:B------:R-:W-:-:S03]  /*0090*/  ULDC UR5, c[0x0][0x250] ;  /* 0x0000940000057ab9 */ /* 0x000fc60000000800 */
[----:B---3--:R-:W-:-:S04]  /*00a0*/  IMAD R5, R2, UR5, R5 ;  /* 0x0000000502057c24 */ /* 0x008fc8000f8e0205 */
[----:B----4-:R-:W-:Y:S02]  /*00b0*/  IMAD R5, R0, UR4, R5 ;  /* 0x0000000400057c24 */ /* 0x010fe4000f8e0205 */
[----:B------:R-:W-:Y:S02]  /*00c0*/  IMAD.MOV.U32 R0, RZ, RZ, RZ ;  /* 0x000000ffff007224 */ /* 0x000fe400078e00ff */
        /* <DEDUP_REMOVED lines=275> */
.L_x_2622:
[----:B------:R-:W0:Y:S01]  /*1200*/  S2UR UR36, SR_CTAID.Y ;  /* 0x00000000002479c3 */ /* 0x000e220000002600 */
[----:B------:R-:W-:Y:S01]  /*1210*/  ULDC.64 UR4, c[0x0][0x240] ;  /* 0x0000900000047ab9 */ /* 0x000fe20000000a00 */
[----:B------:R-:W-:Y:S01]  /*1220*/  ULDC.64 UR60, c[0x0][0x208] ;  /* 0x00008200003c7ab9 */ /* 0x000fe20000000a00 */
[----:B------:R-:W-:Y:S01]  /*1230*/  IMAD R3, R17, UR4, RZ ;  /* 0x0000000411037c24 */ /* 0x000fe2000f8e02ff */
[----:B------:R-:W-:Y:S01]  /*1240*/  ULDC UR4, c[0x0][0x22c] ;  /* 0x00008b0000047ab9 */ /* 0x000fe20000000800 */
[----:B------:R-:W-:Y:S01]  /*1250*/  BSSY B6, `(.L_x_2623) ;  /* 0x0000e28000067945 */ /* 0x000fe20003800000 */
[----:B------:R-:W-:Y:S01]  /*1260*/  IMAD.U32 R43, RZ, RZ, UR4 ;  /* 0x00000004ff2b7e24 */ /* 0x000fe2000f8e00ff */
[----:B------:R-:W-:Y:S01]  /*1270*/  ULDC UR4, c[0x0][0x230] ;  /* 0x00008c0000047ab9 */ /* 0x000fe20000000800 */
[----:B------:R-:W0:Y:S01]  /*1280*/  LDC R38, c[0x0][0x248] ;  /* 0x00009200ff267b82 */ /* 0x000e220000000800 */
[----:B------:R-:W-:Y:S01]  /*1290*/  IMAD R3, R2, UR5, R3 ;  /* 0x0000000502037c24 */ /* 0x000fe2000f8e0203 */
[----:B------:R-:W-:-:S02]  /*12a0*/  CS2R R28, SRZ ;  /* 0x00000000001c7805 */ /* 0x000fc4000001ff00 */
[----:B------:R-:W-:Y:S02]  /*12b0*/  CS2R R34, SRZ ;  /* 0x0000000000227805 */ /* 0x000fe4000001ff00 */
[----:B------:R-:W-:Y:S01]  /*12c0*/  PRMT R7, RZ, 0x7610, R7 ;  /* 0x00007610ff077816 */ /* 0x000fe20000000007 */
[--C-:B0-----:R-:W-:Y:S01]  /*12d0*/  IMAD R38, R38, UR36, R3.reuse ;  /* 0x0000002426267c24 */ /* 0x101fe2000f8e0203 */
[----:B------:R-:W-:-:S04]  /*12e0*/  PRMT R3, RZ, 0x7610, R3 ;  /* 0x00007610ff037816 */ /* 0x000fc80000000003 */
[----:B------:R-:W-:-:S04]  /*12f0*/  ISETP.GE.U32.AND P0, PT, R38, R43, PT ;  /* 0x0000002b2600720c */ /* 0x000fc80003f06070 */
[----:B------:R-:W-:-:S13]  /*1300*/  ISETP.GE.U32.OR P0, PT, R23, UR4, P0 ;  /* 0x0000000417007c0c */ /* 0x000fda0008706470 */
        /* <DEDUP_REMOVED lines=24> */
.L_x_2626:
[----:B------:R-:W0:Y:S01]  /*1490*/  LDC.U16 R8, c[0x0][0x218] ;  /* 0x00008600ff087b82 */ /* 0x000e220000000400 */
        /* <DEDUP_REMOVED lines=25> */
[----:B------:R-:W-:-:S04]  /*1630*/  @P0 ISETP.NE.AND P1, PT, RZ, UR36, PT ;  /* 0x00000024ff000c0c */ /* 0x000fc8000bf25270 */
[----:B------:R-:W-:-:S04]  /*1640*/  @P0 SEL R5, RZ, 0x1, P1 ;  /* 0x00000001ff050807 */ /* 0x000fc80000800000 */
[----:B------:R-:W-:-:S07]  /*1650*/  @P0 PRMT R4, R5, 0x7610, R4 ;  /* 0x0000761005040816 */ /* 0x000fce0000000004 */
.L_x_2632:
[----:B------:R-:W-:Y:S05]  /*1660*/  BSYNC B2 ;  /* 0x0000000000027941 */ /* 0x000fea0003800000 */
.L_x_2631:
[----:B------:R-:W-:-:S04]  /*1670*/  PRMT R4, R4, 0x9910, RZ ;  /* 0x0000991004047816 */ /* 0x000fc800000000ff */
[----:B------:R-:W-:-:S13]  /*1680*/  ISETP.NE.AND P0, PT, R4, RZ, PT ;  /* 0x000000ff0400720c */ /* 0x000fda0003f05270 */
[----:B------:R-:W-:Y:S05]  /*1690*/  @!P0 BRA `(.L_x_2630) ;  /* 0x0000000000548947 */ /* 0x000fea0003800000 */
[----:B------:R-:W-:Y:S01]  /*16a0*/  IADD3 R5, P0, R17, -R20, RZ ;  /* 0x8000001411057210 */ /* 0x000fe20007f1e0ff */
[----:B------:R-:W0:Y:S01]  /*16b0*/  LDC.64 R12, c[0x0][0x220] ;  /* 0x00008800ff0c7b82 */ /* 0x000e220000000a00 */
[----:B------:R-:W-:-:S03]  /*16c0*/  ULDC.U16 UR4, c[0x0][0x218] ;  /* 0x0000860000047ab9 */ /* 0x000fc60000000400 */
[----:B------:R-:W-:Y:S01]  /*16d0*/  IMAD.X R0, RZ, RZ, -0x1, P0 ;  /* 0xffffffffff007424 */ /* 0x000fe200000e06ff */
[----:B------:R-:W-:-:S04]  /*16e0*/  LEA R4, P0, R5, R18, 0x1 ;  /* 0x0000001205047211 */ /* 0x000fc800078008ff */
[----:B------:R-:W-:-:S05]  /*16f0*/  LEA.HI.X R5, R5, R19, R0, 0x1, P0 ;  /* 0x0000001305057211 */ /* 0x000fca00000f0c00 */
[----:B------:R-:W2:Y:S01]  /*1700*/  LDG.E.U16 R4, desc[UR60][R4.64] ;  /* 0x0000003c04047981 */ /* 0x000ea2000c1e1500 */
[----:B------:R-:W-:Y:S01]  /*1710*/  UPRMT UR4, UR4, 0x9910, URZ ;  /* 0x0000991004047896 */ /* 0x000fe2000800003f */
[----:B------:R-:W-:-:S04]  /*1720*/  IADD3 R7, R17, -R20, RZ ;  /* 0x8000001411077210 */ /* 0x000fc80007ffe0ff */
        /* <DEDUP_REMOVED lines=12> */
.L_x_2630:
[----:B------:R-:W-:Y:S05]  /*17f0*/  BSYNC B1 ;  /* 0x0000000000017941 */ /* 0x000fea0003800000 */
.L_x_2629:
[----:B------:R-:W0:Y:S01]  /*1800*/  LDC R7, c[0x0][0x22c] ;  /* 0x00008b00ff077b82 */ /* 0x000e220000000800 */
[C---:B------:R-:W-:Y:S02]  /*1810*/  IADD3 R5, P0, -R20.reuse, 0x4, RZ ;  /* 0x0000000414057810 */ /* 0x040fe40007f1e1ff */
[----:B------:R-:W-:Y:S02]  /*1820*/  IADD3 R16, -R20, 0x4, RZ ;  /* 0x0000000414107810 */ /* 0x000fe40007ffe1ff */
[----:B------:R-:W-:Y:S01]  /*1830*/  LEA R18, P1, R5, R18, 0x1 ;  /* 0x0000001205127211 */ /* 0x000fe200078208ff */
[----:B------:R-:W-:-:S05]  /*1840*/  IMAD.X R4, RZ, RZ, -0x1, P0 ;  /* 0xffffffffff047424 */ /* 0x000fca00000e06ff */
[----:B------:R-:W-:Y:S02]  /*1850*/  LEA.HI.X R19, R5, R19, R4, 0x1, P1 ;  /* 0x0000001305137211 */ /* 0x000fe400008f0c04 */
[----:B0-----:R-:W-:-:S07]  /*1860*/  IADD3 R14, R20, -0x4, R7 ;  /* 0xfffffffc140e7810 */ /* 0x001fce0007ffe007 */
.L_x_2628:
[----:B------:R-:W-:Y:S05]  /*1870*/  BSYNC B0 ;  /* 0x0000000000007941 */ /* 0x000fea0003800000 */
.L_x_2627:
[----:B------:R-:W0:Y:S01]  /*1880*/  LDC.64 R12, c[0x0][0x240] ;  /* 0x00009000ff0c7b82 */ /* 0x000e220000000a00 */
[----:B------:R-:W-:Y:S01]  /*1890*/  BSSY B0, `(.L_x_2633) ;  /* 0x0000055000007945 */ /* 0x000fe20003800000 */
[----:B------:R-:W-:Y:S01]  /*18a0*/  ISETP.NE.AND P1, PT, R2, RZ, PT ;  /* 0x000000ff0200720c */ /* 0x000fe20003f25270 */
[----:B------:R-:W-:Y:S02]  /*18b0*/  IMAD.MOV.U32 R7, RZ, RZ, R8 ;  /* 0x000000ffff077224 */ /* 0x000fe400078e0008 */
[--C-:B------:R-:W-:Y:S02]  /*18c0*/  IMAD.MOV.U32 R34, RZ, RZ, R9.reuse ;  /* 0x000000ffff227224 */ /* 0x100fe400078e0009 */
[----:B------:R-:W-:Y:S01]  /*18d0*/  IMAD.MOV.U32 R35, RZ, RZ, R10 ;  /* 0x000000ffff237224 */ /* 0x000fe200078e000a */
[----:B------:R-:W1:Y:S01]  /*18e0*/  LDC R15, c[0x0][0x248] ;  /* 0x00009200ff0f7b82 */ /* 0x000e620000000800 */
[----:B------:R-:W-:Y:S02]  /*18f0*/  IMAD.MOV.U32 R11, RZ, RZ, R9 ;  /* 0x000000ffff0b7224 */ /* 0x000fe400078e0009 */
[----:B0-----:R-:W-:Y:S01]  /*1900*/  IMAD R12, R17, R12, RZ ;  /* 0x0000000c110c7224 */ /* 0x001fe200078e02ff */
[----:B------:R-:W-:-:S03]  /*1910*/  ISETP.NE.AND P2, PT, R13, RZ, PT ;  /* 0x000000ff0d00720c */ /* 0x000fc60003f45270 */
[----:B------:R-:W-:Y:S02]  /*1920*/  IMAD R12, R2, R13, R12 ;  /* 0x0000000d020c7224 */ /* 0x000fe400078e020c */
[----:B------:R-:W-:Y:S02]  /*1930*/  IMAD.MOV.U32 R13, RZ, RZ, R10 ;  /* 0x000000ffff0d7224 */ /* 0x000fe400078e000a */
[----:B-1----:R-:W-:Y:S02]  /*1940*/  IMAD R21, R15, UR36, R12 ;  /* 0x000000240f157c24 */ /* 0x002fe4000f8e020c */
[----:B------:R-:W-:Y:S02]  /*1950*/  IMAD.MOV.U32 R12, RZ, RZ, R8 ;  /* 0x000000ffff0c7224 */ /* 0x000fe400078e0008 */
[----:B------:R-:W-:-:S04]  /*1960*/  IMAD.SHL.U32 R4, R21, 0x4, RZ ;  /* 0x0000000415047824 */ /* 0x000fc800078e00ff */
[----:B------:R-:W-:-:S05]  /*1970*/  VIADD R5, R4, 0x3 ;  /* 0x0000000304057836 */ /* 0x000fca0000000000 */
[----:B------:R-:W-:-:S13]  /*1980*/  ISETP.GE.U32.AND P0, PT, R5, R14, PT ;  /* 0x0000000e0500720c */ /* 0x000fda0003f06070 */
[----:B------:R-:W-:Y:S05]  /*1990*/  @P0 BRA `(.L_x_2634) ;  /* 0x0000000400100947 */ /* 0x000fea0003800000 */
[----:B------:R-:W-:Y:S02]  /*19a0*/  IMAD.MOV.U32 R29, RZ, RZ, R4 ;  /* 0x000000ffff1d7224 */ /* 0x000fe400078e0004 */
[----:B------:R-:W-:Y:S02]  /*19b0*/  IMAD.MOV.U32 R11, RZ, RZ, R9 ;  /* 0x000000ffff0b7224 */ /* 0x000fe400078e0009 */
[----:B------:R-:W-:Y:S02]  /*19c0*/  IMAD.MOV.U32 R13, RZ, RZ, R10 ;  /* 0x000000ffff0d7224 */ /* 0x000fe400078e000a */
[----:B------:R-:W-:-:S07]  /*19d0*/  IMAD.MOV.U32 R12, RZ, RZ, R8 ;  /* 0x000000ffff0c7224 */ /* 0x000fce00078e0008 */
.L_x_2635:
[----:B------:R-:W-:-:S04]  /*19e0*/  IMAD.WIDE.U32 R4, R21, 0x8, R18 ;  /* 0x0000000815047825 */ /* 0x000fc800078e0012 */
[----:B------:R-:W-:Y:S01]  /*19f0*/  IMAD.IADD R27, R29, 0x1, R16 ;  /* 0x000000011d1b7824 */ /* 0x000fe200078e0210 */
[----:B------:R-:W-:Y:S01]  /*1a00*/  PRMT R31, R7, 0x9910, RZ ;  /* 0x00009910071f7816 */ /* 0x000fe200000000ff */
[----:B------:R-:W2:Y:S01]  /*1a10*/  LDG.E.64 R4, desc[UR60][R4.64] ;  /* 0x0000003c04047981 */ /* 0x000ea2000c1e1b00 */
[----:B------:R-:W-:Y:S01]  /*1a20*/  PRMT R29, R8, 0x9910, RZ ;  /* 0x00009910081d7816 */ /* 0x000fe200000000ff */
[C---:B------:R-:W-:Y:S01]  /*1a30*/  VIADD R20, R27.reuse, 0x1 ;  /* 0x000000011b147836 */ /* 0x040fe20000000000 */
[----:B------:R-:W-:Y:S01]  /*1a40*/  PRMT R33, R12, 0x9910, RZ ;  /* 0x000099100c217816 */ /* 0x000fe200000000ff */
[----:B------:R-:W-:Y:S01]  /*1a50*/  VIADD R25, R27, 0x3 ;  /* 0x000000031b197836 */ /* 0x000fe20000000000 */
[----:B------:R-:W-:Y:S02]  /*1a60*/  ULDC UR4, c[0x0][0x234] ;  /* 0x00008d0000047ab9 */ /* 0x000fe40000000800 */
[----:B------:R-:W-:Y:S01]  /*1a70*/  ISETP.GE.U32.AND P5, PT, R11, R20, PT ;  /* 0x000000140b00720c */ /* 0x000fe20003fa6070 */
[----:B------:R-:W-:Y:S01]  /*1a80*/  VIADD R21, R21, UR4 ;  /* 0x0000000415157c36 */ /* 0x000fe20008000000 */
[----:B------:R-:W-:-:S02]  /*1a90*/  ISETP.GE.U32.AND P0, PT, R34, R25, PT ;  /* 0x000000192200720c */ /* 0x000fc40003f06070 */
[----:B------:R-:W-:Y:S02]  /*1aa0*/  ISETP.GE.AND.EX P5, PT, R13, RZ, PT, P5 ;  /* 0x000000ff0d00720c */ /* 0x000fe40003fa6350 */
[----:B------:R-:W-:Y:S02]  /*1ab0*/  ISETP.GE.AND.EX P0, PT, R35, RZ, PT, P0 ;  /* 0x000000ff2300720c */ /* 0x000fe40003f06300 */
[----:B------:R-:W-:Y:S02]  /*1ac0*/  SEL R26, RZ, 0xffffffff, P5 ;  /* 0xffffffffff1a7807 */ /* 0x000fe40002800000 */
[----:B--2---:R-:W-:Y:S02]  /*1ad0*/  PRMT R24, R4, 0xbb32, RZ ;  /* 0x0000bb3204187816 */ /* 0x004fe400000000ff */
[----:B------:R-:W-:Y:S02]  /*1ae0*/  PRMT R28, R5, 0xbb32, RZ ;  /* 0x0000bb32051c7816 */ /* 0x000fe400000000ff */
[----:B------:R-:W-:-:S02]  /*1af0*/  ISETP.NE.AND P3, PT, R29, R24, PT ;  /* 0x000000181d00720c */ /* 0x000fc40003f65270 */
[----:B------:R-:W-:Y:S02]  /*1b00*/  ISETP.NE.AND P5, PT, R31, R28, PT ;  /* 0x0000001c1f00720c */ /* 0x000fe40003fa5270 */
[----:B------:R-:W-:Y:S02]  /*1b10*/  ISETP.GT.AND P4, PT, R29, R24, PT ;  /* 0x000000181d00720c */ /* 0x000fe40003f84270 */
[----:B------:R-:W-:Y:S01]  /*1b20*/  ISETP.GT.AND P6, PT, R31, R28, PT ;  /* 0x0000001c1f00720c */ /* 0x000fe20003fc4270 */
[----:B------:R-:W-:Y:S01]  /*1b30*/  VIADD R28, R27, 0x2 ;  /* 0x000000021b1c7836 */ /* 0x000fe20000000000 */
[----:B------:R-:W-:Y:S02]  /*1b40*/  SEL R29, RZ, 0xffffffff, P0 ;  /* 0xffffffffff1d7807 */ /* 0x000fe40000000000 */
[----:B------:R-:W-:Y:S02]  /*1b50*/  ISETP.GE.U32.AND P0, PT, R6, R27, PT ;  /* 0x0000001b0600720c */ /* 0x000fe40003f06070 */
[----:B------:R-:W-:-:S02]  /*1b60*/  PRMT R31, R3, 0x9910, RZ ;  /* 0x00009910031f7816 */ /* 0x000fc400000000ff */
[----:B------:R-:W-:Y:S02]  /*1b70*/  @P3 SEL R26, RZ, 0xffffffff, !P4 ;  /* 0xffffffffff1a3807 */ /* 0x000fe40006000000 */
[----:B------:R-:W-:Y:S02]  /*1b80*/  ISETP.GE.AND.EX P4, PT, R0, RZ, PT, P0 ;  /* 0x000000ff0000720c */ /* 0x000fe40003f86300 */
[----:B------:R-:W-:Y:S02]  /*1b90*/  ISETP.GE.U32.AND P0, PT, R9, R28, PT ;  /* 0x0000001c0900720c */ /* 0x000fe40003f06070 */
[----:B------:R-:W-:Y:S02]  /*1ba0*/  PRMT R24, R4, 0x9910, RZ ;  /* 0x0000991004187816 */ /* 0x000fe400000000ff */
[----:B------:R-:W-:Y:S02]  /*1bb0*/  PRMT R30, R5, 0x9910, RZ ;  /* 0x00009910051e7816 */ /* 0x000fe400000000ff */
[----:B------:R-:W-:-:S02]  /*1bc0*/  @P5 SEL R29, RZ, 0xffffffff, !P6 ;  /* 0xffffffffff1d5807 */ /* 0x000fc40007000000 */
[----:B------:R-:W-:Y:S02]  /*1bd0*/  ISETP.GE.AND.EX P0, PT, R10, RZ, PT, P0 ;  /* 0x000000ff0a00720c */ /* 0x000fe40003f06300 */
[CC--:B------:R-:W-:Y:S02]  /*1be0*/  ISETP.NE.AND P3, PT, R31.reuse, R24.reuse, PT ;  /* 0x000000181f00720c */ /* 0x0c0fe40003f65270 */
[----:B------:R-:W-:Y:S02]  /*1bf0*/  ISETP.GT.AND P6, PT, R31, R24, PT ;  /* 0x000000181f00720c */ /* 0x000fe40003fc4270 */
[----:B------:R-:W-:Y:S02]  /*1c00*/  LOP3.LUT R26, R26, 0x1, RZ, 0xc0, !PT ;  /* 0x000000011a1a7812 */ /* 0x000fe400078ec0ff */
[----:B------:R-:W-:Y:S02]  /*1c10*/  SEL R24, RZ, 0xffffffff, P4 ;  /* 0xffffffffff187807 */ /* 0x000fe40002000000 */
[----:B------:R-:W-:-:S02]  /*1c20*/  ISETP.NE.AND P5, PT, R33, R30, PT ;  /* 0x0000001e2100720c */ /* 0x000fc40003fa5270 */
[----:B------:R-:W-:Y:S02]  /*1c30*/  ISETP.GT.AND P4, PT, R33, R30, PT ;  /* 0x0000001e2100720c */ /* 0x000fe40003f84270 */
[----:B------:R-:W-:Y:S02]  /*1c40*/  SEL R30, RZ, 0xffffffff, P0 ;  /* 0xffffffffff1e7807 */ /* 0x000fe40000000000 */
[----:B------:R-:W-:Y:S02]  /*1c50*/  ISETP.NE.U32.AND P0, PT, R26, 0x1, PT ;  /* 0x000000011a00780c */ /* 0x000fe40003f05070 */
[----:B------:R-:W-:Y:S01]  /*1c60*/  LOP3.LUT R26, R29, 0x1, RZ, 0xc0, !PT ;  /* 0x000000011d1a7812 */ /* 0x000fe200078ec0ff */
[----:B------:R-:W-:Y:S01]  /*1c70*/  IMAD.SHL.U32 R29, R21, 0x4, RZ ;  /* 0x00000004151d7824 */ /* 0x000fe200078e00ff */
[----:B------:R-:W-:Y:S02]  /*1c80*/  @P3 SEL R24, RZ, 0xffffffff, !P6 ;  /* 0xffffffffff183807 */ /* 0x000fe40007000000 */
[----:B------:R-:W-:Y:S01]  /*1c90*/  SEL R11, R11, R20, !P0 ;  /* 0x000000140b0b7207 */ /* 0x000fe20004000000 */
[----:B------:R-:W-:Y:S01]  /*1ca0*/  VIADD R31, R29, 0x3 ;  /* 0x000000031d1f7836 */ /* 0x000fe20000000000 */
[----:B------:R-:W-:-:S02]  /*1cb0*/  @P5 SEL R30, RZ, 0xffffffff, !P4 ;  /* 0xffffffffff1e5807 */ /* 0x000fc40006000000 */
[----:B------:R-:W-:Y:S02]  /*1cc0*/  ISETP.NE.U32.AND P5, PT, R26, 0x1, PT ;  /* 0x000000011a00780c */ /* 0x000fe40003fa5070 */
[----:B------:R-:W-:Y:S02]  /*1cd0*/  ISETP.GE.U32.AND P6, PT, R31, R14, PT ;  /* 0x0000000e1f00720c */ /* 0x000fe40003fc6070 */
[----:B------:R-:W-:Y:S02]  /*1ce0*/  LOP3.LUT R24, R24, 0x1, RZ, 0xc0, !PT ;  /* 0x0000000118187812 */ /* 0x000fe400078ec0ff */
[----:B------:R-:W-:Y:S02]  /*1cf0*/  LOP3.LUT R30, R30, 0x1, RZ, 0xc0, !PT ;  /* 0x000000011e1e7812 */ /* 0x000fe400078ec0ff */
[----:B------:R-:W-:Y:S02]  /*1d00*/  ISETP.NE.U32.AND P3, PT, R24, 0x1, PT ;  /* 0x000000011800780c */ /* 0x000fe40003f65070 */
[----:B------:R-:W-:-:S02]  /*1d10*/  ISETP.NE.U32.AND P4, PT, R30, 0x1, PT ;  /* 0x000000011e00780c */ /* 0x000fc40003f85070 */
[----:B------:R-:W-:Y:S02]  /*1d20*/  SEL R6, R6, R27, !P3 ;  /* 0x0000001b06067207 */ /* 0x000fe40005800000 */
[----:B------:R-:W-:Y:S02]  /*1d30*/  SEL R3, R3, R4, !P3 ;  /* 0x0000000403037207 */ /* 0x000fe40005800000 */
[----:B------:R-:W-:Y:S02]  /*1d40*/  @P0 PRMT R8, R4, 0x7632, R8 ;  /* 0x0000763204080816 */ /* 0x000fe40000000008 */
[----:B------:R-:W-:Y:S02]  /*1d50*/  SEL R9, R9, R28, !P4 ;  /* 0x0000001c09097207 */ /* 0x000fe40006000000 */
[----:B------:R-:W-:Y:S02]  /*1d60*/  SEL R12, R12, R5, !P4 ;  /* 0x000000050c0c7207 */ /* 0x000fe40006000000 */
[----:B------:R-:W-:-:S02]  /*1d70*/  @P5 PRMT R7, R5, 0x7632, R7 ;  /* 0x0000763205075816 */ /* 0x000fc40000000007 */
[----:B------:R-:W-:Y:S02]  /*1d80*/  SEL R34, R34, R25, !P5 ;  /* 0x0000001922227207 */ /* 0x000fe40006800000 */
[----:B------:R-:W-:Y:S02]  /*1d90*/  SEL R0, R0, RZ, !P3 ;  /* 0x000000ff00007207 */ /* 0x000fe40005800000 */
[----:B------:R-:W-:Y:S02]  /*1da0*/  SEL R13, R13, RZ, !P0 ;  /* 0x000000ff0d0d7207 */ /* 0x000fe40004000000 */
[----:B------:R-:W-:Y:S02]  /*1db0*/  SEL R10, R10, RZ, !P4 ;  /* 0x000000ff0a0a7207 */ /* 0x000fe40006000000 */
[----:B------:R-:W-:Y:S01]  /*1dc0*/  SEL R35, R35, RZ, !P5 ;  /* 0x000000ff23237207 */ /* 0x000fe20006800000 */
[----:B------:R-:W-:Y:S06]  /*1dd0*/  @!P6 BRA `(.L_x_2635) ;  /* 0xfffffffc0000e947 */ /* 0x000fec000383ffff */
.L_x_2634:
[----:B------:R-:W-:Y:S05]  /*1de0*/  BSYNC B0 ;  /* 0x0000000000007941 */ /* 0x000fea0003800000 */
.L_x_2633:
[----:B------:R-:W-:Y:S01]  /*1df0*/  BSSY B0, `(.L_x_2636) ;  /* 0x0000008000007945 */ /* 0x000fe20003800000 */
[----:B------:R-:W-:-:S03]  /*1e00*/  PRMT R4, RZ, 0x7610, R4 ;  /* 0x00007610ff047816 */ /* 0x000fc60000000004 */
[----:B------:R-:W-:Y:S05]  /*1e10*/  @P2 BRA P1, `(.L_x_2637) ;  /* 0x0000000000142947 */ /* 0x000fea0000800000 */
[----:B------:R-:W-:Y:S01]  /*1e20*/  ISETP.NE.AND P0, PT, R15, RZ, PT ;  /* 0x000000ff0f00720c */ /* 0x000fe20003f05270 */
[----:B------:R-:W-:-:S12]  /*1e30*/  IMAD.MOV.U32 R4, RZ, RZ, 0x1 ;  /* 0x00000001ff047424 */ /* 0x000fd800078e00ff */
[----:B------:R-:W-:-:S04]  /*1e40*/  @P0 ISETP.NE.AND P1, PT, RZ, UR36, PT ;  /* 0x00000024ff000c0c */ /* 0x000fc8000bf25270 */
[----:B------:R-:W-:-:S04]  /*1e50*/  @P0 SEL R5, RZ, 0x1, P1 ;  /* 0x00000001ff050807 */ /* 0x000fc80000800000 */
[----:B------:R-:W-:-:S07]  /*1e60*/  @P0 PRMT R4, R5, 0x7610, R4 ;  /* 0x0000761005040816 */ /* 0x000fce0000000004 */
.L_x_2637:
[----:B------:R-:W-:Y:S05]  /*1e70*/  BSYNC B0 ;  /* 0x0000000000007941 */ /* 0x000fea0003800000 */
.L_x_2636:
        /* <DEDUP_REMOVED lines=25> */
.L_x_2639:
[----:B------:R-:W-:Y:S05]  /*2010*/  BSYNC B0 ;  /* 0x0000000000007941 */ /* 0x000fea0003800000 */
.L_x_2638:
[----:B------:R-:W-:Y:S02]  /*2020*/  PRMT R4, R8, 0x9910, RZ ;  /* 0x0000991008047816 */ /* 0x000fe400000000ff */
[----:B------:R-:W-:Y:S02]  /*2030*/  CS2R R28, SRZ ;  /* 0x00000000001c7805 */ /* 0x000fe4000001ff00 */
[----:B------:R-:W-:Y:S02]  /*2040*/  PRMT R5, R3, 0x9910, RZ ;  /* 0x0000991003057816 */ /* 0x000fe400000000ff */
[----:B------:R-:W-:Y:S02]  /*2050*/  ISETP.GE.U32.AND P0, PT, R6, R11, PT ;  /* 0x0000000b0600720c */ /* 0x000fe40003f06070 */
[CC--:B------:R-:W-:Y:S02]  /*2060*/  ISETP.NE.AND P2, PT, R5.reuse, R4.reuse, PT ;  /* 0x000000040500720c */ /* 0x0c0fe40003f45270 */
[----:B------:R-:W-:-:S02]  /*2070*/  ISETP.GT.AND P1, PT, R5, R4, PT ;  /* 0x000000040500720c */ /* 0x000fc40003f24270 */
[----:B------:R-:W-:Y:S02]  /*2080*/  ISETP.GE.AND.EX P0, PT, R0, R13, PT, P0 ;  /* 0x0000000d0000720c */ /* 0x000fe40003f06300 */
        /* <DEDUP_REMOVED lines=26> */
[----:B------:R-:W-:Y:S02]  /*2230*/  SEL R0, RZ, 0xffffffff, !P1 ;  /* 0xffffffffff007807 */ /* 0x000fe40004800000 */
[----:B------:R-:W-:-:S03]  /*2240*/  PRMT R3, RZ, 0x7610, R3 ;  /* 0x00007610ff037816 */ /* 0x000fc60000000003 */
[----:B------:R-:W-:-:S04]  /*2250*/  @!P2 SEL R0, RZ, 0xffffffff, P0 ;  /* 0xffffffffff00a807 */ /* 0x000fc80000000000 */
[----:B------:R-:W-:-:S04]  /*2260*/  LOP3.LUT R0, R0, 0x1, RZ, 0xc0, !PT ;  /* 0x0000000100007812 */ /* 0x000fc800078ec0ff */
[----:B------:R-:W-:-:S04]  /*2270*/  ISETP.NE.U32.AND P0, PT, R0, 0x1, PT ;  /* 0x000000010000780c */ /* 0x000fc80003f05070 */
[----:B------:R-:W-:Y:S02]  /*2280*/  SEL R34, R9, R34, !P0 ;  /* 0x0000002209227207 */ /* 0x000fe40004000000 */
[----:B------:R-:W-:Y:S02]  /*2290*/  SEL R35, R10, R35, !P0 ;  /* 0x000000230a237207 */ /* 0x000fe40004000000 */
[----:B------:R-:W-:Y:S01]  /*22a0*/  SEL R7, R12, R7, !P0 ;  /* 0x000000070c077207 */ /* 0x000fe20004000000 */
[----:B------:R-:W-:Y:S06]  /*22b0*/  BRA `(.L_x_2624) ;  /* 0x000000d000847947 */ /* 0x000fec0003800000 */
.L_x_2625:
        /* <DEDUP_REMOVED lines=40> */
[----:B------:R-:W0:Y:S01]  /*2540*/  LDC R47, c[0x0][0x234] ;  /* 0x00008d00ff2f7b82 */ /* 0x000e220000000800 */
[----:B------:R-:W-:Y:S01]  /*2550*/  BSSY B1, `(.L_x_2644) ;  /* 0x0000483000017945 */ /* 0x000fe20003800000 */
[--C-:B------:R-:W-:Y:S02]  /*2560*/  IMAD.MOV.U32 R32, RZ, RZ, R11.reuse ;  /* 0x000000ffff207224 */ /* 0x100fe400078e000b */
[--C-:B------:R-:W-:Y:S02]  /*2570*/  IMAD.MOV.U32 R26, RZ, RZ, R11.reuse ;  /* 0x000000ffff1a7224 */ /* 0x100fe400078e000b */
[--C-:B------:R-:W-:Y:S02]  /*2580*/  IMAD.MOV.U32 R24, RZ, RZ, R11.reuse ;  /* 0x000000ffff187224 */ /* 0x100fe400078e000b */
[----:B------:R-:W1:Y:S01]  /*2590*/  LDC.64 R28, c[0x0][0x268] ;  /* 0x00009a00ff1c7b82 */ /* 0x000e620000000a00 */
        /* <DEDUP_REMOVED lines=14> */
[----:B------:R-:W-:-:S07]  /*2680*/  IMAD.MOV.U32 R8, RZ, RZ, R3 ;  /* 0x000000ffff087224 */ /* 0x000fce00078e0003 */
.L_x_2649:
        /* <DEDUP_REMOVED lines=53> */
[----:B------:R-:W-:Y:S01]  /*29e0*/  HFMA2.MMA R30, -RZ, RZ, 0, 0 ;  /* 0x00000000ff1e7435 */ /* 0x000fe200000001ff */
[----:B------:R-:W-:Y:S01]  /*29f0*/  IMAD.MOV.U32 R31, RZ, RZ, R36 ;  /* 0x000000ffff1f7224 */ /* 0x000fe200078e0024 */
[----:B-1----:R-:W-:-:S08]  /*2a00*/  ISETP.NE.AND P0, PT, R28, 0x1, PT ;  /* 0x000000011c00780c */ /* 0x002fd00003f05270 */
        /* <DEDUP_REMOVED lines=219> */
[----:B------:R-:W1:Y:S01]  /*37c0*/  @P0 LDC.64 R30, c[0x0][0x390] ;  /* 0x0000e400ff1e0b82 */ /* 0x000e620000000a00 */
[----:B------:R-:W-:-:S07]  /*37d0*/  @P0 IMAD.MOV.U32 R38, RZ, RZ, RZ ;  /* 0x000000ffff260224 */ /* 0x000fce00078e00ff */
[----:B------:R-:W2:Y:S08]  /*37e0*/  @P0 LDC R40, c[0x0][0x38c] ;  /* 0x0000e300ff280b82 */ /* 0x000eb00000000800 */
[----:B------:R-:W3:Y:S01]  /*37f0*/  @P0 LDC R41, c[0x0][0x3f8] ;  /* 0x0000fe00ff290b82 */ /* 0x000ee20000000800 */
[----:B-1----:R-:W-:-:S04]  /*3800*/  @P0 IMAD.HI.U32 R30, R39, R30, R38 ;  /* 0x0000001e271e0227 */ /* 0x002fc800078e0026 */
[----:B------:R-:W-:Y:S01]  /*3810*/  IMAD.MOV R38, RZ, RZ, -R39 ;  /* 0x000000ffff267224 */ /* 0x000fe200078e0a27 */
[----:B------:R-:W-:-:S03]  /*3820*/  @P0 SHF.R.U32.HI R31, RZ, R31, R30 ;  /* 0x0000001fff1f0219 */ /* 0x000fc6000001161e */
[----:B------:R-:W-:Y:S02]  /*3830*/  IMAD R30, R38, UR34, R43 ;  /* 0x00000022261e7c24 */ /* 0x000fe4000f8e022b */
[----:B------:R-:W-:Y:S02]  /*3840*/  @P0 IMAD.MOV R31, RZ, RZ, -R31 ;  /* 0x000000ffff1f0224 */ /* 0x000fe400078e0a1f */
[----:B------:R-:W-:Y:S02]  /*3850*/  IMAD R35, R30, UR27, R35 ;  /* 0x0000001b1e237c24 */ /* 0x000fe4000f8e0223 */
[----:B--2---:R-:W-:-:S04]  /*3860*/  @P0 IMAD R38, R31, R40, R39 ;  /* 0x000000281f260224 */ /* 0x004fc800078e0227 */
[----:B---3--:R-:W-:-:S07]  /*3870*/  @P0 IMAD R35, R38, R41, R35 ;  /* 0x0000002926230224 */ /* 0x008fce00078e0223 */
.L_x_2645:
[----:B------:R-:W-:-:S04]  /*3880*/  LOP3.LUT R31, R35, 0xfffffffc, RZ, 0xc0, !PT ;  /* 0xfffffffc231f7812 */ /* 0x000fc800078ec0ff */
[----:B------:R-:W-:-:S05]  /*3890*/  IADD3 R30, P0, R18, R31, RZ ;  /* 0x0000001f121e7210 */ /* 0x000fca0007f1e0ff */
[----:B------:R-:W-:-:S05]  /*38a0*/  IMAD.X R31, RZ, RZ, R19, P0 ;  /* 0x000000ffff1f7224 */ /* 0x000fca00000e0613 */
[----:B------:R-:W2:Y:S02]  /*38b0*/  LDG.E R30, desc[UR60][R30.64] ;  /* 0x0000003c1e1e7981 */ /* 0x000ea4000c1e1900 */
[C---:B--2---:R-:W-:Y:S02]  /*38c0*/  PRMT R35, R30.reuse, 0x7610, R35 ;  /* 0x000076101e237816 */ /* 0x044fe40000000023 */
[----:B------:R-:W-:Y:S01]  /*38d0*/  PRMT R38, R30, 0x7632, R38 ;  /* 0x000076321e267816 */ /* 0x000fe20000000026 */
[----:B------:R-:W-:Y:S06]  /*38e0*/  @!P2 BRA `(.L_x_2646) ;  /* 0x0000000c00aca947 */ /* 0x000fec0003800000 */
[----:B------:R-:W-:Y:S01]  /*38f0*/  ULDC UR34, c[0x0][0x234] ;  /* 0x00008d0000227ab9 */ /* 0x000fe20000000800 */
[----:B------:R-:W-:Y:S01]  /*3900*/  IMAD.MOV.U32 R30, RZ, RZ, RZ ;  /* 0x000000ffff1e7224 */ /* 0x000fe200078e00ff */
[----:B-1----:R-:W-:Y:S01]  /*3910*/  ISETP.NE.AND P0, PT, R28, 0x1, PT ;  /* 0x000000011c00780c */ /* 0x002fe20003f05270 */
[----:B------:R-:W-:-:S04]  /*3920*/  VIADD R31, R36, UR34 ;  /* 0x00000022241f7c36 */ /* 0x000fc80008000000 */
[----:B------:R-:W-:-:S05]  /*3930*/  IMAD.HI.U32 R30, R31, UR28, R30 ;  /* 0x0000001c1f1e7c27 */ /* 0x000fca000f8e001e */
[----:B------:R-:W-:-:S05]  /*3940*/  SHF.R.U32.HI R39, RZ, UR29, R30 ;  /* 0x0000001dff277c19 */ /* 0x000fca000801161e */
[----:B------:R-:W-:-:S04]  /*3950*/  IMAD.MOV R30, RZ, RZ, -R39 ;  /* 0x000000ffff1e7224 */ /* 0x000fc800078e0a27 */
[----:B------:R-:W-:-:S04]  /*3960*/  IMAD R30, R29, R30, R31 ;  /* 0x0000001e1d1e7224 */ /* 0x000fc800078e021f */
[----:B------:R-:W-:Y:S01]  /*3970*/  IMAD R37, R30, UR55, RZ ;  /* 0x000000371e257c24 */ /* 0x000fe2000f8e02ff */
        /* <DEDUP_REMOVED lines=215> */
[----:B------:R-:W-:Y:S02]  /*46f0*/  @P0 IMAD.MOV.U32 R40, RZ, RZ, RZ ;  /* 0x000000ffff280224 */ /* 0x000fe400078e00ff */
[----:B------:R-:W-:-:S05]  /*4700*/  IMAD.MOV R39, RZ, RZ, -R41 ;  /* 0x000000ffff277224 */ /* 0x000fca00078e0a29 */
[----:B------:R-:W2:Y:S08]  /*4710*/  @P0 LDC R43, c[0x0][0x38c] ;  /* 0x0000e300ff2b0b82 */ /* 0x000eb00000000800 */
[----:B------:R-:W3:Y:S01]  /*4720*/  @P0 LDC R44, c[0x0][0x3f8] ;  /* 0x0000fe00ff2c0b82 */ /* 0x000ee20000000800 */
[----:B-1----:R-:W-:-:S05]  /*4730*/  @P0 IMAD.HI.U32 R30, R41, R30, R40 ;  /* 0x0000001e291e0227 */ /* 0x002fca00078e0028 */
[----:B------:R-:W-:Y:S01]  /*4740*/  @P0 SHF.R.U32.HI R31, RZ, R31, R30 ;  /* 0x0000001fff1f0219 */ /* 0x000fe2000001161e */
[----:B------:R-:W-:-:S04]  /*4750*/  IMAD R30, R39, UR34, R42 ;  /* 0x00000022271e7c24 */ /* 0x000fc8000f8e022a */
[----:B------:R-:W-:Y:S02]  /*4760*/  @P0 IMAD.MOV R31, RZ, RZ, -R31 ;  /* 0x000000ffff1f0224 */ /* 0x000fe400078e0a1f */
[----:B------:R-:W-:Y:S02]  /*4770*/  IMAD R37, R30, UR27, R37 ;  /* 0x0000001b1e257c24 */ /* 0x000fe4000f8e0225 */
[----:B--2---:R-:W-:-:S04]  /*4780*/  @P0 IMAD R40, R43, R31, R41 ;  /* 0x0000001f2b280224 */ /* 0x004fc800078e0229 */
[----:B---3--:R-:W-:-:S07]  /*4790*/  @P0 IMAD R37, R40, R44, R37 ;  /* 0x0000002c28250224 */ /* 0x008fce00078e0225 */
.L_x_2646:
[----:B------:R-:W-:-:S04]  /*47a0*/  LOP3.LUT R31, R37, 0xfffffffc, RZ, 0xc0, !PT ;  /* 0xfffffffc251f7812 */ /* 0x000fc800078ec0ff */
[----:B------:R-:W-:-:S05]  /*47b0*/  IADD3 R30, P0, R18, R31, RZ ;  /* 0x0000001f121e7210 */ /* 0x000fca0007f1e0ff */
[----:B------:R-:W-:-:S05]  /*47c0*/  IMAD.X R31, RZ, RZ, R19, P0 ;  /* 0x000000ffff1f7224 */ /* 0x000fca00000e0613 */
[----:B------:R-:W2:Y:S01]  /*47d0*/  LDG.E R30, desc[UR60][R30.64] ;  /* 0x0000003c1e1e7981 */ /* 0x000ea2000c1e1900 */
[----:B------:R-:W-:Y:S02]  /*47e0*/  IMAD.MOV.U32 R41, RZ, RZ, RZ ;  /* 0x000000ffff297224 */ /* 0x000fe400078e00ff */
[----:B------:R-:W-:Y:S01]  /*47f0*/  IMAD.MOV.U32 R39, RZ, RZ, RZ ;  /* 0x000000ffff277224 */ /* 0x000fe200078e00ff */
[C---:B--2---:R-:W-:Y:S02]  /*4800*/  PRMT R40, R30.reuse, 0x7610, R40 ;  /* 0x000076101e287816 */ /* 0x044fe40000000028 */
[----:B------:R-:W-:Y:S01]  /*4810*/  PRMT R37, R30, 0x7632, R37 ;  /* 0x000076321e257816 */ /* 0x000fe20000000025 */
[----:B------:R-:W-:Y:S06]  /*4820*/  @!P2 BRA `(.L_x_2647) ;  /* 0x0000000c00a8a947 */ /* 0x000fec0003800000 */
[----:B0-----:R-:W-:Y:S01]  /*4830*/  IMAD R31, R47, 0x2, R36 ;  /* 0x000000022f1f7824 */ /* 0x001fe200078e0224 */
[----:B-1----:R-:W-:Y:S01]  /*4840*/  ISETP.NE.AND P0, PT, R28, 0x1, PT ;  /* 0x000000011c00780c */ /* 0x002fe20003f05270 */
[----:B------:R-:W-:-:S04]  /*4850*/  IMAD.MOV.U32 R30, RZ, RZ, RZ ;  /* 0x000000ffff1e7224 */ /* 0x000fc800078e00ff */
[----:B------:R-:W-:-:S05]  /*4860*/  IMAD.HI.U32 R30, R31, UR28, R30 ;  /* 0x0000001c1f1e7c27 */ /* 0x000fca000f8e001e */
[----:B------:R-:W-:-:S05]  /*4870*/  SHF.R.U32.HI R43, RZ, UR29, R30 ;  /* 0x0000001dff2b7c19 */ /* 0x000fca000801161e */
[----:B------:R-:W-:-:S04]  /*4880*/  IMAD.MOV R30, RZ, RZ, -R43 ;  /* 0x000000ffff1e7224 */ /* 0x000fc800078e0a2b */
[----:B------:R-:W-:-:S04]  /*4890*/  IMAD R30, R29, R30, R31 ;  /* 0x0000001e1d1e7224 */ /* 0x000fc800078e021f */
[----:B------:R-:W-:Y:S01]  /*48a0*/  IMAD R39, R30, UR55, RZ ;  /* 0x000000371e277c24 */ /* 0x000fe2000f8e02ff */
        /* <DEDUP_REMOVED lines=226> */
.L_x_2647:
[----:B------:R-:W-:-:S04]  /*56d0*/  LOP3.LUT R31, R39, 0xfffffffc, RZ, 0xc0, !PT ;  /* 0xfffffffc271f7812 */ /* 0x000fc800078ec0ff */
[----:B------:R-:W-:-:S05]  /*56e0*/  IADD3 R30, P0, R18, R31, RZ ;  /* 0x0000001f121e7210 */ /* 0x000fca0007f1e0ff */
[----:B------:R-:W-:-:S05]  /*56f0*/  IMAD.X R31, RZ, RZ, R19, P0 ;  /* 0x000000ffff1f7224 */ /* 0x000fca00000e0613 */
[----:B------:R-:W2:Y:S02]  /*5700*/  LDG.E R30, desc[UR60][R30.64] ;  /* 0x0000003c1e1e7981 */ /* 0x000ea4000c1e1900 */
[C---:B--2---:R-:W-:Y:S02]  /*5710*/  PRMT R42, R30.reuse, 0x7610, R42 ;  /* 0x000076101e2a7816 */ /* 0x044fe4000000002a */
[----:B------:R-:W-:Y:S01]  /*5720*/  PRMT R39, R30, 0x7632, R39 ;  /* 0x000076321e277816 */ /* 0x000fe20000000027 */
[----:B------:R-:W-:Y:S06]  /*5730*/  @!P2 BRA `(.L_x_2648) ;  /* 0x0000000c00aca947 */ /* 0x000fec0003800000 */
[----:B0-----:R-:W-:Y:S01]  /*5740*/  IMAD R30, R47, 0x2, R36 ;  /* 0x000000022f1e7824 */ /* 0x001fe200078e0224 */
[----:B-1----:R-:W-:-:S03]  /*5750*/  ISETP.NE.AND P0, PT, R28, 0x1, PT ;  /* 0x000000011c00780c */ /* 0x002fc60003f05270 */
[----:B------:R-:W-:Y:S02]  /*5760*/  IMAD.IADD R31, R30, 0x1, R47 ;  /* 0x000000011e1f7824 */ /* 0x000fe400078e022f */
        /* <DEDUP_REMOVED lines=16> */
[----:B------:R-:W-:Y:S01]  /*5870*/  HFMA2.MMA R30, -RZ, RZ, 0, 0 ;  /* 0x00000000ff1e7435 */ /* 0x000fe200000001ff */
[----:B------:R-:W-:-:S09]  /*5880*/  ISETP.NE.AND P0, PT, R28, 0x3, PT ;  /* 0x000000031c00780c */ /* 0x000fd20003f05270 */
        /* <DEDUP_REMOVED lines=214> */
.L_x_2648:
[----:B------:R-:W-:Y:S01]  /*65f0*/  LOP3.LUT R31, R41, 0xfffffffc, RZ, 0xc0, !PT ;  /* 0xfffffffc291f7812 */ /* 0x000fe200078ec0ff */
[----:B------:R-:W-:-:S03]  /*6600*/  ULDC UR4, c[0x0][0x234] ;  /* 0x00008d0000047ab9 */ /* 0x000fc60000000800 */
[----:B------:R-:W-:-:S05]  /*6610*/  IADD3 R30, P0, R18, R31, RZ ;  /* 0x0000001f121e7210 */ /* 0x000fca0007f1e0ff */
[----:B------:R-:W-:-:S05]  /*6620*/  IMAD.X R31, RZ, RZ, R19, P0 ;  /* 0x000000ffff1f7224 */ /* 0x000fca00000e0613 */
[----:B------:R2:W3:Y:S01]  /*6630*/  LDG.E R45, desc[UR60][R30.64] ;  /* 0x0000003c1e2d7981 */ /* 0x0004e2000c1e1900 */
[----:B------:R-:W-:Y:S02]  /*6640*/  PRMT R41, R35, 0x9910, RZ ;  /* 0x0000991023297816 */ /* 0x000fe400000000ff */
[----:B------:R-:W-:Y:S02]  /*6650*/  PRMT R44, R8, 0x9910, RZ ;  /* 0x00009910082c7816 */ /* 0x000fe400000000ff */
[----:B------:R-:W-:Y:S02]  /*6660*/  PRMT R43, R38, 0x9910, RZ ;  /* 0x00009910262b7816 */ /* 0x000fe400000000ff */
[----:B------:R-:W-:Y:S02]  /*6670*/  ISETP.NE.AND P6, PT, R44, R41, PT ;  /* 0x000000292c00720c */ /* 0x000fe40003fc5270 */
[----:B------:R-:W-:Y:S02]  /*6680*/  PRMT R46, R9, 0x9910, RZ ;  /* 0x00009910092e7816 */ /* 0x000fe400000000ff */
[----:B------:R-:W-:-:S02]  /*6690*/  ISETP.GE.U32.AND P5, PT, R11, R36, PT ;  /* 0x000000240b00720c */ /* 0x000fc40003fa6070 */
[----:B------:R-:W-:Y:S02]  /*66a0*/  ISETP.GT.AND P0, PT, R44, R41, PT ;  /* 0x000000292c00720c */ /* 0x000fe40003f04270 */
[CC--:B------:R-:W-:Y:S02]  /*66b0*/  ISETP.NE.AND P4, PT, R46.reuse, R43.reuse, PT ;  /* 0x0000002b2e00720c */ /* 0x0c0fe40003f85270 */
[----:B------:R-:W-:Y:S02]  /*66c0*/  ISETP.GT.AND P1, PT, R46, R43, PT ;  /* 0x0000002b2e00720c */ /* 0x000fe40003f24270 */
[----:B------:R-:W-:Y:S02]  /*66d0*/  ISETP.GE.AND.EX P5, PT, R10, RZ, PT, P5 ;  /* 0x000000ff0a00720c */ /* 0x000fe40003fa6350 */
[----:B------:R-:W-:Y:S02]  /*66e0*/  PRMT R41, R37, 0x9910, RZ ;  /* 0x0000991025297816 */ /* 0x000fe400000000ff */
[----:B------:R-:W-:-:S02]  /*66f0*/  PRMT R46, R6, 0x9910, RZ ;  /* 0x00009910062e7816 */ /* 0x000fc400000000ff */
[----:B--2---:R-:W-:Y:S02]  /*6700*/  SEL R30, RZ, 0xffffffff, !P0 ;  /* 0xffffffffff1e7807 */ /* 0x004fe40004000000 */
[----:B------:R-:W-:Y:S02]  /*6710*/  @!P6 SEL R30, RZ, 0xffffffff, P5 ;  /* 0xffffffffff1ee807 */ /* 0x000fe40002800000 */
[CC--:B------:R-:W-:Y:S02]  /*6720*/  ISETP.NE.AND P5, PT, R46.reuse, R41.reuse, PT ;  /* 0x000000292e00720c */ /* 0x0c0fe40003fa5270 */
[----:B------:R-:W-:Y:S01]  /*6730*/  ISETP.GT.AND P6, PT, R46, R41, PT ;  /* 0x000000292e00720c */ /* 0x000fe20003fc4270 */
[----:B------:R-:W-:Y:S01]  /*6740*/  IMAD.U32 R41, RZ, RZ, UR4 ;  /* 0x00000004ff297e24 */ /* 0x000fe2000f8e00ff */
[----:B------:R-:W-:Y:S01]  /*6750*/  PRMT R31, R40, 0x9910, RZ ;  /* 0x00009910281f7816 */ /* 0x000fe200000000ff */
[----:B------:R-:W-:Y:S01]  /*6760*/  ULDC UR4, c[0x0][0x22c] ;  /* 0x00008b0000047ab9 */ /* 0x000fe20000000800 */
[----:B------:R-:W-:Y:S01]  /*6770*/  PRMT R44, R7, 0x9910, RZ ;  /* 0x00009910072c7816 */ /* 0x000fe200000000ff */
[----:B------:R-:W-:Y:S01]  /*6780*/  IMAD.IADD R49, R36, 0x1, R41 ;  /* 0x0000000124317824 */ /* 0x000fe200078e0229 */
[----:B------:R-:W-:-:S02]  /*6790*/  PRMT R51, R5, 0x9910, RZ ;  /* 0x0000991005337816 */ /* 0x000fc400000000ff */
[CC--:B------:R-:W-:Y:S02]  /*67a0*/  ISETP.NE.AND P3, PT, R44.reuse, R31.reuse, PT ;  /* 0x0000001f2c00720c */ /* 0x0c0fe40003f65270 */
[----:B------:R-:W-:Y:S02]  /*67b0*/  ISETP.GT.AND P0, PT, R44, R31, PT ;  /* 0x0000001f2c00720c */ /* 0x000fe40003f04270 */
[----:B------:R-:W-:Y:S02]  /*67c0*/  SEL R31, RZ, 0xffffffff, !P1 ;  /* 0xffffffffff1f7807 */ /* 0x000fe40004800000 */
[----:B------:R-:W-:Y:S02]  /*67d0*/  ISETP.GE.U32.AND P1, PT, R13, R36, PT ;  /* 0x000000240d00720c */ /* 0x000fe40003f26070 */
[----:B------:R-:W-:Y:S02]  /*67e0*/  SEL R43, RZ, 0xffffffff, !P0 ;  /* 0xffffffffff2b7807 */ /* 0x000fe40004000000 */
[----:B------:R-:W-:-:S02]  /*67f0*/  ISETP.GE.U32.AND P0, PT, R14, R49, PT ;  /* 0x000000310e00720c */ /* 0x000fc40003f06070 */
[----:B------:R-:W-:Y:S02]  /*6800*/  ISETP.GE.AND.EX P1, PT, R12, RZ, PT, P1 ;  /* 0x000000ff0c00720c */ /* 0x000fe40003f26310 */
[----:B------:R-:W-:Y:S02]  /*6810*/  ISETP.GE.AND.EX P0, PT, R15, RZ, PT, P0 ;  /* 0x000000ff0f00720c */ /* 0x000fe40003f06300 */
[----:B------:R-:W-:Y:S02]  /*6820*/  PRMT R44, R42, 0x9910, RZ ;  /* 0x000099102a2c7816 */ /* 0x000fe400000000ff */
[----:B------:R-:W-:Y:S02]  /*6830*/  @!P4 SEL R31, RZ, 0xffffffff, P1 ;  /* 0xffffffffff1fc807 */ /* 0x000fe40000800000 */
[----:B------:R-:W-:Y:S02]  /*6840*/  ISETP.GE.U32.AND P1, PT, R16, R49, PT ;  /* 0x000000311000720c */ /* 0x000fe40003f26070 */
[----:B------:R-:W-:-:S02]  /*6850*/  @!P3 SEL R43, RZ, 0xffffffff, P0 ;  /* 0xffffffffff2bb807 */ /* 0x000fc40000000000 */
[CC--:B------:R-:W-:Y:S02]  /*6860*/  ISETP.NE.AND P4, PT, R51.reuse, R44.reuse, PT ;  /* 0x0000002c3300720c */ /* 0x0c0fe40003f85270 */
[----:B------:R-:W-:Y:S01]  /*6870*/  ISETP.GT.AND P0, PT, R51, R44, PT ;  /* 0x0000002c3300720c */ /* 0x000fe20003f04270 */
[----:B------:R-:W-:Y:S01]  /*6880*/  IMAD.IADD R51, R49, 0x1, R41 ;  /* 0x0000000131337824 */ /* 0x000fe200078e0229 */
[----:B------:R-:W-:Y:S02]  /*6890*/  PRMT R48, R39, 0x9910, RZ ;  /* 0x0000991027307816 */ /* 0x000fe400000000ff */
[----:B------:R-:W-:Y:S02]  /*68a0*/  PRMT R53, R4, 0x9910, RZ ;  /* 0x0000991004357816 */ /* 0x000fe400000000ff */
[----:B------:R-:W-:Y:S02]  /*68b0*/  SEL R46, RZ, 0xffffffff, !P6 ;  /* 0xffffffffff2e7807 */ /* 0x000fe40007000000 */
[----:B------:R-:W-:-:S02]  /*68c0*/  ISETP.GE.AND.EX P6, PT, R21, RZ, PT, P1 ;  /* 0x000000ff1500720c */ /* 0x000fc40003fc6310 */
[----:B------:R-:W-:Y:S02]  /*68d0*/  LOP3.LUT R30, R30, 0x1, RZ, 0xc0, !PT ;  /* 0x000000011e1e7812 */ /* 0x000fe400078ec0ff */
[CC--:B------:R-:W-:Y:S02]  /*68e0*/  ISETP.NE.AND P3, PT, R53.reuse, R48.reuse, PT ;  /* 0x000000303500720c */ /* 0x0c0fe40003f65270 */
[----:B------:R-:W-:Y:S02]  /*68f0*/  ISETP.GT.AND P1, PT, R53, R48, PT ;  /* 0x000000303500720c */ /* 0x000fe40003f24270 */
[----:B------:R-:W-:Y:S02]  /*6900*/  LOP3.LUT R31, R31, 0x1, RZ, 0xc0, !PT ;  /* 0x000000011f1f7812 */ /* 0x000fe400078ec0ff */
[----:B------:R-:W-:Y:S02]  /*6910*/  SEL R44, RZ, 0xffffffff, !P0 ;  /* 0xffffffffff2c7807 */ /* 0x000fe40004000000 */
[----:B------:R-:W-:-:S02]  /*6920*/  ISETP.GE.U32.AND P0, PT, R26, R51, PT ;  /* 0x000000331a00720c */ /* 0x000fc40003f06070 */
[----:B------:R-:W-:Y:S02]  /*6930*/  @!P5 SEL R46, RZ, 0xffffffff, P6 ;  /* 0xffffffffff2ed807 */ /* 0x000fe40003000000 */
[----:B------:R-:W-:Y:S02]  /*6940*/  ISETP.NE.U32.AND P5, PT, R30, 0x1, PT ;  /* 0x000000011e00780c */ /* 0x000fe40003fa5070 */
[----:B------:R-:W-:Y:S01]  /*6950*/  ISETP.NE.U32.AND P6, PT, R31, 0x1, PT ;  /* 0x000000011f00780c */ /* 0x000fe20003fc5070 */
[----:B------:R-:W-:Y:S01]  /*6960*/  IMAD.IADD R31, R51, 0x1, R41 ;  /* 0x00000001331f7824 */ /* 0x000fe200078e0229 */
[----:B------:R-:W-:Y:S02]  /*6970*/  SEL R30, RZ, 0xffffffff, !P1 ;  /* 0xffffffffff1e7807 */ /* 0x000fe40004800000 */
[----:B------:R-:W-:Y:S02]  /*6980*/  ISETP.GE.U32.AND P1, PT, R32, R51, PT ;  /* 0x000000332000720c */ /* 0x000fe40003f26070 */
[----:B------:R-:W-:-:S02]  /*6990*/  ISETP.GE.AND.EX P0, PT, R25, RZ, PT, P0 ;  /* 0x000000ff1900720c */ /* 0x000fc40003f06300 */
[----:B------:R-:W-:Y:S02]  /*69a0*/  ISETP.GE.AND.EX P1, PT, R27, RZ, PT, P1 ;  /* 0x000000ff1b00720c */ /* 0x000fe40003f26310 */
[----:B------:R-:W-:Y:S02]  /*69b0*/  @!P4 SEL R44, RZ, 0xffffffff, P0 ;  /* 0xffffffffff2cc807 */ /* 0x000fe40000000000 */
[----:B------:R-:W-:Y:S02]  /*69c0*/  PRMT R53, R0, 0x9910, RZ ;  /* 0x0000991000357816 */ /* 0x000fe400000000ff */
[----:B------:R-:W-:Y:S02]  /*69d0*/  ISETP.GE.U32.AND P0, PT, R34, R31, PT ;  /* 0x0000001f2200720c */ /* 0x000fe40003f06070 */
[----:B------:R-:W-:Y:S02]  /*69e0*/  @!P3 SEL R30, RZ, 0xffffffff, P1 ;  /* 0xffffffffff1eb807 */ /* 0x000fe40000800000 */
[----:B------:R-:W-:-:S02]  /*69f0*/  ISETP.GE.AND.EX P1, PT, R33, RZ, PT, P0 ;  /* 0x000000ff2100720c */ /* 0x000fc40003f26300 */
[----:B------:R-:W-:Y:S02]  /*6a00*/  PRMT R50, R3, 0x9910, RZ ;  /* 0x0000991003327816 */ /* 0x000fe400000000ff */
[----:B------:R-:W-:Y:S02]  /*6a10*/  ISETP.GE.U32.AND P0, PT, R24, R31, PT ;  /* 0x0000001f1800720c */ /* 0x000fe40003f06070 */
[-C--:B------:R-:W-:Y:S02]  /*6a20*/  SEL R11, R11, R36.reuse, !P5 ;  /* 0x000000240b0b7207 */ /* 0x080fe40006800000 */
[----:B------:R-:W-:Y:S02]  /*6a30*/  ISETP.GE.AND.EX P0, PT, R20, RZ, PT, P0 ;  /* 0x000000ff1400720c */ /* 0x000fe40003f06300 */
[----:B------:R-:W-:Y:S02]  /*6a40*/  SEL R13, R13, R36, !P6 ;  /* 0x000000240d0d7207 */ /* 0x000fe40007000000 */
[----:B------:R-:W-:-:S02]  /*6a50*/  LOP3.LUT R30, R30, 0x1, RZ, 0xc0, !PT ;  /* 0x000000011e1e7812 */ /* 0x000fc400078ec0ff */
[----:B------:R-:W-:Y:S02]  /*6a60*/  SEL R36, RZ, 0xffffffff, P0 ;  /* 0xffffffffff247807 */ /* 0x000fe40000000000 */
[----:B------:R-:W-:Y:S02]  /*6a70*/  LOP3.LUT R43, R43, 0x1, RZ, 0xc0, !PT ;  /* 0x000000012b2b7812 */ /* 0x000fe400078ec0ff */
[----:B------:R-:W-:Y:S02]  /*6a80*/  LOP3.LUT R44, R44, 0x1, RZ, 0xc0, !PT ;  /* 0x000000012c2c7812 */ /* 0x000fe400078ec0ff */
[----:B------:R-:W-:Y:S02]  /*6a90*/  LOP3.LUT R46, R46, 0x1, RZ, 0xc0, !PT ;  /* 0x000000012e2e7812 */ /* 0x000fe400078ec0ff */
[----:B------:R-:W-:Y:S02]  /*6aa0*/  SEL R9, R9, R38, !P6 ;  /* 0x0000002609097207 */ /* 0x000fe40007000000 */
[----:B------:R-:W-:-:S02]  /*6ab0*/  SEL R12, R12, RZ, !P6 ;  /* 0x000000ff0c0c7207 */ /* 0x000fc40007000000 */
[----:B------:R-:W-:Y:S02]  /*6ac0*/  SEL R10, R10, RZ, !P5 ;  /* 0x000000ff0a0a7207 */ /* 0x000fe40006800000 */
[----:B------:R-:W-:-:S04]  /*6ad0*/  ISETP.NE.U32.AND P0, PT, R46, 0x1, PT ;  /* 0x000000012e00780c */ /* 0x000fc80003f05070 */
[----:B------:R-:W-:Y:S02]  /*6ae0*/  SEL R16, R16, R49, !P0 ;  /* 0x0000003110107207 */ /* 0x000fe40004000000 */
[----:B------:R-:W-:Y:S02]  /*6af0*/  SEL R6, R6, R37, !P0 ;  /* 0x0000002506067207 */ /* 0x000fe40004000000 */
[----:B------:R-:W-:Y:S02]  /*6b00*/  SEL R21, R21, RZ, !P0 ;  /* 0x000000ff15157207 */ /* 0x000fe40004000000 */
[C---:B---3--:R-:W-:Y:S02]  /*6b10*/  PRMT R48, R45.reuse, 0x9910, RZ ;  /* 0x000099102d307816 */ /* 0x048fe400000000ff */
[----:B------:R-:W-:Y:S02]  /*6b20*/  PRMT R52, R45, 0xbb32, RZ ;  /* 0x0000bb322d347816 */ /* 0x000fe400000000ff */
[----:B------:R-:W-:-:S02]  /*6b30*/  ISETP.NE.AND P4, PT, R53, R48, PT ;  /* 0x000000303500720c */ /* 0x000fc40003f85270 */
[----:B------:R-:W-:Y:S02]  /*6b40*/  ISETP.GT.AND P3, PT, R53, R48, PT ;  /* 0x000000303500720c */ /* 0x000fe40003f64270 */
[----:B------:R-:W-:Y:S02]  /*6b50*/  SEL R48, RZ, 0xffffffff, P1 ;  /* 0xffffffffff307807 */ /* 0x000fe40000800000 */
[----:B------:R-:W-:-:S07]  /*6b60*/  ISETP.NE.AND P1, PT, R50, R52, PT ;  /* 0x000000343200720c */ /* 0x000fce0003f25270 */
[----:B------:R-:W-:Y:S02]  /*6b70*/  @P4 SEL R48, RZ, 0xffffffff, !P3 ;  /* 0xffffffffff304807 */ /* 0x000fe40005800000 */
[----:B------:R-:W-:Y:S02]  /*6b80*/  ISETP.GT.AND P4, PT, R50, R52, PT ;  /* 0x000000343200720c */ /* 0x000fe40003f84270 */
[----:B------:R-:W-:Y:S01]  /*6b90*/  ISETP.NE.U32.AND P3, PT, R43, 0x1, PT ;  /* 0x000000012b00780c */ /* 0x000fe20003f65070 */
[----:B------:R-:W-:Y:S01]  /*6ba0*/  IMAD.U32 R43, RZ, RZ, UR4 ;  /* 0x00000004ff2b7e24 */ /* 0x000fe2000f8e00ff */
[----:B------:R-:W-:Y:S02]  /*6bb0*/  @P1 SEL R36, RZ, 0xffffffff, !P4 ;  /* 0xffffffffff241807 */ /* 0x000fe40006000000 */
[----:B------:R-:W-:Y:S02]  /*6bc0*/  ISETP.NE.U32.AND P1, PT, R30, 0x1, PT ;  /* 0x000000011e00780c */ /* 0x000fe40003f25070 */
[----:B------:R-:W-:-:S02]  /*6bd0*/  SEL R30, R8, R35, !P5 ;  /* 0x00000023081e7207 */ /* 0x000fc40006800000 */
[----:B------:R-:W-:Y:S01]  /*6be0*/  LOP3.LUT R8, R36, 0x1, RZ, 0xc0, !PT ;  /* 0x0000000124087812 */ /* 0x000fe200078ec0ff */
[----:B------:R-:W-:Y:S01]  /*6bf0*/  IMAD.IADD R36, R31, 0x1, R41 ;  /* 0x000000011f247824 */ /* 0x000fe200078e0229 */
[----:B------:R-:W-:Y:S02]  /*6c00*/  ISETP.NE.U32.AND P4, PT, R44, 0x1, PT ;  /* 0x000000012c00780c */ /* 0x000fe40003f85070 */
[----:B------:R-:W-:Y:S01]  /*6c10*/  SEL R14, R14, R49, !P3 ;  /* 0x000000310e0e7207 */ /* 0x000fe20005800000 */
[----:B------:R-:W-:Y:S01]  /*6c20*/  IMAD R44, R41, 0x3, R36 ;  /* 0x00000003292c7824 */ /* 0x000fe200078e0224 */
[----:B------:R-:W-:Y:S02]  /*6c30*/  SEL R7, R7, R40, !P3 ;  /* 0x0000002807077207 */ /* 0x000fe40005800000 */
[----:B------:R-:W-:Y:S02]  /*6c40*/  SEL R15, R15, RZ, !P3 ;  /* 0x000000ff0f0f7207 */ /* 0x000fe40005800000 */
[----:B------:R-:W-:-:S02]  /*6c50*/  ISETP.GE.U32.AND P3, PT, R44, R43, PT ;  /* 0x0000002b2c00720c */ /* 0x000fc40003f66070 */
[----:B------:R-:W-:Y:S02]  /*6c60*/  LOP3.LUT R48, R48, 0x1, RZ, 0xc0, !PT ;  /* 0x0000000130307812 */ /* 0x000fe400078ec0ff */
[----:B------:R-:W-:Y:S02]  /*6c70*/  ISETP.NE.U32.AND P6, PT, R8, 0x1, PT ;  /* 0x000000010800780c */ /* 0x000fe40003fc5070 */
[----:B------:R-:W-:Y:S02]  /*6c80*/  PRMT R8, R45, 0x7632, R8 ;  /* 0x000076322d087816 */ /* 0x000fe40000000008 */
[----:B------:R-:W-:Y:S02]  /*6c90*/  ISETP.NE.U32.AND P5, PT, R48, 0x1, PT ;  /* 0x000000013000780c */ /* 0x000fe40003fa5070 */
[----:B------:R-:W-:Y:S02]  /*6ca0*/  SEL R3, R3, R8, !P6 ;  /* 0x0000000803037207 */ /* 0x000fe40007000000 */
[----:B------:R-:W-:-:S02]  /*6cb0*/  SEL R26, R26, R51, !P4 ;  /* 0x000000331a1a7207 */ /* 0x000fc40006000000 */
[----:B------:R-:W-:Y:S02]  /*6cc0*/  SEL R32, R32, R51, !P1 ;  /* 0x0000003320207207 */ /* 0x000fe40004800000 */
[-C--:B------:R-:W-:Y:S02]  /*6cd0*/  SEL R34, R34, R31.reuse, !P5 ;  /* 0x0000001f22227207 */ /* 0x080fe40006800000 */
[----:B------:R-:W-:Y:S02]  /*6ce0*/  SEL R24, R24, R31, !P6 ;  /* 0x0000001f18187207 */ /* 0x000fe40007000000 */
[----:B------:R-:W-:Y:S02]  /*6cf0*/  PRMT R8, R30, 0x7610, R8 ;  /* 0x000076101e087816 */ /* 0x000fe40000000008 */
[----:B------:R-:W-:Y:S02]  /*6d00*/  SEL R5, R5, R42, !P4 ;  /* 0x0000002a05057207 */ /* 0x000fe40006000000 */
[----:B------:R-:W-:-:S02]  /*6d10*/  SEL R25, R25, RZ, !P4 ;  /* 0x000000ff19197207 */ /* 0x000fc40006000000 */
[----:B------:R-:W-:Y:S02]  /*6d20*/  SEL R4, R4, R39, !P1 ;  /* 0x0000002704047207 */ /* 0x000fe40004800000 */
[----:B------:R-:W-:Y:S02]  /*6d30*/  SEL R27, R27, RZ, !P1 ;  /* 0x000000ff1b1b7207 */ /* 0x000fe40004800000 */
[----:B------:R-:W-:Y:S02]  /*6d40*/  SEL R0, R0, R45, !P5 ;  /* 0x0000002d00007207 */ /* 0x000fe40006800000 */
[----:B------:R-:W-:Y:S02]  /*6d50*/  SEL R33, R33, RZ, !P5 ;  /* 0x000000ff21217207 */ /* 0x000fe40006800000 */
[----:B------:R-:W-:Y:S01]  /*6d60*/  SEL R20, R20, RZ, !P6 ;  /* 0x000000ff14147207 */ /* 0x000fe20007000000 */
[----:B------:R-:W-:Y:S06]  /*6d70*/  @!P3 BRA `(.L_x_2649) ;  /* 0xffffffb80044b947 */ /* 0x000fec000383ffff */
[----:B------:R-:W-:Y:S05]  /*6d80*/  BSYNC B1 ;  /* 0x0000000000017941 */ /* 0x000fea0003800000 */
.L_x_2644:
[----:B------:R-:W-:-:S07]  /*6d90*/  PRMT R46, R45, 0x7632, R46 ;  /* 0x000076322d2e7816 */ /* 0x000fce000000002e */
.L_x_2643:
[----:B------:R-:W-:Y:S05]  /*6da0*/  BSYNC B0 ;  /* 0x0000000000007941 */ /* 0x000fea0003800000 */
.L_x_2642:
[----:B------:R-:W-:Y:S01]  /*6db0*/  ISETP.GE.U32.AND P0, PT, R36, R43, PT ;  /* 0x0000002b2400720c */ /* 0x000fe20003f06070 */
[----:B------:R-:W-:-:S12]  /*6dc0*/  BSSY B0, `(.L_x_2650) ;  /* 0x000046e000007945 */ /* 0x000fd80003800000 */
[----:B------:R-:W-:Y:S05]  /*6dd0*/  @P0 BRA `(.L_x_2651) ;  /* 0x0000004400b00947 */ /* 0x000fea0003800000 */
[----:B------:R-:W2:Y:S01]  /*6de0*/  LDC R44, c[0x0][0x268] ;  /* 0x00009a00ff2c7b82 */ /* 0x000ea20000000800 */
[----:B------:R-:W-:Y:S01]  /*6df0*/  IMAD.MOV.U32 R35, RZ, RZ, RZ ;  /* 0x000000ffff237224 */ /* 0x000fe200078e00ff */
[----:B--2---:R-:W-:-:S13]  /*6e00*/  ISETP.NE.AND P1, PT, R44, RZ, PT ;  /* 0x000000ff2c00720c */ /* 0x004fda0003f25270 */
[----:B------:R-:W-:Y:S05]  /*6e10*/  @!P1 BRA `(.L_x_2652) ;  /* 0x0000001000449947 */ /* 0x000fea0003800000 */
[----:B-1----:R-:W-:Y:S01]  /*6e20*/  IMAD.MOV.U32 R28, RZ, RZ, RZ ;  /* 0x000000ffff1c7224 */ /* 0x002fe200078e00ff */
        /* <DEDUP_REMOVED lines=260> */
[----:B------:R-:W1:Y:S01]  /*7e70*/  @P2 LDC.64 R28, c[0x0][0x390] ;  /* 0x0000e400ff1c2b82 */ /* 0x000e620000000a00 */
[----:B------:R-:W-:Y:S02]  /*7e80*/  @P2 IMAD.MOV.U32 R30, RZ, RZ, RZ ;  /* 0x000000ffff1e2224 */ /* 0x000fe400078e00ff */
[----:B------:R-:W-:-:S04]  /*7e90*/  IMAD.MOV R48, RZ, RZ, -R31 ;  /* 0x000000ffff307224 */ /* 0x000fc800078e0a1f */
[----:B------:R-:W-:Y:S01]  /*7ea0*/  IMAD R48, R48, UR6, R49 ;  /* 0x0000000630307c24 */ /* 0x000fe2000f8e0231 */
[----:B0-----:R-:W0:Y:S03]  /*7eb0*/  @P2 LDC R47, c[0x0][0x38c] ;  /* 0x0000e300ff2f2b82 */ /* 0x001e260000000800 */
[----:B------:R-:W-:-:S05]  /*7ec0*/  IMAD R35, R48, UR4, R35 ;  /* 0x0000000430237c24 */ /* 0x000fca000f8e0223 */
[----:B------:R-:W2:Y:S01]  /*7ed0*/  @P2 LDC R38, c[0x0][0x3f8] ;  /* 0x0000fe00ff262b82 */ /* 0x000ea20000000800 */
[----:B-1----:R-:W-:-:S05]  /*7ee0*/  @P2 IMAD.HI.U32 R28, R31, R28, R30 ;  /* 0x0000001c1f1c2227 */ /* 0x002fca00078e001e */
[----:B------:R-:W-:-:S05]  /*7ef0*/  @P2 SHF.R.U32.HI R28, RZ, R29, R28 ;  /* 0x0000001dff1c2219 */ /* 0x000fca000001161c */
[----:B------:R-:W-:-:S04]  /*7f00*/  @P2 IMAD.MOV R30, RZ, RZ, -R28 ;  /* 0x000000ffff1e2224 */ /* 0x000fc800078e0a1c */
[----:B0-----:R-:W-:-:S04]  /*7f10*/  @P2 IMAD R47, R47, R30, R31 ;  /* 0x0000001e2f2f2224 */ /* 0x001fc800078e021f */
[----:B--2---:R-:W-:-:S07]  /*7f20*/  @P2 IMAD R35, R47, R38, R35 ;  /* 0x000000262f232224 */ /* 0x004fce00078e0223 */
.L_x_2652:
[----:B-1----:R-:W-:-:S04]  /*7f30*/  LOP3.LUT R29, R35, 0xfffffffc, RZ, 0xc0, !PT ;  /* 0xfffffffc231d7812 */ /* 0x002fc800078ec0ff */
[----:B------:R-:W-:-:S05]  /*7f40*/  IADD3 R28, P2, R18, R29, RZ ;  /* 0x0000001d121c7210 */ /* 0x000fca0007f5e0ff */
[----:B------:R-:W-:-:S05]  /*7f50*/  IMAD.X R29, RZ, RZ, R19, P2 ;  /* 0x000000ffff1d7224 */ /* 0x000fca00010e0613 */
[----:B------:R-:W2:Y:S01]  /*7f60*/  LDG.E R28, desc[UR60][R28.64] ;  /* 0x0000003c1c1c7981 */ /* 0x000ea2000c1e1900 */
[----:B------:R-:W-:-:S05]  /*7f70*/  IMAD.IADD R31, R36, 0x1, R41 ;  /* 0x00000001241f7824 */ /* 0x000fca00078e0229 */
[----:B------:R-:W-:Y:S02]  /*7f80*/  ISETP.GE.U32.AND P2, PT, R31, R43, PT ;  /* 0x0000002b1f00720c */ /* 0x000fe40003f46070 */
[C---:B--2---:R-:W-:Y:S02]  /*7f90*/  PRMT R35, R28.reuse, 0x7610, R35 ;  /* 0x000076101c237816 */ /* 0x044fe40000000023 */
[----:B------:R-:W-:-:S09]  /*7fa0*/  PRMT R38, R28, 0x7632, R38 ;  /* 0x000076321c267816 */ /* 0x000fd20000000026 */
        /* <DEDUP_REMOVED lines=275> */
.L_x_2653:
[----:B------:R-:W-:-:S04]  /*90e0*/  LOP3.LUT R29, R37, 0xfffffffc, RZ, 0xc0, !PT ;  /* 0xfffffffc251d7812 */ /* 0x000fc800078ec0ff */
        /* <DEDUP_REMOVED lines=282> */
.L_x_2654:
        /* <DEDUP_REMOVED lines=269> */
[----:B0-----:R-:W-:Y:S01]  /*b360*/  SHF.R.U32.HI R47, RZ, UR4, R46 ;  /* 0x00000004ff2f7c19 */ /* 0x001fe2000801162e */
[----:B------:R-:W-:Y:S02]  /*b370*/  ULDC UR4, c[0x0][0x3f4] ;  /* 0x0000fd0000047ab9 */ /* 0x000fe40000000800 */
[----:B------:R-:W0:Y:S01]  /*b380*/  @P1 LDC.64 R30, c[0x0][0x390] ;  /* 0x0000e400ff1e1b82 */ /* 0x000e220000000a00 */
[----:B------:R-:W-:Y:S02]  /*b390*/  @P1 IMAD.MOV.U32 R46, RZ, RZ, RZ ;  /* 0x000000ffff2e1224 */ /* 0x000fe400078e00ff */
[----:B------:R-:W-:-:S05]  /*b3a0*/  IMAD.MOV R51, RZ, RZ, -R47 ;  /* 0x000000ffff337224 */ /* 0x000fca00078e0a2f */
[----:B------:R-:W1:Y:S08]  /*b3b0*/  @P1 LDC R49, c[0x0][0x38c] ;  /* 0x0000e300ff311b82 */ /* 0x000e700000000800 */
[----:B------:R-:W2:Y:S01]  /*b3c0*/  @P1 LDC R28, c[0x0][0x3f8] ;  /* 0x0000fe00ff1c1b82 */ /* 0x000ea20000000800 */
[----:B0-----:R-:W-:-:S05]  /*b3d0*/  @P1 IMAD.HI.U32 R30, R47, R30, R46 ;  /* 0x0000001e2f1e1227 */ /* 0x001fca00078e002e */
[----:B------:R-:W-:Y:S01]  /*b3e0*/  @P1 SHF.R.U32.HI R31, RZ, R31, R30 ;  /* 0x0000001fff1f1219 */ /* 0x000fe2000001161e */
[----:B------:R-:W-:-:S04]  /*b3f0*/  IMAD R30, R51, UR6, R29 ;  /* 0x00000006331e7c24 */ /* 0x000fc8000f8e021d */
[----:B------:R-:W-:Y:S02]  /*b400*/  @P1 IMAD.MOV R46, RZ, RZ, -R31 ;  /* 0x000000ffff2e1224 */ /* 0x000fe400078e0a1f */
[----:B------:R-:W-:Y:S02]  /*b410*/  IMAD R45, R30, UR4, R45 ;  /* 0x000000041e2d7c24 */ /* 0x000fe4000f8e022d */
[----:B-1----:R-:W-:-:S04]  /*b420*/  @P1 IMAD R49, R49, R46, R47 ;  /* 0x0000002e31311224 */ /* 0x002fc800078e022f */
[----:B--2---:R-:W-:-:S07]  /*b430*/  @P1 IMAD R45, R49, R28, R45 ;  /* 0x0000001c312d1224 */ /* 0x004fce00078e022d */
.L_x_2655:
[----:B------:R-:W-:-:S04]  /*b440*/  LOP3.LUT R45, R45, 0xfffffffc, RZ, 0xc0, !PT ;  /* 0xfffffffc2d2d7812 */ /* 0x000fc800078ec0ff */
[----:B------:R-:W-:-:S05]  /*b450*/  IADD3 R18, P1, R18, R45, RZ ;  /* 0x0000002d12127210 */ /* 0x000fca0007f3e0ff */
[----:B------:R-:W-:-:S05]  /*b460*/  IMAD.X R19, RZ, RZ, R19, P1 ;  /* 0x000000ffff137224 */ /* 0x000fca00008e0613 */
[----:B------:R-:W2:Y:S02]  /*b470*/  LDG.E R18, desc[UR60][R18.64] ;  /* 0x0000003c12127981 */ /* 0x000ea4000c1e1900 */
[C---:B--2---:R-:W-:Y:S02]  /*b480*/  PRMT R45, R18.reuse, 0x7610, R45 ;  /* 0x00007610122d7816 */ /* 0x044fe4000000002d */
[----:B------:R-:W-:-:S07]  /*b490*/  PRMT R46, R18, 0x7632, R46 ;  /* 0x00007632122e7816 */ /* 0x000fce000000002e */
.L_x_2651:
[----:B------:R-:W-:Y:S05]  /*b4a0*/  BSYNC B0 ;  /* 0x0000000000007941 */ /* 0x000fea0003800000 */
.L_x_2650:
[----:B------:R-:W-:Y:S04]  /*b4b0*/  BSSY B0, `(.L_x_2656) ;  /* 0x0000073000007945 */ /* 0x000fe80003800000 */
[----:B------:R-:W-:Y:S05]  /*b4c0*/  @P0 BRA `(.L_x_2657) ;  /* 0x0000000400c40947 */ /* 0x000fea0003800000 */
[----:B-1----:R-:W-:Y:S02]  /*b4d0*/  PRMT R28, R38, 0x9910, RZ ;  /* 0x00009910261c7816 */ /* 0x002fe400000000ff */
[----:B------:R-:W-:Y:S02]  /*b4e0*/  PRMT R29, R9, 0x9910, RZ ;  /* 0x00009910091d7816 */ /* 0x000fe400000000ff */
[----:B------:R-:W-:Y:S02]  /*b4f0*/  ISETP.GE.U32.AND P1, PT, R13, R36, PT ;  /* 0x000000240d00720c */ /* 0x000fe40003f26070 */
[----:B------:R-:W-:Y:S02]  /*b500*/  ISETP.NE.AND P2, PT, R29, R28, PT ;  /* 0x0000001c1d00720c */ /* 0x000fe40003f45270 */
[----:B------:R-:W-:Y:S02]  /*b510*/  PRMT R18, R35, 0x9910, RZ ;  /* 0x0000991023127816 */ /* 0x000fe400000000ff */
[----:B------:R-:W-:-:S02]  /*b520*/  PRMT R19, R8, 0x9910, RZ ;  /* 0x0000991008137816 */ /* 0x000fc400000000ff */
[----:B------:R-:W-:Y:S02]  /*b530*/  ISETP.GT.AND P5, PT, R29, R28, PT ;  /* 0x0000001c1d00720c */ /* 0x000fe40003fa4270 */
[----:B------:R-:W-:Y:S02]  /*b540*/  ISETP.GE.AND.EX P1, PT, R12, RZ, PT, P1 ;  /* 0x000000ff0c00720c */ /* 0x000fe40003f26310 */
[CC--:B------:R-:W-:Y:S02]  /*b550*/  ISETP.NE.AND P3, PT, R19.reuse, R18.reuse, PT ;  /* 0x000000121300720c */ /* 0x0c0fe40003f65270 */
[----:B------:R-:W-:Y:S02]  /*b560*/  ISETP.GT.AND P4, PT, R19, R18, PT ;  /* 0x000000121300720c */ /* 0x000fe40003f84270 */
[----:B------:R-:W-:Y:S02]  /*b570*/  SEL R19, RZ, 0xffffffff, !P5 ;  /* 0xffffffffff137807 */ /* 0x000fe40006800000 */
[----:B------:R-:W-:-:S02]  /*b580*/  @!P2 SEL R19, RZ, 0xffffffff, P1 ;  /* 0xffffffffff13a807 */ /* 0x000fc40000800000 */
[----:B------:R-:W-:Y:S02]  /*b590*/  ISETP.GE.U32.AND P0, PT, R11, R36, PT ;  /* 0x000000240b00720c */ /* 0x000fe40003f06070 */
[----:B------:R-:W-:Y:S01]  /*b5a0*/  LOP3.LUT R28, R19, 0x1, RZ, 0xc0, !PT ;  /* 0x00000001131c7812 */ /* 0x000fe200078ec0ff */
[----:B------:R-:W-:Y:S01]  /*b5b0*/  IMAD.IADD R19, R36, 0x1, R41 ;  /* 0x0000000124137824 */ /* 0x000fe200078e0229 */
[----:B------:R-:W-:Y:S02]  /*b5c0*/  ISETP.GE.AND.EX P0, PT, R10, RZ, PT, P0 ;  /* 0x000000ff0a00720c */ /* 0x000fe40003f06300 */
[----:B------:R-:W-:Y:S02]  /*b5d0*/  SEL R18, RZ, 0xffffffff, !P4 ;  /* 0xffffffffff127807 */ /* 0x000fe40006000000 */
[----:B------:R-:W-:Y:S02]  /*b5e0*/  ISETP.GE.U32.AND P2, PT, R19, R43, PT ;  /* 0x0000002b1300720c */ /* 0x000fe40003f46070 */
[----:B------:R-:W-:-:S02]  /*b5f0*/  @!P3 SEL R18, RZ, 0xffffffff, P0 ;  /* 0xffffffffff12b807 */ /* 0x000fc40000000000 */
[----:B------:R-:W-:Y:S02]  /*b600*/  ISETP.NE.U32.AND P1, PT, R28, 0x1, PT ;  /* 0x000000011c00780c */ /* 0x000fe40003f25070 */
[----:B------:R-:W-:Y:S02]  /*b610*/  LOP3.LUT R18, R18, 0x1, RZ, 0xc0, !PT ;  /* 0x0000000112127812 */ /* 0x000fe400078ec0ff */
[----:B------:R-:W-:Y:S02]  /*b620*/  SEL R9, R9, R38, !P1 ;  /* 0x0000002609097207 */ /* 0x000fe40004800000 */
[----:B------:R-:W-:Y:S02]  /*b630*/  ISETP.NE.U32.AND P0, PT, R18, 0x1, PT ;  /* 0x000000011200780c */ /* 0x000fe40003f05070 */
[----:B------:R-:W-:Y:S02]  /*b640*/  SEL R13, R13, R36, !P1 ;  /* 0x000000240d0d7207 */ /* 0x000fe40004800000 */
[----:B------:R-:W-:-:S02]  /*b650*/  SEL R8, R8, R35, !P0 ;  /* 0x0000002308087207 */ /* 0x000fc40004000000 */
[----:B------:R-:W-:Y:S02]  /*b660*/  SEL R11, R11, R36, !P0 ;  /* 0x000000240b0b7207 */ /* 0x000fe40004000000 */
[----:B------:R-:W-:Y:S02]  /*b670*/  SEL R10, R10, RZ, !P0 ;  /* 0x000000ff0a0a7207 */ /* 0x000fe40004000000 */
[----:B------:R-:W-:Y:S01]  /*b680*/  SEL R12, R12, RZ, !P1 ;  /* 0x000000ff0c0c7207 */ /* 0x000fe20004800000 */
[----:B------:R-:W-:Y:S06]  /*b690*/  @P2 BRA `(.L_x_2657) ;  /* 0x0000000400502947 */ /* 0x000fec0003800000 */
[----:B------:R-:W-:Y:S02]  /*b6a0*/  PRMT R28, R37, 0x9910, RZ ;  /* 0x00009910251c7816 */ /* 0x000fe400000000ff */
[----:B------:R-:W-:Y:S02]  /*b6b0*/  PRMT R31, R6, 0x9910, RZ ;  /* 0x00009910061f7816 */ /* 0x000fe400000000ff */
[----:B------:R-:W-:Y:S02]  /*b6c0*/  PRMT R18, R40, 0x9910, RZ ;  /* 0x0000991028127816 */ /* 0x000fe400000000ff */
[----:B------:R-:W-:Y:S02]  /*b6d0*/  PRMT R29, R7, 0x9910, RZ ;  /* 0x00009910071d7816 */ /* 0x000fe400000000ff */
[----:B------:R-:W-:Y:S02]  /*b6e0*/  ISETP.NE.AND P2, PT, R31, R28, PT ;  /* 0x0000001c1f00720c */ /* 0x000fe40003f45270 */
[----:B------:R-:W-:-:S02]  /*b6f0*/  ISETP.NE.AND P3, PT, R29, R18, PT ;  /* 0x000000121d00720c */ /* 0x000fc40003f65270 */
[-C--:B------:R-:W-:Y:S02]  /*b700*/  ISETP.GE.U32.AND P1, PT, R16, R19.reuse, PT ;  /* 0x000000131000720c */ /* 0x080fe40003f26070 */
[----:B------:R-:W-:Y:S01]  /*b710*/  ISETP.GT.AND P4, PT, R29, R18, PT ;  /* 0x000000121d00720c */ /* 0x000fe20003f84270 */
[----:B------:R-:W-:Y:S01]  /*b720*/  IMAD.IADD R29, R19, 0x1, R41 ;  /* 0x00000001131d7824 */ /* 0x000fe200078e0229 */
[----:B------:R-:W-:Y:S02]  /*b730*/  ISETP.GT.AND P5, PT, R31, R28, PT ;  /* 0x0000001c1f00720c */ /* 0x000fe40003fa4270 */
[----:B------:R-:W-:Y:S02]  /*b740*/  ISETP.GE.U32.AND P0, PT, R14, R19, PT ;  /* 0x000000130e00720c */ /* 0x000fe40003f06070 */
[----:B------:R-:W-:Y:S02]  /*b750*/  ISETP.GE.AND.EX P1, PT, R21, RZ, PT, P1 ;  /* 0x000000ff1500720c */ /* 0x000fe40003f26310 */
[----:B------:R-:W-:-:S02]  /*b760*/  SEL R28, RZ, 0xffffffff, !P5 ;  /* 0xffffffffff1c7807 */ /* 0x000fc40006800000 */
[----:B------:R-:W-:Y:S02]  /*b770*/  ISETP.GE.AND.EX P0, PT, R15, RZ, PT, P0 ;  /* 0x000000ff0f00720c */ /* 0x000fe40003f06300 */
[----:B------:R-:W-:Y:S02]  /*b780*/  @!P2 SEL R28, RZ, 0xffffffff, P1 ;  /* 0xffffffffff1ca807 */ /* 0x000fe40000800000 */
[----:B------:R-:W-:Y:S02]  /*b790*/  ISETP.GE.U32.AND P2, PT, R29, R43, PT ;  /* 0x0000002b1d00720c */ /* 0x000fe40003f46070 */
[----:B------:R-:W-:Y:S02]  /*b7a0*/  SEL R18, RZ, 0xffffffff, !P4 ;  /* 0xffffffffff127807 */ /* 0x000fe40006000000 */
[----:B------:R-:W-:Y:S02]  /*b7b0*/  @!P3 SEL R18, RZ, 0xffffffff, P0 ;  /* 0xffffffffff12b807 */ /* 0x000fe40000000000 */
[----:B------:R-:W-:-:S02]  /*b7c0*/  LOP3.LUT R28, R28, 0x1, RZ, 0xc0, !PT ;  /* 0x000000011c1c7812 */ /* 0x000fc400078ec0ff */
[----:B------:R-:W-:Y:S02]  /*b7d0*/  LOP3.LUT R18, R18, 0x1, RZ, 0xc0, !PT ;  /* 0x0000000112127812 */ /* 0x000fe400078ec0ff */
[----:B------:R-:W-:Y:S02]  /*b7e0*/  ISETP.NE.U32.AND P1, PT, R28, 0x1, PT ;  /* 0x000000011c00780c */ /* 0x000fe40003f25070 */
[----:B------:R-:W-:Y:S02]  /*b7f0*/  ISETP.NE.U32.AND P0, PT, R18, 0x1, PT ;  /* 0x000000011200780c */ /* 0x000fe40003f05070 */
[----:B------:R-:W-:Y:S02]  /*b800*/  SEL R6, R6, R37, !P1 ;  /* 0x0000002506067207 */ /* 0x000fe40004800000 */
[----:B------:R-:W-:Y:S02]  /*b810*/  SEL R7, R7, R40, !P0 ;  /* 0x0000002807077207 */ /* 0x000fe40004000000 */
[----:B------:R-:W-:-:S02]  /*b820*/  SEL R14, R14, R19, !P0 ;  /* 0x000000130e0e7207 */ /* 0x000fc40004000000 */
[----:B------:R-:W-:Y:S02]  /*b830*/  SEL R16, R16, R19, !P1 ;  /* 0x0000001310107207 */ /* 0x000fe40004800000 */
[----:B------:R-:W-:Y:S02]  /*b840*/  SEL R15, R15, RZ, !P0 ;  /* 0x000000ff0f0f7207 */ /* 0x000fe40004000000 */
[----:B------:R-:W-:Y:S01]  /*b850*/  SEL R21, R21, RZ, !P1 ;  /* 0x000000ff15157207 */ /* 0x000fe20004800000 */
[----:B------:R-:W-:Y:S06]  /*b860*/  @P2 BRA `(.L_x_2657) ;  /* 0x0000000000dc2947 */ /* 0x000fec0003800000 */
[----:B------:R-:W-:Y:S01]  /*b870*/  PRMT R28, R39, 0x9910, RZ ;  /* 0x00009910271c7816 */ /* 0x000fe200000000ff */
[----:B------:R-:W-:Y:S01]  /*b880*/  IMAD.IADD R41, R29, 0x1, R41 ;  /* 0x000000011d297824 */ /* 0x000fe200078e0229 */
[----:B------:R-:W-:Y:S02]  /*b890*/  PRMT R31, R4, 0x9910, RZ ;  /* 0x00009910041f7816 */ /* 0x000fe400000000ff */
[----:B------:R-:W-:Y:S02]  /*b8a0*/  PRMT R18, R42, 0x9910, RZ ;  /* 0x000099102a127816 */ /* 0x000fe400000000ff */
[----:B------:R-:W-:Y:S02]  /*b8b0*/  PRMT R19, R5, 0x9910, RZ ;  /* 0x0000991005137816 */ /* 0x000fe400000000ff */
[----:B------:R-:W-:Y:S02]  /*b8c0*/  ISETP.NE.AND P2, PT, R31, R28, PT ;  /* 0x0000001c1f00720c */ /* 0x000fe40003f45270 */
[----:B------:R-:W-:-:S02]  /*b8d0*/  ISETP.NE.AND P3, PT, R19, R18, PT ;  /* 0x000000121300720c */ /* 0x000fc40003f65270 */
[-C--:B------:R-:W-:Y:S02]  /*b8e0*/  ISETP.GE.U32.AND P1, PT, R32, R29.reuse, PT ;  /* 0x0000001d2000720c */ /* 0x080fe40003f26070 */
[----:B------:R-:W-:Y:S02]  /*b8f0*/  ISETP.GT.AND P5, PT, R31, R28, PT ;  /* 0x0000001c1f00720c */ /* 0x000fe40003fa4270 */
[----:B------:R-:W-:Y:S02]  /*b900*/  ISETP.GE.U32.AND P0, PT, R26, R29, PT ;  /* 0x0000001d1a00720c */ /* 0x000fe40003f06070 */
[----:B------:R-:W-:Y:S02]  /*b910*/  ISETP.GE.AND.EX P1, PT, R27, RZ, PT, P1 ;  /* 0x000000ff1b00720c */ /* 0x000fe40003f26310 */
[----:B------:R-:W-:Y:S02]  /*b920*/  ISETP.GT.AND P4, PT, R19, R18, PT ;  /* 0x000000121300720c */ /* 0x000fe40003f84270 */
        /* <DEDUP_REMOVED lines=24> */
[----:B------:R-:W-:Y:S02]  /*bab0*/  ISETP.GE.U32.AND P1, PT, R24, R41, PT ;  /* 0x000000291800720c */ /* 0x000fe40003f26070 */
[----:B------:R-:W-:Y:S02]  /*bac0*/  ISETP.GT.AND P4, PT, R19, R18, PT ;  /* 0x000000121300720c */ /* 0x000fe40003f84270 */
[----:B------:R-:W-:Y:S02]  /*bad0*/  ISETP.GT.AND P5, PT, R29, R28, PT ;  /* 0x0000001c1d00720c */ /* 0x000fe40003fa4270 */
[----:B------:R-:W-:Y:S02]  /*bae0*/  ISETP.GE.AND.EX P0, PT, R33, RZ, PT, P0 ;  /* 0x000000ff2100720c */ /* 0x000fe40003f06300 */
[----:B------:R-:W-:-:S02]  /*baf0*/  ISETP.GE.AND.EX P1, PT, R20, RZ, PT, P1 ;  /* 0x000000ff1400720c */ /* 0x000fc40003f26310 */
[----:B------:R-:W-:Y:S02]  /*bb00*/  SEL R18, RZ, 0xffffffff, !P4 ;  /* 0xffffffffff127807 */ /* 0x000fe40006000000 */
[----:B------:R-:W-:Y:S02]  /*bb10*/  SEL R19, RZ, 0xffffffff, !P5 ;  /* 0xffffffffff137807 */ /* 0x000fe40006800000 */
[----:B------:R-:W-:Y:S02]  /*bb20*/  @!P3 SEL R18, RZ, 0xffffffff, P0 ;  /* 0xffffffffff12b807 */ /* 0x000fe40000000000 */
[----:B------:R-:W-:Y:S02]  /*bb30*/  @!P2 SEL R19, RZ, 0xffffffff, P1 ;  /* 0xffffffffff13a807 */ /* 0x000fe40000800000 */
[----:B------:R-:W-:Y:S02]  /*bb40*/  LOP3.LUT R18, R18, 0x1, RZ, 0xc0, !PT ;  /* 0x0000000112127812 */ /* 0x000fe400078ec0ff */
[----:B------:R-:W-:-:S02]  /*bb50*/  LOP3.LUT R19, R19, 0x1, RZ, 0xc0, !PT ;  /* 0x0000000113137812 */ /* 0x000fc400078ec0ff */
[----:B------:R-:W-:Y:S02]  /*bb60*/  ISETP.NE.U32.AND P0, PT, R18, 0x1, PT ;  /* 0x000000011200780c */ /* 0x000fe40003f05070 */
[----:B------:R-:W-:Y:S02]  /*bb70*/  ISETP.NE.U32.AND P1, PT, R19, 0x1, PT ;  /* 0x000000011300780c */ /* 0x000fe40003f25070 */
[----:B------:R-:W-:Y:S02]  /*bb80*/  SEL R0, R0, R45, !P0 ;  /* 0x0000002d00007207 */ /* 0x000fe40004000000 */
[----:B------:R-:W-:Y:S02]  /*bb90*/  SEL R3, R3, R46, !P1 ;  /* 0x0000002e03037207 */ /* 0x000fe40004800000 */
[-C--:B------:R-:W-:Y:S02]  /*bba0*/  SEL R34, R34, R41.reuse, !P0 ;  /* 0x0000002922227207 */ /* 0x080fe40004000000 */
[----:B------:R-:W-:-:S02]  /*bbb0*/  SEL R24, R24, R41, !P1 ;  /* 0x0000002918187207 */ /* 0x000fc40004800000 */
[----:B------:R-:W-:Y:S02]  /*bbc0*/  SEL R33, R33, RZ, !P0 ;  /* 0x000000ff21217207 */ /* 0x000fe40004000000 */
[----:B------:R-:W-:-:S07]  /*bbd0*/  SEL R20, R20, RZ, !P1 ;  /* 0x000000ff14147207 */ /* 0x000fce0004800000 */
.L_x_2657:
[----:B------:R-:W-:Y:S05]  /*bbe0*/  BSYNC B0 ;  /* 0x0000000000007941 */ /* 0x000fea0003800000 */
.L_x_2656:
[----:B------:R-:W-:Y:S02]  /*bbf0*/  PRMT R18, R7, 0x9910, RZ ;  /* 0x0000991007127816 */ /* 0x000fe400000000ff */
[----:B------:R-:W-:Y:S02]  /*bc00*/  PRMT R19, R8, 0x9910, RZ ;  /* 0x0000991008137816 */ /* 0x000fe400000000ff */
[----:B-1----:R-:W-:Y:S02]  /*bc10*/  PRMT R28, R6, 0x9910, RZ ;  /* 0x00009910061c7816 */ /* 0x002fe400000000ff */
[----:B------:R-:W-:Y:S02]  /*bc20*/  PRMT R29, R9, 0x9910, RZ ;  /* 0x00009910091d7816 */ /* 0x000fe400000000ff */
[----:B------:R-:W-:Y:S02]  /*bc30*/  ISETP.NE.AND P2, PT, R19, R18, PT ;  /* 0x000000121300720c */ /* 0x000fe40003f45270 */
[----:B------:R-:W-:-:S02]  /*bc40*/  ISETP.NE.AND P3, PT, R29, R28, PT ;  /* 0x0000001c1d00720c */ /* 0x000fc40003f65270 */
[----:B------:R-:W-:Y:S02]  /*bc50*/  ISETP.GE.U32.AND P0, PT, R11, R14, PT ;  /* 0x0000000e0b00720c */ /* 0x000fe40003f06070 */
[----:B------:R-:W-:Y:S02]  /*bc60*/  ISETP.GE.U32.AND P1, PT, R13, R16, PT ;  /* 0x000000100d00720c */ /* 0x000fe40003f26070 */
[----:B------:R-:W-:Y:S02]  /*bc70*/  ISETP.GT.AND P5, PT, R19, R18, PT ;  /* 0x000000121300720c */ /* 0x000fe40003fa4270 */
[----:B------:R-:W-:Y:S02]  /*bc80*/  ISETP.GT.AND P4, PT, R29, R28, PT ;  /* 0x0000001c1d00720c */ /* 0x000fe40003f84270 */
[----:B------:R-:W-:Y:S02]  /*bc90*/  ISETP.GE.AND.EX P0, PT, R10, R15, PT, P0 ;  /* 0x0000000f0a00720c */ /* 0x000fe40003f06300 */
[----:B------:R-:W-:-:S02]  /*bca0*/  ISETP.GE.AND.EX P1, PT, R12, R21, PT, P1 ;  /* 0x000000150c00720c */ /* 0x000fc40003f26310 */
        /* <DEDUP_REMOVED lines=10> */
[----:B------:R-:W-:Y:S02]  /*bd50*/  SEL R29, R11, R14, !P0 ;  /* 0x0000000e0b1d7207 */ /* 0x000fe40004000000 */
[----:B------:R-:W-:-:S02]  /*bd60*/  PRMT R6, R5, 0x9910, RZ ;  /* 0x0000991005067816 */ /* 0x000fc400000000ff */
[----:B------:R-:W-:Y:S02]  /*bd70*/  PRMT R7, R8, 0x9910, RZ ;  /* 0x0000991008077816 */ /* 0x000fe400000000ff */
[----:B------:R-:W-:Y:S02]  /*bd80*/  PRMT R11, R4, 0x9910, RZ ;  /* 0x00009910040b7816 */ /* 0x000fe400000000ff */
[----:B------:R-:W-:Y:S02]  /*bd90*/  PRMT R14, R9, 0x9910, RZ ;  /* 0x00009910090e7816 */ /* 0x000fe400000000ff */
[----:B------:R-:W-:Y:S02]  /*bda0*/  ISETP.NE.AND P2, PT, R7, R6, PT ;  /* 0x000000060700720c */ /* 0x000fe40003f45270 */
[----:B------:R-:W-:Y:S02]  /*bdb0*/  ISETP.NE.AND P3, PT, R14, R11, PT ;  /* 0x0000000b0e00720c */ /* 0x000fe40003f65270 */
[----:B------:R-:W-:-:S02]  /*bdc0*/  SEL R19, R13, R16, !P1 ;  /* 0x000000100d137207 */ /* 0x000fc40004800000 */
[----:B------:R-:W-:Y:S02]  /*bdd0*/  SEL R10, R10, R15, !P0 ;  /* 0x0000000f0a0a7207 */ /* 0x000fe40004000000 */
[----:B------:R-:W-:Y:S02]  /*bde0*/  SEL R12, R12, R21, !P1 ;  /* 0x000000150c0c7207 */ /* 0x000fe40004800000 */
[----:B------:R-:W-:Y:S02]  /*bdf0*/  ISETP.GE.U32.AND P0, PT, R29, R26, PT ;  /* 0x0000001a1d00720c */ /* 0x000fe40003f06070 */
[----:B------:R-:W-:Y:S02]  /*be00*/  ISETP.GE.U32.AND P1, PT, R19, R32, PT ;  /* 0x000000201300720c */ /* 0x000fe40003f26070 */
[----:B------:R-:W-:Y:S02]  /*be10*/  ISETP.GT.AND P4, PT, R7, R6, PT ;  /* 0x000000060700720c */ /* 0x000fe40003f84270 */
[----:B------:R-:W-:-:S02]  /*be20*/  ISETP.GT.AND P5, PT, R14, R11, PT ;  /* 0x0000000b0e00720c */ /* 0x000fc40003fa4270 */
[----:B------:R-:W-:Y:S02]  /*be30*/  ISETP.GE.AND.EX P0, PT, R10, R25, PT, P0 ;  /* 0x000000190a00720c */ /* 0x000fe40003f06300 */
[----:B------:R-:W-:Y:S02]  /*be40*/  ISETP.GE.AND.EX P1, PT, R12, R27, PT, P1 ;  /* 0x0000001b0c00720c */ /* 0x000fe40003f26310 */
[----:B------:R-:W-:Y:S02]  /*be50*/  SEL R6, RZ, 0xffffffff, !P4 ;  /* 0xffffffffff067807 */ /* 0x000fe40006000000 */
[----:B------:R-:W-:Y:S02]  /*be60*/  SEL R7, RZ, 0xffffffff, !P5 ;  /* 0xffffffffff077807 */ /* 0x000fe40006800000 */
[----:B------:R-:W-:Y:S02]  /*be70*/  @!P2 SEL R6, RZ, 0xffffffff, P0 ;  /* 0xffffffffff06a807 */ /* 0x000fe40000000000 */
[----:B------:R-:W-:-:S02]  /*be80*/  @!P3 SEL R7, RZ, 0xffffffff, P1 ;  /* 0xffffffffff07b807 */ /* 0x000fc40000800000 */
[----:B------:R-:W-:Y:S02]  /*be90*/  LOP3.LUT R6, R6, 0x1, RZ, 0xc0, !PT ;  /* 0x0000000106067812 */ /* 0x000fe400078ec0ff */
[----:B------:R-:W-:Y:S02]  /*bea0*/  LOP3.LUT R7, R7, 0x1, RZ, 0xc0, !PT ;  /* 0x0000000107077812 */ /* 0x000fe400078ec0ff */
[----:B------:R-:W-:Y:S02]  /*beb0*/  ISETP.NE.U32.AND P0, PT, R6, 0x1, PT ;  /* 0x000000010600780c */ /* 0x000fe40003f05070 */
[----:B------:R-:W-:Y:S02]  /*bec0*/  ISETP.NE.U32.AND P1, PT, R7, 0x1, PT ;  /* 0x000000010700780c */ /* 0x000fe40003f25070 */
[----:B------:R-:W-:Y:S02]  /*bed0*/  PRMT R7, R3, 0x9910, RZ ;  /* 0x0000991003077816 */ /* 0x000fe400000000ff */
[----:B------:R-:W-:-:S02]  /*bee0*/  SEL R5, R8, R5, !P0 ;  /* 0x0000000508057207 */ /* 0x000fc40004000000 */
[----:B------:R-:W-:Y:S01]  /*bef0*/  SEL R6, R9, R4, !P1 ;  /* 0x0000000409067207 */ /* 0x000fe20004800000 */
[----:B------:R-:W-:Y:S01]  /*bf00*/  IMAD.MOV.U32 R8, RZ, RZ, R7 ;  /* 0x000000ffff087224 */ /* 0x000fe200078e0007 */
[----:B------:R-:W-:Y:S02]  /*bf10*/  PRMT R4, R0, 0x9910, RZ ;  /* 0x0000991000047816 */ /* 0x000fe400000000ff */
[----:B------:R-:W-:Y:S02]  /*bf20*/  PRMT R7, R5, 0x9910, RZ ;  /* 0x0000991005077816 */ /* 0x000fe400000000ff */
[----:B------:R-:W-:Y:S02]  /*bf30*/  PRMT R9, R6, 0x9910, RZ ;  /* 0x0000991006097816 */ /* 0x000fe400000000ff */
[----:B------:R-:W-:Y:S02]  /*bf40*/  ISETP.NE.AND P2, PT, R7, R4, PT ;  /* 0x000000040700720c */ /* 0x000fe40003f45270 */
[----:B------:R-:W-:-:S02]  /*bf50*/  SEL R13, R29, R26, !P0 ;  /* 0x0000001a1d0d7207 */ /* 0x000fc40004000000 */
[----:B------:R-:W-:Y:S02]  /*bf60*/  ISETP.NE.AND P3, PT, R9, R8, PT ;  /* 0x000000080900720c */ /* 0x000fe40003f65270 */
[----:B------:R-:W-:Y:S02]  /*bf70*/  SEL R10, R10, R25, !P0 ;  /* 0x000000190a0a7207 */ /* 0x000fe40004000000 */
[----:B------:R-:W-:Y:S02]  /*bf80*/  SEL R11, R19, R32, !P1 ;  /* 0x00000020130b7207 */ /* 0x000fe40004800000 */
[----:B------:R-:W-:Y:S02]  /*bf90*/  ISETP.GE.U32.AND P0, PT, R13, R34, PT ;  /* 0x000000220d00720c */ /* 0x000fe40003f06070 */
[----:B------:R-:W-:Y:S02]  /*bfa0*/  SEL R27, R12, R27, !P1 ;  /* 0x0000001b0c1b7207 */ /* 0x000fe40004800000 */
[----:B------:R-:W-:-:S02]  /*bfb0*/  ISETP.GT.AND P4, PT, R7, R4, PT ;  /* 0x000000040700720c */ /* 0x000fc40003f84270 */
[----:B------:R-:W-:Y:S02]  /*bfc0*/  ISETP.GE.U32.AND P1, PT, R11, R24, PT ;  /* 0x000000180b00720c */ /* 0x000fe40003f26070 */
[----:B------:R-:W-:Y:S02]  /*bfd0*/  ISETP.GE.AND.EX P0, PT, R10, R33, PT, P0 ;  /* 0x000000210a00720c */ /* 0x000fe40003f06300 */
[----:B------:R-:W-:Y:S02]  /*bfe0*/  ISETP.GT.AND P5, PT, R9, R8, PT ;  /* 0x000000080900720c */ /* 0x000fe40003fa4270 */
[----:B------:R-:W-:Y:S02]  /*bff0*/  SEL R4, RZ, 0xffffffff, !P4 ;  /* 0xffffffffff047807 */ /* 0x000fe40006000000 */
[----:B------:R-:W-:Y:S02]  /*c000*/  ISETP.GE.AND.EX P1, PT, R27, R20, PT, P1 ;  /* 0x000000141b00720c */ /* 0x000fe40003f26310 */
[----:B------:R-:W-:-:S02]  /*c010*/  @!P2 SEL R4, RZ, 0xffffffff, P0 ;  /* 0xffffffffff04a807 */ /* 0x000fc40000000000 */
[----:B------:R-:W-:Y:S02]  /*c020*/  SEL R7, RZ, 0xffffffff, !P5 ;  /* 0xffffffffff077807 */ /* 0x000fe40006800000 */
[----:B------:R-:W-:Y:S02]  /*c030*/  @!P3 SEL R7, RZ, 0xffffffff, P1 ;  /* 0xffffffffff07b807 */ /* 0x000fe40000800000 */
[----:B------:R-:W-:Y:S02]  /*c040*/  LOP3.LUT R4, R4, 0x1, RZ, 0xc0, !PT ;  /* 0x0000000104047812 */ /* 0x000fe400078ec0ff */
[----:B------:R-:W-:Y:S02]  /*c050*/  LOP3.LUT R7, R7, 0x1, RZ, 0xc0, !PT ;  /* 0x0000000107077812 */ /* 0x000fe400078ec0ff */
[----:B------:R-:W-:Y:S02]  /*c060*/  ISETP.NE.U32.AND P0, PT, R4, 0x1, PT ;  /* 0x000000010400780c */ /* 0x000fe40003f05070 */
[----:B------:R-:W-:-:S02]  /*c070*/  ISETP.NE.U32.AND P1, PT, R7, 0x1, PT ;  /* 0x000000010700780c */ /* 0x000fc40003f25070 */
[----:B------:R-:W-:Y:S02]  /*c080*/  SEL R0, R5, R0, !P0 ;  /* 0x0000000005007207 */ /* 0x000fe40004000000 */
[----:B------:R-:W-:Y:S02]  /*c090*/  SEL R28, R11, R24, !P1 ;  /* 0x000000180b1c7207 */ /* 0x000fe40004800000 */
[----:B------:R-:W-:Y:S02]  /*c0a0*/  SEL R29, R27, R20, !P1 ;  /* 0x000000141b1d7207 */ /* 0x000fe40004800000 */
[----:B------:R-:W-:Y:S02]  /*c0b0*/  SEL R3, R6, R3, !P1 ;  /* 0x0000000306037207 */ /* 0x000fe40004800000 */
[----:B------:R-:W-:Y:S02]  /*c0c0*/  SEL R34, R13, R34, !P0 ;  /* 0x000000220d227207 */ /* 0x000fe40004000000 */
[----:B------:R-:W-:-:S02]  /*c0d0*/  SEL R35, R10, R33, !P0 ;  /* 0x000000210a237207 */ /* 0x000fc40004000000 */
[----:B------:R-:W-:Y:S01]  /*c0e0*/  PRMT R7, R0, 0x7610, R7 ;  /* 0x0000761000077816 */ /* 0x000fe20000000007 */
[----:B------:R-:W-:Y:S06]  /*c0f0*/  BRA `(.L_x_2624) ;  /* 0x0000003000f47947 */ /* 0x000fec0003800000 */
.L_x_2641:
[----:B------:R-:W-:Y:S01]  /*c100*/  ISETP.GE.U32.AND P0, PT, R4, R43, PT ;  /* 0x0000002b0400720c */ /* 0x000fe20003f06070 */
[----:B------:R-:W-:Y:S01]  /*c110*/  BSSY B0, `(.L_x_2658) ;  /* 0x00000b5000007945 */ /* 0x000fe20003800000 */
[----:B------:R-:W-:Y:S02]  /*c120*/  IMAD.MOV.U32 R37, RZ, RZ, R11 ;  /* 0x000000ffff257224 */ /* 0x000fe400078e000b */
[----:B------:R-:W-:Y:S02]  /*c130*/  IMAD.MOV.U32 R35, RZ, RZ, R10 ;  /* 0x000000ffff237224 */ /* 0x000fe400078e000a */
[--C-:B------:R-:W-:Y:S02]  /*c140*/  IMAD.MOV.U32 R32, RZ, RZ, R3.reuse ;  /* 0x000000ffff207224 */ /* 0x100fe400078e0003 */
[----:B------:R-:W-:Y:S02]  /*c150*/  IMAD.MOV.U32 R31, RZ, RZ, R3 ;  /* 0x000000ffff1f7224 */ /* 0x000fe400078e0003 */
[----:B------:R-:W-:-:S02]  /*c160*/  IMAD.MOV.U32 R30, RZ, RZ, R11 ;  /* 0x000000ffff1e7224 */ /* 0x000fc400078e000b */
[--C-:B------:R-:W-:Y:S02]  /*c170*/  IMAD.MOV.U32 R29, RZ, RZ, R10.reuse ;  /* 0x000000ffff1d7224 */ /* 0x100fe400078e000a */
        /* <DEDUP_REMOVED lines=11> */
[----:B------:R-:W-:Y:S01]  /*c230*/  IMAD.MOV.U32 R12, RZ, RZ, R3 ;  /* 0x000000ffff0c7224 */ /* 0x000fe200078e0003 */
[----:B------:R-:W-:Y:S06]  /*c240*/  @P0 BRA `(.L_x_2659) ;  /* 0x0000000800840947 */ /* 0x000fec0003800000 */
[----:B------:R-:W-:Y:S01]  /*c250*/  BSSY B1, `(.L_x_2660) ;  /* 0x0000098000017945 */ /* 0x000fe20003800000 */
        /* <DEDUP_REMOVED lines=18> */
.L_x_2661:
[----:B------:R-:W-:-:S05]  /*c380*/  IMAD R4, R39, R36, RZ ;  /* 0x0000002427047224 */ /* 0x000fca00078e02ff */
[----:B------:R-:W-:-:S05]  /*c390*/  SHF.R.U32.HI R5, RZ, 0x1, R4 ;  /* 0x00000001ff057819 */ /* 0x000fca0000011604 */
[----:B------:R-:W-:-:S05]  /*c3a0*/  IMAD.WIDE.U32 R4, R5, 0x4, R18 ;  /* 0x0000000405047825 */ /* 0x000fca00078e0012 */
[----:B------:R0:W2:Y:S01]  /*c3b0*/  LDG.E R40, desc[UR60][R4.64] ;  /* 0x0000003c04287981 */ /* 0x0000a2000c1e1900 */
[----:B------:R-:W-:-:S04]  /*c3c0*/  IMAD.IADD R45, R41, 0x1, R36 ;  /* 0x00000001292d7824 */ /* 0x000fc800078e0224 */
[----:B------:R-:W-:Y:S02]  /*c3d0*/  IMAD R6, R39, R45, RZ ;  /* 0x0000002d27067224 */ /* 0x000fe400078e02ff */
[----:B------:R-:W-:-:S03]  /*c3e0*/  IMAD.IADD R38, R45, 0x1, R41 ;  /* 0x000000012d267824 */ /* 0x000fc600078e0229 */
[----:B------:R-:W-:-:S05]  /*c3f0*/  SHF.R.U32.HI R7, RZ, 0x1, R6 ;  /* 0x00000001ff077819 */ /* 0x000fca0000011606 */
[----:B------:R-:W-:-:S04]  /*c400*/  IMAD.WIDE.U32 R6, R7, 0x4, R18 ;  /* 0x0000000407067825 */ /* 0x000fc800078e0012 */
[----:B------:R-:W-:Y:S02]  /*c410*/  IMAD R8, R39, R38, RZ ;  /* 0x0000002627087224 */ /* 0x000fe400078e02ff */
[----:B------:R-:W3:Y:S03]  /*c420*/  LDG.E R7, desc[UR60][R6.64] ;  /* 0x0000003c06077981 */ /* 0x000ee6000c1e1900 */
[----:B------:R-:W-:Y:S01]  /*c430*/  SHF.R.U32.HI R9, RZ, 0x1, R8 ;  /* 0x00000001ff097819 */ /* 0x000fe20000011608 */
[----:B------:R-:W-:-:S04]  /*c440*/  IMAD.IADD R47, R38, 0x1, R41 ;  /* 0x00000001262f7824 */ /* 0x000fc800078e0229 */
[----:B------:R-:W-:-:S04]  /*c450*/  IMAD.WIDE.U32 R8, R9, 0x4, R18 ;  /* 0x0000000409087825 */ /* 0x000fc800078e0012 */
[----:B0-----:R-:W-:Y:S02]  /*c460*/  IMAD R4, R39, R47, RZ ;  /* 0x0000002f27047224 */ /* 0x001fe400078e02ff */
[----:B------:R-:W4:Y:S03]  /*c470*/  LDG.E R9, desc[UR60][R8.64] ;  /* 0x0000003c08097981 */ /* 0x000f26000c1e1900 */
[----:B------:R-:W-:-:S05]  /*c480*/  SHF.R.U32.HI R5, RZ, 0x1, R4 ;  /* 0x00000001ff057819 */ /* 0x000fca0000011604 */
[----:B------:R-:W-:-:S06]  /*c490*/  IMAD.WIDE.U32 R4, R5, 0x4, R18 ;  /* 0x0000000405047825 */ /* 0x000fcc00078e0012 */
[----:B------:R0:W5:Y:S01]  /*c4a0*/  LDG.E R5, desc[UR60][R4.64] ;  /* 0x0000003c04057981 */ /* 0x000162000c1e1900 */
[----:B------:R-:W-:Y:S02]  /*c4b0*/  PRMT R49, R3, 0x9910, RZ ;  /* 0x0000991003317816 */ /* 0x000fe400000000ff */
[----:B------:R-:W-:Y:S02]  /*c4c0*/  PRMT R51, R12, 0x9910, RZ ;  /* 0x000099100c337816 */ /* 0x000fe400000000ff */
[-C--:B------:R-:W-:Y:S02]  /*c4d0*/  ISETP.GE.U32.AND P0, PT, R11, R36.reuse, PT ;  /* 0x000000240b00720c */ /* 0x080fe40003f06070 */
[----:B------:R-:W-:Y:S02]  /*c4e0*/  ISETP.GE.U32.AND P1, PT, R15, R36, PT ;  /* 0x000000240f00720c */ /* 0x000fe40003f26070 */
[----:B------:R-:W-:Y:S02]  /*c4f0*/  ISETP.GE.AND.EX P0, PT, R10, RZ, PT, P0 ;  /* 0x000000ff0a00720c */ /* 0x000fe40003f06300 */
[----:B------:R-:W-:-:S02]  /*c500*/  ISETP.GE.AND.EX P1, PT, R13, RZ, PT, P1 ;  /* 0x000000ff0d00720c */ /* 0x000fc40003f26310 */
[----:B0-----:R-:W-:Y:S02]  /*c510*/  SEL R4, RZ, 0xffffffff, P0 ;  /* 0xffffffffff047807 */ /* 0x001fe40000000000 */
[----:B------:R-:W-:Y:S02]  /*c520*/  ISETP.GE.U32.AND P5, PT, R16, R45, PT ;  /* 0x0000002d1000720c */ /* 0x000fe40003fa6070 */
[----:B------:R-:W-:Y:S02]  /*c530*/  PRMT R48, R32, 0x9910, RZ ;  /* 0x0000991020307816 */ /* 0x000fe400000000ff */
[----:B------:R-:W-:-:S04]  /*c540*/  ISETP.GE.AND.EX P5, PT, R21, RZ, PT, P5 ;  /* 0x000000ff1500720c */ /* 0x000fc80003fa6350 */
[----:B------:R-:W-:Y:S02]  /*c550*/  SEL R42, RZ, 0xffffffff, P5 ;  /* 0xffffffffff2a7807 */ /* 0x000fe40002800000 */
[C---:B--2---:R-:W-:Y:S02]  /*c560*/  PRMT R6, R40.reuse, 0x9910, RZ ;  /* 0x0000991028067816 */ /* 0x044fe400000000ff */
[----:B------:R-:W-:Y:S02]  /*c570*/  PRMT R8, R40, 0xbb32, RZ ;  /* 0x0000bb3228087816 */ /* 0x000fe400000000ff */
[----:B------:R-:W-:Y:S02]  /*c580*/  ISETP.NE.AND P3, PT, R49, R6, PT ;  /* 0x000000063100720c */ /* 0x000fe40003f65270 */
[----:B------:R-:W-:Y:S02]  /*c590*/  ISETP.NE.AND P2, PT, R51, R8, PT ;  /* 0x000000083300720c */ /* 0x000fe40003f45270 */
[----:B------:R-:W-:-:S02]  /*c5a0*/  ISETP.GT.AND P4, PT, R49, R6, PT ;  /* 0x000000063100720c */ /* 0x000fc40003f84270 */
[----:B------:R-:W-:Y:S02]  /*c5b0*/  ISETP.GT.AND P0, PT, R51, R8, PT ;  /* 0x000000083300720c */ /* 0x000fe40003f04270 */
[----:B------:R-:W-:Y:S02]  /*c5c0*/  SEL R6, RZ, 0xffffffff, P1 ;  /* 0xffffffffff067807 */ /* 0x000fe40000800000 */
[----:B------:R-:W-:Y:S02]  /*c5d0*/  PRMT R51, R14, 0x9910, RZ ;  /* 0x000099100e337816 */ /* 0x000fe400000000ff */
[----:B------:R-:W-:Y:S02]  /*c5e0*/  PRMT R49, R40, 0x7632, R49 ;  /* 0x0000763228317816 */ /* 0x000fe40000000031 */
[----:B------:R-:W-:Y:S02]  /*c5f0*/  @P3 SEL R4, RZ, 0xffffffff, !P4 ;  /* 0xffffffffff043807 */ /* 0x000fe40006000000 */
[----:B------:R-:W-:-:S02]  /*c600*/  @P2 SEL R6, RZ, 0xffffffff, !P0 ;  /* 0xffffffffff062807 */ /* 0x000fc40004000000 */
[----:B------:R-:W-:Y:S02]  /*c610*/  LOP3.LUT R4, R4, 0x1, RZ, 0xc0, !PT ;  /* 0x0000000104047812 */ /* 0x000fe400078ec0ff */
[----:B------:R-:W-:Y:S02]  /*c620*/  LOP3.LUT R6, R6, 0x1, RZ, 0xc0, !PT ;  /* 0x0000000106067812 */ /* 0x000fe400078ec0ff */
[----:B------:R-:W-:Y:S02]  /*c630*/  ISETP.NE.U32.AND P4, PT, R4, 0x1, PT ;  /* 0x000000010400780c */ /* 0x000fe40003f85070 */
[----:B---3--:R-:W-:Y:S02]  /*c640*/  PRMT R4, R7, 0x9910, RZ ;  /* 0x0000991007047816 */ /* 0x008fe400000000ff */
[----:B------:R-:W-:Y:S02]  /*c650*/  ISETP.NE.U32.AND P2, PT, R6, 0x1, PT ;  /* 0x000000010600780c */ /* 0x000fe40003f45070 */
[----:B------:R-:W-:-:S02]  /*c660*/  ISETP.NE.AND P1, PT, R51, R4, PT ;  /* 0x000000043300720c */ /* 0x000fc40003f25270 */
[----:B------:R-:W-:Y:S02]  /*c670*/  SEL R12, R12, R49, !P2 ;  /* 0x000000310c0c7207 */ /* 0x000fe40005000000 */
[----:B------:R-:W-:Y:S02]  /*c680*/  ISETP.GT.AND P3, PT, R51, R4, PT ;  /* 0x000000043300720c */ /* 0x000fe40003f64270 */
[----:B------:R-:W-:Y:S02]  /*c690*/  PRMT R49, R25, 0x9910, RZ ;  /* 0x0000991019317816 */ /* 0x000fe400000000ff */
[----:B------:R-:W-:Y:S02]  /*c6a0*/  PRMT R4, R7, 0xbb32, RZ ;  /* 0x0000bb3207047816 */ /* 0x000fe400000000ff */
[----:B------:R-:W-:Y:S02]  /*c6b0*/  ISETP.GE.U32.AND P0, PT, R24, R45, PT ;  /* 0x0000002d1800720c */ /* 0x000fe40003f06070 */
[----:B------:R-:W-:-:S02]  /*c6c0*/  ISETP.NE.AND P5, PT, R49, R4, PT ;  /* 0x000000043100720c */ /* 0x000fc40003fa5270 */
[----:B------:R-:W-:Y:S02]  /*c6d0*/  ISETP.GE.AND.EX P0, PT, R20, RZ, PT, P0 ;  /* 0x000000ff1400720c */ /* 0x000fe40003f06300 */
[----:B------:R-:W-:Y:S02]  /*c6e0*/  PRMT R51, R26, 0x9910, RZ ;  /* 0x000099101a337816 */ /* 0x000fe400000000ff */
[----:B----4-:R-:W-:Y:S02]  /*c6f0*/  PRMT R6, R9, 0x9910, RZ ;  /* 0x0000991009067816 */ /* 0x010fe400000000ff */
[----:B------:R-:W-:Y:S02]  /*c700*/  SEL R44, RZ, 0xffffffff, P0 ;  /* 0xffffffffff2c7807 */ /* 0x000fe40000000000 */
[----:B------:R-:W-:Y:S02]  /*c710*/  ISETP.GT.AND P6, PT, R49, R4, PT ;  /* 0x000000043100720c */ /* 0x000fe40003fc4270 */
[----:B------:R-:W-:-:S02]  /*c720*/  ISETP.GE.U32.AND P0, PT, R30, R38, PT ;  /* 0x000000261e00720c */ /* 0x000fc40003f06070 */
[----:B------:R-:W-:Y:S02]  /*c730*/  PRMT R49, R31, 0x9910, RZ ;  /* 0x000099101f317816 */ /* 0x000fe400000000ff */
[----:B------:R-:W-:Y:S02]  /*c740*/  PRMT R4, R9, 0xbb32, RZ ;  /* 0x0000bb3209047816 */ /* 0x000fe400000000ff */
[----:B------:R-:W-:Y:S02]  /*c750*/  @P1 SEL R42, RZ, 0xffffffff, !P3 ;  /* 0xffffffffff2a1807 */ /* 0x000fe40005800000 */
[----:B------:R-:W-:Y:S02]  /*c760*/  ISETP.NE.AND P3, PT, R51, R6, PT ;  /* 0x000000063300720c */ /* 0x000fe40003f65270 */
[----:B------:R-:W-:Y:S02]  /*c770*/  ISETP.GE.AND.EX P0, PT, R29, RZ, PT, P0 ;  /* 0x000000ff1d00720c */ /* 0x000fe40003f06300 */
[----:B------:R-:W-:-:S02]  /*c780*/  @P5 SEL R44, RZ, 0xffffffff, !P6 ;  /* 0xffffffffff2c5807 */ /* 0x000fc40007000000 */
[----:B------:R-:W-:Y:S02]  /*c790*/  ISETP.NE.AND P5, PT, R49, R4, PT ;  /* 0x000000043100720c */ /* 0x000fe40003fa5270 */
[----:B------:R-:W-:Y:S02]  /*c7a0*/  SEL R8, RZ, 0xffffffff, P0 ;  /* 0xffffffffff087807 */ /* 0x000fe40000000000 */
[----:B------:R-:W-:Y:S02]  /*c7b0*/  ISETP.GT.AND P1, PT, R51, R6, PT ;  /* 0x000000063300720c */ /* 0x000fe40003f24270 */
[----:B------:R-:W-:Y:S02]  /*c7c0*/  ISETP.GE.U32.AND P0, PT, R37, R38, PT ;  /* 0x000000262500720c */ /* 0x000fe40003f06070 */
[----:B------:R-:W-:Y:S02]  /*c7d0*/  PRMT R6, R0, 0x9910, RZ ;  /* 0x0000991000067816 */ /* 0x000fe400000000ff */
[----:B------:R-:W-:-:S02]  /*c7e0*/  ISETP.GE.AND.EX P0, PT, R35, RZ, PT, P0 ;  /* 0x000000ff2300720c */ /* 0x000fc40003f06300 */
[-C--:B------:R-:W-:Y:S02]  /*c7f0*/  SEL R11, R11, R36.reuse, !P4 ;  /* 0x000000240b0b7207 */ /* 0x080fe40006000000 */
[----:B------:R-:W-:Y:S01]  /*c800*/  SEL R15, R15, R36, !P2 ;  /* 0x000000240f0f7207 */ /* 0x000fe20005000000 */
[----:B------:R-:W-:Y:S01]  /*c810*/  IMAD.IADD R36, R47, 0x1, R41 ;  /* 0x000000012f247824 */ /* 0x000fe200078e0229 */
[----:B------:R-:W-:Y:S01]  /*c820*/  ISETP.GT.AND P6, PT, R49, R4, PT ;  /* 0x000000043100720c */ /* 0x000fe20003fc4270 */
[----:B------:R-:W-:Y:S01]  /*c830*/  IMAD.MOV.U32 R4, RZ, RZ, R6 ;  /* 0x000000ffff047224 */ /* 0x000fe200078e0006 */
[----:B-----5:R-:W-:Y:S01]  /*c840*/  PRMT R51, R5, 0xbb32, RZ ;  /* 0x0000bb3205337816 */ /* 0x020fe200000000ff */
[----:B------:R-:W-:Y:S01]  /*c850*/  IMAD R6, R41, 0x3, R36 ;  /* 0x0000000329067824 */ /* 0x000fe200078e0224 */
[----:B------:R-:W-:Y:S02]  /*c860*/  PRMT R49, R5, 0x9910, RZ ;  /* 0x0000991005317816 */ /* 0x000fe400000000ff */
[----:B------:R-:W-:-:S02]  /*c870*/  @P3 SEL R8, RZ, 0xffffffff, !P1 ;  /* 0xffffffffff083807 */ /* 0x000fc40004800000 */
[-C--:B------:R-:W-:Y:S02]  /*c880*/  ISETP.GE.U32.AND P3, PT, R34, R47.reuse, PT ;  /* 0x0000002f2200720c */ /* 0x080fe40003f66070 */
[----:B------:R-:W-:Y:S02]  /*c890*/  SEL R46, RZ, 0xffffffff, P0 ;  /* 0xffffffffff2e7807 */ /* 0x000fe40000000000 */
[----:B------:R-:W-:Y:S02]  /*c8a0*/  @P5 SEL R46, RZ, 0xffffffff, !P6 ;  /* 0xffffffffff2e5807 */ /* 0x000fe40007000000 */
[----:B------:R-:W-:Y:S02]  /*c8b0*/  ISETP.GE.U32.AND P1, PT, R28, R47, PT ;  /* 0x0000002f1c00720c */ /* 0x000fe40003f26070 */
[----:B------:R-:W-:Y:S02]  /*c8c0*/  ISETP.NE.AND P5, PT, R48, R51, PT ;  /* 0x000000333000720c */ /* 0x000fe40003fa5270 */
[----:B------:R-:W-:-:S02]  /*c8d0*/  ISETP.NE.AND P0, PT, R4, R49, PT ;  /* 0x000000310400720c */ /* 0x000fc40003f05270 */
[----:B------:R-:W-:Y:S02]  /*c8e0*/  ISETP.GE.AND.EX P3, PT, R33, RZ, PT, P3 ;  /* 0x000000ff2100720c */ /* 0x000fe40003f66330 */
[----:B------:R-:W-:Y:S02]  /*c8f0*/  ISETP.GE.AND.EX P1, PT, R27, RZ, PT, P1 ;  /* 0x000000ff1b00720c */ /* 0x000fe40003f26310 */
[----:B------:R-:W-:Y:S02]  /*c900*/  ISETP.GE.U32.AND P6, PT, R6, R43, PT ;  /* 0x0000002b0600720c */ /* 0x000fe40003fc6070 */
[----:B------:R-:W-:Y:S02]  /*c910*/  SEL R6, RZ, 0xffffffff, P3 ;  /* 0xffffffffff067807 */ /* 0x000fe40001800000 */
[----:B------:R-:W-:Y:S02]  /*c920*/  ISETP.GT.AND P3, PT, R4, R49, PT ;  /* 0x000000310400720c */ /* 0x000fe40003f64270 */
[----:B------:R-:W-:-:S02]  /*c930*/  SEL R4, RZ, 0xffffffff, P1 ;  /* 0xffffffffff047807 */ /* 0x000fc40000800000 */
[----:B------:R-:W-:Y:S02]  /*c940*/  ISETP.GT.AND P1, PT, R48, R51, PT ;  /* 0x000000333000720c */ /* 0x000fe40003f24270 */
[----:B------:R-:W-:Y:S02]  /*c950*/  LOP3.LUT R8, R8, 0x1, RZ, 0xc0, !PT ;  /* 0x0000000108087812 */ /* 0x000fe400078ec0ff */
[----:B------:R-:W-:Y:S02]  /*c960*/  @P5 SEL R4, RZ, 0xffffffff, !P1 ;  /* 0xffffffffff045807 */ /* 0x000fe40004800000 */
[----:B------:R-:W-:Y:S02]  /*c970*/  @P0 SEL R6, RZ, 0xffffffff, !P3 ;  /* 0xffffffffff060807 */ /* 0x000fe40005800000 */
[----:B------:R-:W-:Y:S02]  /*c980*/  LOP3.LUT R42, R42, 0x1, RZ, 0xc0, !PT ;  /* 0x000000012a2a7812 */ /* 0x000fe400078ec0ff */
[----:B------:R-:W-:-:S02]  /*c990*/  LOP3.LUT R44, R44, 0x1, RZ, 0xc0, !PT ;  /* 0x000000012c2c7812 */ /* 0x000fc400078ec0ff */
[----:B------:R-:W-:Y:S02]  /*c9a0*/  ISETP.NE.U32.AND P5, PT, R8, 0x1, PT ;  /* 0x000000010800780c */ /* 0x000fe40003fa5070 */
[----:B------:R-:W-:Y:S02]  /*c9b0*/  LOP3.LUT R4, R4, 0x1, RZ, 0xc0, !PT ;  /* 0x0000000104047812 */ /* 0x000fe400078ec0ff */
[----:B------:R-:W-:Y:S02]  /*c9c0*/  LOP3.LUT R46, R46, 0x1, RZ, 0xc0, !PT ;  /* 0x000000012e2e7812 */ /* 0x000fe400078ec0ff */
[----:B------:R-:W-:Y:S02]  /*c9d0*/  LOP3.LUT R8, R6, 0x1, RZ, 0xc0, !PT ;  /* 0x0000000106087812 */ /* 0x000fe400078ec0ff */
[----:B------:R-:W-:Y:S02]  /*c9e0*/  SEL R6, R3, R40, !P4 ;  /* 0x0000002803067207 */ /* 0x000fe40006000000 */
[----:B------:R-:W-:-:S02]  /*c9f0*/  SEL R13, R13, RZ, !P2 ;  /* 0x000000ff0d0d7207 */ /* 0x000fc40005000000 */
[----:B------:R-:W-:Y:S02]  /*ca00*/  ISETP.NE.U32.AND P0, PT, R42, 0x1, PT ;  /* 0x000000012a00780c */ /* 0x000fe40003f05070 */
[----:B------:R-:W-:Y:S02]  /*ca10*/  ISETP.NE.U32.AND P3, PT, R44, 0x1, PT ;  /* 0x000000012c00780c */ /* 0x000fe40003f65070 */
[----:B------:R-:W-:Y:S02]  /*ca20*/  SEL R10, R10, RZ, !P4 ;  /* 0x000000ff0a0a7207 */ /* 0x000fe40006000000 */
[----:B------:R-:W-:Y:S02]  /*ca30*/  ISETP.NE.U32.AND P2, PT, R4, 0x1, PT ;  /* 0x000000010400780c */ /* 0x000fe40003f45070 */
[----:B------:R-:W-:Y:S02]  /*ca40*/  PRMT R3, R5, 0x7632, R3 ;  /* 0x0000763205037816 */ /* 0x000fe40000000003 */
[----:B------:R-:W-:-:S02]  /*ca50*/  ISETP.NE.U32.AND P1, PT, R46, 0x1, PT ;  /* 0x000000012e00780c */ /* 0x000fc40003f25070 */
[----:B------:R-:W-:Y:S02]  /*ca60*/  PRMT R42, R7, 0x7632, R42 ;  /* 0x00007632072a7816 */ /* 0x000fe4000000002a */
[----:B------:R-:W-:Y:S02]  /*ca70*/  PRMT R44, R9, 0x7632, R44 ;  /* 0x00007632092c7816 */ /* 0x000fe4000000002c */
[----:B------:R-:W-:Y:S02]  /*ca80*/  ISETP.NE.U32.AND P4, PT, R8, 0x1, PT ;  /* 0x000000010800780c */ /* 0x000fe40003f85070 */
[----:B------:R-:W-:Y:S02]  /*ca90*/  SEL R32, R32, R3, !P2 ;  /* 0x0000000320207207 */ /* 0x000fe40005000000 */
[-C--:B------:R-:W-:Y:S02]  /*caa0*/  SEL R16, R16, R45.reuse, !P0 ;  /* 0x0000002d10107207 */ /* 0x080fe40004000000 */
[----:B------:R-:W-:-:S02]  /*cab0*/  SEL R24, R24, R45, !P3 ;  /* 0x0000002d18187207 */ /* 0x000fc40005800000 */
[----:B------:R-:W-:Y:S02]  /*cac0*/  SEL R25, R25, R42, !P3 ;  /* 0x0000002a19197207 */ /* 0x000fe40005800000 */
[----:B------:R-:W-:Y:S02]  /*cad0*/  SEL R31, R31, R44, !P1 ;  /* 0x0000002c1f1f7207 */ /* 0x000fe40004800000 */
[-C--:B------:R-:W-:Y:S02]  /*cae0*/  SEL R30, R30, R38.reuse, !P5 ;  /* 0x000000261e1e7207 */ /* 0x080fe40006800000 */
[----:B------:R-:W-:Y:S02]  /*caf0*/  SEL R37, R37, R38, !P1 ;  /* 0x0000002625257207 */ /* 0x000fe40004800000 */
[-C--:B------:R-:W-:Y:S02]  /*cb00*/  SEL R34, R34, R47.reuse, !P4 ;  /* 0x0000002f22227207 */ /* 0x080fe40006000000 */
[----:B------:R-:W-:-:S02]  /*cb10*/  SEL R28, R28, R47, !P2 ;  /* 0x0000002f1c1c7207 */ /* 0x000fc40005000000 */
[----:B------:R-:W-:Y:S02]  /*cb20*/  PRMT R3, R6, 0x7610, R3 ;  /* 0x0000761006037816 */ /* 0x000fe40000000003 */
[----:B------:R-:W-:Y:S02]  /*cb30*/  SEL R14, R14, R7, !P0 ;  /* 0x000000070e0e7207 */ /* 0x000fe40004000000 */
[----:B------:R-:W-:Y:S02]  /*cb40*/  SEL R21, R21, RZ, !P0 ;  /* 0x000000ff15157207 */ /* 0x000fe40004000000 */
[----:B------:R-:W-:Y:S02]  /*cb50*/  SEL R20, R20, RZ, !P3 ;  /* 0x000000ff14147207 */ /* 0x000fe40005800000 */
[----:B------:R-:W-:Y:S02]  /*cb60*/  SEL R26, R26, R9, !P5 ;  /* 0x000000091a1a7207 */ /* 0x000fe40006800000 */
[----:B------:R-:W-:-:S02]  /*cb70*/  SEL R29, R29, RZ, !P5 ;  /* 0x000000ff1d1d7207 */ /* 0x000fc40006800000 */
[----:B------:R-:W-:Y:S02]  /*cb80*/  SEL R35, R35, RZ, !P1 ;  /* 0x000000ff23237207 */ /* 0x000fe40004800000 */
[----:B------:R-:W-:Y:S02]  /*cb90*/  SEL R0, R0, R5, !P4 ;  /* 0x0000000500007207 */ /* 0x000fe40006000000 */
[----:B------:R-:W-:Y:S02]  /*cba0*/  SEL R33, R33, RZ, !P4 ;  /* 0x000000ff21217207 */ /* 0x000fe40006000000 */
[----:B------:R-:W-:Y:S01]  /*cbb0*/  SEL R27, R27, RZ, !P2 ;  /* 0x000000ff1b1b7207 */ /* 0x000fe20005000000 */
[----:B------:R-:W-:Y:S06]  /*cbc0*/  @!P6 BRA `(.L_x_2661) ;  /* 0xfffffff400ece947 */ /* 0x000fec000383ffff */
[----:B------:R-:W-:Y:S05]  /*cbd0*/  BSYNC B1 ;  /* 0x0000000000017941 */ /* 0x000fea0003800000 */
.L_x_2660:
[C---:B------:R-:W-:Y:S02]  /*cbe0*/  PRMT R45, R7.reuse, 0x7610, R45 ;  /* 0x00007610072d7816 */ /* 0x040fe4000000002d */
[----:B------:R-:W-:Y:S02]  /*cbf0*/  PRMT R6, R7, 0x7632, R6 ;  /* 0x0000763207067816 */ /* 0x000fe40000000006 */
[C---:B------:R-:W-:Y:S02]  /*cc00*/  PRMT R49, R9.reuse, 0x7610, R49 ;  /* 0x0000761009317816 */ /* 0x040fe40000000031 */
[----:B------:R-:W-:Y:S02]  /*cc10*/  PRMT R38, R9, 0x7632, R38 ;  /* 0x0000763209267816 */ /* 0x000fe40000000026 */
[C---:B------:R-:W-:Y:S02]  /*cc20*/  PRMT R8, R40.reuse, 0x7610, R8 ;  /* 0x0000761028087816 */ /* 0x040fe40000000008 */
[----:B------:R-:W-:-:S02]  /*cc30*/  PRMT R47, R40, 0x7632, R47 ;  /* 0x00007632282f7816 */ /* 0x000fc4000000002f */
[C---:B------:R-:W-:Y:S02]  /*cc40*/  PRMT R7, R5.reuse, 0x7610, R7 ;  /* 0x0000761005077816 */ /* 0x040fe40000000007 */
[----:B------:R-:W-:-:S07]  /*cc50*/  PRMT R9, R5, 0x7632, R9 ;  /* 0x0000763205097816 */ /* 0x000fce0000000009 */
.L_x_2659:
[----:B------:R-:W-:Y:S05]  /*cc60*/  BSYNC B0 ;  /* 0x0000000000007941 */ /* 0x000fea0003800000 */
.L_x_2658:
[----:B------:R-:W-:Y:S01]  /*cc70*/  ISETP.GE.U32.AND P1, PT, R36, R43, PT ;  /* 0x0000002b2400720c */ /* 0x000fe20003f26070 */
[----:B------:R-:W-:-:S12]  /*cc80*/  BSSY B0, `(.L_x_2662) ;  /* 0x0000022000007945 */ /* 0x000fd80003800000 */
[----:B------:R-:W-:Y:S05]  /*cc90*/  @P1 BRA `(.L_x_2663) ;  /* 0x0000000000801947 */ /* 0x000fea0003800000 */
[----:B------:R-:W-:-:S05]  /*cca0*/  IMAD R4, R39, R36, RZ ;  /* 0x0000002427047224 */ /* 0x000fca00078e02ff */
[----:B------:R-:W-:-:S05]  /*ccb0*/  SHF.R.U32.HI R5, RZ, 0x1, R4 ;  /* 0x00000001ff057819 */ /* 0x000fca0000011604 */
[----:B------:R-:W-:-:S06]  /*ccc0*/  IMAD.WIDE.U32 R4, R5, 0x4, R18 ;  /* 0x0000000405047825 */ /* 0x000fcc00078e0012 */
[----:B------:R-:W2:Y:S01]  /*ccd0*/  LDG.E R4, desc[UR60][R4.64] ;  /* 0x0000003c04047981 */ /* 0x000ea2000c1e1900 */
[----:B------:R-:W-:-:S05]  /*cce0*/  IMAD.IADD R40, R36, 0x1, R41 ;  /* 0x0000000124287824 */ /* 0x000fca00078e0229 */
[----:B------:R-:W-:Y:S02]  /*ccf0*/  ISETP.GE.U32.AND P0, PT, R40, R43, PT ;  /* 0x0000002b2800720c */ /* 0x000fe40003f06070 */
[C---:B--2---:R-:W-:Y:S02]  /*cd00*/  PRMT R8, R4.reuse, 0x7610, R8 ;  /* 0x0000761004087816 */ /* 0x044fe40000000008 */
[----:B------:R-:W-:-:S09]  /*cd10*/  PRMT R47, R4, 0x7632, R47 ;  /* 0x00007632042f7816 */ /* 0x000fd2000000002f */
        /* <DEDUP_REMOVED lines=10> */
[----:B------:R-:W-:Y:S02]  /*cdc0*/  IMAD.IADD R38, R40, 0x1, R41 ;  /* 0x0000000128267824 */ /* 0x000fe400078e0229 */
[----:B------:R-:W-:-:S03]  /*cdd0*/  IMAD R4, R39, R40, RZ ;  /* 0x0000002827047224 */ /* 0x000fc600078e02ff */
[----:B------:R-:W-:Y:S02]  /*cde0*/  ISETP.GE.U32.AND P0, PT, R38, R43, PT ;  /* 0x0000002b2600720c */ /* 0x000fe40003f06070 */
[----:B------:R-:W-:-:S05]  /*cdf0*/  SHF.R.U32.HI R5, RZ, 0x1, R4 ;  /* 0x00000001ff057819 */ /* 0x000fca0000011604 */
[----:B------:R-:W-:-:S06]  /*ce00*/  IMAD.WIDE.U32 R4, R5, 0x4, R18 ;  /* 0x0000000405047825 */ /* 0x000fcc00078e0012 */
[----:B------:R-:W-:Y:S01]  /*ce10*/  @!P0 IMAD R39, R39, R38, RZ ;  /* 0x0000002627278224 */ /* 0x000fe200078e02ff */
[----:B------:R-:W2:Y:S04]  /*ce20*/  LDG.E R4, desc[UR60][R4.64] ;  /* 0x0000003c04047981 */ /* 0x000ea8000c1e1900 */
[----:B------:R-:W-:-:S05]  /*ce30*/  @!P0 SHF.R.U32.HI R39, RZ, 0x1, R39 ;  /* 0x00000001ff278819 */ /* 0x000fca0000011627 */
[----:B------:R-:W-:-:S06]  /*ce40*/  @!P0 IMAD.WIDE.U32 R18, R39, 0x4, R18 ;  /* 0x0000000427128825 */ /* 0x000fcc00078e0012 */
[----:B------:R-:W3:Y:S01]  /*ce50*/  @!P0 LDG.E R18, desc[UR60][R18.64] ;  /* 0x0000003c12128981 */ /* 0x000ee2000c1e1900 */
[C---:B--2---:R-:W-:Y:S02]  /*ce60*/  PRMT R49, R4.reuse, 0x7610, R49 ;  /* 0x0000761004317816 */ /* 0x044fe40000000031 */
[----:B------:R-:W-:Y:S02]  /*ce70*/  PRMT R38, R4, 0x7632, R38 ;  /* 0x0000763204267816 */ /* 0x000fe40000000026 */
[C---:B---3--:R-:W-:Y:S02]  /*ce80*/  @!P0 PRMT R7, R18.reuse, 0x7610, R7 ;  /* 0x0000761012078816 */ /* 0x048fe40000000007 */
[----:B------:R-:W-:-:S07]  /*ce90*/  @!P0 PRMT R9, R18, 0x7632, R9 ;  /* 0x0000763212098816 */ /* 0x000fce0000000009 */
.L_x_2663:
[----:B------:R-:W-:Y:S05]  /*cea0*/  BSYNC B0 ;  /* 0x0000000000007941 */ /* 0x000fea0003800000 */
.L_x_2662:
[----:B------:R-:W-:Y:S04]  /*ceb0*/  BSSY B0, `(.L_x_2664) ;  /* 0x0000073000007945 */ /* 0x000fe80003800000 */
[----:B------:R-:W-:Y:S05]  /*cec0*/  @P1 BRA `(.L_x_2665) ;  /* 0x0000000400c41947 */ /* 0x000fea0003800000 */
[----:B------:R-:W-:Y:S02]  /*ced0*/  PRMT R18, R47, 0x9910, RZ ;  /* 0x000099102f127816 */ /* 0x000fe400000000ff */
        /* <DEDUP_REMOVED lines=31> */
[----:B------:R-:W-:Y:S02]  /*d0d0*/  ISETP.NE.AND P3, PT, R19, R4, PT ;  /* 0x000000041300720c */ /* 0x000fe40003f65270 */
[----:B------:R-:W-:Y:S02]  /*d0e0*/  PRMT R39, R25, 0x9910, RZ ;  /* 0x0000991019277816 */ /* 0x000fe400000000ff */
[----:B------:R-:W-:-:S02]  /*d0f0*/  ISETP.GE.U32.AND P0, PT, R16, R5, PT ;  /* 0x000000051000720c */ /* 0x000fc40003f06070 */
[----:B------:R-:W-:Y:S02]  /*d100*/  ISETP.GT.AND P4, PT, R19, R4, PT ;  /* 0x000000041300720c */ /* 0x000fe40003f84270 */
[----:B------:R-:W-:Y:S02]  /*d110*/  ISETP.NE.AND P2, PT, R39, R8, PT ;  /* 0x000000082700720c */ /* 0x000fe40003f45270 */
[----:B------:R-:W-:Y:S02]  /*d120*/  ISETP.GE.AND.EX P0, PT, R21, RZ, PT, P0 ;  /* 0x000000ff1500720c */ /* 0x000fe40003f06300 */
[----:B------:R-:W-:Y:S02]  /*d130*/  SEL R4, RZ, 0xffffffff, !P4 ;  /* 0xffffffffff047807 */ /* 0x000fe40006000000 */
[----:B------:R-:W-:Y:S02]  /*d140*/  @!P3 SEL R4, RZ, 0xffffffff, P0 ;  /* 0xffffffffff04b807 */ /* 0x000fe40000000000 */
[----:B------:R-:W-:-:S02]  /*d150*/  ISETP.GE.U32.AND P1, PT, R24, R5, PT ;  /* 0x000000051800720c */ /* 0x000fc40003f26070 */
[----:B------:R-:W-:Y:S02]  /*d160*/  ISETP.GT.AND P5, PT, R39, R8, PT ;  /* 0x000000082700720c */ /* 0x000fe40003fa4270 */
[----:B------:R-:W-:Y:S01]  /*d170*/  LOP3.LUT R8, R4, 0x1, RZ, 0xc0, !PT ;  /* 0x0000000104087812 */ /* 0x000fe200078ec0ff */
[----:B------:R-:W-:Y:S01]  /*d180*/  IMAD.IADD R4, R5, 0x1, R41 ;  /* 0x0000000105047824 */ /* 0x000fe200078e0229 */
[----:B------:R-:W-:Y:S02]  /*d190*/  ISETP.GE.AND.EX P1, PT, R20, RZ, PT, P1 ;  /* 0x000000ff1400720c */ /* 0x000fe40003f26310 */
[----:B------:R-:W-:Y:S02]  /*d1a0*/  SEL R18, RZ, 0xffffffff, !P5 ;  /* 0xffffffffff127807 */ /* 0x000fe40006800000 */
[----:B------:R-:W-:Y:S02]  /*d1b0*/  @!P2 SEL R18, RZ, 0xffffffff, P1 ;  /* 0xffffffffff12a807 */ /* 0x000fe40000800000 */
[----:B------:R-:W-:-:S02]  /*d1c0*/  ISETP.GE.U32.AND P2, PT, R4, R43, PT ;  /* 0x0000002b0400720c */ /* 0x000fc40003f46070 */
        /* <DEDUP_REMOVED lines=17> */
[----:B------:R-:W-:Y:S02]  /*d2e0*/  ISETP.GE.U32.AND P1, PT, R37, R4, PT ;  /* 0x000000042500720c */ /* 0x000fe40003f26070 */
        /* <DEDUP_REMOVED lines=47> */
.L_x_2665:
[----:B------:R-:W-:Y:S05]  /*d5e0*/  BSYNC B0 ;  /* 0x0000000000007941 */ /* 0x000fea0003800000 */
.L_x_2664:
[----:B------:R-:W-:Y:S02]  /*d5f0*/  PRMT R4, R14, 0x9910, RZ ;  /* 0x000099100e047816 */ /* 0x000fe400000000ff */
[----:B------:R-:W-:Y:S02]  /*d600*/  PRMT R6, R25, 0x9910, RZ ;  /* 0x0000991019067816 */ /* 0x000fe400000000ff */
[----:B------:R-:W-:Y:S02]  /*d610*/  PRMT R7, R12, 0x9910, RZ ;  /* 0x000099100c077816 */ /* 0x000fe400000000ff */
        /* <DEDUP_REMOVED lines=19> */
[----:B------:R-:W-:Y:S02]  /*d750*/  PRMT R14, R31, 0x9910, RZ ;  /* 0x000099101f0e7816 */ /* 0x000fe400000000ff */
[----:B------:R-:W-:-:S02]  /*d760*/  PRMT R5, R12, 0x9910, RZ ;  /* 0x000099100c057816 */ /* 0x000fc400000000ff */
[----:B------:R-:W-:Y:S02]  /*d770*/  PRMT R9, R26, 0x9910, RZ ;  /* 0x000099101a097816 */ /* 0x000fe400000000ff */
[----:B------:R-:W-:Y:S02]  /*d780*/  PRMT R4, R3, 0x9910, RZ ;  /* 0x0000991003047816 */ /* 0x000fe400000000ff */
[----:B------:R-:W-:Y:S02]  /*d790*/  ISETP.NE.AND P3, PT, R5, R14, PT ;  /* 0x0000000e0500720c */ /* 0x000fe40003f65270 */
[----:B------:R-:W-:Y:S02]  /*d7a0*/  ISETP.NE.AND P2, PT, R4, R9, PT ;  /* 0x000000090400720c */ /* 0x000fe40003f45270 */
[----:B------:R-:W-:Y:S02]  /*d7b0*/  SEL R7, R11, R16, !P0 ;  /* 0x000000100b077207 */ /* 0x000fe40004000000 */
        /* <DEDUP_REMOVED lines=17> */
[----:B------:R-:W-:Y:S02]  /*d8d0*/  SEL R31, R12, R31, !P1 ;  /* 0x0000001f0c1f7207 */ /* 0x000fe40004800000 */
[----:B------:R-:W-:-:S02]  /*d8e0*/  SEL R3, R3, R26, !P0 ;  /* 0x0000001a03037207 */ /* 0x000fc40004000000 */
[----:B------:R-:W-:Y:S02]  /*d8f0*/  PRMT R10, R32, 0x9910, RZ ;  /* 0x00009910200a7816 */ /* 0x000fe400000000ff */
[----:B------:R-:W-:Y:S02]  /*d900*/  PRMT R5, R31, 0x9910, RZ ;  /* 0x000099101f057816 */ /* 0x000fe400000000ff */
[----:B------:R-:W-:Y:S02]  /*d910*/  PRMT R9, R0, 0x9910, RZ ;  /* 0x0000991000097816 */ /* 0x000fe400000000ff */
[----:B------:R-:W-:Y:S02]  /*d920*/  PRMT R4, R3, 0x9910, RZ ;  /* 0x0000991003047816 */ /* 0x000fe400000000ff */
[----:B------:R-:W-:Y:S02]  /*d930*/  ISETP.NE.AND P3, PT, R5, R10, PT ;  /* 0x0000000a0500720c */ /* 0x000fe40003f65270 */
[----:B------:R-:W-:-:S02]  /*d940*/  ISETP.NE.AND P2, PT, R4, R9, PT ;  /* 0x000000090400720c */ /* 0x000fc40003f45270 */
[----:B------:R-:W-:Y:S02]  /*d950*/  SEL R7, R7, R30, !P0 ;  /* 0x0000001e07077207 */ /* 0x000fe40004000000 */
[----:B------:R-:W-:Y:S02]  /*d960*/  SEL R37, R24, R37, !P1 ;  /* 0x0000002518257207 */ /* 0x000fe40004800000 */
[----:B------:R-:W-:Y:S02]  /*d970*/  SEL R8, R8, R29, !P0 ;  /* 0x0000001d08087207 */ /* 0x000fe40004000000 */
[----:B------:R-:W-:Y:S02]  /*d980*/  SEL R6, R6, R35, !P1 ;  /* 0x0000002306067207 */ /* 0x000fe40004800000 */
[----:B------:R-:W-:Y:S02]  /*d990*/  ISETP.GE.U32.AND P1, PT, R37, R28, PT ;  /* 0x0000001c2500720c */ /* 0x000fe40003f26070 */
[----:B------:R-:W-:-:S02]  /*d9a0*/  ISETP.GE.U32.AND P0, PT, R7, R34, PT ;  /* 0x000000220700720c */ /* 0x000fc40003f06070 */
[----:B------:R-:W-:Y:S02]  /*d9b0*/  ISETP.GT.AND P5, PT, R5, R10, PT ;  /* 0x0000000a0500720c */ /* 0x000fe40003fa4270 */
[----:B------:R-:W-:Y:S02]  /*d9c0*/  ISETP.GT.AND P4, PT, R4, R9, PT ;  /* 0x000000090400720c */ /* 0x000fe40003f84270 */
[----:B------:R-:W-:Y:S02]  /*d9d0*/  ISETP.GE.AND.EX P1, PT, R6, R27, PT, P1 ;  /* 0x0000001b0600720c */ /* 0x000fe40003f26310 */
[----:B------:R-:W-:Y:S02]  /*d9e0*/  ISETP.GE.AND.EX P0, PT, R8, R33, PT, P0 ;  /* 0x000000210800720c */ /* 0x000fe40003f06300 */
[----:B------:R-:W-:Y:S02]  /*d9f0*/  SEL R5, RZ, 0xffffffff, !P5 ;  /* 0xffffffffff057807 */ /* 0x000fe40006800000 */
[----:B------:R-:W-:-:S02]  /*da00*/  SEL R4, RZ, 0xffffffff, !P4 ;  /* 0xffffffffff047807 */ /* 0x000fc40006000000 */
[----:B------:R-:W-:Y:S02]  /*da10*/  @!P3 SEL R5, RZ, 0xffffffff, P1 ;  /* 0xffffffffff05b807 */ /* 0x000fe40000800000 */
        /* <DEDUP_REMOVED lines=11> */
[----:B------:R-:W-:Y:S02]  /*dad0*/  PRMT R3, R31, 0x7610, R3 ;  /* 0x000076101f037816 */ /* 0x000fe40000000003 */
[----:B------:R-:W-:Y:S01]  /*dae0*/  PRMT R7, R0, 0x7610, R7 ;  /* 0x0000761000077816 */ /* 0x000fe20000000007 */
[----:B------:R-:W-:Y:S06]  /*daf0*/  BRA `(.L_x_2624) ;  /* 0x0000001800747947 */ /* 0x000fec0003800000 */
.L_x_2640:
[----:B------:R-:W0:Y:S01]  /*db00*/  LDC R37, c[0x0][0x234] ;  /* 0x00008d00ff257b82 */ /* 0x000e220000000800 */
[----:B------:R-:W-:Y:S07]  /*db10*/  BSSY B0, `(.L_x_2666) ;  /* 0x00000b8000007945 */ /* 0x000fee0003800000 */
[----:B------:R-:W1:Y:S08]  /*db20*/  LDC.U16 R10, c[0x0][0x218] ;  /* 0x00008600ff0a7b82 */ /* 0x000e700000000400 */
[----:B------:R-:W2:Y:S08]  /*db30*/  LDC R24, c[0x0][0x220] ;  /* 0x00008800ff187b82 */ /* 0x000eb00000000800 */
[----:B------:R-:W3:Y:S01]  /*db40*/  LDC R12, c[0x0][0x224] ;  /* 0x00008900ff0c7b82 */ /* 0x000ee20000000800 */
[----:B0-----:R-:W-:-:S05]  /*db50*/  IMAD R0, R37, 0x3, R38 ;  /* 0x0000000325007824 */ /* 0x001fca00078e0226 */
[----:B------:R-:W-:Y:S01]  /*db60*/  ISETP.GE.U32.AND P0, PT, R0, R43, PT ;  /* 0x0000002b0000720c */ /* 0x000fe20003f06070 */
[--C-:B-1----:R-:W-:Y:S02]  /*db70*/  IMAD.MOV.U32 R11, RZ, RZ, R10.reuse ;  /* 0x000000ffff0b7224 */ /* 0x102fe400078e000a */
[--C-:B------:R-:W-:Y:S02]  /*db80*/  IMAD.MOV.U32 R36, RZ, RZ, R10.reuse ;  /* 0x000000ffff247224 */ /* 0x100fe400078e000a */
[--C-:B------:R-:W-:Y:S02]  /*db90*/  IMAD.MOV.U32 R35, RZ, RZ, R10.reuse ;  /* 0x000000ffff237224 */ /* 0x100fe400078e000a */
[--C-:B------:R-:W-:Y:S02]  /*dba0*/  IMAD.MOV.U32 R33, RZ, RZ, R10.reuse ;  /* 0x000000ffff217224 */ /* 0x100fe400078e000a */
[--C-:B------:R-:W-:Y:S01]  /*dbb0*/  IMAD.MOV.U32 R34, RZ, RZ, R10.reuse ;  /* 0x000000ffff227224 */ /* 0x100fe200078e000a */
[----:B--2---:R-:W-:Y:S01]  /*dbc0*/  MOV R30, R24 ;  /* 0x00000018001e7202 */ /* 0x004fe20000000f00 */
        /* <DEDUP_REMOVED lines=8> */
[--C-:B---3--:R-:W-:Y:S02]  /*dc50*/  IMAD.MOV.U32 R0, RZ, RZ, R12.reuse ;  /* 0x000000ffff007224 */ /* 0x108fe400078e000c */
[--C-:B------:R-:W-:Y:S02]  /*dc60*/  IMAD.MOV.U32 R21, RZ, RZ, R12.reuse ;  /* 0x000000ffff157224 */ /* 0x100fe400078e000c */
[--C-:B------:R-:W-:Y:S02]  /*dc70*/  IMAD.MOV.U32 R20, RZ, RZ, R12.reuse ;  /* 0x000000ffff147224 */ /* 0x100fe400078e000c */
[--C-:B------:R-:W-:Y:S02]  /*dc80*/  IMAD.MOV.U32 R15, RZ, RZ, R12.reuse ;  /* 0x000000ffff0f7224 */ /* 0x100fe400078e000c */
[----:B------:R-:W-:-:S02]  /*dc90*/  IMAD.MOV.U32 R16, RZ, RZ, R12 ;  /* 0x000000ffff107224 */ /* 0x000fc400078e000c */
[--C-:B------:R-:W-:Y:S02]  /*dca0*/  IMAD.MOV.U32 R14, RZ, RZ, R12.reuse ;  /* 0x000000ffff0e7224 */ /* 0x100fe400078e000c */
        /* <DEDUP_REMOVED lines=21> */
.L_x_2669:
[----:B------:R-:W-:-:S05]  /*de00*/  SHF.R.U32.HI R5, RZ, 0x1, R38 ;  /* 0x00000001ff057819 */ /* 0x000fca0000011626 */
[----:B------:R-:W-:-:S05]  /*de10*/  IMAD.WIDE.U32 R4, R5, 0x4, R18 ;  /* 0x0000000405047825 */ /* 0x000fca00078e0012 */
[----:B------:R0:W2:Y:S01]  /*de20*/  LDG.E R42, desc[UR60][R4.64] ;  /* 0x0000003c042a7981 */ /* 0x0000a2000c1e1900 */
[----:B------:R-:W-:-:S05]  /*de30*/  IMAD.IADD R40, R38, 0x1, R37 ;  /* 0x0000000126287824 */ /* 0x000fca00078e0225 */
[----:B------:R-:W-:-:S05]  /*de40*/  SHF.R.U32.HI R7, RZ, 0x1, R40 ;  /* 0x00000001ff077819 */ /* 0x000fca0000011628 */
[----:B------:R-:W-:-:S06]  /*de50*/  IMAD.WIDE.U32 R6, R7, 0x4, R18 ;  /* 0x0000000407067825 */ /* 0x000fcc00078e0012 */
[----:B------:R-:W3:Y:S01]  /*de60*/  LDG.E R7, desc[UR60][R6.64] ;  /* 0x0000003c06077981 */ /* 0x000ee2000c1e1900 */
[----:B------:R-:W-:-:S05]  /*de70*/  IMAD.IADD R44, R40, 0x1, R37 ;  /* 0x00000001282c7824 */ /* 0x000fca00078e0225 */
[----:B------:R-:W-:-:S05]  /*de80*/  SHF.R.U32.HI R9, RZ, 0x1, R44 ;  /* 0x00000001ff097819 */ /* 0x000fca000001162c */
[----:B------:R-:W-:-:S04]  /*de90*/  IMAD.WIDE.U32 R8, R9, 0x4, R18 ;  /* 0x0000000409087825 */ /* 0x000fc800078e0012 */
[----:B------:R-:W-:Y:S02]  /*dea0*/  IMAD.IADD R46, R44, 0x1, R37 ;  /* 0x000000012c2e7824 */ /* 0x000fe400078e0225 */
[----:B------:R-:W4:Y:S03]  /*deb0*/  LDG.E R8, desc[UR60][R8.64] ;  /* 0x0000003c08087981 */ /* 0x000f26000c1e1900 */
[----:B------:R-:W-:-:S05]  /*dec0*/  SHF.R.U32.HI R39, RZ, 0x1, R46 ;  /* 0x00000001ff277819 */ /* 0x000fca000001162e */
[----:B0-----:R-:W-:-:S06]  /*ded0*/  IMAD.WIDE.U32 R4, R39, 0x4, R18 ;  /* 0x0000000427047825 */ /* 0x001fcc00078e0012 */
        /* <DEDUP_REMOVED lines=10> */
[----:B------:R-:W-:Y:S02]  /*df80*/  ISETP.GE.AND.EX P5, PT, R16, RZ, PT, P5 ;  /* 0x000000ff1000720c */ /* 0x000fe40003fa6350 */
[C---:B--2---:R-:W-:Y:S02]  /*df90*/  PRMT R9, R42.reuse, 0xbb32, RZ ;  /* 0x0000bb322a097816 */ /* 0x044fe400000000ff */
[----:B------:R-:W-:-:S02]  /*dfa0*/  PRMT R6, R42, 0x9910, RZ ;  /* 0x000099102a067816 */ /* 0x000fc400000000ff */
[CC--:B------:R-:W-:Y:S02]  /*dfb0*/  ISETP.NE.AND P2, PT, R48.reuse, R9.reuse, PT ;  /* 0x000000093000720c */ /* 0x0c0fe40003f45270 */
[CC--:B------:R-:W-:Y:S02]  /*dfc0*/  ISETP.NE.AND P3, PT, R39.reuse, R6.reuse, PT ;  /* 0x000000062700720c */ /* 0x0c0fe40003f65270 */
[----:B------:R-:W-:Y:S02]  /*dfd0*/  ISETP.GT.AND P0, PT, R48, R9, PT ;  /* 0x000000093000720c */ /* 0x000fe40003f04270 */
[----:B------:R-:W-:Y:S02]  /*dfe0*/  ISETP.GT.AND P4, PT, R39, R6, PT ;  /* 0x000000062700720c */ /* 0x000fe40003f84270 */
[----:B------:R-:W-:Y:S02]  /*dff0*/  SEL R6, RZ, 0xffffffff, P1 ;  /* 0xffffffffff067807 */ /* 0x000fe40000800000 */
[----:B------:R-:W-:-:S02]  /*e000*/  PRMT R9, R34, 0x9910, RZ ;  /* 0x0000991022097816 */ /* 0x000fc400000000ff */
[----:B------:R-:W-:Y:S02]  /*e010*/  PRMT R48, R11, 0x9910, RZ ;  /* 0x000099100b307816 */ /* 0x000fe400000000ff */
[----:B------:R-:W-:Y:S02]  /*e020*/  @P2 SEL R6, RZ, 0xffffffff, !P0 ;  /* 0xffffffffff062807 */ /* 0x000fe40004000000 */
[----:B------:R-:W-:Y:S02]  /*e030*/  @P3 SEL R5, RZ, 0xffffffff, !P4 ;  /* 0xffffffffff053807 */ /* 0x000fe40006000000 */
[----:B------:R-:W-:Y:S02]  /*e040*/  LOP3.LUT R6, R6, 0x1, RZ, 0xc0, !PT ;  /* 0x0000000106067812 */ /* 0x000fe400078ec0ff */
[----:B---3--:R-:W-:Y:S02]  /*e050*/  PRMT R39, R7, 0x9910, RZ ;  /* 0x0000991007277816 */ /* 0x008fe400000000ff */
[----:B------:R-:W-:-:S02]  /*e060*/  LOP3.LUT R5, R5, 0x1, RZ, 0xc0, !PT ;  /* 0x0000000105057812 */ /* 0x000fc400078ec0ff */
[----:B------:R-:W-:Y:S01]  /*e070*/  ISETP.NE.U32.AND P2, PT, R6, 0x1, PT ;  /* 0x000000010600780c */ /* 0x000fe20003f45070 */
[----:B------:R-:W-:Y:S01]  /*e080*/  IMAD.MOV.U32 R6, RZ, RZ, R39 ;  /* 0x000000ffff067224 */ /* 0x000fe200078e0027 */
[----:B------:R-:W-:Y:S02]  /*e090*/  ISETP.NE.U32.AND P4, PT, R5, 0x1, PT ;  /* 0x000000010500780c */ /* 0x000fe40003f85070 */
[----:B------:R-:W-:Y:S02]  /*e0a0*/  PRMT R5, R42, 0x7632, R5 ;  /* 0x000076322a057816 */ /* 0x000fe40000000005 */
[CC--:B------:R-:W-:Y:S02]  /*e0b0*/  ISETP.NE.AND P1, PT, R9.reuse, R6.reuse, PT ;  /* 0x000000060900720c */ /* 0x0c0fe40003f25270 */
[----:B------:R-:W-:Y:S02]  /*e0c0*/  SEL R32, R32, R5, !P2 ;  /* 0x0000000520207207 */ /* 0x000fe40005000000 */
[----:B------:R-:W-:-:S02]  /*e0d0*/  ISETP.GT.AND P3, PT, R9, R6, PT ;  /* 0x000000060900720c */ /* 0x000fc40003f64270 */
[----:B------:R-:W-:Y:S02]  /*e0e0*/  PRMT R6, R33, 0x9910, RZ ;  /* 0x0000991021067816 */ /* 0x000fe400000000ff */
[----:B------:R-:W-:Y:S02]  /*e0f0*/  PRMT R5, R7, 0xbb32, RZ ;  /* 0x0000bb3207057816 */ /* 0x000fe400000000ff */
[----:B------:R-:W-:Y:S02]  /*e100*/  SEL R39, RZ, 0xffffffff, P5 ;  /* 0xffffffffff277807 */ /* 0x000fe40002800000 */
[----:B------:R-:W-:Y:S02]  /*e110*/  ISETP.GE.U32.AND P0, PT, R26, R40, PT ;  /* 0x000000281a00720c */ /* 0x000fe40003f06070 */
[----:B------:R-:W-:Y:S02]  /*e120*/  ISETP.NE.AND P5, PT, R6, R5, PT ;  /* 0x000000050600720c */ /* 0x000fe40003fa5270 */
[----:B------:R-:W-:-:S02]  /*e130*/  ISETP.GE.AND.EX P0, PT, R15, RZ, PT, P0 ;  /* 0x000000ff0f00720c */ /* 0x000fc40003f06300 */
[-C--:B------:R-:W-:Y:S02]  /*e140*/  SEL R24, R24, R38.reuse, !P4 ;  /* 0x0000002618187207 */ /* 0x080fe40006000000 */
[----:B------:R-:W-:Y:S02]  /*e150*/  SEL R25, R25, R38, !P2 ;  /* 0x0000002619197207 */ /* 0x000fe40005000000 */
[----:B------:R-:W-:Y:S02]  /*e160*/  PRMT R38, R35, 0x9910, RZ ;  /* 0x0000991023267816 */ /* 0x000fe400000000ff */
[----:B----4-:R-:W-:Y:S02]  /*e170*/  PRMT R9, R8, 0x9910, RZ ;  /* 0x0000991008097816 */ /* 0x010fe400000000ff */
[----:B------:R-:W-:Y:S02]  /*e180*/  SEL R41, RZ, 0xffffffff, P0 ;  /* 0xffffffffff297807 */ /* 0x000fe40000000000 */
[----:B------:R-:W-:-:S02]  /*e190*/  ISETP.GT.AND P6, PT, R6, R5, PT ;  /* 0x000000050600720c */ /* 0x000fc40003fc4270 */
[----:B------:R-:W-:Y:S02]  /*e1a0*/  ISETP.GE.U32.AND P0, PT, R29, R44, PT ;  /* 0x0000002c1d00720c */ /* 0x000fe40003f06070 */
[----:B------:R-:W-:Y:S02]  /*e1b0*/  PRMT R6, R36, 0x9910, RZ ;  /* 0x0000991024067816 */ /* 0x000fe400000000ff */
[----:B------:R-:W-:Y:S02]  /*e1c0*/  PRMT R5, R8, 0xbb32, RZ ;  /* 0x0000bb3208057816 */ /* 0x000fe400000000ff */
[----:B------:R-:W-:Y:S02]  /*e1d0*/  @P1 SEL R39, RZ, 0xffffffff, !P3 ;  /* 0xffffffffff271807 */ /* 0x000fe40005800000 */
[----:B------:R-:W-:Y:S02]  /*e1e0*/  ISETP.NE.AND P3, PT, R38, R9, PT ;  /* 0x000000092600720c */ /* 0x000fe40003f65270 */
[----:B------:R-:W-:-:S02]  /*e1f0*/  ISETP.GE.AND.EX P0, PT, R20, RZ, PT, P0 ;  /* 0x000000ff1400720c */ /* 0x000fc40003f06300 */
[----:B------:R-:W-:Y:S02]  /*e200*/  @P5 SEL R41, RZ, 0xffffffff, !P6 ;  /* 0xffffffffff295807 */ /* 0x000fe40007000000 */
[----:B------:R-:W-:Y:S02]  /*e210*/  ISETP.NE.AND P5, PT, R6, R5, PT ;  /* 0x000000050600720c */ /* 0x000fe40003fa5270 */
[----:B------:R-:W-:Y:S01]  /*e220*/  ISETP.GT.AND P1, PT, R38, R9, PT ;  /* 0x000000092600720c */ /* 0x000fe20003f24270 */
[----:B------:R-:W-:Y:S01]  /*e230*/  IMAD.IADD R38, R46, 0x1, R37 ;  /* 0x000000012e267824 */ /* 0x000fe200078e0225 */
[----:B------:R-:W-:Y:S02]  /*e240*/  SEL R9, RZ, 0xffffffff, P0 ;  /* 0xffffffffff097807 */ /* 0x000fe40000000000 */
[----:B------:R-:W-:Y:S02]  /*e250*/  ISETP.GE.U32.AND P0, PT, R30, R44, PT ;  /* 0x0000002c1e00720c */ /* 0x000fe40003f06070 */
[----:B------:R-:W-:Y:S01]  /*e260*/  ISETP.GT.AND P6, PT, R6, R5, PT ;  /* 0x000000050600720c */ /* 0x000fe20003fc4270 */
[----:B------:R-:W-:Y:S01]  /*e270*/  IMAD R6, R37, 0x3, R38 ;  /* 0x0000000325067824 */ /* 0x000fe200078e0226 */
[----:B------:R-:W-:-:S02]  /*e280*/  ISETP.GE.AND.EX P0, PT, R21, RZ, PT, P0 ;  /* 0x000000ff1500720c */ /* 0x000fc40003f06300 */
[----:B-----5:R-:W-:Y:S02]  /*e290*/  PRMT R47, R4, 0xbb32, RZ ;  /* 0x0000bb32042f7816 */ /* 0x020fe400000000ff */
[----:B------:R-:W-:Y:S02]  /*e2a0*/  @P3 SEL R9, RZ, 0xffffffff, !P1 ;  /* 0xffffffffff093807 */ /* 0x000fe40004800000 */
[-C--:B------:R-:W-:Y:S02]  /*e2b0*/  ISETP.GE.U32.AND P3, PT, R3, R46.reuse, PT ;  /* 0x0000002e0300720c */ /* 0x080fe40003f66070 */
[----:B------:R-:W-:Y:S02]  /*e2c0*/  SEL R45, RZ, 0xffffffff, P0 ;  /* 0xffffffffff2d7807 */ /* 0x000fe40000000000 */
[----:B------:R-:W-:Y:S02]  /*e2d0*/  @P5 SEL R45, RZ, 0xffffffff, !P6 ;  /* 0xffffffffff2d5807 */ /* 0x000fe40007000000 */
[----:B------:R-:W-:-:S02]  /*e2e0*/  ISETP.GE.U32.AND P1, PT, R28, R46, PT ;  /* 0x0000002e1c00720c */ /* 0x000fc40003f26070 */
[----:B------:R-:W-:Y:S02]  /*e2f0*/  ISETP.NE.AND P5, PT, R50, R47, PT ;  /* 0x0000002f3200720c */ /* 0x000fe40003fa5270 */
[----:B------:R-:W-:Y:S02]  /*e300*/  PRMT R5, R4, 0x9910, RZ ;  /* 0x0000991004057816 */ /* 0x000fe400000000ff */
[----:B------:R-:W-:Y:S02]  /*e310*/  ISETP.GE.AND.EX P3, PT, R0, RZ, PT, P3 ;  /* 0x000000ff0000720c */ /* 0x000fe40003f66330 */
[----:B------:R-:W-:Y:S02]  /*e320*/  ISETP.GE.AND.EX P1, PT, R12, RZ, PT, P1 ;  /* 0x000000ff0c00720c */ /* 0x000fe40003f26310 */
[----:B------:R-:W-:Y:S02]  /*e330*/  ISETP.NE.AND P0, PT, R48, R5, PT ;  /* 0x000000053000720c */ /* 0x000fe40003f05270 */
[----:B------:R-:W-:-:S02]  /*e340*/  ISETP.GE.U32.AND P6, PT, R6, R43, PT ;  /* 0x0000002b0600720c */ /* 0x000fc40003fc6070 */
[----:B------:R-:W-:Y:S02]  /*e350*/  SEL R6, RZ, 0xffffffff, P3 ;  /* 0xffffffffff067807 */ /* 0x000fe40001800000 */
[----:B------:R-:W-:Y:S02]  /*e360*/  ISETP.GT.AND P3, PT, R48, R5, PT ;  /* 0x000000053000720c */ /* 0x000fe40003f64270 */
[----:B------:R-:W-:Y:S02]  /*e370*/  SEL R5, RZ, 0xffffffff, P1 ;  /* 0xffffffffff057807 */ /* 0x000fe40000800000 */
[----:B------:R-:W-:Y:S02]  /*e380*/  ISETP.GT.AND P1, PT, R50, R47, PT ;  /* 0x0000002f3200720c */ /* 0x000fe40003f24270 */
[----:B------:R-:W-:Y:S02]  /*e390*/  SEL R14, R14, RZ, !P2 ;  /* 0x000000ff0e0e7207 */ /* 0x000fe40005000000 */
[----:B------:R-:W-:-:S02]  /*e3a0*/  @P5 SEL R5, RZ, 0xffffffff, !P1 ;  /* 0xffffffffff055807 */ /* 0x000fc40004800000 */
[----:B------:R-:W-:Y:S02]  /*e3b0*/  @P0 SEL R6, RZ, 0xffffffff, !P3 ;  /* 0xffffffffff060807 */ /* 0x000fe40005800000 */
[----:B------:R-:W-:Y:S02]  /*e3c0*/  LOP3.LUT R5, R5, 0x1, RZ, 0xc0, !PT ;  /* 0x0000000105057812 */ /* 0x000fe400078ec0ff */
[----:B------:R-:W-:Y:S02]  /*e3d0*/  LOP3.LUT R39, R39, 0x1, RZ, 0xc0, !PT ;  /* 0x0000000127277812 */ /* 0x000fe400078ec0ff */
[----:B------:R-:W-:Y:S02]  /*e3e0*/  ISETP.NE.U32.AND P2, PT, R5, 0x1, PT ;  /* 0x000000010500780c */ /* 0x000fe40003f45070 */
[----:B------:R-:W-:Y:S02]  /*e3f0*/  LOP3.LUT R41, R41, 0x1, RZ, 0xc0, !PT ;  /* 0x0000000129297812 */ /* 0x000fe400078ec0ff */
[----:B------:R-:W-:-:S02]  /*e400*/  LOP3.LUT R45, R45, 0x1, RZ, 0xc0, !PT ;  /* 0x000000012d2d7812 */ /* 0x000fc400078ec0ff */
[----:B------:R-:W-:Y:S02]  /*e410*/  LOP3.LUT R9, R9, 0x1, RZ, 0xc0, !PT ;  /* 0x0000000109097812 */ /* 0x000fe400078ec0ff */
[----:B------:R-:W-:Y:S02]  /*e420*/  LOP3.LUT R6, R6, 0x1, RZ, 0xc0, !PT ;  /* 0x0000000106067812 */ /* 0x000fe400078ec0ff */
[----:B------:R-:W-:Y:S02]  /*e430*/  PRMT R5, R4, 0x7632, R5 ;  /* 0x0000763204057816 */ /* 0x000fe40000000005 */
[----:B------:R-:W-:Y:S02]  /*e440*/  ISETP.NE.U32.AND P0, PT, R39, 0x1, PT ;  /* 0x000000012700780c */ /* 0x000fe40003f05070 */
[----:B------:R-:W-:Y:S02]  /*e450*/  SEL R31, R31, R42, !P4 ;  /* 0x0000002a1f1f7207 */ /* 0x000fe40006000000 */
[----:B------:R-:W-:-:S02]  /*e460*/  SEL R13, R13, RZ, !P4 ;  /* 0x000000ff0d0d7207 */ /* 0x000fc40006000000 */
[----:B------:R-:W-:Y:S02]  /*e470*/  ISETP.NE.U32.AND P3, PT, R41, 0x1, PT ;  /* 0x000000012900780c */ /* 0x000fe40003f65070 */
[----:B------:R-:W-:Y:S02]  /*e480*/  ISETP.NE.U32.AND P1, PT, R45, 0x1, PT ;  /* 0x000000012d00780c */ /* 0x000fe40003f25070 */
[----:B------:R-:W-:Y:S02]  /*e490*/  PRMT R48, R7, 0x7632, R48 ;  /* 0x0000763207307816 */ /* 0x000fe40000000030 */
[----:B------:R-:W-:Y:S02]  /*e4a0*/  PRMT R39, R8, 0x7632, R39 ;  /* 0x0000763208277816 */ /* 0x000fe40000000027 */
[----:B------:R-:W-:Y:S02]  /*e4b0*/  ISETP.NE.U32.AND P5, PT, R9, 0x1, PT ;  /* 0x000000010900780c */ /* 0x000fe40003fa5070 */
[----:B------:R-:W-:-:S02]  /*e4c0*/  ISETP.NE.U32.AND P4, PT, R6, 0x1, PT ;  /* 0x000000010600780c */ /* 0x000fc40003f85070 */
[----:B------:R-:W-:Y:S02]  /*e4d0*/  SEL R5, R10, R5, !P2 ;  /* 0x000000050a057207 */ /* 0x000fe40005000000 */
[-C--:B------:R-:W-:Y:S02]  /*e4e0*/  SEL R27, R27, R40.reuse, !P0 ;  /* 0x000000281b1b7207 */ /* 0x080fe40004000000 */
[----:B------:R-:W-:Y:S02]  /*e4f0*/  SEL R26, R26, R40, !P3 ;  /* 0x000000281a1a7207 */ /* 0x000fe40005800000 */
[----:B------:R-:W-:Y:S02]  /*e500*/  SEL R33, R33, R48, !P3 ;  /* 0x0000003021217207 */ /* 0x000fe40005800000 */
[----:B------:R-:W-:Y:S02]  /*e510*/  SEL R36, R36, R39, !P1 ;  /* 0x0000002724247207 */ /* 0x000fe40004800000 */
[----:B------:R-:W-:-:S02]  /*e520*/  SEL R29, R29, R44, !P5 ;  /* 0x0000002c1d1d7207 */ /* 0x000fc40006800000 */
[----:B------:R-:W-:Y:S02]  /*e530*/  SEL R30, R30, R44, !P1 ;  /* 0x0000002c1e1e7207 */ /* 0x000fe40004800000 */
[-C--:B------:R-:W-:Y:S02]  /*e540*/  SEL R3, R3, R46.reuse, !P4 ;  /* 0x0000002e03037207 */ /* 0x080fe40006000000 */
[----:B------:R-:W-:Y:S02]  /*e550*/  SEL R28, R28, R46, !P2 ;  /* 0x0000002e1c1c7207 */ /* 0x000fe40005000000 */
[----:B------:R-:W-:Y:S02]  /*e560*/  SEL R34, R34, R7, !P0 ;  /* 0x0000000722227207 */ /* 0x000fe40004000000 */
[----:B------:R-:W-:Y:S02]  /*e570*/  SEL R16, R16, RZ, !P0 ;  /* 0x000000ff10107207 */ /* 0x000fe40004000000 */
[----:B------:R-:W-:-:S02]  /*e580*/  SEL R15, R15, RZ, !P3 ;  /* 0x000000ff0f0f7207 */ /* 0x000fc40005800000 */
[----:B------:R-:W-:Y:S02]  /*e590*/  SEL R35, R35, R8, !P5 ;  /* 0x0000000823237207 */ /* 0x000fe40006800000 */
[----:B------:R-:W-:Y:S02]  /*e5a0*/  SEL R20, R20, RZ, !P5 ;  /* 0x000000ff14147207 */ /* 0x000fe40006800000 */
[----:B------:R-:W-:Y:S02]  /*e5b0*/  SEL R21, R21, RZ, !P1 ;  /* 0x000000ff15157207 */ /* 0x000fe40004800000 */
[----:B------:R-:W-:Y:S02]  /*e5c0*/  SEL R11, R11, R4, !P4 ;  /* 0x000000040b0b7207 */ /* 0x000fe40006000000 */
[----:B------:R-:W-:Y:S02]  /*e5d0*/  SEL R0, R0, RZ, !P4 ;  /* 0x000000ff00007207 */ /* 0x000fe40006000000 */
[----:B------:R-:W-:-:S02]  /*e5e0*/  SEL R12, R12, RZ, !P2 ;  /* 0x000000ff0c0c7207 */ /* 0x000fc40005000000 */
[----:B------:R-:W-:Y:S01]  /*e5f0*/  PRMT R10, R5, 0x7610, R10 ;  /* 0x00007610050a7816 */ /* 0x000fe2000000000a */
[----:B------:R-:W-:Y:S06]  /*e600*/  @!P6 BRA `(.L_x_2669) ;  /* 0xfffffff400fce947 */ /* 0x000fec000383ffff */
[----:B------:R-:W-:Y:S05]  /*e610*/  BSYNC B1 ;  /* 0x0000000000017941 */ /* 0x000fea0003800000 */
.L_x_2668:
[C---:B------:R-:W-:Y:S02]  /*e620*/  PRMT R40, R42.reuse, 0x7610, R40 ;  /* 0x000076102a287816 */ /* 0x040fe40000000028 */
[----:B------:R-:W-:Y:S02]  /*e630*/  PRMT R9, R42, 0x7632, R9 ;  /* 0x000076322a097816 */ /* 0x000fe40000000009 */
[C---:B------:R-:W-:Y:S02]  /*e640*/  PRMT R39, R7.reuse, 0x7610, R39 ;  /* 0x0000761007277816 */ /* 0x040fe40000000027 */
[----:B------:R-:W-:Y:S02]  /*e650*/  PRMT R42, R7, 0x7632, R42 ;  /* 0x00007632072a7816 */ /* 0x000fe4000000002a */
[----:B------:R-:W-:Y:S02]  /*e660*/  PRMT R41, R8, 0x7632, R41 ;  /* 0x0000763208297816 */ /* 0x000fe40000000029 */
[----:B------:R-:W-:-:S02]  /*e670*/  PRMT R6, R4, 0x7610, R6 ;  /* 0x0000761004067816 */ /* 0x000fc40000000006 */
[----:B------:R-:W-:-:S07]  /*e680*/  PRMT R7, R4, 0x7632, R7 ;  /* 0x0000763204077816 */ /* 0x000fce0000000007 */
.L_x_2667:
[----:B------:R-:W-:Y:S05]  /*e690*/  BSYNC B0 ;  /* 0x0000000000007941 */ /* 0x000fea0003800000 */
.L_x_2666:
[----:B------:R-:W-:Y:S01]  /*e6a0*/  ISETP.GE.U32.AND P1, PT, R38, R43, PT ;  /* 0x0000002b2600720c */ /* 0x000fe20003f26070 */
[----:B------:R-:W-:-:S12]  /*e6b0*/  BSSY B0, `(.L_x_2670) ;  /* 0x000001e000007945 */ /* 0x000fd80003800000 */
[----:B------:R-:W-:Y:S05]  /*e6c0*/  @P1 BRA `(.L_x_2671) ;  /* 0x0000000000701947 */ /* 0x000fea0003800000 */
        /* <DEDUP_REMOVED lines=16> */
[----:B------:R-:W-:Y:S01]  /*e7d0*/  IMAD.IADD R4, R44, 0x1, R37 ;  /* 0x000000012c047824 */ /* 0x000fe200078e0225 */
[----:B------:R-:W-:-:S04]  /*e7e0*/  SHF.R.U32.HI R5, RZ, 0x1, R44 ;  /* 0x00000001ff057819 */ /* 0x000fc8000001162c */
[----:B------:R-:W-:-:S13]  /*e7f0*/  ISETP.GE.U32.AND P0, PT, R4, R43, PT ;  /* 0x0000002b0400720c */ /* 0x000fda0003f06070 */
[----:B------:R-:W-:Y:S01]  /*e800*/  @!P0 SHF.R.U32.HI R41, RZ, 0x1, R4 ;  /* 0x00000001ff298819 */ /* 0x000fe20000011604 */
[----:B------:R-:W-:-:S04]  /*e810*/  IMAD.WIDE.U32 R4, R5, 0x4, R18 ;  /* 0x0000000405047825 */ /* 0x000fc800078e0012 */
[----:B------:R-:W-:Y:S02]  /*e820*/  @!P0 IMAD.WIDE.U32 R18, R41, 0x4, R18 ;  /* 0x0000000429128825 */ /* 0x000fe400078e0012 */
[----:B------:R-:W2:Y:S04]  /*e830*/  LDG.E R4, desc[UR60][R4.64] ;  /* 0x0000003c04047981 */ /* 0x000ea8000c1e1900 */
[----:B------:R-:W3:Y:S01]  /*e840*/  @!P0 LDG.E R18, desc[UR60][R18.64] ;  /* 0x0000003c12128981 */ /* 0x000ee2000c1e1900 */
[C---:B--2---:R-:W-:Y:S02]  /*e850*/  PRMT R8, R4.reuse, 0x7610, R8 ;  /* 0x0000761004087816 */ /* 0x044fe40000000008 */
[----:B------:R-:W-:Y:S02]  /*e860*/  PRMT R41, R4, 0x7632, R41 ;  /* 0x0000763204297816 */ /* 0x000fe40000000029 */
[----:B---3--:R-:W-:-:S02]  /*e870*/  @!P0 PRMT R6, R18, 0x7610, R6 ;  /* 0x0000761012068816 */ /* 0x008fc40000000006 */
[----:B------:R-:W-:-:S07]  /*e880*/  @!P0 PRMT R7, R18, 0x7632, R7 ;  /* 0x0000763212078816 */ /* 0x000fce0000000007 */
.L_x_2671:
[----:B------:R-:W-:Y:S05]  /*e890*/  BSYNC B0 ;  /* 0x0000000000007941 */ /* 0x000fea0003800000 */
.L_x_2670:
[----:B------:R-:W-:Y:S04]  /*e8a0*/  BSSY B0, `(.L_x_2672) ;  /* 0x0000073000007945 */ /* 0x000fe80003800000 */
[----:B------:R-:W-:Y:S05]  /*e8b0*/  @P1 BRA `(.L_x_2673) ;  /* 0x0000000400c41947 */ /* 0x000fea0003800000 */
        /* <DEDUP_REMOVED lines=113> */
.L_x_2673:
[----:B------:R-:W-:Y:S05]  /*efd0*/  BSYNC B0 ;  /* 0x0000000000007941 */ /* 0x000fea0003800000 */
.L_x_2672:
        /* <DEDUP_REMOVED lines=9> */
[----:B------:R-:W-:Y:S02]  /*f070*/  ISETP.GE.AND.EX P1, PT, R14, R15, PT, P1 ;  /* 0x0000000f0e00720c */ /* 0x000fe40003f26310 */
[----:B------:R-:W-:Y:S02]  /*f080*/  ISETP.GT.AND P5, PT, R5, R4, PT ;  /* 0x000000040500720c */ /* 0x000fe40003fa4270 */
[----:B------:R-:W-:-:S02]  /*f090*/  ISETP.GE.AND.EX P0, PT, R13, R16, PT, P0 ;  /* 0x000000100d00720c */ /* 0x000fc40003f06300 */
[----:B------:R-:W-:Y:S02]  /*f0a0*/  SEL R5, RZ, 0xffffffff, !P4 ;  /* 0xffffffffff057807 */ /* 0x000fe40006000000 */
[----:B------:R-:W-:Y:S02]  /*f0b0*/  @!P3 SEL R5, RZ, 0xffffffff, P1 ;  /* 0xffffffffff05b807 */ /* 0x000fe40000800000 */
[----:B------:R-:W-:Y:S02]  /*f0c0*/  SEL R4, RZ, 0xffffffff, !P5 ;  /* 0xffffffffff047807 */ /* 0x000fe40006800000 */
        /* <DEDUP_REMOVED lines=12> */
[----:B------:R-:W-:Y:S02]  /*f190*/  SEL R7, R25, R26, !P1 ;  /* 0x0000001a19077207 */ /* 0x000fe40004800000 */
[----:B------:R-:W-:Y:S02]  /*f1a0*/  ISETP.NE.AND P2, PT, R4, R9, PT ;  /* 0x000000090400720c */ /* 0x000fe40003f45270 */
[----:B------:R-:W-:-:S02]  /*f1b0*/  SEL R6, R24, R27, !P0 ;  /* 0x0000001b18067207 */ /* 0x000fc40004000000 */
[----:B------:R-:W-:Y:S02]  /*f1c0*/  SEL R14, R14, R15, !P1 ;  /* 0x0000000f0e0e7207 */ /* 0x000fe40004800000 */
[----:B------:R-:W-:Y:S02]  /*f1d0*/  ISETP.GE.U32.AND P1, PT, R7, R30, PT ;  /* 0x0000001e0700720c */ /* 0x000fe40003f26070 */
[----:B------:R-:W-:Y:S02]  /*f1e0*/  SEL R13, R13, R16, !P0 ;  /* 0x000000100d0d7207 */ /* 0x000fe40004000000 */
[----:B------:R-:W-:Y:S02]  /*f1f0*/  ISETP.GE.U32.AND P0, PT, R6, R29, PT ;  /* 0x0000001d0600720c */ /* 0x000fe40003f06070 */
[----:B------:R-:W-:Y:S02]  /*f200*/  ISETP.GT.AND P5, PT, R5, R8, PT ;  /* 0x000000080500720c */ /* 0x000fe40003fa4270 */
[----:B------:R-:W-:-:S02]  /*f210*/  ISETP.GE.AND.EX P1, PT, R14, R21, PT, P1 ;  /* 0x000000150e00720c */ /* 0x000fc40003f26310 */
[----:B------:R-:W-:Y:S02]  /*f220*/  ISETP.GT.AND P4, PT, R4, R9, PT ;  /* 0x000000090400720c */ /* 0x000fe40003f84270 */
[----:B------:R-:W-:Y:S02]  /*f230*/  ISETP.GE.AND.EX P0, PT, R13, R20, PT, P0 ;  /* 0x000000140d00720c */ /* 0x000fe40003f06300 */
[----:B------:R-:W-:Y:S02]  /*f240*/  SEL R5, RZ, 0xffffffff, !P5 ;  /* 0xffffffffff057807 */ /* 0x000fe40006800000 */
[----:B------:R-:W-:Y:S02]  /*f250*/  @!P3 SEL R5, RZ, 0xffffffff, P1 ;  /* 0xffffffffff05b807 */ /* 0x000fe40000800000 */
[----:B------:R-:W-:Y:S02]  /*f260*/  SEL R4, RZ, 0xffffffff, !P4 ;  /* 0xffffffffff047807 */ /* 0x000fe40006000000 */
        /* <DEDUP_REMOVED lines=18> */
[----:B------:R-:W-:-:S02]  /*f390*/  ISETP.GE.U32.AND P0, PT, R6, R3, PT ;  /* 0x000000030600720c */ /* 0x000fc40003f06070 */
[----:B------:R-:W-:Y:S02]  /*f3a0*/  ISETP.GT.AND P5, PT, R5, R8, PT ;  /* 0x000000080500720c */ /* 0x000fe40003fa4270 */
[----:B------:R-:W-:Y:S02]  /*f3b0*/  ISETP.GE.AND.EX P1, PT, R21, R12, PT, P1 ;  /* 0x0000000c1500720c */ /* 0x000fe40003f26310 */
[----:B------:R-:W-:Y:S02]  /*f3c0*/  ISETP.GT.AND P4, PT, R4, R9, PT ;  /* 0x000000090400720c */ /* 0x000fe40003f84270 */
[----:B------:R-:W-:Y:S02]  /*f3d0*/  ISETP.GE.AND.EX P0, PT, R35, R0, PT, P0 ;  /* 0x000000002300720c */ /* 0x000fe40003f06300 */
[----:B------:R-:W-:Y:S02]  /*f3e0*/  SEL R5, RZ, 0xffffffff, !P5 ;  /* 0xffffffffff057807 */ /* 0x000fe40006800000 */
        /* <DEDUP_REMOVED lines=13> */
[----:B------:R-:W-:-:S07]  /*f4c0*/  PRMT R3, R10, 0x7610, R3 ;  /* 0x000076100a037816 */ /* 0x000fce0000000003 */
.L_x_2624:
[----:B------:R-:W-:Y:S05]  /*f4d0*/  BSYNC B6 ;  /* 0x0000000000067941 */ /* 0x000fea0003800000 */
.L_x_2623:
        /* <DEDUP_REMOVED lines=10> */
[----:B------:R-:W-:Y:S01]  /*f580*/  IMAD R13, R0, 0x20, R11 ;  /* 0x00000020000d7824 */ /* 0x000fe200078e020b */
[----:B---3--:R-:W-:-:S04]  /*f590*/  SHF.R.U32.HI R0, RZ, 0x1, R20 ;  /* 0x00000001ff007819 */ /* 0x008fc80000011614 */
[----:B------:R1:W-:Y:S01]  /*f5a0*/  STS.64 [R13+0x8], R34 ;  /* 0x000008220d007388 */ /* 0x0003e20000000a00 */
[----:B------:R-:W-:-:S03]  /*f5b0*/  ISETP.NE.AND P0, PT, R0, RZ, PT ;  /* 0x000000ff0000720c */ /* 0x000fc60003f05270 */
[----:B------:R1:W-:Y:S04]  /*f5c0*/  STS.64 [R13+0x18], R28 ;  /* 0x0000181c0d007388 */ /* 0x0003e80000000a00 */
[----:B------:R1:W-:Y:S04]  /*f5d0*/  STS.U16 [R13], R7 ;  /* 0x000000070d007388 */ /* 0x0003e80000000400 */
[----:B------:R1:W-:Y:S02]  /*f5e0*/  STS.U16 [R13+0x10], R3 ;  /* 0x000010030d007388 */ /* 0x0003e40000000400 */
[----:B------:R-:W-:Y:S05]  /*f5f0*/  @!P0 BRA `(.L_x_2674) ;  /* 0x0000000000c88947 */ /* 0x000fea0003800000 */
.L_x_2677:
[--C-:B------:R-:W-:Y:S01]  /*f600*/  IMAD.IADD R5, R2, 0x1, R0.reuse ;  /* 0x0000000102057824 */ /* 0x100fe200078e0200 */
[----:B------:R-:W-:Y:S05]  /*f610*/  WARPSYNC.ALL ;  /* 0x0000000000007948 */ /* 0x000fea0003800000 */
[----:B------:R-:W-:Y:S01]  /*f620*/  BAR.SYNC.DEFER_BLOCKING 0x0 ;  /* 0x0000000000007b1d */ /* 0x000fe20000010000 */
[----:B------:R-:W-:Y:S02]  /*f630*/  ISETP.GE.U32.AND P0, PT, R5, R20, PT ;  /* 0x000000140500720c */ /* 0x000fe40003f06070 */
[----:B------:R-:W-:Y:S02]  /*f640*/  ISETP.GT.AND P2, PT, R0, 0x1, PT ;  /* 0x000000010000780c */ /* 0x000fe40003f44270 */
[----:B------:R-:W-:Y:S01]  /*f650*/  ISETP.GE.U32.OR P0, PT, R2, R0, P0 ;  /* 0x000000000200720c */ /* 0x000fe20000706470 */
[----:B------:R-:W-:Y:S01]  /*f660*/  BSSY B0, `(.L_x_2675) ;  /* 0x0000029000007945 */ /* 0x000fe20003800000 */
[----:B------:R-:W-:-:S11]  /*f670*/  SHF.R.S32.HI R14, RZ, 0x1, R0 ;  /* 0x00000001ff0e7819 */ /* 0x000fd60000011400 */
[----:B--2---:R-:W-:Y:S05]  /*f680*/  @P0 BRA `(.L_x_2676) ;  /* 0x0000000000980947 */ /* 0x004fea0003800000 */
[----:B------:R-:W-:Y:S01]  /*f690*/  IMAD R0, R5, R18, R17 ;  /* 0x0000001205007224 */ /* 0x000fe200078e0211 */
[----:B------:R-:W-:Y:S02]  /*f6a0*/  PRMT R15, R7, 0x9910, RZ ;  /* 0x00009910070f7816 */ /* 0x000fe400000000ff */
[----:B------:R-:W-:Y:S01]  /*f6b0*/  PRMT R19, R3, 0x9910, RZ ;  /* 0x0000991003137816 */ /* 0x000fe200000000ff */
[----:B------:R-:W-:-:S05]  /*f6c0*/  IMAD R0, R0, 0x20, R11 ;  /* 0x0000002000007824 */ /* 0x000fca00078e020b */
[----:B------:R-:W2:Y:S04]  /*f6d0*/  LDS.U16 R6, [R0] ;  /* 0x0000000000067984 */ /* 0x000ea80000000400 */
[----:B------:R-:W3:Y:S04]  /*f6e0*/  LDS.U16 R10, [R0+0x10] ;  /* 0x00001000000a7984 */ /* 0x000ee80000000400 */
[----:B------:R-:W4:Y:S04]  /*f6f0*/  LDS.64 R4, [R0+0x8] ;  /* 0x0000080000047984 */ /* 0x000f280000000a00 */
[----:B------:R-:W5:Y:S01]  /*f700*/  LDS.64 R8, [R0+0x18] ;  /* 0x0000180000087984 */ /* 0x000f620000000a00 */
[----:B--2---:R-:W-:-:S02]  /*f710*/  PRMT R12, R6, 0x9910, RZ ;  /* 0x00009910060c7816 */ /* 0x004fc400000000ff */
[----:B---3--:R-:W-:Y:S02]  /*f720*/  PRMT R16, R10, 0x9910, RZ ;  /* 0x000099100a107816 */ /* 0x008fe400000000ff */
[----:B------:R-:W-:Y:S02]  /*f730*/  ISETP.NE.AND P4, PT, R15, R12, PT ;  /* 0x0000000c0f00720c */ /* 0x000fe40003f85270 */
[----:B------:R-:W-:Y:S02]  /*f740*/  ISETP.NE.AND P3, PT, R19, R16, PT ;  /* 0x000000101300720c */ /* 0x000fe40003f65270 */
[----:B----4-:R-:W-:Y:S02]  /*f750*/  ISETP.GE.U32.AND P0, PT, R34, R4, PT ;  /* 0x000000042200720c */ /* 0x010fe40003f06070 */
[----:B-----5:R-:W-:Y:S02]  /*f760*/  ISETP.GE.U32.AND P1, PT, R28, R8, PT ;  /* 0x000000081c00720c */ /* 0x020fe40003f26070 */
[----:B------:R-:W-:-:S02]  /*f770*/  ISETP.GT.AND P6, PT, R15, R12, PT ;  /* 0x0000000c0f00720c */ /* 0x000fc40003fc4270 */
[----:B------:R-:W-:Y:S02]  /*f780*/  ISETP.GT.AND P5, PT, R19, R16, PT ;  /* 0x000000101300720c */ /* 0x000fe40003fa4270 */
[----:B------:R-:W-:Y:S02]  /*f790*/  ISETP.GE.AND.EX P0, PT, R35, R5, PT, P0 ;  /* 0x000000052300720c */ /* 0x000fe40003f06300 */
[----:B------:R-:W-:Y:S02]  /*f7a0*/  ISETP.GE.AND.EX P1, PT, R29, R9, PT, P1 ;  /* 0x000000091d00720c */ /* 0x000fe40003f26310 */
[----:B------:R-:W-:Y:S02]  /*f7b0*/  SEL R0, RZ, 0xffffffff, !P6 ;  /* 0xffffffffff007807 */ /* 0x000fe40007000000 */
[----:B------:R-:W-:Y:S02]  /*f7c0*/  SEL R12, RZ, 0xffffffff, !P5 ;  /* 0xffffffffff0c7807 */ /* 0x000fe40006800000 */
[----:B------:R-:W-:-:S02]  /*f7d0*/  @!P4 SEL R0, RZ, 0xffffffff, P0 ;  /* 0xffffffffff00c807 */ /* 0x000fc40000000000 */
[----:B------:R-:W-:Y:S02]  /*f7e0*/  @!P3 SEL R12, RZ, 0xffffffff, P1 ;  /* 0xffffffffff0cb807 */ /* 0x000fe40000800000 */
[----:B------:R-:W-:Y:S02]  /*f7f0*/  LOP3.LUT R0, R0, 0x1, RZ, 0xc0, !PT ;  /* 0x0000000100007812 */ /* 0x000fe400078ec0ff */
[----:B------:R-:W-:Y:S02]  /*f800*/  LOP3.LUT R12, R12, 0x1, RZ, 0xc0, !PT ;  /* 0x000000010c0c7812 */ /* 0x000fe400078ec0ff */
[----:B------:R-:W-:Y:S02]  /*f810*/  ISETP.NE.U32.AND P0, PT, R0, 0x1, PT ;  /* 0x000000010000780c */ /* 0x000fe40003f05070 */
[----:B------:R-:W-:Y:S02]  /*f820*/  ISETP.NE.U32.AND P1, PT, R12, 0x1, PT ;  /* 0x000000010c00780c */ /* 0x000fe40003f25070 */
[----:B-1----:R-:W-:-:S02]  /*f830*/  SEL R34, R34, R4, !P0 ;  /* 0x0000000422227207 */ /* 0x002fc40004000000 */
[----:B------:R-:W-:Y:S02]  /*f840*/  SEL R35, R35, R5, !P0 ;  /* 0x0000000523237207 */ /* 0x000fe40004000000 */
[----:B------:R-:W-:Y:S02]  /*f850*/  SEL R28, R28, R8, !P1 ;  /* 0x000000081c1c7207 */ /* 0x000fe40004800000 */
[----:B------:R-:W-:Y:S01]  /*f860*/  SEL R29, R29, R9, !P1 ;  /* 0x000000091d1d7207 */ /* 0x000fe20004800000 */
[----:B------:R2:W-:Y:S01]  /*f870*/  STS.64 [R13+0x8], R34 ;  /* 0x000008220d007388 */ /* 0x0005e20000000a00 */
[----:B------:R-:W-:Y:S02]  /*f880*/  SEL R6, R7, R6, !P0 ;  /* 0x0000000607067207 */ /* 0x000fe40004000000 */
[----:B------:R-:W-:Y:S01]  /*f890*/  SEL R10, R3, R10, !P1 ;  /* 0x0000000a030a7207 */ /* 0x000fe20004800000 */
[----:B------:R2:W-:Y:S01]  /*f8a0*/  STS.64 [R13+0x18], R28 ;  /* 0x0000181c0d007388 */ /* 0x0005e20000000a00 */
[----:B------:R-:W-:-:S02]  /*f8b0*/  PRMT R7, R6, 0x7610, R7 ;  /* 0x0000761006077816 */ /* 0x000fc40000000007 */
[----:B------:R-:W-:Y:S01]  /*f8c0*/  PRMT R3, R10, 0x7610, R3 ;  /* 0x000076100a037816 */ /* 0x000fe20000000003 */
[----:B------:R2:W-:Y:S04]  /*f8d0*/  STS.U16 [R13], R6 ;  /* 0x000000060d007388 */ /* 0x0005e80000000400 */
[----:B------:R2:W-:Y:S02]  /*f8e0*/  STS.U16 [R13+0x10], R10 ;  /* 0x0000100a0d007388 */ /* 0x0005e40000000400 */
.L_x_2676:
[----:B------:R-:W-:Y:S05]  /*f8f0*/  BSYNC B0 ;  /* 0x0000000000007941 */ /* 0x000fea0003800000 */
.L_x_2675:
[----:B------:R-:W-:Y:S01]  /*f900*/  IMAD.MOV.U32 R0, RZ, RZ, R14 ;  /* 0x000000ffff007224 */ /* 0x000fe200078e000e */
[----:B------:R-:W-:Y:S06]  /*f910*/  @P2 BRA `(.L_x_2677) ;  /* 0xfffffffc00382947 */ /* 0x000fec000383ffff */
.L_x_2674:
[----:B------:R-:W-:Y:S02]  /*f920*/  ULDC UR4, c[0x0][0x240] ;  /* 0x0000900000047ab9 */ /* 0x000fe40000000800 */
[----:B------:R-:W-:-:S13]  /*f930*/  ISETP.NE.AND P0, PT, RZ, UR4, PT ;  /* 0x00000004ff007c0c */ /* 0x000fda000bf05270 */
[----:B------:R-:W-:Y:S05]  /*f940*/  @!P0 BRA `(.L_x_2678) ;  /* 0x0000000400b48947 */ /* 0x000fea0003800000 */
[----:B------:R-:W3:Y:S02]  /*f950*/  LDC R15, c[0x0][RZ] ;  /* 0x00000000ff0f7b82 */ /* 0x000ee40000000800 */
[----:B---3--:R-:W-:Y:S01]  /*f960*/  ISETP.GT.AND P0, PT, R15, 0x20, PT ;  /* 0x000000200f00780c */ /* 0x008fe20003f04270 */
[----:B------:R-:W-:-:S12]  /*f970*/  IMAD.MOV.U32 R0, RZ, RZ, R15 ;  /* 0x000000ffff007224 */ /* 0x000fd800078e000f */
[----:B------:R-:W-:Y:S05]  /*f980*/  @!P0 BRA `(.L_x_2679) ;  /* 0x0000000400048947 */ /* 0x000fea0003800000 */
[----:B------:R-:W3:Y:S01]  /*f990*/  S2UR UR5, SR_CgaCtaId ;  /* 0x00000000000579c3 */ /* 0x000ee20000008800 */
[----:B------:R-:W-:Y:S01]  /*f9a0*/  UMOV UR4, 0x400 ;  /* 0x0000040000047882 */ /* 0x000fe20000000000 */
[----:B------:R-:W-:Y:S01]  /*f9b0*/  IMAD R0, R2, R15, R17 ;  /* 0x0000000f02007224 */ /* 0x000fe200078e0211 */
[----:B------:R-:W-:-:S04]  /*f9c0*/  UIADD3 UR4, UR4, 0x10, URZ ;  /* 0x0000001004047890 */ /* 0x000fc8000fffe03f */
[----:B---3--:R-:W-:-:S06]  /*f9d0*/  ULEA UR4, UR5, UR4, 0x18 ;  /* 0x0000000405047291 */ /* 0x008fcc000f8ec03f */
[----:B------:R-:W-:Y:S02]  /*f9e0*/  LEA R11, R0, UR4, 0x5 ;  /* 0x00000004000b7c11 */ /* 0x000fe4000f8e28ff */
[----:B------:R-:W-:-:S03]  /*f9f0*/  LEA.HI R0, R15, R15, RZ, 0x1 ;  /* 0x0000000f0f007211 */ /* 0x000fc600078f08ff */
[----:B------:R3:W-:Y:S01]  /*fa00*/  STS.64 [R11+0x8], R34 ;  /* 0x000008220b007388 */ /* 0x0007e20000000a00 */
[----:B------:R-:W-:Y:S01]  /*fa10*/  SHF.R.S32.HI R4, RZ, 0x1, R0 ;  /* 0x00000001ff047819 */ /* 0x000fe20000011400 */
[----:B------:R-:W-:Y:S02]  /*fa20*/  IMAD.MOV.U32 R0, RZ, RZ, 0x20 ;  /* 0x00000020ff007424 */ /* 0x000fe400078e00ff */
[----:B------:R3:W-:Y:S01]  /*fa30*/  STS.64 [R11+0x18], R28 ;  /* 0x0000181c0b007388 */ /* 0x0007e20000000a00 */
[----:B------:R-:W-:-:S03]  /*fa40*/  ISETP.GE.AND P0, PT, R4, 0x20, PT ;  /* 0x000000200400780c */ /* 0x000fc60003f06270 */
[----:B------:R3:W-:Y:S04]  /*fa50*/  STS.U16 [R11], R7 ;  /* 0x000000070b007388 */ /* 0x0007e80000000400 */
[----:B------:R3:W-:Y:S06]  /*fa60*/  STS.U16 [R11+0x10], R3 ;  /* 0x000010030b007388 */ /* 0x0007ec0000000400 */
[----:B------:R-:W-:Y:S05]  /*fa70*/  @!P0 BRA `(.L_x_2679) ;  /* 0x0000000000c88947 */ /* 0x000fea0003800000 */
[----:B------:R-:W-:-:S07]  /*fa80*/  IMAD.MOV.U32 R0, RZ, RZ, R4 ;  /* 0x000000ffff007224 */ /* 0x000fce00078e0004 */
.L_x_2682:
[----:B------:R-:W-:Y:S01]  /*fa90*/  IMAD.IADD R4, R17, 0x1, R0 ;  /* 0x0000000111047824 */ /* 0x000fe200078e0200 */
[----:B------:R-:W-:Y:S05]  /*faa0*/  WARPSYNC.ALL ;  /* 0x0000000000007948 */ /* 0x000fea0003800000 */
[----:B------:R-:W-:Y:S01]  /*fab0*/  BAR.SYNC.DEFER_BLOCKING 0x0 ;  /* 0x0000000000007b1d */ /* 0x000fe20000010000 */
[----:B------:R-:W-:-:S04]  /*fac0*/  ISETP.GE.U32.AND P0, PT, R4, R15, PT ;  /* 0x0000000f0400720c */ /* 0x000fc80003f06070 */
[----:B------:R-:W-:Y:S01]  /*fad0*/  ISETP.GE.U32.OR P0, PT, R17, R0, P0 ;  /* 0x000000001100720c */ /* 0x000fe20000706470 */
[----:B------:R-:W-:-:S12]  /*fae0*/  BSSY B0, `(.L_x_2680) ;  /* 0x0000027000007945 */ /* 0x000fd80003800000 */
[----:B----4-:R-:W-:Y:S05]  /*faf0*/  @P0 BRA `(.L_x_2681) ;  /* 0x0000000000940947 */ /* 0x010fea0003800000 */
[----:B--2---:R-:W-:Y:S01]  /*fb00*/  IMAD R6, R0, 0x20, R11 ;  /* 0x0000002000067824 */ /* 0x004fe200078e020b */
[----:B------:R-:W-:Y:S02]  /*fb10*/  PRMT R16, R7, 0x9910, RZ ;  /* 0x0000991007107816 */ /* 0x000fe400000000ff */
[----:B------:R-:W-:Y:S02]  /*fb20*/  PRMT R19, R3, 0x9910, RZ ;  /* 0x0000991003137816 */ /* 0x000fe400000000ff */
[----:B------:R-:W1:Y:S04]  /*fb30*/  LDS.U16 R10, [R6] ;  /* 0x00000000060a7984 */ /* 0x000e680000000400 */
[----:B------:R-:W2:Y:S04]  /*fb40*/  LDS.U16 R12, [R6+0x10] ;  /* 0x00001000060c7984 */ /* 0x000ea80000000400 */
[----:B------:R-:W4:Y:S04]  /*fb50*/  LDS.64 R4, [R6+0x8] ;  /* 0x0000080006047984 */ /* 0x000f280000000a00 */
[----:B------:R-:W5:Y:S01]  /*fb60*/  LDS.64 R8, [R6+0x18] ;  /* 0x0000180006087984 */ /* 0x000f620000000a00 */
[----:B-1----:R-:W-:-:S02]  /*fb70*/  PRMT R13, R10, 0x9910, RZ ;  /* 0x000099100a0d7816 */ /* 0x002fc400000000ff */
[----:B--2---:R-:W-:Y:S02]  /*fb80*/  PRMT R14, R12, 0x9910, RZ ;  /* 0x000099100c0e7816 */ /* 0x004fe400000000ff */
[-C--:B------:R-:W-:Y:S02]  /*fb90*/  ISETP.NE.AND P3, PT, R16, R13.reuse, PT ;  /* 0x0000000d1000720c */ /* 0x080fe40003f65270 */
        /* <DEDUP_REMOVED lines=15> */
[----:B---3--:R-:W-:-:S02]  /*fc90*/  SEL R34, R34, R4, !P0 ;  /* 0x0000000422227207 */ /* 0x008fc40004000000 */
        /* <DEDUP_REMOVED lines=11> */
.L_x_2681:
[----:B------:R-:W-:Y:S05]  /*fd50*/  BSYNC B0 ;  /* 0x0000000000007941 */ /* 0x000fea0003800000 */
.L_x_2680:
[----:B------:R-:W-:-:S04]  /*fd60*/  SHF.R.S32.HI R0, RZ, 0x1, R0 ;  /* 0x00000001ff007819 */ /* 0x000fc80000011400 */
[----:B------:R-:W-:-:S13]  /*fd70*/  ISETP.GE.AND P0, PT, R0, 0x20, PT ;  /* 0x000000200000780c */ /* 0x000fda0003f06270 */
[----:B------:R-:W-:Y:S05]  /*fd80*/  @P0 BRA `(.L_x_2682) ;  /* 0xfffffffc00400947 */ /* 0x000fea000383ffff */
[----:B------:R-:W-:-:S07]  /*fd90*/  IMAD.MOV.U32 R0, RZ, RZ, 0x20 ;  /* 0x00000020ff007424 */ /* 0x000fce00078e00ff */
.L_x_2679:
[----:B------:R-:W-:Y:S01]  /*fda0*/  ISETP.GE.AND P0, PT, R0, 0x2, PT ;  /* 0x000000020000780c */ /* 0x000fe20003f06270 */
[----:B------:R-:W-:Y:S05]  /*fdb0*/  WARPSYNC.ALL ;  /* 0x0000000000007948 */ /* 0x000fea0003800000 */
[----:B------:R-:W-:Y:S07]  /*fdc0*/  BAR.SYNC.DEFER_BLOCKING 0x0 ;  /* 0x0000000000007b1d */ /* 0x000fee0000010000 */
[----:B------:R-:W-:Y:S05]  /*fdd0*/  @!P0 BRA `(.L_x_2678) ;  /* 0x0000000000908947 */ /* 0x000fea0003800000 */
[----:B------:R-:W-:-:S07]  /*fde0*/  IMAD.MOV.U32 R5, RZ, RZ, 0x1 ;  /* 0x00000001ff057424 */ /* 0x000fce00078e00ff */
.L_x_2683:
[----:B--2-4-:R-:W-:Y:S01]  /*fdf0*/  PRMT R10, R3, 0x9910, RZ ;  /* 0x00009910030a7816 */ /* 0x014fe200000000ff */
[----:B------:R-:W2:Y:S01]  /*fe00*/  SHFL.DOWN PT, R9, R34, R5, 0x1f ;  /* 0x08001f0522097589 */ /* 0x000ea200000e0000 */
[----:B------:R-:W-:-:S03]  /*fe10*/  PRMT R4, R7, 0x9910, RZ ;  /* 0x0000991007047816 */ /* 0x000fc600000000ff */
[----:B------:R-:W4:Y:S04]  /*fe20*/  SHFL.DOWN PT, R12, R10, R5, 0x1f ;  /* 0x08001f050a0c7589 */ /* 0x000f2800000e0000 */
[----:B------:R-:W1:Y:S04]  /*fe30*/  SHFL.DOWN PT, R6, R4, R5, 0x1f ;  /* 0x08001f0504067589 */ /* 0x000e6800000e0000 */
[----:B---3--:R-:W3:Y:S04]  /*fe40*/  SHFL.DOWN PT, R11, R28, R5, 0x1f ;  /* 0x08001f051c0b7589 */ /* 0x008ee800000e0000 */
[----:B------:R-:W5:Y:S04]  /*fe50*/  SHFL.DOWN PT, R8, R35, R5, 0x1f ;  /* 0x08001f0523087589 */ /* 0x000f6800000e0000 */
[----:B------:R0:W5:Y:S01]  /*fe60*/  SHFL.DOWN PT, R14, R29, R5, 0x1f ;  /* 0x08001f051d0e7589 */ /* 0x00016200000e0000 */
[----:B--2---:R-:W-:-:S02]  /*fe70*/  ISETP.GE.U32.AND P0, PT, R34, R9, PT ;  /* 0x000000092200720c */ /* 0x004fc40003f06070 */
[----:B----4-:R-:W-:Y:S01]  /*fe80*/  PRMT R15, R12, 0x9910, RZ ;  /* 0x000099100c0f7816 */ /* 0x010fe200000000ff */
[----:B0-----:R-:W-:Y:S01]  /*fe90*/  IMAD.SHL.U32 R5, R5, 0x2, RZ ;  /* 0x0000000205057824 */ /* 0x001fe200078e00ff */
[----:B-1----:R-:W-:Y:S02]  /*fea0*/  PRMT R13, R6, 0x9910, RZ ;  /* 0x00009910060d7816 */ /* 0x002fe400000000ff */
[----:B------:R-:W-:Y:S02]  /*feb0*/  ISETP.NE.AND P2, PT, R10, R15, PT ;  /* 0x0000000f0a00720c */ /* 0x000fe40003f45270 */
[----:B------:R-:W-:Y:S02]  /*fec0*/  ISETP.NE.AND P3, PT, R4, R13, PT ;  /* 0x0000000d0400720c */ /* 0x000fe40003f65270 */
[----:B---3--:R-:W-:Y:S02]  /*fed0*/  ISETP.GE.U32.AND P1, PT, R28, R11, PT ;  /* 0x0000000b1c00720c */ /* 0x008fe40003f26070 */
[----:B-----5:R-:W-:-:S02]  /*fee0*/  ISETP.GE.AND.EX P0, PT, R35, R8, PT, P0 ;  /* 0x000000082300720c */ /* 0x020fc40003f06300 */
[----:B------:R-:W-:Y:S02]  /*fef0*/  ISETP.GT.AND P4, PT, R4, R13, PT ;  /* 0x0000000d0400720c */ /* 0x000fe40003f84270 */
[----:B------:R-:W-:Y:S02]  /*ff00*/  ISETP.GE.AND.EX P1, PT, R29, R14, PT, P1 ;  /* 0x0000000e1d00720c */ /* 0x000fe40003f26310 */
[----:B------:R-:W-:Y:S02]  /*ff10*/  SEL R4, RZ, 0xffffffff, P0 ;  /* 0xffffffffff047807 */ /* 0x000fe40000000000 */
[----:B------:R-:W-:Y:S02]  /*ff20*/  ISETP.GT.AND P0, PT, R10, R15, PT ;  /* 0x0000000f0a00720c */ /* 0x000fe40003f04270 */
[----:B------:R-:W-:Y:S02]  /*ff30*/  SEL R10, RZ, 0xffffffff, P1 ;  /* 0xffffffffff0a7807 */ /* 0x000fe40000800000 */
[----:B------:R-:W-:-:S02]  /*ff40*/  @P2 SEL R10, RZ, 0xffffffff, !P0 ;  /* 0xffffffffff0a2807 */ /* 0x000fc40004000000 */
[----:B------:R-:W-:Y:S02]  /*ff50*/  ISETP.GE.AND P2, PT, R5, R0, PT ;  /* 0x000000000500720c */ /* 0x000fe40003f46270 */
[----:B------:R-:W-:Y:S02]  /*ff60*/  @P3 SEL R4, RZ, 0xffffffff, !P4 ;  /* 0xffffffffff043807 */ /* 0x000fe40006000000 */
        /* <DEDUP_REMOVED lines=9> */
[----:B------:R-:W-:Y:S01]  /*10000*/  SEL R29, R29, R14, !P1 ;  /* 0x0000000e1d1d7207 */ /* 0x000fe20004800000 */
[----:B------:R-:W-:Y:S06]  /*10010*/  @!P2 BRA `(.L_x_2683) ;  /* 0xfffffffc0074a947 */ /* 0x000fec000383ffff */
.L_x_2678:
[----:B------:R-:W5:Y:S01]  /*10020*/  LDC R0, c[0x0][0x3fc] ;  /* 0x0000ff00ff007b82 */ /* 0x000f620000000800 */
[----:B------:R-:W-:Y:S02]  /*10030*/  CS2R R18, SRZ ;  /* 0x0000000000127805 */ /* 0x000fe4000001ff00 */
[----:B-----5:R-:W-:-:S13]  /*10040*/  ISETP.NE.AND P0, PT, R0, RZ, PT ;  /* 0x000000ff0000720c */ /* 0x020fda0003f05270 */
[----:B------:R-:W-:Y:S05]  /*10050*/  @!P0 BRA `(.L_x_2684) ;  /* 0x0000001000488947 */ /* 0x000fea0003800000 */
[----:B------:R-:W-:Y:S01]  /*10060*/  IMAD.MOV.U32 R4, RZ, RZ, RZ ;  /* 0x000000ffff047224 */ /* 0x000fe200078e00ff */
[----:B------:R-:W-:Y:S01]  /*10070*/  ULDC.64 UR6, c[0x0][0x400] ;  /* 0x0001000000067ab9 */ /* 0x000fe20000000a00 */
[----:B------:R-:W-:Y:S01]  /*10080*/  IMAD.MOV.U32 R5, RZ, RZ, R23 ;  /* 0x000000ffff057224 */ /* 0x000fe200078e0017 */
        /* <DEDUP_REMOVED lines=271> */
.L_x_2684:
        /* <DEDUP_REMOVED lines=275> */
.L_x_2685:
[----:B------:R-:W-:Y:S01]  /*122b0*/  ULDC.64 UR4, c[0x0][0x610] ;  /* 0x0001840000047ab9 */ /* 0x000fe20000000a00 */
[----:B------:R-:W-:Y:S02]  /*122c0*/  CS2R R4, SRZ ;  /* 0x0000000000047805 */ /* 0x000fe4000001ff00 */
[----:B------:R-:W-:Y:S01]  /*122d0*/  ISETP.NE.U32.AND P0, PT, RZ, UR4, PT ;  /* 0x00000004ff007c0c */ /* 0x000fe2000bf05070 */
[----:B------:R-:W-:-:S03]  /*122e0*/  IMAD.MOV.U32 R0, RZ, RZ, RZ ;  /* 0x000000ffff007224 */ /* 0x000fc600078e00ff */
[----:B------:R-:W-:-:S13]  /*122f0*/  ISETP.NE.AND.EX P0, PT, RZ, UR5, PT, P0 ;  /* 0x00000005ff007c0c */ /* 0x000fda000bf05300 */
[----:B------:R-:W-:Y:S05]  /*12300*/  @!P0 BRA `(.L_x_2686) ;  /* 0x0000000800348947 */ /* 0x000fea0003800000 */
[----:B------:R-:W-:Y:S01]  /*12310*/  BSSY B0, `(.L_x_2687) ;  /* 0x000002b000007945 */ /* 0x000fe20003800000 */
[----:B--2---:R-:W-:Y:S02]  /*12320*/  IMAD.MOV.U32 R6, RZ, RZ, 0x8 ;  /* 0x00000008ff067424 */ /* 0x004fe400078e00ff */
[----:B------:R-:W-:Y:S02]  /*12330*/  IMAD.MOV.U32 R8, RZ, RZ, RZ ;  /* 0x000000ffff087224 */ /* 0x000fe400078e00ff */
[----:B------:R-:W-:Y:S02]  /*12340*/  IMAD.MOV.U32 R4, RZ, RZ, 0x10 ;  /* 0x00000010ff047424 */ /* 0x000fe400078e00ff */
[----:B------:R-:W-:-:S07]  /*12350*/  IMAD.MOV.U32 R5, RZ, RZ, 0x0 ;  /* 0x00000000ff057424 */ /* 0x000fce00078e00ff */
.L_x_2691:
[----:B------:R-:W-:Y:S01]  /*12360*/  LOP3.LUT R0, R8, R5, RZ, 0xfc, !PT ;  /* 0x0000000508007212 */ /* 0x000fe200078efcff */
[----:B------:R-:W-:Y:S01]  /*12370*/  BSSY B1, `(.L_x_2688) ;  /* 0x000001f000017945 */ /* 0x000fe20003800000 */
[----:B------:R-:W-:Y:S02]  /*12380*/  IMAD.MOV.U32 R9, RZ, RZ, R5 ;  /* 0x000000ffff097224 */ /* 0x000fe400078e0005 */
[----:B------:R-:W-:Y:S01]  /*12390*/  ISETP.NE.U32.AND P0, PT, R0, RZ, PT ;  /* 0x000000ff0000720c */ /* 0x000fe20003f05070 */
[----:B------:R-:W-:-:S12]  /*123a0*/  IMAD.MOV.U32 R0, RZ, RZ, R4 ;  /* 0x000000ffff007224 */ /* 0x000fd800078e0004 */
[----:B------:R-:W-:Y:S05]  /*123b0*/  @!P0 BRA `(.L_x_2689) ;  /* 0x00000000001c8947 */ /* 0x000fea0003800000 */
[----:B---34-:R-:W-:Y:S02]  /*123c0*/  IMAD.MOV.U32 R11, RZ, RZ, R5 ;  /* 0x000000ffff0b7224 */ /* 0x018fe400078e0005 */
[----:B------:R-:W-:Y:S01]  /*123d0*/  IMAD.MOV.U32 R5, RZ, RZ, R6 ;  /* 0x000000ffff057224 */ /* 0x000fe200078e0006 */
[----:B------:R-:W-:-:S07]  /*123e0*/  MOV R6, 0x12400 ;  /* 0x0001240000067802 */ /* 0x000fce0000000f00 */
[----:B01----:R-:W-:Y:S05]  /*123f0*/  CALL.REL.NOINC `($__internal_15_$__cuda_sm20_rem_u64) ;  /* 0x0000006000187944 */ /* 0x003fea0003c00000 */
[----:B------:R-:W-:Y:S02]  /*12400*/  IMAD.MOV.U32 R4, RZ, RZ, R8 ;  /* 0x000000ffff047224 */ /* 0x000fe400078e0008 */
[----:B------:R-:W-:Y:S01]  /*12410*/  IMAD.MOV.U32 R5, RZ, RZ, R11 ;  /* 0x000000ffff057224 */ /* 0x000fe200078e000b */
[----:B------:R-:W-:Y:S06]  /*12420*/  BRA `(.L_x_2690) ;  /* 0x00000000004c7947 */ /* 0x000fec0003800000 */
.L_x_2689:
[----:B------:R-:W2:Y:S01]  /*12430*/  I2F.U32.RP R5, R4 ;  /* 0x0000000400057306 */ /* 0x000ea20000209000 */
[----:B------:R-:W-:-:S07]  /*12440*/  ISETP.NE.U32.AND P1, PT, R4, RZ, PT ;  /* 0x000000ff0400720c */ /* 0x000fce0003f25070 */
[----:B--2---:R-:W4:Y:S02]  /*12450*/  MUFU.RCP R5, R5 ;  /* 0x0000000500057308 */ /* 0x004f240000001000 */
[----:B----4-:R-:W-:Y:S02]  /*12460*/  VIADD R10, R5, 0xffffffe ;  /* 0x0ffffffe050a7836 */ /* 0x010fe40000000000 */
[----:B------:R-:W-:-:S04]  /*12470*/  IMAD.MOV.U32 R5, RZ, RZ, RZ ;  /* 0x000000ffff057224 */ /* 0x000fc800078e00ff */
[----:B---3--:R2:W1:Y:S02]  /*12480*/  F2I.FTZ.U32.TRUNC.NTZ R11, R10 ;  /* 0x0000000a000b7305 */ /* 0x008464000021f000 */
[----:B--2---:R-:W-:Y:S02]  /*12490*/  IMAD.MOV.U32 R10, RZ, RZ, RZ ;  /* 0x000000ffff0a7224 */ /* 0x004fe400078e00ff */
        /* <DEDUP_REMOVED lines=12> */
.L_x_2690:
[----:B------:R-:W-:Y:S05]  /*12560*/  BSYNC B1 ;  /* 0x0000000000017941 */ /* 0x000fea0003800000 */
.L_x_2688:
[----:B------:R-:W-:Y:S01]  /*12570*/  ISETP.NE.U32.AND P0, PT, R4, RZ, PT ;  /* 0x000000ff0400720c */ /* 0x000fe20003f05070 */
[----:B------:R-:W-:Y:S02]  /*12580*/  IMAD.MOV.U32 R6, RZ, RZ, R0 ;  /* 0x000000ffff067224 */ /* 0x000fe400078e0000 */
[----:B------:R-:W-:Y:S01]  /*12590*/  IMAD.MOV.U32 R8, RZ, RZ, R9 ;  /* 0x000000ffff087224 */ /* 0x000fe200078e0009 */
[----:B------:R-:W-:-:S13]  /*125a0*/  ISETP.NE.AND.EX P0, PT, R5, RZ, PT, P0 ;  /* 0x000000ff0500720c */ /* 0x000fda0003f05300 */
[----:B------:R-:W-:Y:S05]  /*125b0*/  @P0 BRA `(.L_x_2691) ;  /* 0xfffffffc00680947 */ /* 0x000fea000383ffff */
[----:B------:R-:W-:Y:S05]  /*125c0*/  BSYNC B0 ;  /* 0x0000000000007941 */ /* 0x000fea0003800000 */
.L_x_2687:
[----:B------:R-:W-:Y:S01]  /*125d0*/  ISETP.NE.U32.AND P2, PT, R9, RZ, PT ;  /* 0x000000ff0900720c */ /* 0x000fe20003f45070 */
[----:B------:R-:W-:-:S12]  /*125e0*/  BSSY B0, `(.L_x_2692) ;  /* 0x000001c000007945 */ /* 0x000fd80003800000 */
[----:B------:R-:W-:Y:S05]  /*125f0*/  @!P2 BRA `(.L_x_2693) ;  /* 0x00000000001ca947 */ /* 0x000fea0003800000 */
[----:B------:R-:W-:Y:S01]  /*12600*/  IMAD.MOV.U32 R6, RZ, RZ, 0x10 ;  /* 0x00000010ff067424 */ /* 0x000fe200078e00ff */
[----:B------:R-:W-:Y:S01]  /*12610*/  MOV R8, 0x12640 ;  /* 0x0001264000087802 */ /* 0x000fe20000000f00 */
[----:B------:R-:W-:-:S07]  /*12620*/  IMAD.MOV.U32 R10, RZ, RZ, RZ ;  /* 0x000000ffff0a7224 */ /* 0x000fce00078e00ff */
[----:B0-----:R-:W-:Y:S05]  /*12630*/  CALL.REL.NOINC `($__internal_14_$__cuda_sm20_div_u64) ;  /* 0x0000005800707944 */ /* 0x001fea0003c00000 */
[----:B------:R-:W-:Y:S02]  /*12640*/  IMAD.MOV.U32 R4, RZ, RZ, R6 ;  /* 0x000000ffff047224 */ /* 0x000fe400078e0006 */
[----:B------:R-:W-:Y:S01]  /*12650*/  IMAD.MOV.U32 R5, RZ, RZ, R13 ;  /* 0x000000ffff057224 */ /* 0x000fe200078e000d */
[----:B------:R-:W-:Y:S06]  /*12660*/  BRA `(.L_x_2694) ;  /* 0x00000000004c7947 */ /* 0x000fec0003800000 */
.L_x_2693:
[----:B------:R-:W1:Y:S01]  /*12670*/  I2F.U32.RP R6, R0 ;  /* 0x0000000000067306 */ /* 0x000e620000209000 */
[----:B------:R-:W-:Y:S01]  /*12680*/  IMAD.MOV.U32 R4, RZ, RZ, RZ ;  /* 0x000000ffff047224 */ /* 0x000fe200078e00ff */
[----:B------:R-:W-:-:S06]  /*12690*/  ISETP.NE.U32.AND P3, PT, R0, RZ, PT ;  /* 0x000000ff0000720c */ /* 0x000fcc0003f65070 */
[----:B-1----:R-:W1:Y:S02]  /*126a0*/  MUFU.RCP R6, R6 ;  /* 0x0000000600067308 */ /* 0x002e640000001000 */
[----:B-1----:R-:W-:-:S06]  /*126b0*/  VIADD R8, R6, 0xffffffe ;  /* 0x0ffffffe06087836 */ /* 0x002fcc0000000000 */
[----:B------:R-:W1:Y:S02]  /*126c0*/  F2I.FTZ.U32.TRUNC.NTZ R5, R8 ;  /* 0x0000000800057305 */ /* 0x000e64000021f000 */
        /* <DEDUP_REMOVED lines=13> */
.L_x_2694:
[----:B------:R-:W-:Y:S05]  /*127a0*/  BSYNC B0 ;  /* 0x0000000000007941 */ /* 0x000fea0003800000 */
.L_x_2692:
[----:B------:R-:W-:Y:S04]  /*127b0*/  BSSY B0, `(.L_x_2695) ;  /* 0x000001c000007945 */ /* 0x000fe80003800000 */
        /* <DEDUP_REMOVED lines=8> */
.L_x_2696:
        /* <DEDUP_REMOVED lines=16> */
[----:B------:R-:W-:-:S12]  /*12940*/  HFMA2.MMA R9, -RZ, RZ, 0, 0 ;  /* 0x00000000ff097435 */ /* 0x000fd800000001ff */
[----:B------:R-:W-:Y:S01]  /*12950*/  @P1 VIADD R8, R8, 0x1 ;  /* 0x0000000108081836 */ /* 0x000fe20000000000 */
[----:B------:R-:W-:-:S07]  /*12960*/  @!P2 LOP3.LUT R8, RZ, R0, RZ, 0x33, !PT ;  /* 0x00000000ff08a212 */ /* 0x000fce00078e33ff */
.L_x_2697:
[----:B------:R-:W-:Y:S05]  /*12970*/  BSYNC B0 ;  /* 0x0000000000007941 */ /* 0x000fea0003800000 */
.L_x_2695:
        /* <DEDUP_REMOVED lines=9> */
[----:B0-----:R-:W-:Y:S05]  /*12a10*/  CALL.REL.NOINC `($__internal_14_$__cuda_sm20_div_u64) ;  /* 0x0000005400787944 */ /* 0x001fea0003c00000 */
[----:B------:R-:W-:Y:S02]  /*12a20*/  IMAD.MOV.U32 R4, RZ, RZ, R6 ;  /* 0x000000ffff047224 */ /* 0x000fe400078e0006 */
[----:B------:R-:W-:Y:S01]  /*12a30*/  IMAD.MOV.U32 R5, RZ, RZ, R13 ;  /* 0x000000ffff057224 */ /* 0x000fe200078e000d */
[----:B------:R-:W-:Y:S06]  /*12a40*/  BRA `(.L_x_2700) ;  /* 0x0000000000507947 */ /* 0x000fec0003800000 */
.L_x_2699:
[----:B------:R-:W1:Y:S01]  /*12a50*/  I2F.U32.RP R0, R8 ;  /* 0x0000000800007306 */ /* 0x000e620000209000 */
[----:B------:R-:W-:-:S07]  /*12a60*/  ISETP.NE.U32.AND P2, PT, R8, RZ, PT ;  /* 0x000000ff0800720c */ /* 0x000fce0003f45070 */
[----:B-1----:R-:W1:Y:S02]  /*12a70*/  MUFU.RCP R0, R0 ;  /* 0x0000000000007308 */ /* 0x002e640000001000 */
[----:B-1----:R-:W-:-:S06]  /*12a80*/  VIADD R10, R0, 0xffffffe ;  /* 0x0ffffffe000a7836 */ /* 0x002fcc0000000000 */
[----:B------:R1:W2:Y:S02]  /*12a90*/  F2I.FTZ.U32.TRUNC.NTZ R11, R10 ;  /* 0x0000000a000b7305 */ /* 0x0002a4000021f000 */
[----:B-1----:R-:W-:Y:S02]  /*12aa0*/  IMAD.MOV.U32 R10, RZ, RZ, RZ ;  /* 0x000000ffff0a7224 */ /* 0x002fe400078e00ff */
[----:B--2---:R-:W-:-:S04]  /*12ab0*/  IMAD.MOV R5, RZ, RZ, -R11 ;  /* 0x000000ffff057224 */ /* 0x004fc800078e0a0b */
        /* <DEDUP_REMOVED lines=9> */
[----:B------:R-:W-:-:S12]  /*12b50*/  IMAD.MOV.U32 R5, RZ, RZ, RZ ;  /* 0x000000ffff057224 */ /* 0x000fd800078e00ff */
[----:B------:R-:W-:Y:S01]  /*12b60*/  @P1 VIADD R11, R11, 0x1 ;  /* 0x000000010b0b1836 */ /* 0x000fe20000000000 */
[----:B------:R-:W-:-:S05]  /*12b70*/  @!P2 LOP3.LUT R11, RZ, R8, RZ, 0x33, !PT ;  /* 0x00000008ff0ba212 */ /* 0x000fca00078e33ff */
[----:B------:R-:W-:-:S07]  /*12b80*/  IMAD.MOV.U32 R4, RZ, RZ, R11 ;  /* 0x000000ffff047224 */ /* 0x000fce00078e000b */
.L_x_2700:
[----:B------:R-:W-:Y:S05]  /*12b90*/  BSYNC B0 ;  /* 0x0000000000007941 */ /* 0x000fea0003800000 */
.L_x_2698:
[----:B------:R-:W-:Y:S02]  /*12ba0*/  ULDC.64 UR4, c[0x0][0x610] ;  /* 0x0001840000047ab9 */ /* 0x000fe40000000a00 */
[----:B------:R-:W-:-:S04]  /*12bb0*/  IADD3 R4, P0, R4, UR4, RZ ;  /* 0x0000000404047c10 */ /* 0x000fc8000ff1e0ff */
[----:B------:R-:W-:-:S05]  /*12bc0*/  IADD3.X R5, R5, UR5, RZ, P0, !PT ;  /* 0x0000000505057c10 */ /* 0x000fca00087fe4ff */
[----:B------:R-:W-:-:S07]  /*12bd0*/  IMAD.MOV.U32 R0, RZ, RZ, R5 ;  /* 0x000000ffff007224 */ /* 0x000fce00078e0005 */
.L_x_2686:
[----:B------:R-:W-:Y:S02]  /*12be0*/  ULDC UR4, c[0x0][0x248] ;  /* 0x0000920000047ab9 */ /* 0x000fe40000000800 */
[----:B------:R-:W-:-:S13]  /*12bf0*/  ISETP.NE.AND P0, PT, RZ, UR4, PT ;  /* 0x00000004ff007c0c */ /* 0x000fda000bf05270 */
[----:B------:R-:W-:Y:S05]  /*12c00*/  @!P0 BRA `(.L_x_2701) ;  /* 0x0000004400b48947 */ /* 0x000fea0003800000 */
[----:B--2---:R-:W2:Y:S01]  /*12c10*/  LDC R6, c[0x0][0x3fc] ;  /* 0x0000ff00ff067b82 */ /* 0x004ea20000000800 */
[----:B----4-:R-:W4:Y:S01]  /*12c20*/  S2R R10, SR_CTAID.X ;  /* 0x00000000000a7919 */ /* 0x010f220000002500 */
[----:B------:R-:W-:Y:S01]  /*12c30*/  ULDC UR4, c[0x0][0x24c] ;  /* 0x0000930000047ab9 */ /* 0x000fe20000000800 */
[----:B------:R-:W-:Y:S01]  /*12c40*/  CS2R R18, SRZ ;  /* 0x0000000000127805 */ /* 0x000fe2000001ff00 */
[----:B------:R-:W-:Y:S01]  /*12c50*/  IMAD R9, R17, UR4, RZ ;  /* 0x0000000411097c24 */ /* 0x000fe2000f8e02ff */
[----:B------:R-:W-:-:S03]  /*12c60*/  ULDC UR4, c[0x0][0x250] ;  /* 0x0000940000047ab9 */ /* 0x000fc60000000800 */
[----:B------:R-:W-:Y:S01]  /*12c70*/  IMAD R9, R2, UR4, R9 ;  /* 0x0000000402097c24 */ /* 0x000fe2000f8e0209 */
[----:B------:R-:W-:Y:S01]  /*12c80*/  ULDC UR4, c[0x0][0x238] ;  /* 0x00008e0000047ab9 */ /* 0x000fe20000000800 */
[----:B--2---:R-:W-:Y:S02]  /*12c90*/  ISETP.NE.AND P0, PT, R6, RZ, PT ;  /* 0x000000ff0600720c */ /* 0x004fe40003f05270 */
[----:B----4-:R-:W-:-:S04]  /*12ca0*/  IMAD R9, R10, UR4, R9 ;  /* 0x000000040a097c24 */ /* 0x010fc8000f8e0209 */
[----:B------:R-:W-:-:S07]  /*12cb0*/  IMAD.SHL.U32 R9, R9, 0x2, RZ ;  /* 0x0000000209097824 */ /* 0x000fce00078e00ff */
[----:B------:R-:W-:Y:S05]  /*12cc0*/  @!P0 BRA `(.L_x_2702) ;  /* 0x0000001000448947 */ /* 0x000fea0003800000 */
[----:B------:R-:W-:Y:S01]  /*12cd0*/  IMAD.MOV.U32 R8, RZ, RZ, RZ ;  /* 0x000000ffff087224 */ /* 0x000fe200078e00ff */
[----:B------:R-:W-:Y:S01]  /*12ce0*/  ULDC.64 UR6, c[0x0][0x400] ;  /* 0x0001000000067ab9 */ /* 0x000fe20000000a00 */
[----:B------:R-:W-:Y:S01]  /*12cf0*/  ULDC UR4, c[0x0][0x408] ;  /* 0x0001020000047ab9 */ /* 0x000fe20000000800 */
[----:B------:R-:W-:Y:S01]  /*12d00*/  ISETP.NE.AND P1, PT, R6, 0x1, PT ;  /* 0x000000010600780c */ /* 0x000fe20003f25270 */
[----:B------:R-:W-:-:S05]  /*12d10*/  IMAD.HI.U32 R12, R9, UR7, R8 ;  /* 0x00000007090c7c27 */ /* 0x000fca000f8e0008 */
[----:B-1----:R-:W-:Y:S01]  /*12d20*/  SHF.R.U32.HI R13, RZ, UR4, R12 ;  /* 0x00000004ff0d7c19 */ /* 0x002fe2000801160c */
[----:B------:R-:W-:-:S04]  /*12d30*/  ULDC UR4, c[0x0][0x52c] ;  /* 0x00014b0000047ab9 */ /* 0x000fc80000000800 */
[----:B---3--:R-:W-:-:S04]  /*12d40*/  IMAD.MOV R11, RZ, RZ, -R13 ;  /* 0x000000ffff0b7224 */ /* 0x008fc800078e0a0d */
        /* <DEDUP_REMOVED lines=265> */
.L_x_2702:
[----:B------:R-:W-:Y:S05]  /*13de0*/  @!P0 BRA `(.L_x_2703) ;  /* 0x0000001000488947 */ /* 0x000fea0003800000 */
[----:B-1----:R-:W-:Y:S01]  /*13df0*/  VIADD R13, R9, 0x1 ;  /* 0x00000001090d7836 */ /* 0x002fe20000000000 */
[----:B------:R-:W-:Y:S01]  /*13e00*/  ULDC.64 UR6, c[0x0][0x400] ;  /* 0x0001000000067ab9 */ /* 0x000fe20000000a00 */
[----:B------:R-:W-:Y:S01]  /*13e10*/  IMAD.MOV.U32 R12, RZ, RZ, RZ ;  /* 0x000000ffff0c7224 */ /* 0x000fe200078e00ff */
[----:B------:R-:W-:Y:S01]  /*13e20*/  ULDC UR4, c[0x0][0x408] ;  /* 0x0001020000047ab9 */ /* 0x000fe20000000800 */
[----:B------:R-:W-:Y:S02]  /*13e30*/  ISETP.NE.AND P0, PT, R6, 0x1, PT ;  /* 0x000000010600780c */ /* 0x000fe40003f05270 */
[----:B------:R-:W-:-:S05]  /*13e40*/  IMAD.HI.U32 R14, R13, UR7, R12 ;  /* 0x000000070d0e7c27 */ /* 0x000fca000f8e000c */
[----:B------:R-:W-:Y:S01]  /*13e50*/  SHF.R.U32.HI R15, RZ, UR4, R14 ;  /* 0x00000004ff0f7c19 */ /* 0x000fe2000801160e */
        /* <DEDUP_REMOVED lines=267> */
.L_x_2703:
[----:B-1----:R-:W1:Y:S01]  /*14f10*/  LDC R13, c[0x0][0x240] ;  /* 0x00009000ff0d7b82 */ /* 0x002e620000000800 */
[----:B------:R-:W-:Y:S01]  /*14f20*/  ULDC UR4, c[0x0][0x230] ;  /* 0x00008c0000047ab9 */ /* 0x000fe20000000800 */
[----:B------:R-:W-:Y:S01]  /*14f30*/  BSSY B0, `(.L_x_2704) ;  /* 0x000000c000007945 */ /* 0x000fe20003800000 */
[----:B------:R-:W-:Y:S02]  /*14f40*/  PRMT R6, RZ, 0x7610, R6 ;  /* 0x00007610ff067816 */ /* 0x000fe40000000006 */
[----:B-1----:R-:W-:-:S04]  /*14f50*/  ISETP.NE.AND P0, PT, R13, RZ, PT ;  /* 0x000000ff0d00720c */ /* 0x002fc80003f05270 */
        /* <DEDUP_REMOVED lines=9> */
.L_x_2705:
[----:B------:R-:W-:Y:S05]  /*14ff0*/  BSYNC B0 ;  /* 0x0000000000007941 */ /* 0x000fea0003800000 */
.L_x_2704:
[----:B------:R-:W-:Y:S01]  /*15000*/  PRMT R6, R6, 0x9910, RZ ;  /* 0x0000991006067816 */ /* 0x000fe200000000ff */
[----:B------:R-:W-:Y:S01]  /*15010*/  BSSY B0, `(.L_x_2706) ;  /* 0x0000010000007945 */ /* 0x000fe20003800000 */
[----:B------:R-:W-:Y:S02]  /*15020*/  LOP3.LUT P0, RZ, R17, R2, RZ, 0xfc, !PT ;  /* 0x0000000211ff7212 */ /* 0x000fe4000780fcff */
[----:B------:R-:W-:-:S13]  /*15030*/  ISETP.NE.AND P2, PT, R6, RZ, PT ;  /* 0x000000ff0600720c */ /* 0x000fda0003f45270 */
[----:B------:R-:W-:Y:S05]  /*15040*/  @!P2 BRA `(.L_x_2707) ;  /* 0x000000000030a947 */ /* 0x000fea0003800000 */
[----:B------:R-:W1:Y:S01]  /*15050*/  S2UR UR4, SR_CTAID.Y ;  /* 0x00000000000479c3 */ /* 0x000e620000002600 */
[----:B------:R-:W-:-:S07]  /*15060*/  ISETP.NE.AND P1, PT, R13, RZ, PT ;  /* 0x000000ff0d00720c */ /* 0x000fce0003f25270 */
[----:B---3--:R-:W1:Y:S08]  /*15070*/  LDC R11, c[0x0][0x10] ;  /* 0x00000400ff0b7b82 */ /* 0x008e700000000800 */
[----:B------:R-:W2:Y:S01]  /*15080*/  LDC.64 R8, c[0x0][0x618] ;  /* 0x00018600ff087b82 */ /* 0x000ea20000000a00 */
[----:B-1----:R-:W-:Y:S01]  /*15090*/  IMAD R6, R10, R11, UR4 ;  /* 0x000000040a067e24 */ /* 0x002fe2000f8e020b */
[----:B------:R-:W-:-:S03]  /*150a0*/  ULDC UR4, c[0x0][0x0] ;  /* 0x0000000000047ab9 */ /* 0x000fc60000000800 */
[----:B------:R-:W-:-:S04]  /*150b0*/  @!P1 IMAD R6, R6, UR4, R17 ;  /* 0x0000000406069c24 */ /* 0x000fc8000f8e0211 */
[----:B--2---:R-:W-:-:S05]  /*150c0*/  IMAD.WIDE.U32 R8, R6, 0x20, R8 ;  /* 0x0000002006087825 */ /* 0x004fca00078e0008 */
[----:B------:R1:W-:Y:S04]  /*150d0*/  STG.E.64 desc[UR60][R8.64+0x8], R34 ;  /* 0x0000082208007986 */ /* 0x0003e8000c101b3c */
[----:B------:R1:W-:Y:S04]  /*150e0*/  STG.E.64 desc[UR60][R8.64+0x18], R28 ;  /* 0x0000181c08007986 */ /* 0x0003e8000c101b3c */
[----:B------:R1:W-:Y:S04]  /*150f0*/  STG.E.U16 desc[UR60][R8.64], R7 ;  /* 0x0000000708007986 */ /* 0x0003e8000c10153c */
[----:B------:R1:W-:Y:S02]  /*15100*/  STG.E.U16 desc[UR60][R8.64+0x10], R3 ;  /* 0x0000100308007986 */ /* 0x0003e4000c10153c */
.L_x_2707:
[----:B------:R-:W-:Y:S05]  /*15110*/  BSYNC B0 ;  /* 0x0000000000007941 */ /* 0x000fea0003800000 */
.L_x_2706:
        /* <DEDUP_REMOVED lines=14> */
[----:B-1-3--:R-:W1:Y:S01]  /*15200*/  S2R R3, SR_LANEID ;  /* 0x0000000000037919 */ /* 0x00ae620000000000 */
[----:B------:R-:W-:Y:S01]  /*15210*/  VOTEU.ANY UR4, UPT, PT ;  /* 0x0000000000047886 */ /* 0x000fe200038e0100 */
[----:B------:R-:W2:Y:S01]  /*15220*/  LDC.64 R6, c[0x0][0x620] ;  /* 0x00018800ff067b82 */ /* 0x000ea20000000a00 */
[----:B------:R-:W1:Y:S08]  /*15230*/  FLO.U32 R8, UR4 ;  /* 0x0000000400087d00 */ /* 0x000e7000080e0000 */
[----:B------:R-:W3:Y:S01]  /*15240*/  POPC R9, UR4 ;  /* 0x0000000400097d09 */ /* 0x000ee20008000000 */
[----:B--2---:R-:W-:Y:S01]  /*15250*/  IMAD.WIDE.U32 R6, R10, 0x4, R6 ;  /* 0x000000040a067825 */ /* 0x004fe200078e0006 */
[----:B-1----:R-:W-:-:S13]  /*15260*/  ISETP.EQ.U32.AND P0, PT, R8, R3, PT ;  /* 0x000000030800720c */ /* 0x002fda0003f02070 */
[----:B---3--:R-:W2:Y:S01]  /*15270*/  @P0 ATOMG.E.ADD.STRONG.GPU PT, R7, desc[UR60][R6.64], R9 ;  /* 0x00000009060709a8 */ /* 0x008ea200081ee1fc */
[----:B------:R-:W1:Y:S01]  /*15280*/  S2UR UR6, SR_CgaCtaId ;  /* 0x00000000000679c3 */ /* 0x000e620000008800 */
[----:B------:R-:W-:Y:S01]  /*15290*/  UMOV UR5, 0x400 ;  /* 0x0000040000057882 */ /* 0x000fe20000000000 */
[----:B------:R-:W3:Y:S01]  /*152a0*/  S2R R11, SR_LTMASK ;  /* 0x00000000000b7919 */ /* 0x000ee20000003900 */
[----:B-1----:R-:W-:Y:S01]  /*152b0*/  ULEA UR5, UR6, UR5, 0x18 ;  /* 0x0000000506057291 */ /* 0x002fe2000f8ec03f */
[----:B---3--:R-:W-:Y:S01]  /*152c0*/  LOP3.LUT R11, R11, UR4, RZ, 0xc0, !PT ;  /* 0x000000040b0b7c12 */ /* 0x008fe2000f8ec0ff */
[----:B------:R-:W-:Y:S02]  /*152d0*/  ULDC UR4, c[0x0][0x10] ;  /* 0x0000040000047ab9 */ /* 0x000fe40000000800 */
[----:B------:R-:W-:Y:S01]  /*152e0*/  UIADD3 UR4, UR4, -0x1, URZ ;  /* 0xffffffff04047890 */ /* 0x000fe2000fffe03f */
[----:B------:R-:W1:Y:S01]  /*152f0*/  POPC R12, R11 ;  /* 0x0000000b000c7309 */ /* 0x000e620000000000 */
[----:B--2---:R-:W1:Y:S02]  /*15300*/  SHFL.IDX PT, R3, R7, R8, 0x1f ;  /* 0x00001f0807037589 */ /* 0x004e6400000e0000 */
[----:B-1----:R-:W-:-:S05]  /*15310*/  IMAD.IADD R3, R3, 0x1, R12 ;  /* 0x0000000103037824 */ /* 0x002fca00078e020c */
[----:B------:R-:W-:-:S04]  /*15320*/  ISETP.NE.AND P0, PT, R3, UR4, PT ;  /* 0x0000000403007c0c */ /* 0x000fc8000bf05270 */
[----:B------:R-:W-:-:S05]  /*15330*/  SEL R3, RZ, 0x1, P0 ;  /* 0x00000001ff037807 */ /* 0x000fca0000000000 */
[----:B------:R2:W-:Y:S04]  /*15340*/  STS.U8 [UR5], R3 ;  /* 0x00000003ff007988 */ /* 0x0005e80008000005 */
.L_x_2709:
[----:B------:R-:W-:Y:S05]  /*15350*/  BSYNC B0 ;  /* 0x0000000000007941 */ /* 0x000fea0003800000 */
.L_x_2708:
[----:B------:R-:W4:Y:S08]  /*15360*/  S2UR UR5, SR_CgaCtaId ;  /* 0x00000000000579c3 */ /* 0x000f300000008800 */
[----:B------:R-:W-:Y:S06]  /*15370*/  BAR.SYNC.DEFER_BLOCKING 0x0 ;  /* 0x0000000000007b1d */ /* 0x000fec0000010000 */
[----:B------:R-:W-:-:S02]  /*15380*/  UMOV UR4, 0x400 ;  /* 0x0000040000047882 */ /* 0x000fc40000000000 */
[----:B----4-:R-:W-:-:S09]  /*15390*/  ULEA UR6, UR5, UR4, 0x18 ;  /* 0x0000000405067291 */ /* 0x010fd2000f8ec03f */
[----:B-123--:R-:W1:Y:S02]  /*153a0*/  LDS.U8 R3, [UR6] ;  /* 0x00000006ff037984 */ /* 0x00ee640008000000 */
        /* <DEDUP_REMOVED lines=12> */
[----:B------:R-:W-:Y:S01]  /*15470*/  ULDC.U16 UR9, c[0x0][0x218] ;  /* 0x0000860000097ab9 */ /* 0x000fe20000000400 */
[----:B------:R-:W-:Y:S01]  /*15480*/  ULDC.64 UR10, c[0x0][0x220] ;  /* 0x00008800000a7ab9 */ /* 0x000fe20000000a00 */
[----:B------:R-:W-:Y:S01]  /*15490*/  BSSY B0, `(.L_x_2710) ;  /* 0x000006f000007945 */ /* 0x000fe20003800000 */
[----:B------:R-:W-:-:S02]  /*154a0*/  IMAD.U32 R3, RZ, RZ, UR9 ;  /* 0x00000009ff037e24 */ /* 0x000fc4000f8e00ff */
[----:B------:R-:W-:Y:S02]  /*154b0*/  IMAD.U32 R6, RZ, RZ, UR10 ;  /* 0x0000000aff067e24 */ /* 0x000fe4000f8e00ff */
[----:B------:R-:W-:Y:S01]  /*154c0*/  IMAD.U32 R7, RZ, RZ, UR11 ;  /* 0x0000000bff077e24 */ /* 0x000fe2000f8e00ff */
[----:B------:R-:W-:Y:S06]  /*154d0*/  @!P0 BRA `(.L_x_2711) ;  /* 0x0000000000dc8947 */ /* 0x000fec0003800000 */
[----:B------:R-:W-:Y:S01]  /*154e0*/  ULDC UR6, c[0x0][0x0] ;  /* 0x0000000000067ab9 */ /* 0x000fe20000000800 */
[----:B------:R-:W-:Y:S01]  /*154f0*/  ULDC UR8, c[0x0][0x23c] ;  /* 0x00008f0000087ab9 */ /* 0x000fe20000000800 */
[----:B------:R-:W-:Y:S02]  /*15500*/  IMAD R14, R2, UR6, R17 ;  /* 0x00000006020e7c24 */ /* 0x000fe4000f8e0211 */
[----:B------:R-:W-:Y:S02]  /*15510*/  IMAD.U32 R9, RZ, RZ, UR9 ;  /* 0x00000009ff097e24 */ /* 0x000fe4000f8e00ff */
[----:B------:R-:W-:Y:S01]  /*15520*/  IMAD.U32 R8, RZ, RZ, UR10 ;  /* 0x0000000aff087e24 */ /* 0x000fe2000f8e00ff */
[----:B------:R-:W-:Y:S01]  /*15530*/  ISETP.GE.U32.AND P0, PT, R14, UR8, PT ;  /* 0x000000080e007c0c */ /* 0x000fe2000bf06070 */
[----:B------:R-:W-:-:S12]  /*15540*/  IMAD.U32 R11, RZ, RZ, UR11 ;  /* 0x0000000bff0b7e24 */ /* 0x000fd8000f8e00ff */
[----:B------:R-:W-:Y:S05]  /*15550*/  @P0 BRA `(.L_x_2712) ;  /* 0x0000000400880947 */ /* 0x000fea0003800000 */
[----:B------:R-:W-:Y:S01]  /*15560*/  ULDC UR7, c[0x0][0x10] ;  /* 0x0000040000077ab9 */ /* 0x000fe20000000800 */
[----:B------:R-:W1:Y:S01]  /*15570*/  LDC R27, c[0x0][0x4] ;  /* 0x00000100ff1b7b82 */ /* 0x000e620000000800 */
[----:B------:R-:W-:Y:S01]  /*15580*/  BSSY B1, `(.L_x_2713) ;  /* 0x000002b000017945 */ /* 0x000fe20003800000 */
[----:B------:R-:W-:Y:S02]  /*15590*/  IMAD.MOV.U32 R16, RZ, RZ, R14 ;  /* 0x000000ffff107224 */ /* 0x000fe400078e000e */
[----:B------:R-:W-:Y:S02]  /*155a0*/  IMAD.U32 R9, RZ, RZ, UR9 ;  /* 0x00000009ff097e24 */ /* 0x000fe4000f8e00ff */
[----:B------:R-:W-:Y:S02]  /*155b0*/  IMAD.U32 R8, RZ, RZ, UR10 ;  /* 0x0000000aff087e24 */ /* 0x000fe4000f8e00ff */
[----:B------:R-:W2:Y:S01]  /*155c0*/  LDC.64 R12, c[0x0][0x618] ;  /* 0x00018600ff0c7b82 */ /* 0x000ea20000000a00 */
[----:B------:R-:W-:-:S02]  /*155d0*/  IMAD.U32 R11, RZ, RZ, UR11 ;  /* 0x0000000bff0b7e24 */ /* 0x000fc4000f8e00ff */
[----:B------:R-:W-:Y:S02]  /*155e0*/  IMAD R25, R10, UR7, RZ ;  /* 0x000000070a197c24 */ /* 0x000fe4000f8e02ff */
[----:B-1----:R-:W-:-:S07]  /*155f0*/  IMAD R27, R27, UR6, RZ ;  /* 0x000000061b1b7c24 */ /* 0x002fce000f8e02ff */
.L_x_2714:
[----:B------:R-:W-:-:S04]  /*15600*/  IMAD.IADD R23, R25, 0x1, R16 ;  /* 0x0000000119177824 */ /* 0x000fc800078e0210 */
[----:B--2---:R-:W-:-:S05]  /*15610*/  IMAD.WIDE.U32 R22, R23, 0x20, R12 ;  /* 0x0000002017167825 */ /* 0x004fca00078e000c */
[----:B------:R-:W2:Y:S04]  /*15620*/  LDG.E.U16 R24, desc[UR60][R22.64+0x10] ;  /* 0x0000103c16187981 */ /* 0x000ea8000c1e1500 */
[----:B------:R-:W3:Y:S04]  /*15630*/  LDG.E.U16 R10, desc[UR60][R22.64] ;  /* 0x0000003c160a7981 */ /* 0x000ee8000c1e1500 */
[----:B------:R-:W4:Y:S04]  /*15640*/  LDG.E.64 R14, desc[UR60][R22.64+0x18] ;  /* 0x0000183c160e7981 */ /* 0x000f28000c1e1b00 */
[----:B------:R-:W5:Y:S01]  /*15650*/  LDG.E.64 R20, desc[UR60][R22.64+0x8] ;  /* 0x0000083c16147981 */ /* 0x000f62000c1e1b00 */
[----:B------:R-:W-:-:S02]  /*15660*/  PRMT R31, R9, 0x9910, RZ ;  /* 0x00009910091f7816 */ /* 0x000fc400000000ff */
[----:B------:R-:W-:Y:S01]  /*15670*/  PRMT R29, R3, 0x9910, RZ ;  /* 0x00009910031d7816 */ /* 0x000fe200000000ff */
[----:B------:R-:W-:Y:S01]  /*15680*/  IMAD.IADD R16, R27, 0x1, R16 ;  /* 0x000000011b107824 */ /* 0x000fe200078e0210 */
[----:B--2---:R-:W-:Y:S02]  /*15690*/  PRMT R28, R24, 0x9910, RZ ;  /* 0x00009910181c7816 */ /* 0x004fe400000000ff */
[----:B---3--:R-:W-:Y:S02]  /*156a0*/  PRMT R26, R10, 0x9910, RZ ;  /* 0x000099100a1a7816 */ /* 0x008fe400000000ff */
[----:B------:R-:W-:Y:S02]  /*156b0*/  ISETP.NE.AND P3, PT, R31, R28, PT ;  /* 0x0000001c1f00720c */ /* 0x000fe40003f65270 */
[----:B------:R-:W-:Y:S02]  /*156c0*/  ISETP.NE.AND P4, PT, R29, R26, PT ;  /* 0x0000001a1d00720c */ /* 0x000fe40003f85270 */
[----:B----4-:R-:W-:-:S02]  /*156d0*/  ISETP.GE.U32.AND P1, PT, R8, R14, PT ;  /* 0x0000000e0800720c */ /* 0x010fc40003f26070 */
[----:B------:R-:W-:Y:S02]  /*156e0*/  ISETP.GT.AND P5, PT, R31, R28, PT ;  /* 0x0000001c1f00720c */ /* 0x000fe40003fa4270 */
[----:B-----5:R-:W-:Y:S02]  /*156f0*/  ISETP.GE.U32.AND P0, PT, R6, R20, PT ;  /* 0x000000140600720c */ /* 0x020fe40003f06070 */
[----:B------:R-:W-:Y:S02]  /*15700*/  ISETP.GE.AND.EX P1, PT, R11, R15, PT, P1 ;  /* 0x0000000f0b00720c */ /* 0x000fe40003f26310 */
[----:B------:R-:W-:Y:S02]  /*15710*/  ISETP.GT.AND P6, PT, R29, R26, PT ;  /* 0x0000001a1d00720c */ /* 0x000fe40003fc4270 */
[----:B------:R-:W-:Y:S02]  /*15720*/  SEL R23, RZ, 0xffffffff, !P5 ;  /* 0xffffffffff177807 */ /* 0x000fe40006800000 */
[----:B------:R-:W-:-:S02]  /*15730*/  ISETP.GE.AND.EX P0, PT, R7, R21, PT, P0 ;  /* 0x000000150700720c */ /* 0x000fc40003f06300 */
[----:B------:R-:W-:Y:S02]  /*15740*/  @!P3 SEL R23, RZ, 0xffffffff, P1 ;  /* 0xffffffffff17b807 */ /* 0x000fe40000800000 */
[----:B------:R-:W-:Y:S02]  /*15750*/  ISETP.GE.U32.AND P3, PT, R16, UR8, PT ;  /* 0x0000000810007c0c */ /* 0x000fe4000bf66070 */
        /* <DEDUP_REMOVED lines=9> */
[----:B------:R-:W-:-:S02]  /*157f0*/  SEL R3, R3, R10, !P0 ;  /* 0x0000000a03037207 */ /* 0x000fc40004000000 */
[----:B------:R-:W-:Y:S02]  /*15800*/  SEL R8, R8, R14, !P1 ;  /* 0x0000000e08087207 */ /* 0x000fe40004800000 */
[----:B------:R-:W-:Y:S01]  /*15810*/  SEL R11, R11, R15, !P1 ;  /* 0x0000000f0b0b7207 */ /* 0x000fe20004800000 */
[----:B------:R-:W-:Y:S06]  /*15820*/  @!P3 BRA `(.L_x_2714) ;  /* 0xfffffffc0074b947 */ /* 0x000fec000383ffff */
[----:B------:R-:W-:Y:S05]  /*15830*/  BSYNC B1 ;  /* 0x0000000000017941 */ /* 0x000fea0003800000 */
.L_x_2713:
[----:B------:R-:W-:Y:S05]  /*15840*/  BRA `(.L_x_2712) ;  /* 0x0000000000cc7947 */ /* 0x000fea0003800000 */
.L_x_2711:
[----:B------:R-:W-:Y:S01]  /*15850*/  ULDC UR7, c[0x0][0x23c] ;  /* 0x00008f0000077ab9 */ /* 0x000fe20000000800 */
[----:B------:R-:W-:Y:S01]  /*15860*/  MOV R9, UR9 ;  /* 0x0000000900097c02 */ /* 0x000fe20008000f00 */
[----:B------:R-:W-:Y:S01]  /*15870*/  IMAD.U32 R8, RZ, RZ, UR10 ;  /* 0x0000000aff087e24 */ /* 0x000fe2000f8e00ff */
[----:B------:R-:W-:Y:S01]  /*15880*/  ISETP.GE.U32.AND P0, PT, R2, UR7, PT ;  /* 0x0000000702007c0c */ /* 0x000fe2000bf06070 */
[----:B------:R-:W-:-:S12]  /*15890*/  IMAD.U32 R11, RZ, RZ, UR11 ;  /* 0x0000000bff0b7e24 */ /* 0x000fd8000f8e00ff */
[----:B------:R-:W-:Y:S05]  /*158a0*/  @P0 BRA `(.L_x_2712) ;  /* 0x0000000000b40947 */ /* 0x000fea0003800000 */
[----:B------:R-:W-:Y:S01]  /*158b0*/  ULDC UR6, c[0x0][0x10] ;  /* 0x0000040000067ab9 */ /* 0x000fe20000000800 */
[----:B------:R-:W1:Y:S01]  /*158c0*/  LDC R28, c[0x0][RZ] ;  /* 0x00000000ff1c7b82 */ /* 0x000e620000000800 */
[----:B------:R-:W-:Y:S02]  /*158d0*/  IMAD.U32 R9, RZ, RZ, UR9 ;  /* 0x00000009ff097e24 */ /* 0x000fe4000f8e00ff */
[----:B------:R-:W-:Y:S02]  /*158e0*/  IMAD.U32 R8, RZ, RZ, UR10 ;  /* 0x0000000aff087e24 */ /* 0x000fe4000f8e00ff */
[----:B------:R-:W-:Y:S02]  /*158f0*/  IMAD.U32 R11, RZ, RZ, UR11 ;  /* 0x0000000bff0b7e24 */ /* 0x000fe4000f8e00ff */
[----:B------:R-:W-:Y:S01]  /*15900*/  IMAD.MOV.U32 R25, RZ, RZ, R2 ;  /* 0x000000ffff197224 */ /* 0x000fe200078e0002 */
[----:B------:R-:W2:Y:S01]  /*15910*/  LDC.64 R12, c[0x0][0x618] ;  /* 0x00018600ff0c7b82 */ /* 0x000ea20000000a00 */
[----:B------:R-:W-:-:S07]  /*15920*/  IMAD R10, R10, UR6, RZ ;  /* 0x000000060a0a7c24 */ /* 0x000fce000f8e02ff */
[----:B------:R-:W3:Y:S02]  /*15930*/  LDC R30, c[0x0][0x4] ;  /* 0x00000100ff1e7b82 */ /* 0x000ee40000000800 */
.L_x_2715:
[----:B------:R-:W-:-:S04]  /*15940*/  IMAD.IADD R14, R10, 0x1, R25 ;  /* 0x000000010a0e7824 */ /* 0x000fc800078e0219 */
[----:B-1----:R-:W-:-:S04]  /*15950*/  IMAD R23, R14, R28, R17 ;  /* 0x0000001c0e177224 */ /* 0x002fc800078e0211 */
[----:B--2---:R-:W-:-:S05]  /*15960*/  IMAD.WIDE.U32 R22, R23, 0x20, R12 ;  /* 0x0000002017167825 */ /* 0x004fca00078e000c */
[----:B------:R-:W2:Y:S04]  /*15970*/  LDG.E.U16 R16, desc[UR60][R22.64] ;  /* 0x0000003c16107981 */ /* 0x000ea8000c1e1500 */
[----:B------:R-:W4:Y:S04]  /*15980*/  LDG.E.64 R20, desc[UR60][R22.64+0x8] ;  /* 0x0000083c16147981 */ /* 0x000f28000c1e1b00 */
[----:B------:R-:W5:Y:S04]  /*15990*/  LDG.E.U16 R24, desc[UR60][R22.64+0x10] ;  /* 0x0000103c16187981 */ /* 0x000f68000c1e1500 */
[----:B------:R1:W5:Y:S01]  /*159a0*/  LDG.E.64 R14, desc[UR60][R22.64+0x18] ;  /* 0x0000183c160e7981 */ /* 0x000362000c1e1b00 */
[----:B------:R-:W-:-:S02]  /*159b0*/  PRMT R29, R3, 0x9910, RZ ;  /* 0x00009910031d7816 */ /* 0x000fc400000000ff */
[----:B------:R-:W-:Y:S01]  /*159c0*/  PRMT R32, R9, 0x9910, RZ ;  /* 0x0000991009207816 */ /* 0x000fe200000000ff */
[----:B---3--:R-:W-:Y:S01]  /*159d0*/  IMAD.IADD R25, R30, 0x1, R25 ;  /* 0x000000011e197824 */ /* 0x008fe200078e0219 */
[----:B--2---:R-:W-:-:S04]  /*159e0*/  PRMT R26, R16, 0x9910, RZ ;  /* 0x00009910101a7816 */ /* 0x004fc800000000ff */
[C---:B------:R-:W-:Y:S02]  /*159f0*/  ISETP.NE.AND P4, PT, R29.reuse, R26, PT ;  /* 0x0000001a1d00720c */ /* 0x040fe40003f85270 */
[----:B----4-:R-:W-:Y:S02]  /*15a00*/  ISETP.GE.U32.AND P0, PT, R6, R20, PT ;  /* 0x000000140600720c */ /* 0x010fe40003f06070 */
[----:B------:R-:W-:Y:S02]  /*15a10*/  ISETP.GT.AND P6, PT, R29, R26, PT ;  /* 0x0000001a1d00720c */ /* 0x000fe40003fc4270 */
[----:B------:R-:W-:Y:S02]  /*15a20*/  ISETP.GE.AND.EX P0, PT, R7, R21, PT, P0 ;  /* 0x000000150700720c */ /* 0x000fe40003f06300 */
[----:B-----5:R-:W-:Y:S02]  /*15a30*/  PRMT R27, R24, 0x9910, RZ ;  /* 0x00009910181b7816 */ /* 0x020fe400000000ff */
[----:B-1----:R-:W-:-:S03]  /*15a40*/  SEL R22, RZ, 0xffffffff, !P6 ;  /* 0xffffffffff167807 */ /* 0x002fc60007000000 */
[----:B------:R-:W-:Y:S02]  /*15a50*/  @!P4 SEL R22, RZ, 0xffffffff, P0 ;  /* 0xffffffffff16c807 */ /* 0x000fe40000000000 */
[-C--:B------:R-:W-:Y:S02]  /*15a60*/  ISETP.NE.AND P3, PT, R32, R27.reuse, PT ;  /* 0x0000001b2000720c */ /* 0x080fe40003f65270 */
[----:B------:R-:W-:Y:S02]  /*15a70*/  LOP3.LUT R22, R22, 0x1, RZ, 0xc0, !PT ;  /* 0x0000000116167812 */ /* 0x000fe400078ec0ff */
[----:B------:R-:W-:Y:S02]  /*15a80*/  ISETP.GE.U32.AND P1, PT, R8, R14, PT ;  /* 0x0000000e0800720c */ /* 0x000fe40003f26070 */
[----:B------:R-:W-:Y:S02]  /*15a90*/  ISETP.NE.U32.AND P0, PT, R22, 0x1, PT ;  /* 0x000000011600780c */ /* 0x000fe40003f05070 */
[----:B------:R-:W-:-:S02]  /*15aa0*/  ISETP.GT.AND P5, PT, R32, R27, PT ;  /* 0x0000001b2000720c */ /* 0x000fc40003fa4270 */
[----:B------:R-:W-:Y:S02]  /*15ab0*/  ISETP.GE.AND.EX P1, PT, R11, R15, PT, P1 ;  /* 0x0000000f0b00720c */ /* 0x000fe40003f26310 */
[----:B------:R-:W-:Y:S02]  /*15ac0*/  SEL R6, R6, R20, !P0 ;  /* 0x0000001406067207 */ /* 0x000fe40004000000 */
[----:B------:R-:W-:Y:S02]  /*15ad0*/  SEL R7, R7, R21, !P0 ;  /* 0x0000001507077207 */ /* 0x000fe40004000000 */
[----:B------:R-:W-:Y:S02]  /*15ae0*/  SEL R3, R3, R16, !P0 ;  /* 0x0000001003037207 */ /* 0x000fe40004000000 */
[----:B------:R-:W-:Y:S02]  /*15af0*/  ISETP.GE.U32.AND P0, PT, R25, UR7, PT ;  /* 0x0000000719007c0c */ /* 0x000fe4000bf06070 */
[----:B------:R-:W-:-:S02]  /*15b00*/  SEL R23, RZ, 0xffffffff, !P5 ;  /* 0xffffffffff177807 */ /* 0x000fc40006800000 */
[----:B------:R-:W-:-:S04]  /*15b10*/  @!P3 SEL R23, RZ, 0xffffffff, P1 ;  /* 0xffffffffff17b807 */ /* 0x000fc80000800000 */
[----:B------:R-:W-:-:S04]  /*15b20*/  LOP3.LUT R23, R23, 0x1, RZ, 0xc0, !PT ;  /* 0x0000000117177812 */ /* 0x000fc800078ec0ff */
[----:B------:R-:W-:-:S04]  /*15b30*/  ISETP.NE.U32.AND P1, PT, R23, 0x1, PT ;  /* 0x000000011700780c */ /* 0x000fc80003f25070 */
[----:B------:R-:W-:Y:S02]  /*15b40*/  SEL R9, R9, R24, !P1 ;  /* 0x0000001809097207 */ /* 0x000fe40004800000 */
[----:B------:R-:W-:Y:S02]  /*15b50*/  SEL R8, R8, R14, !P1 ;  /* 0x0000000e08087207 */ /* 0x000fe40004800000 */
[----:B------:R-:W-:Y:S01]  /*15b60*/  SEL R11, R11, R15, !P1 ;  /* 0x0000000f0b0b7207 */ /* 0x000fe20004800000 */
[----:B------:R-:W-:Y:S06]  /*15b70*/  @!P0 BRA `(.L_x_2715) ;  /* 0xfffffffc00708947 */ /* 0x000fec000383ffff */
.L_x_2712:
[----:B------:R-:W-:Y:S05]  /*15b80*/  BSYNC B0 ;  /* 0x0000000000007941 */ /* 0x000fea0003800000 */
.L_x_2710:
[----:B------:R-:W1:Y:S01]  /*15b90*/  LDC R10, c[0x0][RZ] ;  /* 0x00000000ff0a7b82 */ /* 0x000e620000000800 */
[----:B------:R-:W-:Y:S01]  /*15ba0*/  UIADD3 UR4, UR4, 0x10, URZ ;  /* 0x0000001004047890 */ /* 0x000fe2000fffe03f */
[----:B------:R-:W-:Y:S01]  /*15bb0*/  IMAD.MOV.U32 R14, RZ, RZ, R8 ;  /* 0x000000ffff0e7224 */ /* 0x000fe200078e0008 */
[----:B------:R-:W-:Y:S01]  /*15bc0*/  ULDC UR6, c[0x0][0x4] ;  /* 0x0000010000067ab9 */ /* 0x000fe20000000800 */
[----:B------:R-:W-:Y:S01]  /*15bd0*/  IMAD.MOV.U32 R15, RZ, RZ, R11 ;  /* 0x000000ffff0f7224 */ /* 0x000fe200078e000b */
[----:B------:R-:W-:Y:S02]  /*15be0*/  ULEA UR4, UR5, UR4, 0x18 ;  /* 0x0000000405047291 */ /* 0x000fe4000f8ec03f */
[----:B------:R-:W-:-:S06]  /*15bf0*/  USHF.R.U32.HI UR5, URZ, 0x1, UR6 ;  /* 0x000000013f057899 */ /* 0x000fcc0008011606 */
[----:B------:R-:W-:Y:S01]  /*15c00*/  ISETP.NE.AND P0, PT, RZ, UR5, PT ;  /* 0x00000005ff007c0c */ /* 0x000fe2000bf05270 */
[----:B-1----:R-:W-:-:S05]  /*15c10*/  IMAD R12, R2, R10, R17 ;  /* 0x0000000a020c7224 */ /* 0x002fca00078e0211 */
[----:B------:R-:W-:-:S05]  /*15c20*/  LEA R12, R12, UR4, 0x5 ;  /* 0x000000040c0c7c11 */ /* 0x000fca000f8e28ff */
[----:B------:R1:W-:Y:S04]  /*15c30*/  STS.64 [R12+0x8], R6 ;  /* 0x000008060c007388 */ /* 0x0003e80000000a00 */
[----:B------:R1:W-:Y:S04]  /*15c40*/  STS.64 [R12+0x18], R14 ;  /* 0x0000180e0c007388 */ /* 0x0003e80000000a00 */
[----:B------:R1:W-:Y:S04]  /*15c50*/  STS.U16 [R12], R3 ;  /* 0x000000030c007388 */ /* 0x0003e80000000400 */
[----:B------:R1:W-:Y:S01]  /*15c60*/  STS.U16 [R12+0x10], R9 ;  /* 0x000010090c007388 */ /* 0x0003e20000000400 */
[----:B------:R-:W-:Y:S05]  /*15c70*/  @!P0 BRA `(.L_x_2716) ;  /* 0x0000000000d08947 */ /* 0x000fea0003800000 */
[----:B------:R-:W-:-:S07]  /*15c80*/  IMAD.U32 R13, RZ, RZ, UR5 ;  /* 0x00000005ff0d7e24 */ /* 0x000fce000f8e00ff */
.L_x_2719:
[--C-:B-1----:R-:W-:Y:S01]  /*15c90*/  IMAD.IADD R14, R2, 0x1, R13.reuse ;  /* 0x00000001020e7824 */ /* 0x102fe200078e020d */
[----:B------:R-:W-:Y:S01]  /*15ca0*/  BAR.SYNC.DEFER_BLOCKING 0x0 ;  /* 0x0000000000007b1d */ /* 0x000fe20000010000 */
[----:B------:R-:W-:Y:S02]  /*15cb0*/  ISETP.GT.AND P3, PT, R13, 0x1, PT ;  /* 0x000000010d00780c */ /* 0x000fe40003f64270 */
[----:B------:R-:W-:Y:S02]  /*15cc0*/  SHF.R.S32.HI R24, RZ, 0x1, R13 ;  /* 0x00000001ff187819 */ /* 0x000fe4000001140d */
[----:B------:R-:W-:Y:S01]  /*15cd0*/  ISETP.GE.U32.AND P0, PT, R14, UR6, PT ;  /* 0x000000060e007c0c */ /* 0x000fe2000bf06070 */
[----:B------:R-:W-:Y:S03]  /*15ce0*/  BSSY B0, `(.L_x_2717) ;  /* 0x000002b000007945 */ /* 0x000fe60003800000 */
[----:B------:R-:W-:-:S13]  /*15cf0*/  ISETP.GE.U32.OR P0, PT, R2, R13, P0 ;  /* 0x0000000d0200720c */ /* 0x000fda0000706470 */
[----:B------:R-:W-:Y:S05]  /*15d00*/  @P0 BRA `(.L_x_2718) ;  /* 0x0000000000a00947 */ /* 0x000fea0003800000 */
[----:B------:R-:W-:Y:S01]  /*15d10*/  IMAD R13, R14, R10, R17 ;  /* 0x0000000a0e0d7224 */ /* 0x000fe200078e0211 */
[----:B------:R-:W-:Y:S02]  /*15d20*/  PRMT R28, R9, 0x9910, RZ ;  /* 0x00009910091c7816 */ /* 0x000fe400000000ff */
[----:B------:R-:W-:Y:S02]  /*15d30*/  PRMT R26, R3, 0x9910, RZ ;  /* 0x00009910031a7816 */ /* 0x000fe400000000ff */
[----:B------:R-:W-:-:S05]  /*15d40*/  LEA R13, R13, UR4, 0x5 ;  /* 0x000000040d0d7c11 */ /* 0x000fca000f8e28ff */
[----:B------:R-:W1:Y:S04]  /*15d50*/  LDS.U16 R22, [R13+0x10] ;  /* 0x000010000d167984 */ /* 0x000e680000000400 */
[----:B------:R-:W2:Y:S04]  /*15d60*/  LDS.U16 R16, [R13] ;  /* 0x000000000d107984 */ /* 0x000ea80000000400 */
[----:B------:R-:W3:Y:S04]  /*15d70*/  LDS.64 R20, [R13+0x18] ;  /* 0x000018000d147984 */ /* 0x000ee80000000a00 */
[----:B------:R4:W5:Y:S01]  /*15d80*/  LDS.64 R14, [R13+0x8] ;  /* 0x000008000d0e7984 */ /* 0x0009620000000a00 */
[----:B-1----:R-:W-:-:S02]  /*15d90*/  PRMT R25, R22, 0x9910, RZ ;  /* 0x0000991016197816 */ /* 0x002fc400000000ff */
[----:B--2---:R-:W-:Y:S02]  /*15da0*/  PRMT R23, R16, 0x9910, RZ ;  /* 0x0000991010177816 */ /* 0x004fe400000000ff */
[----:B------:R-:W-:Y:S02]  /*15db0*/  ISETP.NE.AND P4, PT, R28, R25, PT ;  /* 0x000000191c00720c */ /* 0x000fe40003f85270 */
[CC--:B------:R-:W-:Y:S02]  /*15dc0*/  ISETP.GT.AND P6, PT, R26.reuse, R23.reuse, PT ;  /* 0x000000171a00720c */ /* 0x0c0fe40003fc4270 */
[----:B------:R-:W-:Y:S02]  /*15dd0*/  ISETP.NE.AND P5, PT, R26, R23, PT ;  /* 0x000000171a00720c */ /* 0x000fe40003fa5270 */
[----:B---3--:R-:W-:Y:S02]  /*15de0*/  ISETP.GE.U32.AND P0, PT, R8, R20, PT ;  /* 0x000000140800720c */ /* 0x008fe40003f06070 */
[----:B----4-:R-:W-:-:S02]  /*15df0*/  SEL R13, RZ, 0xffffffff, !P6 ;  /* 0xffffffffff0d7807 */ /* 0x010fc40007000000 */
[----:B------:R-:W-:Y:S02]  /*15e00*/  ISETP.GT.AND P6, PT, R28, R25, PT ;  /* 0x000000191c00720c */ /* 0x000fe40003fc4270 */
[----:B-----5:R-:W-:Y:S02]  /*15e10*/  ISETP.GE.U32.AND P1, PT, R6, R14, PT ;  /* 0x0000000e0600720c */ /* 0x020fe40003f26070 */
[----:B------:R-:W-:Y:S02]  /*15e20*/  ISETP.GE.AND.EX P0, PT, R11, R21, PT, P0 ;  /* 0x000000150b00720c */ /* 0x000fe40003f06300 */
[----:B------:R-:W-:Y:S02]  /*15e30*/  SEL R23, RZ, 0xffffffff, !P6 ;  /* 0xffffffffff177807 */ /* 0x000fe40007000000 */
[----:B------:R-:W-:Y:S02]  /*15e40*/  ISETP.GE.AND.EX P1, PT, R7, R15, PT, P1 ;  /* 0x0000000f0700720c */ /* 0x000fe40003f26310 */
[----:B------:R-:W-:-:S02]  /*15e50*/  @!P4 SEL R23, RZ, 0xffffffff, P0 ;  /* 0xffffffffff17c807 */ /* 0x000fc40000000000 */
[----:B------:R-:W-:Y:S02]  /*15e60*/  @!P5 SEL R13, RZ, 0xffffffff, P1 ;  /* 0xffffffffff0dd807 */ /* 0x000fe40000800000 */
[----:B------:R-:W-:Y:S02]  /*15e70*/  LOP3.LUT R23, R23, 0x1, RZ, 0xc0, !PT ;  /* 0x0000000117177812 */ /* 0x000fe400078ec0ff */
[----:B------:R-:W-:Y:S02]  /*15e80*/  LOP3.LUT R13, R13, 0x1, RZ, 0xc0, !PT ;  /* 0x000000010d0d7812 */ /* 0x000fe400078ec0ff */
[----:B------:R-:W-:Y:S02]  /*15e90*/  ISETP.NE.U32.AND P1, PT, R23, 0x1, PT ;  /* 0x000000011700780c */ /* 0x000fe40003f25070 */
[----:B------:R-:W-:Y:S02]  /*15ea0*/  ISETP.NE.U32.AND P0, PT, R13, 0x1, PT ;  /* 0x000000010d00780c */ /* 0x000fe40003f05070 */
[----:B------:R-:W-:-:S02]  /*15eb0*/  SEL R8, R8, R20, !P1 ;  /* 0x0000001408087207 */ /* 0x000fc40004800000 */
[----:B------:R-:W-:Y:S02]  /*15ec0*/  SEL R11, R11, R21, !P1 ;  /* 0x000000150b0b7207 */ /* 0x000fe40004800000 */
[----:B------:R-:W-:Y:S01]  /*15ed0*/  SEL R6, R6, R14, !P0 ;  /* 0x0000000e06067207 */ /* 0x000fe20004000000 */
[----:B------:R-:W-:Y:S01]  /*15ee0*/  IMAD.MOV.U32 R14, RZ, RZ, R8 ;  /* 0x000000ffff0e7224 */ /* 0x000fe200078e0008 */
[----:B------:R-:W-:Y:S01]  /*15ef0*/  SEL R7, R7, R15, !P0 ;  /* 0x0000000f07077207 */ /* 0x000fe20004000000 */
[----:B------:R-:W-:Y:S01]  /*15f00*/  IMAD.MOV.U32 R15, RZ, RZ, R11 ;  /* 0x000000ffff0f7224 */ /* 0x000fe200078e000b */
[----:B------:R-:W-:Y:S02]  /*15f10*/  SEL R13, R3, R16, !P0 ;  /* 0x00000010030d7207 */ /* 0x000fe40004000000 */
[----:B------:R-:W-:Y:S01]  /*15f20*/  SEL R21, R9, R22, !P1 ;  /* 0x0000001609157207 */ /* 0x000fe20004800000 */
[----:B------:R1:W-:Y:S01]  /*15f30*/  STS.64 [R12+0x8], R6 ;  /* 0x000008060c007388 */ /* 0x0003e20000000a00 */
[----:B------:R-:W-:-:S02]  /*15f40*/  PRMT R3, R13, 0x7610, R3 ;  /* 0x000076100d037816 */ /* 0x000fc40000000003 */
[----:B------:R-:W-:Y:S01]  /*15f50*/  PRMT R9, R21, 0x7610, R9 ;  /* 0x0000761015097816 */ /* 0x000fe20000000009 */
[----:B------:R1:W-:Y:S04]  /*15f60*/  STS.64 [R12+0x18], R14 ;  /* 0x0000180e0c007388 */ /* 0x0003e80000000a00 */
[----:B------:R1:W-:Y:S04]  /*15f70*/  STS.U16 [R12], R13 ;  /* 0x0000000d0c007388 */ /* 0x0003e80000000400 */
[----:B------:R1:W-:Y:S02]  /*15f80*/  STS.U16 [R12+0x10], R21 ;  /* 0x000010150c007388 */ /* 0x0003e40000000400 */
.L_x_2718:
[----:B------:R-:W-:Y:S05]  /*15f90*/  BSYNC B0 ;  /* 0x0000000000007941 */ /* 0x000fea0003800000 */
.L_x_2717:
[----:B-1----:R-:W-:Y:S01]  /*15fa0*/  IMAD.MOV.U32 R13, RZ, RZ, R24 ;  /* 0x000000ffff0d7224 */ /* 0x002fe200078e0018 */
[----:B------:R-:W-:Y:S06]  /*15fb0*/  @P3 BRA `(.L_x_2719) ;  /* 0xfffffffc00343947 */ /* 0x000fec000383ffff */
.L_x_2716:
[----:B------:R-:W-:Y:S02]  /*15fc0*/  ULDC UR4, c[0x0][0x240] ;  /* 0x0000900000047ab9 */ /* 0x000fe40000000800 */
[----:B------:R-:W-:-:S13]  /*15fd0*/  ISETP.NE.AND P0, PT, RZ, UR4, PT ;  /* 0x00000004ff007c0c */ /* 0x000fda000bf05270 */
[----:B------:R-:W-:Y:S05]  /*15fe0*/  @!P0 BRA `(.L_x_2720) ;  /* 0x00000004009c8947 */ /* 0x000fea0003800000 */
[----:B------:R-:W-:Y:S01]  /*15ff0*/  ISETP.GT.AND P0, PT, R10, 0x20, PT ;  /* 0x000000200a00780c */ /* 0x000fe20003f04270 */
[----:B------:R-:W-:-:S12]  /*16000*/  IMAD.MOV.U32 R2, RZ, RZ, R10 ;  /* 0x000000ffff027224 */ /* 0x000fd800078e000a */
[----:B------:R-:W-:Y:S05]  /*16010*/  @!P0 BRA `(.L_x_2721) ;  /* 0x0000000000f48947 */ /* 0x000fea0003800000 */
[----:B-1----:R-:W-:Y:S01]  /*16020*/  IMAD.MOV.U32 R14, RZ, RZ, R8 ;  /* 0x000000ffff0e7224 */ /* 0x002fe200078e0008 */
[----:B------:R-:W-:Y:S01]  /*16030*/  LEA.HI R2, R10, R10, RZ, 0x1 ;  /* 0x0000000a0a027211 */ /* 0x000fe200078f08ff */
[----:B------:R-:W-:Y:S01]  /*16040*/  IMAD.MOV.U32 R15, RZ, RZ, R11 ;  /* 0x000000ffff0f7224 */ /* 0x000fe200078e000b */
[----:B------:R2:W-:Y:S02]  /*16050*/  STS.U16 [R12], R3 ;  /* 0x000000030c007388 */ /* 0x0005e40000000400 */
[----:B------:R-:W-:Y:S01]  /*16060*/  SHF.R.S32.HI R13, RZ, 0x1, R2 ;  /* 0x00000001ff0d7819 */ /* 0x000fe20000011402 */
[----:B------:R-:W-:Y:S01]  /*16070*/  IMAD.MOV.U32 R2, RZ, RZ, 0x20 ;  /* 0x00000020ff027424 */ /* 0x000fe200078e00ff */
[----:B------:R2:W-:Y:S02]  /*16080*/  STS.64 [R12+0x8], R6 ;  /* 0x000008060c007388 */ /* 0x0005e40000000a00 */
[----:B------:R-:W-:Y:S02]  /*16090*/  ISETP.GE.AND P0, PT, R13, 0x20, PT ;  /* 0x000000200d00780c */ /* 0x000fe40003f06270 */
[----:B------:R2:W-:Y:S04]  /*160a0*/  STS.64 [R12+0x18], R14 ;  /* 0x0000180e0c007388 */ /* 0x0005e80000000a00 */
[----:B------:R2:W-:Y:S07]  /*160b0*/  STS.U16 [R12+0x10], R9 ;  /* 0x000010090c007388 */ /* 0x0005ee0000000400 */
[----:B------:R-:W-:Y:S05]  /*160c0*/  @!P0 BRA `(.L_x_2721) ;  /* 0x0000000000c88947 */ /* 0x000fea0003800000 */
.L_x_2724:
[----:B-12---:R-:W-:Y:S01]  /*160d0*/  IMAD.IADD R15, R17, 0x1, R13 ;  /* 0x00000001110f7824 */ /* 0x006fe200078e020d */
[----:B------:R-:W-:Y:S04]  /*160e0*/  BAR.SYNC.DEFER_BLOCKING 0x0 ;  /* 0x0000000000007b1d */ /* 0x000fe80000010000 */
[----:B------:R-:W-:Y:S02]  /*160f0*/  ISETP.GE.U32.AND P0, PT, R15, R10, PT ;  /* 0x0000000a0f00720c */ /* 0x000fe40003f06070 */
[----:B------:R-:W-:Y:S02]  /*16100*/  BSSY B0, `(.L_x_2722) ;  /* 0x000002a000007945 */ /* 0x000fe40003800000 */
[----:B------:R-:W-:-:S13]  /*16110*/  ISETP.GE.U32.OR P0, PT, R17, R13, P0 ;  /* 0x0000000d1100720c */ /* 0x000fda0000706470 */
[----:B------:R-:W-:Y:S05]  /*16120*/  @P0 BRA `(.L_x_2723) ;  /* 0x00000000009c0947 */ /* 0x000fea0003800000 */
[----:B------:R-:W-:Y:S01]  /*16130*/  IMAD R2, R13, 0x20, R12 ;  /* 0x000000200d027824 */ /* 0x000fe200078e020c */
[----:B------:R-:W-:Y:S02]  /*16140*/  PRMT R25, R9, 0x9910, RZ ;  /* 0x0000991009197816 */ /* 0x000fe400000000ff */
[----:B------:R-:W-:Y:S02]  /*16150*/  PRMT R26, R3, 0x9910, RZ ;  /* 0x00009910031a7816 */ /* 0x000fe400000000ff */
[----:B------:R-:W1:Y:S04]  /*16160*/  LDS.U16 R22, [R2+0x10] ;  /* 0x0000100002167984 */ /* 0x000e680000000400 */
[----:B------:R-:W2:Y:S04]  /*16170*/  LDS.U16 R16, [R2] ;  /* 0x0000000002107984 */ /* 0x000ea80000000400 */
[----:B------:R-:W3:Y:S04]  /*16180*/  LDS.64 R20, [R2+0x18] ;  /* 0x0000180002147984 */ /* 0x000ee80000000a00 */
[----:B------:R-:W4:Y:S01]  /*16190*/  LDS.64 R14, [R2+0x8] ;  /* 0x00000800020e7984 */ /* 0x000f220000000a00 */
[----:B-1----:R-:W-:-:S02]  /*161a0*/  PRMT R24, R22, 0x9910, RZ ;  /* 0x0000991016187816 */ /* 0x002fc400000000ff */
[----:B--2---:R-:W-:Y:S02]  /*161b0*/  PRMT R23, R16, 0x9910, RZ ;  /* 0x0000991010177816 */ /* 0x004fe400000000ff */
[C---:B------:R-:W-:Y:S02]  /*161c0*/  ISETP.NE.AND P3, PT, R25.reuse, R24, PT ;  /* 0x000000181900720c */ /* 0x040fe40003f65270 */
[----:B------:R-:W-:Y:S02]  /*161d0*/  ISETP.NE.AND P4, PT, R26, R23, PT ;  /* 0x000000171a00720c */ /* 0x000fe40003f85270 */
[----:B---3--:R-:W-:Y:S02]  /*161e0*/  ISETP.GE.U32.AND P1, PT, R8, R20, PT ;  /* 0x000000140800720c */ /* 0x008fe40003f26070 */
[----:B------:R-:W-:Y:S02]  /*161f0*/  ISETP.GT.AND P5, PT, R25, R24, PT ;  /* 0x000000181900720c */ /* 0x000fe40003fa4270 */
[----:B----4-:R-:W-:-:S02]  /*16200*/  ISETP.GE.U32.AND P0, PT, R6, R14, PT ;  /* 0x0000000e0600720c */ /* 0x010fc40003f06070 */
[----:B------:R-:W-:Y:S02]  /*16210*/  ISETP.GE.AND.EX P1, PT, R11, R21, PT, P1 ;  /* 0x000000150b00720c */ /* 0x000fe40003f26310 */
[----:B------:R-:W-:Y:S02]  /*16220*/  ISETP.GT.AND P6, PT, R26, R23, PT ;  /* 0x000000171a00720c */ /* 0x000fe40003fc4270 */
[----:B------:R-:W-:Y:S02]  /*16230*/  SEL R23, RZ, 0xffffffff, !P5 ;  /* 0xffffffffff177807 */ /* 0x000fe40006800000 */
[----:B------:R-:W-:Y:S02]  /*16240*/  ISETP.GE.AND.EX P0, PT, R7, R15, PT, P0 ;  /* 0x0000000f0700720c */ /* 0x000fe40003f06300 */
[----:B------:R-:W-:Y:S02]  /*16250*/  @!P3 SEL R23, RZ, 0xffffffff, P1 ;  /* 0xffffffffff17b807 */ /* 0x000fe40000800000 */
[----:B------:R-:W-:-:S02]  /*16260*/  SEL R2, RZ, 0xffffffff, !P6 ;  /* 0xffffffffff027807 */ /* 0x000fc40007000000 */
        /* <DEDUP_REMOVED lines=19> */
.L_x_2723:
[----:B------:R-:W-:Y:S05]  /*163a0*/  BSYNC B0 ;  /* 0x0000000000007941 */ /* 0x000fea0003800000 */
.L_x_2722:
[----:B------:R-:W-:-:S04]  /*163b0*/  SHF.R.S32.HI R13, RZ, 0x1, R13 ;  /* 0x00000001ff0d7819 */ /* 0x000fc8000001140d */
[----:B------:R-:W-:-:S13]  /*163c0*/  ISETP.GE.AND P0, PT, R13, 0x20, PT ;  /* 0x000000200d00780c */ /* 0x000fda0003f06270 */
[----:B------:R-:W-:Y:S05]  /*163d0*/  @P0 BRA `(.L_x_2724) ;  /* 0xfffffffc003c0947 */ /* 0x000fea000383ffff */
[----:B------:R-:W-:-:S07]  /*163e0*/  IMAD.MOV.U32 R2, RZ, RZ, 0x20 ;  /* 0x00000020ff027424 */ /* 0x000fce00078e00ff */
.L_x_2721:
[----:B------:R-:W-:Y:S01]  /*163f0*/  BAR.SYNC.DEFER_BLOCKING 0x0 ;  /* 0x0000000000007b1d */ /* 0x000fe20000010000 */
[----:B------:R-:W-:-:S13]  /*16400*/  ISETP.GE.AND P0, PT, R2, 0x2, PT ;  /* 0x000000020200780c */ /* 0x000fda0003f06270 */
[----:B------:R-:W-:Y:S05]  /*16410*/  @!P0 BRA `(.L_x_2720) ;  /* 0x0000000000908947 */ /* 0x000fea0003800000 */
[----:B------:R-:W-:-:S07]  /*16420*/  IMAD.MOV.U32 R13, RZ, RZ, 0x1 ;  /* 0x00000001ff0d7424 */ /* 0x000fce00078e00ff */
.L_x_2725:
[----:B------:R-:W-:Y:S01]  /*16430*/  PRMT R22, R9, 0x9910, RZ ;  /* 0x0000991009167816 */ /* 0x000fe200000000ff */
[----:B-12---:R-:W1:Y:S01]  /*16440*/  SHFL.DOWN PT, R15, R6, R13, 0x1f ;  /* 0x08001f0d060f7589 */ /* 0x006e6200000e0000 */
[----:B------:R-:W-:-:S03]  /*16450*/  PRMT R23, R3, 0x9910, RZ ;  /* 0x0000991003177816 */ /* 0x000fc600000000ff */
[----:B------:R-:W2:Y:S04]  /*16460*/  SHFL.DOWN PT, R16, R22, R13, 0x1f ;  /* 0x08001f0d16107589 */ /* 0x000ea800000e0000 */
[----:B------:R-:W3:Y:S04]  /*16470*/  SHFL.DOWN PT, R10, R23, R13, 0x1f ;  /* 0x08001f0d170a7589 */ /* 0x000ee800000e0000 */
[----:B------:R-:W4:Y:S04]  /*16480*/  SHFL.DOWN PT, R17, R8, R13, 0x1f ;  /* 0x08001f0d08117589 */ /* 0x000f2800000e0000 */
[----:B------:R-:W5:Y:S04]  /*16490*/  SHFL.DOWN PT, R12, R7, R13, 0x1f ;  /* 0x08001f0d070c7589 */ /* 0x000f6800000e0000 */
[----:B------:R0:W5:Y:S01]  /*164a0*/  SHFL.DOWN PT, R20, R11, R13, 0x1f ;  /* 0x08001f0d0b147589 */ /* 0x00016200000e0000 */
[----:B-1----:R-:W-:-:S02]  /*164b0*/  ISETP.GE.U32.AND P0, PT, R6, R15, PT ;  /* 0x0000000f0600720c */ /* 0x002fc40003f06070 */
[----:B--2---:R-:W-:Y:S01]  /*164c0*/  PRMT R21, R16, 0x9910, RZ ;  /* 0x0000991010157816 */ /* 0x004fe200000000ff */
[----:B0-----:R-:W-:Y:S01]  /*164d0*/  IMAD.SHL.U32 R13, R13, 0x2, RZ ;  /* 0x000000020d0d7824 */ /* 0x001fe200078e00ff */
[----:B---3--:R-:W-:Y:S02]  /*164e0*/  PRMT R14, R10, 0x9910, RZ ;  /* 0x000099100a0e7816 */ /* 0x008fe400000000ff */
[----:B------:R-:W-:Y:S02]  /*164f0*/  ISETP.NE.AND P3, PT, R22, R21, PT ;  /* 0x000000151600720c */ /* 0x000fe40003f65270 */
[----:B------:R-:W-:Y:S02]  /*16500*/  ISETP.NE.AND P4, PT, R23, R14, PT ;  /* 0x0000000e1700720c */ /* 0x000fe40003f85270 */
[----:B----4-:R-:W-:Y:S02]  /*16510*/  ISETP.GE.U32.AND P1, PT, R8, R17, PT ;  /* 0x000000110800720c */ /* 0x010fe40003f26070 */
        /* <DEDUP_REMOVED lines=20> */
.L_x_2720:
[----:B------:R-:W-:Y:S05]  /*16660*/  @!P2 EXIT ;  /* 0x000000000000a94d */ /* 0x000fea0003800000 */
[----:B-12---:R-:W1:Y:S01]  /*16670*/  LDC.64 R14, c[0x0][0x628] ;  /* 0x00018a00ff0e7b82 */ /* 0x006e620000000a00 */
[----:B------:R-:W-:Y:S01]  /*16680*/  ISETP.NE.U32.AND P0, PT, R4, RZ, PT ;  /* 0x000000ff0400720c */ /* 0x000fe20003f05070 */
[----:B------:R-:W-:Y:S02]  /*16690*/  ULDC.U8 UR4, c[0x0][0x630] ;  /* 0x00018c0000047ab9 */ /* 0x000fe40000000000 */
[----:B------:R-:W-:Y:S02]  /*166a0*/  ISETP.NE.AND P1, PT, RZ, UR4, PT ;  /* 0x00000004ff007c0c */ /* 0x000fe4000bf25270 */
[----:B------:R-:W-:Y:S02]  /*166b0*/  ISETP.NE.AND.EX P0, PT, R0, RZ, PT, P0 ;  /* 0x000000ff0000720c */ /* 0x000fe40003f05300 */
[----:B-1----:R-:W-:Y:S02]  /*166c0*/  SEL R13, R14, RZ, P1 ;  /* 0x000000ff0e0d7207 */ /* 0x002fe40000800000 */
        /* <DEDUP_REMOVED lines=9> */
[----:B------:R-:W2:Y:S04]  /*16760*/  LDG.E.U16 R0, desc[UR60][R4.64] ;  /* 0x0000003c04007981 */ /* 0x000ea8000c1e1500 */
[----:B------:R-:W3:Y:S04]  /*16770*/  LDG.E.U16 R8, desc[UR60][R4.64+0x10] ;  /* 0x0000103c04087981 */ /* 0x000ee8000c1e1500 */
[----:B------:R-:W4:Y:S04]  /*16780*/  LDG.E.64 R10, desc[UR60][R4.64+0x8] ;  /* 0x0000083c040a7981 */ /* 0x000f28000c1e1b00 */
[----:B------:R-:W5:Y:S01]  /*16790*/  LDG.E.64 R6, desc[UR60][R4.64+0x18] ;  /* 0x0000183c04067981 */ /* 0x000f62000c1e1b00 */
[----:B------:R-:W-:-:S02]  /*167a0*/  PRMT R13, R3, 0x9910, RZ ;  /* 0x00009910030d7816 */ /* 0x000fc400000000ff */
[----:B------:R-:W-:Y:S02]  /*167b0*/  PRMT R15, R9, 0x9910, RZ ;  /* 0x00009910090f7816 */ /* 0x000fe400000000ff */
[----:B--2---:R-:W-:Y:S02]  /*167c0*/  PRMT R2, R0, 0x9910, RZ ;  /* 0x0000991000027816 */ /* 0x004fe400000000ff */
[----:B---3--:R-:W-:Y:S02]  /*167d0*/  PRMT R12, R8, 0x9910, RZ ;  /* 0x00009910080c7816 */ /* 0x008fe400000000ff */
[----:B------:R-:W-:Y:S02]  /*167e0*/  ISETP.NE.AND P4, PT, R2, R13, PT ;  /* 0x0000000d0200720c */ /* 0x000fe40003f85270 */
[----:B------:R-:W-:Y:S02]  /*167f0*/  ISETP.NE.AND P3, PT, R12, R15, PT ;  /* 0x0000000f0c00720c */ /* 0x000fe40003f65270 */
[----:B----4-:R-:W-:-:S02]  /*16800*/  ISETP.GE.U32.AND P0, PT, R10, R22, PT ;  /* 0x000000160a00720c */ /* 0x010fc40003f06070 */
[----:B-----5:R-:W-:Y:S02]  /*16810*/  ISETP.GE.U32.AND P1, PT, R6, R16, PT ;  /* 0x000000100600720c */ /* 0x020fe40003f26070 */
[----:B------:R-:W-:Y:S02]  /*16820*/  ISETP.GT.AND P6, PT, R2, R13, PT ;  /* 0x0000000d0200720c */ /* 0x000fe40003fc4270 */
[----:B------:R-:W-:Y:S02]  /*16830*/  ISETP.GT.AND P5, PT, R12, R15, PT ;  /* 0x0000000f0c00720c */ /* 0x000fe40003fa4270 */
[----:B------:R-:W-:Y:S02]  /*16840*/  ISETP.GE.AND.EX P0, PT, R11, R23, PT, P0 ;  /* 0x000000170b00720c */ /* 0x000fe40003f06300 */
[----:B------:R-:W-:Y:S02]  /*16850*/  ISETP.GE.AND.EX P1, PT, R7, R17, PT, P1 ;  /* 0x000000110700720c */ /* 0x000fe40003f26310 */
[----:B------:R-:W-:-:S02]  /*16860*/  SEL R2, RZ, 0xffffffff, !P6 ;  /* 0xffffffffff027807 */ /* 0x000fc40007000000 */
[----:B------:R-:W-:Y:S02]  /*16870*/  SEL R12, RZ, 0xffffffff, !P5 ;  /* 0xffffffffff0c7807 */ /* 0x000fe40006800000 */
[----:B------:R-:W-:Y:S02]  /*16880*/  @!P4 SEL R2, RZ, 0xffffffff, P0 ;  /* 0xffffffffff02c807 */ /* 0x000fe40000000000 */
[----:B------:R-:W-:Y:S02]  /*16890*/  @!P3 SEL R12, RZ, 0xffffffff, P1 ;  /* 0xffffffffff0cb807 */ /* 0x000fe40000800000 */
[----:B------:R-:W-:Y:S02]  /*168a0*/  LOP3.LUT R2, R2, 0x1, RZ, 0xc0, !PT ;  /* 0x0000000102027812 */ /* 0x000fe400078ec0ff */
[----:B------:R-:W-:Y:S02]  /*168b0*/  LOP3.LUT R12, R12, 0x1, RZ, 0xc0, !PT ;  /* 0x000000010c0c7812 */ /* 0x000fe400078ec0ff */
[----:B------:R-:W-:-:S02]  /*168c0*/  ISETP.NE.U32.AND P0, PT, R2, 0x1, PT ;  /* 0x000000010200780c */ /* 0x000fc40003f05070 */
[----:B------:R-:W-:Y:S02]  /*168d0*/  ISETP.NE.U32.AND P1, PT, R12, 0x1, PT ;  /* 0x000000010c00780c */ /* 0x000fe40003f25070 */
[----:B------:R-:W-:Y:S02]  /*168e0*/  SEL R22, R10, R22, !P0 ;  /* 0x000000160a167207 */ /* 0x000fe40004000000 */
[----:B------:R-:W-:Y:S02]  /*168f0*/  SEL R23, R11, R23, !P0 ;  /* 0x000000170b177207 */ /* 0x000fe40004000000 */
[----:B------:R-:W-:Y:S02]  /*16900*/  SEL R3, R0, R3, !P0 ;  /* 0x0000000300037207 */ /* 0x000fe40004000000 */
[----:B------:R-:W-:Y:S02]  /*16910*/  SEL R9, R8, R9, !P1 ;  /* 0x0000000908097207 */ /* 0x000fe40004800000 */
[----:B------:R-:W-:-:S02]  /*16920*/  SEL R16, R6, R16, !P1 ;  /* 0x0000001006107207 */ /* 0x000fc40004800000 */
[----:B------:R-:W-:-:S07]  /*16930*/  SEL R17, R7, R17, !P1 ;  /* 0x0000001107117207 */ /* 0x000fce0004800000 */
.L_x_2727:
        /* <DEDUP_REMOVED lines=21> */
.L_x_2729:
        /* <DEDUP_REMOVED lines=22> */
.L_x_2730:
[----:B------:R-:W-:Y:S02]  /*16bf0*/  ULDC.64 UR4, c[0x0][0x600] ;  /* 0x0001800000047ab9 */ /* 0x000fe40000000a00 */
[----:B------:R-:W-:-:S05]  /*16c00*/  IADD3 R18, P0, R18, UR4, RZ ;  /* 0x0000000412127c10 */ /* 0x000fca000ff1e0ff */
[----:B------:R-:W-:-:S05]  /*16c10*/  IMAD.X R19, RZ, RZ, UR5, P0 ;  /* 0x00000005ff137e24 */ /* 0x000fca00080e06ff */
[----:B------:R-:W-:Y:S01]  /*16c20*/  STG.E.64 desc[UR60][R18.64], R16 ;  /* 0x0000001012007986 */ /* 0x000fe2000c101b3c */
[----:B------:R-:W-:Y:S05]  /*16c30*/  EXIT ;  /* 0x000000000000794d */ /* 0x000fea0003800000 */
.L_x_2728:
[----:B------:R-:W-:Y:S04]  /*16c40*/  STG.E.64 desc[UR60][R4.64+0x8], R22 ;  /* 0x0000081604007986 */ /* 0x000fe8000c101b3c */
[----:B------:R-:W-:Y:S04]  /*16c50*/  STG.E.64 desc[UR60][R4.64+0x18], R16 ;  /* 0x0000181004007986 */ /* 0x000fe8000c101b3c */
[----:B------:R-:W-:Y:S04]  /*16c60*/  STG.E.U16 desc[UR60][R4.64], R3 ;  /* 0x0000000304007986 */ /* 0x000fe8000c10153c */
[----:B------:R-:W-:Y:S01]  /*16c70*/  STG.E.U16 desc[UR60][R4.64+0x10], R9 ;  /* 0x0000100904007986 */ /* 0x000fe2000c10153c */
[----:B------:R-:W-:Y:S05]  /*16c80*/  EXIT ;  /* 0x000000000000794d */ /* 0x000fea0003800000 */
.L_x_2726:
        /* <DEDUP_REMOVED lines=17> */
.L_x_2732:
[----:B------:R-:W-:Y:S02]  /*16da0*/  CS2R R22, SRZ ;  /* 0x0000000000167805 */ /* 0x000fe4000001ff00 */
[----:B------:R-:W-:-:S07]  /*16db0*/  CS2R R16, SRZ ;  /* 0x0000000000107805 */ /* 0x000fce000001ff00 */
.L_x_2731:
[----:B------:R-:W-:Y:S02]  /*16dc0*/  ULDC.U8 UR4, c[0x0][0x631] ;  /* 0x00018c4000047ab9 */ /* 0x000fe40000000000 */
[----:B------:R-:W-:-:S13]  /*16dd0*/  ISETP.NE.AND P0, PT, RZ, UR4, PT ;  /* 0x00000004ff007c0c */ /* 0x000fda000bf05270 */
        /* <DEDUP_REMOVED lines=13> */
[----:B------:R-:W-:Y:S02]  /*16eb0*/  IMAD.U32 R6, RZ, RZ, UR4 ;  /* 0x00000004ff067e24 */ /* 0x000fe4000f8e00ff */
[----:B------:R-:W-:-:S02]  /*16ec0*/  IMAD.U32 R7, RZ, RZ, UR5 ;  /* 0x00000005ff077e24 */ /* 0x000fc4000f8e00ff */
[----:B------:R-:W-:Y:S02]  /*16ed0*/  IMAD.U32 R10, RZ, RZ, UR6 ;  /* 0x00000006ff0a7e24 */ /* 0x000fe4000f8e00ff */
[----:B------:R-:W-:Y:S02]  /*16ee0*/  IMAD.U32 R11, RZ, RZ, UR7 ;  /* 0x00000007ff0b7e24 */ /* 0x000fe4000f8e00ff */
[----:B------:R-:W-:Y:S02]  /*16ef0*/  IMAD.MOV.U32 R8, RZ, RZ, 0x2ef ;  /* 0x000002efff087424 */ /* 0x000fe400078e00ff */
[----:B-1----:R-:W-:-:S07]  /*16f00*/  IMAD.MOV.U32 R12, RZ, RZ, 0x1 ;  /* 0x00000001ff0c7424 */ /* 0x002fce00078e00ff */
[----:B------:R-:W-:-:S07]  /*16f10*/  LEPC R20, `(.L_x_2734) ;  /* 0x000000001014794e */ /* 0x000fce0000000000 */
[----:B0-2---:R-:W-:Y:S05]  /*16f20*/  CALL.ABS.NOINC R2 ;  /* 0x0000000002007343 */ /* 0x005fea0003c00000 */
.L_x_2734:
        /* <DEDUP_REMOVED lines=22> */
.L_x_2735:
[----:B------:R-:W-:Y:S02]  /*17090*/  ULDC.64 UR4, c[0x0][0x600] ;  /* 0x0001800000047ab9 */ /* 0x000fe40000000a00 */
[----:B------:R-:W-:-:S05]  /*170a0*/  IADD3 R18, P0, R18, UR4, RZ ;  /* 0x0000000412127c10 */ /* 0x000fca000ff1e0ff */
[----:B------:R-:W-:-:S05]  /*170b0*/  IMAD.X R19, RZ, RZ, UR5, P0 ;  /* 0x00000005ff137e24 */ /* 0x000fca00080e06ff */
[----:B------:R-:W-:Y:S01]  /*170c0*/  STG.E.64 desc[UR60][R18.64], R16 ;  /* 0x0000001012007986 */ /* 0x000fe2000c101b3c */
[----:B------:R-:W-:Y:S05]  /*170d0*/  EXIT ;  /* 0x000000000000794d */ /* 0x000fea0003800000 */
.L_x_2733:
        /* <DEDUP_REMOVED lines=16> */
.L_x_2736:
        /* <DEDUP_REMOVED lines=15> */
.L_x_2737:
[----:B------:R-:W-:Y:S05]  /*172d0*/  EXIT ;  /* 0x000000000000794d */ /* 0x000fea0003800000 */
.L_x_2701:
[----:B------:R-:W-:Y:S02]  /*172e0*/  ULDC UR4, c[0x0][0x230] ;  /* 0x00008c0000047ab9 */ /* 0x000fe40000000800 */
        /* <DEDUP_REMOVED lines=10> */
[----:B------:R-:W3:Y:S01]  /*17390*/  LDC.64 R8, c[0x0][0x628] ;  /* 0x00018a00ff087b82 */ /* 0x000ee20000000a00 */
[----:B------:R-:W-:Y:S01]  /*173a0*/  ISETP.NE.U32.AND P0, PT, R4, RZ, PT ;  /* 0x000000ff0400720c */ /* 0x000fe20003f05070 */
[----:B------:R-:W-:Y:S02]  /*173b0*/  ULDC.U8 UR4, c[0x0][0x630] ;  /* 0x00018c0000047ab9 */ /* 0x000fe40000000000 */
[----:B------:R-:W-:Y:S02]  /*173c0*/  ISETP.NE.AND P3, PT, RZ, UR4, PT ;  /* 0x00000004ff007c0c */ /* 0x000fe4000bf65270 */
[----:B------:R-:W-:Y:S02]  /*173d0*/  ISETP.NE.AND.EX P0, PT, R0, RZ, PT, P0 ;  /* 0x000000ff0000720c */ /* 0x000fe40003f05300 */
[----:B---34-:R-:W-:Y:S02]  /*173e0*/  SEL R11, R8, RZ, P3 ;  /* 0x000000ff080b7207 */ /* 0x018fe40001800000 */
        /* <DEDUP_REMOVED lines=9> */
[----:B------:R-:W3:Y:S04]  /*17480*/  LDG.E.U16 R0, desc[UR60][R4.64] ;  /* 0x0000003c04007981 */ /* 0x000ee8000c1e1500 */
[----:B--2---:R-:W2:Y:S04]  /*17490*/  LDG.E.U16 R6, desc[UR60][R4.64+0x10] ;  /* 0x0000103c04067981 */ /* 0x004ea8000c1e1500 */
[----:B------:R-:W4:Y:S04]  /*174a0*/  LDG.E.64 R10, desc[UR60][R4.64+0x8] ;  /* 0x0000083c040a7981 */ /* 0x000f28000c1e1b00 */
[----:B------:R-:W5:Y:S01]  /*174b0*/  LDG.E.64 R8, desc[UR60][R4.64+0x18] ;  /* 0x0000183c04087981 */ /* 0x000f62000c1e1b00 */
[----:B-1----:R-:W-:-:S02]  /*174c0*/  PRMT R13, R7, 0x9910, RZ ;  /* 0x00009910070d7816 */ /* 0x002fc400000000ff */
[----:B------:R-:W-:Y:S02]  /*174d0*/  PRMT R15, R3, 0x9910, RZ ;  /* 0x00009910030f7816 */ /* 0x000fe400000000ff */
[----:B---3--:R-:W-:Y:S02]  /*174e0*/  PRMT R2, R0, 0x9910, RZ ;  /* 0x0000991000027816 */ /* 0x008fe400000000ff */
[----:B--2---:R-:W-:Y:S02]  /*174f0*/  PRMT R12, R6, 0x9910, RZ ;  /* 0x00009910060c7816 */ /* 0x004fe400000000ff */
        /* <DEDUP_REMOVED lines=22> */
.L_x_2739:
[----:B------:R-:W-:Y:S05]  /*17660*/  @!P2 BRA `(.L_x_2740) ;  /* 0x0000000000bca947 */ /* 0x000fea0003800000 */
[----:B------:R-:W3:Y:S02]  /*17670*/  LDC R24, c[0x0][0x634] ;  /* 0x00018d00ff187b82 */ /* 0x000ee40000000800 */
[----:B---3--:R-:W-:-:S04]  /*17680*/  ISETP.NE.AND P0, PT, R24, 0x1, PT ;  /* 0x000000011800780c */ /* 0x008fc80003f05270 */
[----:B------:R-:W-:-:S09]  /*17690*/  P2R R0, PR, RZ, 0x1 ;  /* 0x00000001ff007803 */ /* 0x000fd20000000000 */
        /* <DEDUP_REMOVED lines=8> */
[----:B--2---:R-:W-:Y:S02]  /*17720*/  IMAD.U32 R10, RZ, RZ, UR6 ;  /* 0x00000006ff0a7e24 */ /* 0x004fe4000f8e00ff */
[----:B------:R-:W-:Y:S02]  /*17730*/  IMAD.U32 R6, RZ, RZ, UR4 ;  /* 0x00000004ff067e24 */ /* 0x000fe4000f8e00ff */
[----:B------:R-:W-:-:S02]  /*17740*/  IMAD.U32 R7, RZ, RZ, UR5 ;  /* 0x00000005ff077e24 */ /* 0x000fc4000f8e00ff */
[----:B------:R-:W-:Y:S02]  /*17750*/  IMAD.U32 R11, RZ, RZ, UR7 ;  /* 0x00000007ff0b7e24 */ /* 0x000fe4000f8e00ff */
[----:B------:R-:W-:Y:S02]  /*17760*/  IMAD.MOV.U32 R8, RZ, RZ, 0x2ef ;  /* 0x000002efff087424 */ /* 0x000fe400078e00ff */
[----:B------:R-:W-:Y:S02]  /*17770*/  IMAD.MOV.U32 R12, RZ, RZ, 0x1 ;  /* 0x00000001ff0c7424 */ /* 0x000fe400078e00ff */
[----:B-1----:R-:W-:-:S07]  /*17780*/  IMAD.MOV.U32 R13, RZ, RZ, RZ ;  /* 0x000000ffff0d7224 */ /* 0x002fce00078e00ff */
[----:B------:R-:W-:-:S07]  /*17790*/  LEPC R20, `(.L_x_2741) ;  /* 0x000000001014794e */ /* 0x000fce0000000000 */
[----:B0--3--:R-:W-:Y:S05]  /*177a0*/  CALL.ABS.NOINC R2 ;  /* 0x0000000002007343 */ /* 0x009fea0003c00000 */
.L_x_2741:
[----:B------:R-:W-:Y:S01]  /*177b0*/  ULDC.64 UR4, c[0x0][0x600] ;  /* 0x0001800000047ab9 */ /* 0x000fe20000000a00 */
[----:B------:R-:W-:Y:S02]  /*177c0*/  ISETP.NE.AND P6, PT, R24, 0x1, PT ;  /* 0x000000011800780c */ /* 0x000fe40003fc5270 */
[----:B------:R-:W-:-:S05]  /*177d0*/  IADD3 R2, P0, R19, UR4, RZ ;  /* 0x0000000413027c10 */ /* 0x000fca000ff1e0ff */
[----:B-1----:R-:W-:-:S05]  /*177e0*/  IMAD.X R3, RZ, RZ, UR5, P0 ;  /* 0x00000005ff037e24 */ /* 0x002fca00080e06ff */
        /* <DEDUP_REMOVED lines=18> */
.L_x_2742:
[----:B------:R-:W-:Y:S02]  /*17910*/  ULDC.64 UR4, c[0x0][0x600] ;  /* 0x0001800000047ab9 */ /* 0x000fe40000000a00 */
[----:B------:R-:W-:-:S05]  /*17920*/  IADD3 R18, P0, R18, UR4, RZ ;  /* 0x0000000412127c10 */ /* 0x000fca000ff1e0ff */
[----:B------:R-:W-:-:S05]  /*17930*/  IMAD.X R19, RZ, RZ, UR5, P0 ;  /* 0x00000005ff137e24 */ /* 0x000fca00080e06ff */
[----:B------:R-:W-:Y:S01]  /*17940*/  STG.E.64 desc[UR60][R18.64], R16 ;  /* 0x0000001012007986 */ /* 0x000fe2000c101b3c */
[----:B------:R-:W-:Y:S05]  /*17950*/  EXIT ;  /* 0x000000000000794d */ /* 0x000fea0003800000 */
.L_x_2740:
[----:B------:R-:W-:Y:S04]  /*17960*/  STG.E.64 desc[UR60][R4.64+0x8], R22 ;  /* 0x0000081604007986 */ /* 0x000fe8000c101b3c */
[----:B------:R-:W-:Y:S04]  /*17970*/  STG.E.64 desc[UR60][R4.64+0x18], R16 ;  /* 0x0000181004007986 */ /* 0x000fe8000c101b3c */
[----:B------:R-:W-:Y:S04]  /*17980*/  STG.E.U16 desc[UR60][R4.64], R7 ;  /* 0x0000000704007986 */ /* 0x000fe8000c10153c */
[----:B------:R-:W-:Y:S01]  /*17990*/  STG.E.U16 desc[UR60][R4.64+0x10], R3 ;  /* 0x0000100304007986 */ /* 0x000fe2000c10153c */
[----:B------:R-:W-:Y:S05]  /*179a0*/  EXIT ;  /* 0x000000000000794d */ /* 0x000fea0003800000 */
.L_x_2738:
        /* <DEDUP_REMOVED lines=17> */
.L_x_2744:
[----:B------:R-:W-:Y:S02]  /*17ac0*/  CS2R R16, SRZ ;  /* 0x0000000000107805 */ /* 0x000fe4000001ff00 */
[----:B------:R-:W-:-:S07]  /*17ad0*/  CS2R R22, SRZ ;  /* 0x0000000000167805 */ /* 0x000fce000001ff00 */
.L_x_2743:
[----:B------:R-:W-:Y:S02]  /*17ae0*/  ULDC.U8 UR4, c[0x0][0x631] ;  /* 0x00018c4000047ab9 */ /* 0x000fe40000000000 */
[----:B------:R-:W-:-:S13]  /*17af0*/  ISETP.NE.AND P0, PT, RZ, UR4, PT ;  /* 0x00000004ff007c0c */ /* 0x000fda000bf05270 */
        /* <DEDUP_REMOVED lines=12> */
[----:B--2---:R-:W-:Y:S01]  /*17bc0*/  IMAD.U32 R10, RZ, RZ, UR6 ;  /* 0x00000006ff0a7e24 */ /* 0x004fe2000f8e00ff */
[----:B------:R-:W-:Y:S01]  /*17bd0*/  MOV R11, UR7 ;  /* 0x00000007000b7c02 */ /* 0x000fe20008000f00 */
[----:B------:R-:W-:Y:S02]  /*17be0*/  IMAD.U32 R6, RZ, RZ, UR4 ;  /* 0x00000004ff067e24 */ /* 0x000fe4000f8e00ff */
[----:B------:R-:W-:-:S02]  /*17bf0*/  IMAD.U32 R7, RZ, RZ, UR5 ;  /* 0x00000005ff077e24 */ /* 0x000fc4000f8e00ff */
[----:B------:R-:W-:Y:S02]  /*17c00*/  IMAD.MOV.U32 R8, RZ, RZ, 0x2ef ;  /* 0x000002efff087424 */ /* 0x000fe400078e00ff */
[----:B------:R-:W-:Y:S02]  /*17c10*/  IMAD.MOV.U32 R12, RZ, RZ, 0x1 ;  /* 0x00000001ff0c7424 */ /* 0x000fe400078e00ff */
[----:B-1----:R-:W-:-:S07]  /*17c20*/  IMAD.MOV.U32 R13, RZ, RZ, RZ ;  /* 0x000000ffff0d7224 */ /* 0x002fce00078e00ff */
[----:B------:R-:W-:-:S07]  /*17c30*/  LEPC R20, `(.L_x_2746) ;  /* 0x000000001014794e */ /* 0x000fce0000000000 */
[----:B0--3--:R-:W-:Y:S05]  /*17c40*/  CALL.ABS.NOINC R2 ;  /* 0x0000000002007343 */ /* 0x009fea0003c00000 */
.L_x_2746:
        /* <DEDUP_REMOVED lines=22> */
.L_x_2747:
[----:B------:R-:W-:Y:S02]  /*17db0*/  ULDC.64 UR4, c[0x0][0x600] ;  /* 0x0001800000047ab9 */ /* 0x000fe40000000a00 */
[----:B------:R-:W-:-:S05]  /*17dc0*/  IADD3 R18, P0, R18, UR4, RZ ;  /* 0x0000000412127c10 */ /* 0x000fca000ff1e0ff */
[----:B------:R-:W-:-:S05]  /*17dd0*/  IMAD.X R19, RZ, RZ, UR5, P0 ;  /* 0x00000005ff137e24 */ /* 0x000fca00080e06ff */
[----:B------:R-:W-:Y:S01]  /*17de0*/  STG.E.64 desc[UR60][R18.64], R16 ;  /* 0x0000001012007986 */ /* 0x000fe2000c101b3c */
[----:B------:R-:W-:Y:S05]  /*17df0*/  EXIT ;  /* 0x000000000000794d */ /* 0x000fea0003800000 */
.L_x_2745:
[----:B------:R-:W-:Y:S01]  /*17e00*/  MOV R2, 0x0 ;  /* 0x0000000000027802 */ /* 0x000fe20000000f00 */
[----:B------:R-:W-:Y:S01]  /*17e10*/  ULDC.64 UR4, c[0x4][0x3c8] ;  /* 0x0100f20000047ab9 */ /* 0x000fe20000000a00 */
[----:B------:R-:W-:Y:S01]  /*17e20*/  ULDC.64 UR6, c[0x4][0x208] ;  /* 0x0100820000067ab9 */ /* 0x000fe20000000a00 */
[----:B------:R-:W-:Y:S01]  /*17e30*/  IMAD.U32 R4, RZ, RZ, UR4 ;  /* 0x00000004ff047e24 */ /* 0x000fe2000f8e00ff */
[----:B------:R3:W4:Y:S01]  /*17e40*/  LDC.64 R14, c[0x4][R2] ;  /* 0x01000000020e7b82 */ /* 0x0007220000000a00 */
[----:B------:R-:W-:Y:S01]  /*17e50*/  IMAD.U32 R5, RZ, RZ, UR5 ;  /* 0x00000005ff057e24 */ /* 0x000fe2000f8e00ff */
[----:B------:R-:W-:Y:S01]  /*17e60*/  ULDC.64 UR4, c[0x4][0x3c0] ;  /* 0x0100f00000047ab9 */ /* 0x000fe20000000a00 */
[----:B--2---:R-:W-:Y:S02]  /*17e70*/  IMAD.U32 R10, RZ, RZ, UR6 ;  /* 0x00000006ff0a7e24 */ /* 0x004fe4000f8e00ff */
[----:B------:R-:W-:Y:S02]  /*17e80*/  IMAD.U32 R6, RZ, RZ, UR4 ;  /* 0x00000004ff067e24 */ /* 0x000fe4000f8e00ff */
[----:B-1----:R-:W-:-:S02]  /*17e90*/  IMAD.U32 R7, RZ, RZ, UR5 ;  /* 0x00000005ff077e24 */ /* 0x002fc4000f8e00ff */
[----:B------:R-:W-:Y:S02]  /*17ea0*/  IMAD.U32 R11, RZ, RZ, UR7 ;  /* 0x00000007ff0b7e24 */ /* 0x000fe4000f8e00ff */
[----:B------:R-:W-:Y:S02]  /*17eb0*/  IMAD.MOV.U32 R8, RZ, RZ, 0x2e9 ;  /* 0x000002e9ff087424 */ /* 0x000fe400078e00ff */
[----:B------:R-:W-:Y:S02]  /*17ec0*/  IMAD.MOV.U32 R12, RZ, RZ, 0x1 ;  /* 0x00000001ff0c7424 */ /* 0x000fe400078e00ff */
[----:B---3--:R-:W-:-:S07]  /*17ed0*/  IMAD.MOV.U32 R13, RZ, RZ, RZ ;  /* 0x000000ffff0d7224 */ /* 0x008fce00078e00ff */
[----:B------:R-:W-:-:S07]  /*17ee0*/  LEPC R20, `(.L_x_2748) ;  /* 0x000000001014794e */ /* 0x000fce0000000000 */
[----:B0---4-:R-:W-:Y:S05]  /*17ef0*/  CALL.ABS.NOINC R14 ;  /* 0x000000000e007343 */ /* 0x011fea0003c00000 */
.L_x_2748:
        /* <DEDUP_REMOVED lines=15> */
.L_x_2749:
[----:B------:R-:W-:Y:S05]  /*17ff0*/  EXIT ;  /* 0x000000000000794d */ /* 0x000fea0003800000 */
        .weak           $__internal_14_$__cuda_sm20_div_u64
        .type           $__internal_14_$__cuda_sm20_div_u64,@function
        .size           $__internal_14_$__cuda_sm20_div_u64,($__internal_15_$__cuda_sm20_rem_u64 - $__internal_14_$__cuda_sm20_div_u64)
$__internal_14_$__cuda_sm20_div_u64:
        /* <DEDUP_REMOVED lines=49> */
[----:B------:R-:W-:Y:S01]  /*18310*/  IADD3 R13, P1, -R0, R21, RZ ;  /* 0x00000015000d7210 */ /* 0x000fe20007f3e1ff */
[----:B------:R-:W-:-:S03]  /*18320*/  IMAD.X R10, RZ, RZ, R11, P3 ;  /* 0x000000ffff0a7224 */ /* 0x000fc600018e060b */
[C---:B------:R-:W-:Y:S01]  /*18330*/  ISETP.GE.U32.AND.EX P0, PT, R14.reuse, R9, PT, P0 ;  /* 0x000000090e00720c */ /* 0x040fe20003f06100 */
[----:B------:R-:W-:Y:S01]  /*18340*/  IMAD.X R12, R14, 0x1, ~R9, P1 ;  /* 0x000000010e0c7824 */ /* 0x000fe200008e0e09 */
[----:B------:R-:W-:Y:S02]  /*18350*/  ISETP.NE.U32.AND P1, PT, R0, RZ, PT ;  /* 0x000000ff0000720c */ /* 0x000fe40003f25070 */
[----:B------:R-:W-:Y:S02]  /*18360*/  SEL R15, R6, R15, P0 ;  /* 0x0000000f060f7207 */ /* 0x000fe40000000000 */
[----:B------:R-:W-:Y:S02]  /*18370*/  SEL R13, R13, R21, P0 ;  /* 0x000000150d0d7207 */ /* 0x000fe40000000000 */
[----:B------:R-:W-:Y:S01]  /*18380*/  SEL R10, R10, R11, P0 ;  /* 0x0000000b0a0a7207 */ /* 0x000fe20000000000 */
[----:B------:R-:W-:Y:S01]  /*18390*/  IMAD.MOV.U32 R11, RZ, RZ, 0x0 ;  /* 0x00000000ff0b7424 */ /* 0x000fe200078e00ff */
[----:B------:R-:W-:-:S02]  /*183a0*/  IADD3 R6, P3, R15, 0x1, RZ ;  /* 0x000000010f067810 */ /* 0x000fc40007f7e0ff */
        /* <DEDUP_REMOVED lines=10> */
[----:B------:R-:W-:Y:S06]  /*18450*/  RET.REL.NODEC R10 `(_ZN2at6native13reduce_kernelILi256ELi2ENS0_8ReduceOpIsNS0_9ArgMaxOpsIsEEjlLi4ELi4EEEEEvT1_) ;  /* 0xfffffe780ae87950 */ /* 0x000fec0003c3ffff */
        .weak           $__internal_15_$__cuda_sm20_rem_u64
        .type           $__internal_15_$__cuda_sm20_rem_u64,@function
        .size           $__internal_15_$__cuda_sm20_rem_u64,(.L_x_6972 - $__internal_15_$__cuda_sm20_rem_u64)
$__internal_15_$__cuda_sm20_rem_u64:
[----:B------:R-:W-:-:S06]  /*18460*/  IMAD.MOV.U32 R10, RZ, RZ, R4 ;  /* 0x000000ffff0a7224 */ /* 0x000fcc00078e0004 */
        /* <DEDUP_REMOVED lines=63> */
[----:B------:R-:W-:Y:S06]  /*18860*/  RET.REL.NODEC R4 `(_ZN2at6native13reduce_kernelILi256ELi2ENS0_8ReduceOpIsNS0_9ArgMaxOpsIsEEjlLi4ELi4EEEEEvT1_) ;  /* 0xfffffe7404e47950 */ /* 0x000fec0003c3ffff */
.L_x_2750:
        /* <DEDUP_REMOVED lines=9> */
.L_x_6972:


//--------------------- .text._ZN2at6native13reduce_kernelILi128ELi4ENS0_8ReduceOpIsNS0_9ArgMaxOpsIsEEjlLi4ELi4EEEEEvT1_ --------------------------
	.section	.text._ZN2at6native13reduce_kernelILi128ELi4ENS0_8ReduceOpIsNS0_9ArgMaxOpsIsEEjlLi4ELi4EEEEEvT1_,"ax",@progbits
	.align	128
        .global         _ZN2at6native13reduce_kernelILi128ELi4ENS0_8ReduceOpIsNS0_9ArgMaxOpsIsEEjlLi4ELi4EEEEEvT1_
        .type           _ZN2at6native13reduce_kernelILi128ELi4ENS0_8ReduceOpIsNS0_9ArgMaxOpsIsEEjlLi4ELi4EEEEEvT1_,@function
        .size           _ZN2at6native13reduce_kernelILi128ELi4ENS0_8ReduceOpIsNS0_9ArgMaxOpsIsEEjlLi4ELi4EEEEEvT1_,(.L_x_6974 - _ZN2at6native13reduce_kernelILi128ELi4ENS0_8ReduceOpIsNS0_9ArgMaxOpsIsEEjlLi4ELi4EEEEEvT1_)
        .other          _ZN2at6native13reduce_kernelILi128ELi4ENS0_8ReduceOpIsNS0_9ArgMaxOpsIsEEjlLi4ELi4EEEEEvT1_,@"STO_CUDA_ENTRY STV_DEFAULT"
_ZN2at6native13reduce_kernelILi128ELi4ENS0_8ReduceOpIsNS0_9ArgMaxOpsIsEEjlLi4ELi4EEEEEvT1_:
.text._ZN2at6native13reduce_kernelILi128ELi4ENS0_8ReduceOpIsNS0_9ArgMaxOpsIsEEjlLi4ELi4EEEEEvT1_:
        /* <DEDUP_REMOVED lines=288> */
.L_x_2751:
[----:B------:R-:W0:Y:S01]  /*1200*/  S2UR UR36, SR_CTAID.Y ;  /* 0x00000000002479c3 */ /* 0x000e220000002600 */
[----:B------:R-:W-:Y:S01]  /*1210*/  ULDC.64 UR4, c[0x0][0x240] ;  /* 0x0000900000047ab9 */ /* 0x000fe20000000a00 */
[----:B------:R-:W-:Y:S01]  /*1220*/  ULDC.64 UR60, c[0x0][0x208] ;  /* 0x00008200003c7ab9 */ /* 0x000fe20000000a00 */
[----:B------:R-:W-:Y:S01]  /*1230*/  IMAD R3, R17, UR4, RZ ;  /* 0x0000000411037c24 */ /* 0x000fe2000f8e02ff */
[----:B------:R-:W-:Y:S01]  /*1240*/  ULDC UR4, c[0x0][0x230] ;  /* 0x00008c0000047ab9 */ /* 0x000fe20000000800 */
[----:B------:R-:W-:Y:S01]  /*1250*/  BSSY B6, `(.L_x_2752) ;  /* 0x0001285000067945 */ /* 0x000fe20003800000 */
[----:B------:R-:W-:Y:S01]  /*1260*/  CS2R R6, SRZ ;  /* 0x0000000000067805 */ /* 0x000fe2000001ff00 */
[----:B------:R-:W-:Y:S01]  /*1270*/  IMAD R3, R2, UR5, R3 ;  /* 0x0000000502037c24 */ /* 0x000fe2000f8e0203 */
[----:B------:R-:W0:Y:S01]  /*1280*/  LDC R4, c[0x0][0x248] ;  /* 0x00009200ff047b82 */ /* 0x000e220000000800 */
[----:B------:R-:W-:Y:S01]  /*1290*/  ULDC UR5, c[0x0][0x22c] ;  /* 0x00008b0000057ab9 */ /* 0x000fe20000000800 */
[----:B------:R-:W-:Y:S01]  /*12a0*/  CS2R R8, SRZ ;  /* 0x0000000000087805 */ /* 0x000fe2000001ff00 */
[----:B------:R-:W-:Y:S01]  /*12b0*/  IMAD.U32 R70, RZ, RZ, UR5 ;  /* 0x00000005ff467e24 */ /* 0x000fe2000f8e00ff */
[----:B------:R-:W-:-:S02]  /*12c0*/  PRMT R15, RZ, 0x7610, R15 ;  /* 0x00007610ff0f7816 */ /* 0x000fc4000000000f */
[----:B------:R-:W-:Y:S02]  /*12d0*/  CS2R R10, SRZ ;  /* 0x00000000000a7805 */ /* 0x000fe4000001ff00 */
[----:B------:R-:W-:Y:S02]  /*12e0*/  PRMT R21, RZ, 0x7610, R21 ;  /* 0x00007610ff157816 */ /* 0x000fe40000000015 */
        /* <DEDUP_REMOVED lines=30> */
.L_x_2755:
        /* <DEDUP_REMOVED lines=29> */
.L_x_2761:
[----:B------:R-:W-:Y:S05]  /*16a0*/  BSYNC B2 ;  /* 0x0000000000027941 */ /* 0x000fea0003800000 */
.L_x_2760:
        /* <DEDUP_REMOVED lines=24> */
.L_x_2759:
[----:B------:R-:W-:Y:S05]  /*1830*/  BSYNC B1 ;  /* 0x0000000000017941 */ /* 0x000fea0003800000 */
.L_x_2758:
[----:B------:R-:W0:Y:S01]  /*1840*/  LDC R11, c[0x0][0x22c] ;  /* 0x00008b00ff0b7b82 */ /* 0x000e220000000800 */
[C---:B------:R-:W-:Y:S02]  /*1850*/  IADD3 R5, P0, -R10.reuse, 0x4, RZ ;  /* 0x000000040a057810 */ /* 0x040fe40007f1e1ff */
[----:B------:R-:W-:Y:S02]  /*1860*/  IADD3 R16, -R10, 0x4, RZ ;  /* 0x000000040a107810 */ /* 0x000fe40007ffe1ff */
[----:B------:R-:W-:Y:S01]  /*1870*/  LEA R18, P1, R5, R18, 0x1 ;  /* 0x0000001205127211 */ /* 0x000fe200078208ff */
[----:B------:R-:W-:-:S05]  /*1880*/  IMAD.X R6, RZ, RZ, -0x1, P0 ;  /* 0xffffffffff067424 */ /* 0x000fca00000e06ff */
[----:B------:R-:W-:Y:S02]  /*1890*/  LEA.HI.X R19, R5, R19, R6, 0x1, P1 ;  /* 0x0000001305137211 */ /* 0x000fe400008f0c06 */
[----:B0-----:R-:W-:-:S07]  /*18a0*/  IADD3 R11, R10, -0x4, R11 ;  /* 0xfffffffc0a0b7810 */ /* 0x001fce0007ffe00b */
.L_x_2757:
[----:B------:R-:W-:Y:S05]  /*18b0*/  BSYNC B0 ;  /* 0x0000000000007941 */ /* 0x000fea0003800000 */
.L_x_2756:
[----:B------:R-:W0:Y:S01]  /*18c0*/  LDC.64 R6, c[0x0][0x240] ;  /* 0x00009000ff067b82 */ /* 0x000e220000000a00 */
[----:B------:R-:W-:Y:S01]  /*18d0*/  BSSY B0, `(.L_x_2762) ;  /* 0x0000055000007945 */ /* 0x000fe20003800000 */
[----:B------:R-:W-:Y:S01]  /*18e0*/  ISETP.NE.AND P1, PT, R2, RZ, PT ;  /* 0x000000ff0200720c */ /* 0x000fe20003f25270 */
[--C-:B------:R-:W-:Y:S02]  /*18f0*/  IMAD.MOV.U32 R5, RZ, RZ, R14.reuse ;  /* 0x000000ffff057224 */ /* 0x100fe400078e000e */
[----:B------:R-:W-:Y:S02]  /*1900*/  IMAD.MOV.U32 R12, RZ, RZ, R33 ;  /* 0x000000ffff0c7224 */ /* 0x000fe400078e0021 */
[----:B------:R-:W-:Y:S01]  /*1910*/  IMAD.MOV.U32 R13, RZ, RZ, R35 ;  /* 0x000000ffff0d7224 */ /* 0x000fe200078e0023 */
[----:B------:R-:W1:Y:S01]  /*1920*/  LDC R37, c[0x0][0x248] ;  /* 0x00009200ff257b82 */ /* 0x000e620000000800 */
[----:B------:R-:W-:Y:S02]  /*1930*/  IMAD.MOV.U32 R9, RZ, RZ, R33 ;  /* 0x000000ffff097224 */ /* 0x000fe400078e0021 */
[----:B------:R-:W-:-:S02]  /*1940*/  IMAD.MOV.U32 R10, RZ, RZ, R14 ;  /* 0x000000ffff0a7224 */ /* 0x000fc400078e000e */
[----:B0-----:R-:W-:Y:S01]  /*1950*/  IMAD R6, R17, R6, RZ ;  /* 0x0000000611067224 */ /* 0x001fe200078e02ff */
[----:B------:R-:W-:-:S03]  /*1960*/  ISETP.NE.AND P2, PT, R7, RZ, PT ;  /* 0x000000ff0700720c */ /* 0x000fc60003f45270 */
[----:B------:R-:W-:-:S04]  /*1970*/  IMAD R6, R2, R7, R6 ;  /* 0x0000000702067224 */ /* 0x000fc800078e0206 */
[----:B-1----:R-:W-:-:S04]  /*1980*/  IMAD R15, R37, UR36, R6 ;  /* 0x00000024250f7c24 */ /* 0x002fc8000f8e0206 */
[----:B------:R-:W-:-:S04]  /*1990*/  IMAD.SHL.U32 R6, R15, 0x4, RZ ;  /* 0x000000040f067824 */ /* 0x000fc800078e00ff */
[----:B------:R-:W-:-:S05]  /*19a0*/  VIADD R8, R6, 0x3 ;  /* 0x0000000306087836 */ /* 0x000fca0000000000 */
[----:B------:R-:W-:Y:S01]  /*19b0*/  ISETP.GE.U32.AND P0, PT, R8, R11, PT ;  /* 0x0000000b0800720c */ /* 0x000fe20003f06070 */
[----:B------:R-:W-:-:S12]  /*19c0*/  IMAD.MOV.U32 R8, RZ, RZ, R35 ;  /* 0x000000ffff087224 */ /* 0x000fd800078e0023 */
[----:B------:R-:W-:Y:S05]  /*19d0*/  @P0 BRA `(.L_x_2763) ;  /* 0x0000000400100947 */ /* 0x000fea0003800000 */
[----:B------:R-:W-:Y:S02]  /*19e0*/  IMAD.MOV.U32 R21, RZ, RZ, R6 ;  /* 0x000000ffff157224 */ /* 0x000fe400078e0006 */
[----:B------:R-:W-:Y:S02]  /*19f0*/  IMAD.MOV.U32 R9, RZ, RZ, R33 ;  /* 0x000000ffff097224 */ /* 0x000fe400078e0021 */
[----:B------:R-:W-:Y:S02]  /*1a00*/  IMAD.MOV.U32 R8, RZ, RZ, R35 ;  /* 0x000000ffff087224 */ /* 0x000fe400078e0023 */
[----:B------:R-:W-:-:S07]  /*1a10*/  IMAD.MOV.U32 R10, RZ, RZ, R14 ;  /* 0x000000ffff0a7224 */ /* 0x000fce00078e000e */
.L_x_2764:
        /* <DEDUP_REMOVED lines=13> */
[----:B------:R-:W-:-:S04]  /*1af0*/  ISETP.GE.AND.EX P0, PT, R13, RZ, PT, P0 ;  /* 0x000000ff0d00720c */ /* 0x000fc80003f06300 */
[----:B------:R-:W-:Y:S02]  /*1b00*/  SEL R28, RZ, 0xffffffff, P0 ;  /* 0xffffffffff1c7807 */ /* 0x000fe40000000000 */
[----:B------:R-:W-:Y:S02]  /*1b10*/  ISETP.GE.U32.AND P0, PT, R4, R25, PT ;  /* 0x000000190400720c */ /* 0x000fe40003f06070 */
[----:B--2---:R-:W-:Y:S02]  /*1b20*/  PRMT R20, R6, 0xbb32, RZ ;  /* 0x0000bb3206147816 */ /* 0x004fe400000000ff */
[----:B------:R-:W-:Y:S02]  /*1b30*/  PRMT R26, R7, 0xbb32, RZ ;  /* 0x0000bb32071a7816 */ /* 0x000fe400000000ff */
[CC--:B------:R-:W-:Y:S02]  /*1b40*/  ISETP.NE.AND P3, PT, R21.reuse, R20.reuse, PT ;  /* 0x000000141500720c */ /* 0x0c0fe40003f65270 */
[----:B------:R-:W-:-:S02]  /*1b50*/  ISETP.GT.AND P4, PT, R21, R20, PT ;  /* 0x000000141500720c */ /* 0x000fc40003f84270 */
[----:B------:R-:W-:Y:S02]  /*1b60*/  SEL R21, RZ, 0xffffffff, P5 ;  /* 0xffffffffff157807 */ /* 0x000fe40002800000 */
[CC--:B------:R-:W-:Y:S02]  /*1b70*/  ISETP.NE.AND P5, PT, R27.reuse, R26.reuse, PT ;  /* 0x0000001a1b00720c */ /* 0x0c0fe40003fa5270 */
[----:B------:R-:W-:Y:S01]  /*1b80*/  ISETP.GT.AND P6, PT, R27, R26, PT ;  /* 0x0000001a1b00720c */ /* 0x000fe20003fc4270 */
[----:B------:R-:W-:Y:S01]  /*1b90*/  VIADD R26, R25, 0x2 ;  /* 0x00000002191a7836 */ /* 0x000fe20000000000 */
[----:B------:R-:W-:Y:S02]  /*1ba0*/  PRMT R30, R7, 0x9910, RZ ;  /* 0x00009910071e7816 */ /* 0x000fe400000000ff */
[----:B------:R-:W-:Y:S02]  /*1bb0*/  PRMT R27, R3, 0x9910, RZ ;  /* 0x00009910031b7816 */ /* 0x000fe400000000ff */
[----:B------:R-:W-:-:S02]  /*1bc0*/  @P3 SEL R21, RZ, 0xffffffff, !P4 ;  /* 0xffffffffff153807 */ /* 0x000fc40006000000 */
[----:B------:R-:W-:Y:S02]  /*1bd0*/  ISETP.GE.AND.EX P4, PT, R0, RZ, PT, P0 ;  /* 0x000000ff0000720c */ /* 0x000fe40003f86300 */
[----:B------:R-:W-:Y:S02]  /*1be0*/  ISETP.GE.U32.AND P0, PT, R9, R26, PT ;  /* 0x0000001a0900720c */ /* 0x000fe40003f06070 */
[----:B------:R-:W-:Y:S02]  /*1bf0*/  @P5 SEL R28, RZ, 0xffffffff, !P6 ;  /* 0xffffffffff1c5807 */ /* 0x000fe40007000000 */
[----:B------:R-:W-:Y:S02]  /*1c00*/  ISETP.NE.AND P5, PT, R31, R30, PT ;  /* 0x0000001e1f00720c */ /* 0x000fe40003fa5270 */
[----:B------:R-:W-:Y:S02]  /*1c10*/  PRMT R20, R6, 0x9910, RZ ;  /* 0x0000991006147816 */ /* 0x000fe400000000ff */
[----:B------:R-:W-:-:S02]  /*1c20*/  ISETP.GE.AND.EX P0, PT, R8, RZ, PT, P0 ;  /* 0x000000ff0800720c */ /* 0x000fc40003f06300 */
[-C--:B------:R-:W-:Y:S02]  /*1c30*/  ISETP.NE.AND P3, PT, R27, R20.reuse, PT ;  /* 0x000000141b00720c */ /* 0x080fe40003f65270 */
[----:B------:R-:W-:Y:S02]  /*1c40*/  LOP3.LUT R21, R21, 0x1, RZ, 0xc0, !PT ;  /* 0x0000000115157812 */ /* 0x000fe400078ec0ff */
[----:B------:R-:W-:Y:S02]  /*1c50*/  ISETP.GT.AND P6, PT, R27, R20, PT ;  /* 0x000000141b00720c */ /* 0x000fe40003fc4270 */
[----:B------:R-:W-:Y:S02]  /*1c60*/  SEL R20, RZ, 0xffffffff, P4 ;  /* 0xffffffffff147807 */ /* 0x000fe40002000000 */
[----:B------:R-:W-:Y:S02]  /*1c70*/  ISETP.GT.AND P4, PT, R31, R30, PT ;  /* 0x0000001e1f00720c */ /* 0x000fe40003f84270 */
[----:B------:R-:W-:-:S02]  /*1c80*/  SEL R27, RZ, 0xffffffff, P0 ;  /* 0xffffffffff1b7807 */ /* 0x000fc40000000000 */
[----:B------:R-:W-:Y:S01]  /*1c90*/  ISETP.NE.U32.AND P0, PT, R21, 0x1, PT ;  /* 0x000000011500780c */ /* 0x000fe20003f05070 */
[----:B------:R-:W-:Y:S01]  /*1ca0*/  IMAD.SHL.U32 R21, R15, 0x4, RZ ;  /* 0x000000040f157824 */ /* 0x000fe200078e00ff */
[----:B------:R-:W-:Y:S02]  /*1cb0*/  LOP3.LUT R28, R28, 0x1, RZ, 0xc0, !PT ;  /* 0x000000011c1c7812 */ /* 0x000fe400078ec0ff */
[----:B------:R-:W-:Y:S02]  /*1cc0*/  @P5 SEL R27, RZ, 0xffffffff, !P4 ;  /* 0xffffffffff1b5807 */ /* 0x000fe40006000000 */
[----:B------:R-:W-:Y:S01]  /*1cd0*/  ISETP.NE.U32.AND P5, PT, R28, 0x1, PT ;  /* 0x000000011c00780c */ /* 0x000fe20003fa5070 */
[----:B------:R-:W-:Y:S01]  /*1ce0*/  VIADD R28, R21, 0x3 ;  /* 0x00000003151c7836 */ /* 0x000fe20000000000 */
[----:B------:R-:W-:Y:S02]  /*1cf0*/  @P3 SEL R20, RZ, 0xffffffff, !P6 ;  /* 0xffffffffff143807 */ /* 0x000fe40007000000 */
[----:B------:R-:W-:-:S02]  /*1d00*/  LOP3.LUT R27, R27, 0x1, RZ, 0xc0, !PT ;  /* 0x000000011b1b7812 */ /* 0x000fc400078ec0ff */
[----:B------:R-:W-:Y:S02]  /*1d10*/  ISETP.GE.U32.AND P6, PT, R28, R11, PT ;  /* 0x0000000b1c00720c */ /* 0x000fe40003fc6070 */
[----:B------:R-:W-:Y:S02]  /*1d20*/  LOP3.LUT R20, R20, 0x1, RZ, 0xc0, !PT ;  /* 0x0000000114147812 */ /* 0x000fe400078ec0ff */
[----:B------:R-:W-:Y:S02]  /*1d30*/  ISETP.NE.U32.AND P4, PT, R27, 0x1, PT ;  /* 0x000000011b00780c */ /* 0x000fe40003f85070 */
[----:B------:R-:W-:Y:S02]  /*1d40*/  ISETP.NE.U32.AND P3, PT, R20, 0x1, PT ;  /* 0x000000011400780c */ /* 0x000fe40003f65070 */
[----:B------:R-:W-:Y:S02]  /*1d50*/  @P0 PRMT R14, R6, 0x7632, R14 ;  /* 0x00007632060e0816 */ /* 0x000fe4000000000e */
[----:B------:R-:W-:-:S02]  /*1d60*/  SEL R4, R4, R25, !P3 ;  /* 0x0000001904047207 */ /* 0x000fc40005800000 */
[----:B------:R-:W-:Y:S02]  /*1d70*/  SEL R3, R3, R6, !P3 ;  /* 0x0000000603037207 */ /* 0x000fe40005800000 */
[----:B------:R-:W-:Y:S02]  /*1d80*/  SEL R33, R33, R24, !P0 ;  /* 0x0000001821217207 */ /* 0x000fe40004000000 */
[----:B------:R-:W-:Y:S02]  /*1d90*/  SEL R9, R9, R26, !P4 ;  /* 0x0000001a09097207 */ /* 0x000fe40006000000 */
[----:B------:R-:W-:Y:S02]  /*1da0*/  SEL R10, R10, R7, !P4 ;  /* 0x000000070a0a7207 */ /* 0x000fe40006000000 */
[----:B------:R-:W-:Y:S02]  /*1db0*/  @P5 PRMT R5, R7, 0x7632, R5 ;  /* 0x0000763207055816 */ /* 0x000fe40000000005 */
[----:B------:R-:W-:-:S02]  /*1dc0*/  SEL R12, R12, R29, !P5 ;  /* 0x0000001d0c0c7207 */ /* 0x000fc40006800000 */
[----:B------:R-:W-:Y:S02]  /*1dd0*/  SEL R0, R0, RZ, !P3 ;  /* 0x000000ff00007207 */ /* 0x000fe40005800000 */
[----:B------:R-:W-:Y:S02]  /*1de0*/  SEL R35, R35, RZ, !P0 ;  /* 0x000000ff23237207 */ /* 0x000fe40004000000 */
[----:B------:R-:W-:Y:S02]  /*1df0*/  SEL R8, R8, RZ, !P4 ;  /* 0x000000ff08087207 */ /* 0x000fe40006000000 */
[----:B------:R-:W-:Y:S01]  /*1e00*/  SEL R13, R13, RZ, !P5 ;  /* 0x000000ff0d0d7207 */ /* 0x000fe20006800000 */
[----:B------:R-:W-:Y:S06]  /*1e10*/  @!P6 BRA `(.L_x_2764) ;  /* 0xfffffffc0000e947 */ /* 0x000fec000383ffff */
.L_x_2763:
[----:B------:R-:W-:Y:S05]  /*1e20*/  BSYNC B0 ;  /* 0x0000000000007941 */ /* 0x000fea0003800000 */
.L_x_2762:
        /* <DEDUP_REMOVED lines=8> */
.L_x_2766:
[----:B------:R-:W-:Y:S05]  /*1eb0*/  BSYNC B0 ;  /* 0x0000000000007941 */ /* 0x000fea0003800000 */
.L_x_2765:
        /* <DEDUP_REMOVED lines=10> */
[----:B------:R-:W-:Y:S01]  /*1f60*/  PRMT R6, R3, 0x9910, RZ ;  /* 0x0000991003067816 */ /* 0x000fe200000000ff */
[----:B------:R-:W-:-:S04]  /*1f70*/  IMAD.IADD R7, R7, 0x1, R16 ;  /* 0x0000000107077824 */ /* 0x000fc800078e0210 */
[----:B------:R-:W-:Y:S01]  /*1f80*/  IMAD.MOV.U32 R16, RZ, RZ, R6 ;  /* 0x000000ffff107224 */ /* 0x000fe200078e0006 */
        /* <DEDUP_REMOVED lines=13> */
.L_x_2768:
[----:B------:R-:W-:Y:S05]  /*2060*/  BSYNC B0 ;  /* 0x0000000000007941 */ /* 0x000fea0003800000 */
.L_x_2767:
[----:B------:R-:W-:Y:S02]  /*2070*/  PRMT R6, R14, 0x9910, RZ ;  /* 0x000099100e067816 */ /* 0x000fe400000000ff */
[----:B------:R-:W-:Y:S02]  /*2080*/  PRMT R7, R3, 0x9910, RZ ;  /* 0x0000991003077816 */ /* 0x000fe400000000ff */
[----:B------:R-:W-:Y:S02]  /*2090*/  ISETP.GE.U32.AND P0, PT, R4, R33, PT ;  /* 0x000000210400720c */ /* 0x000fe40003f06070 */
[CC--:B------:R-:W-:Y:S02]  /*20a0*/  ISETP.NE.AND P2, PT, R7.reuse, R6.reuse, PT ;  /* 0x000000060700720c */ /* 0x0c0fe40003f45270 */
[----:B------:R-:W-:Y:S02]  /*20b0*/  ISETP.GT.AND P1, PT, R7, R6, PT ;  /* 0x000000060700720c */ /* 0x000fe40003f24270 */
[----:B------:R-:W-:-:S02]  /*20c0*/  ISETP.GE.AND.EX P0, PT, R0, R35, PT, P0 ;  /* 0x000000230000720c */ /* 0x000fc40003f06300 */
[----:B------:R-:W-:Y:S02]  /*20d0*/  SEL R6, RZ, 0xffffffff, !P1 ;  /* 0xffffffffff067807 */ /* 0x000fe40004800000 */
[----:B------:R-:W-:Y:S02]  /*20e0*/  PRMT R21, RZ, 0x7610, R21 ;  /* 0x00007610ff157816 */ /* 0x000fe40000000015 */
[----:B------:R-:W-:-:S03]  /*20f0*/  PRMT R15, RZ, 0x7610, R15 ;  /* 0x00007610ff0f7816 */ /* 0x000fc6000000000f */
        /* <DEDUP_REMOVED lines=11> */
[----:B------:R-:W-:Y:S02]  /*21b0*/  CS2R R6, SRZ ;  /* 0x0000000000067805 */ /* 0x000fe4000001ff00 */
[----:B------:R-:W-:Y:S02]  /*21c0*/  ISETP.GE.AND.EX P0, PT, R11, R8, PT, P0 ;  /* 0x000000080b00720c */ /* 0x000fe40003f06300 */
[----:B------:R-:W-:-:S03]  /*21d0*/  SEL R0, RZ, 0xffffffff, !P1 ;  /* 0xffffffffff007807 */ /* 0x000fc60004800000 */
        /* <DEDUP_REMOVED lines=18> */
[----:B------:R-:W-:Y:S02]  /*2300*/  CS2R R10, SRZ ;  /* 0x00000000000a7805 */ /* 0x000fe4000001ff00 */
[----:B------:R-:W-:Y:S02]  /*2310*/  SEL R12, R9, R12, !P0 ;  /* 0x0000000c090c7207 */ /* 0x000fe40004000000 */
[----:B------:R-:W-:Y:S02]  /*2320*/  SEL R13, R8, R13, !P0 ;  /* 0x0000000d080d7207 */ /* 0x000fe40004000000 */
[----:B------:R-:W-:Y:S02]  /*2330*/  CS2R R8, SRZ ;  /* 0x0000000000087805 */ /* 0x000fe4000001ff00 */
[----:B------:R-:W-:Y:S01]  /*2340*/  PRMT R25, R5, 0x7610, R25 ;  /* 0x0000761005197816 */ /* 0x000fe20000000019 */
[----:B------:R-:W-:Y:S06]  /*2350*/  BRA `(.L_x_2753) ;  /* 0x0000011400d07947 */ /* 0x000fec0003800000 */
.L_x_2754:
        /* <DEDUP_REMOVED lines=22> */
[--C-:B------:R-:W-:Y:S02]  /*24c0*/  IMAD.MOV.U32 R53, RZ, RZ, R0.reuse ;  /* 0x000000ffff357224 */ /* 0x100fe400078e0000 */
[----:B------:R-:W-:Y:S02]  /*24d0*/  IMAD.MOV.U32 R52, RZ, RZ, R0 ;  /* 0x000000ffff347224 */ /* 0x000fe400078e0000 */
[----:B------:R-:W-:-:S02]  /*24e0*/  IMAD.MOV.U32 R47, RZ, RZ, R33 ;  /* 0x000000ffff2f7224 */ /* 0x000fc400078e0021 */
[--C-:B------:R-:W-:Y:S02]  /*24f0*/  IMAD.MOV.U32 R46, RZ, RZ, R32.reuse ;  /* 0x000000ffff2e7224 */ /* 0x100fe400078e0020 */
        /* <DEDUP_REMOVED lines=82> */
[----:B01----:R-:W-:-:S07]  /*2a20*/  IMAD.MOV.U32 R5, RZ, RZ, R0 ;  /* 0x000000ffff057224 */ /* 0x003fce00078e0000 */
.L_x_2778:
        /* <DEDUP_REMOVED lines=298> */
.L_x_2774:
[----:B------:R-:W-:-:S04]  /*3cd0*/  LOP3.LUT R51, R62, 0xfffffff8, RZ, 0xc0, !PT ;  /* 0xfffffff83e337812 */ /* 0x000fc800078ec0ff */
[----:B------:R-:W-:-:S05]  /*3ce0*/  IADD3 R50, P0, R18, R51, RZ ;  /* 0x0000003312327210 */ /* 0x000fca0007f1e0ff */
[----:B------:R-:W-:-:S06]  /*3cf0*/  IMAD.X R51, RZ, RZ, R19, P0 ;  /* 0x000000ffff337224 */ /* 0x000fcc00000e0613 */
[----:B------:R-:W2:Y:S02]  /*3d00*/  LDG.E.64 R50, desc[UR60][R50.64] ;  /* 0x0000003c32327981 */ /* 0x000ea4000c1e1b00 */
[C---:B--2---:R-:W-:Y:S02]  /*3d10*/  PRMT R61, R50.reuse, 0x7610, R61 ;  /* 0x00007610323d7816 */ /* 0x044fe4000000003d */
[----:B------:R-:W-:Y:S02]  /*3d20*/  PRMT R60, R50, 0x7632, R60 ;  /* 0x00007632323c7816 */ /* 0x000fe4000000003c */
[C---:B------:R-:W-:Y:S02]  /*3d30*/  PRMT R63, R51.reuse, 0x7610, R63 ;  /* 0x00007610333f7816 */ /* 0x040fe4000000003f */
[----:B------:R-:W-:Y:S01]  /*3d40*/  PRMT R62, R51, 0x7632, R62 ;  /* 0x00007632333e7816 */ /* 0x000fe2000000003e */
[----:B------:R-:W-:Y:S06]  /*3d50*/  @!P2 BRA `(.L_x_2775) ;  /* 0x0000000c00d8a947 */ /* 0x000fec0003800000 */
        /* <DEDUP_REMOVED lines=246> */
.L_x_2775:
[----:B------:R-:W-:-:S04]  /*4cc0*/  LOP3.LUT R51, R66, 0xfffffff8, RZ, 0xc0, !PT ;  /* 0xfffffff842337812 */ /* 0x000fc800078ec0ff */
[----:B------:R-:W-:-:S05]  /*4cd0*/  IADD3 R50, P0, R18, R51, RZ ;  /* 0x0000003312327210 */ /* 0x000fca0007f1e0ff */
[----:B------:R-:W-:-:S06]  /*4ce0*/  IMAD.X R51, RZ, RZ, R19, P0 ;  /* 0x000000ffff337224 */ /* 0x000fcc00000e0613 */
[----:B------:R-:W2:Y:S01]  /*4cf0*/  LDG.E.64 R50, desc[UR60][R50.64] ;  /* 0x0000003c32327981 */ /* 0x000ea2000c1e1b00 */
[----:B------:R-:W-:Y:S02]  /*4d00*/  CS2R R68, SRZ ;  /* 0x0000000000447805 */ /* 0x000fe4000001ff00 */
[C---:B--2---:R-:W-:Y:S02]  /*4d10*/  PRMT R64, R50.reuse, 0x7610, R64 ;  /* 0x0000761032407816 */ /* 0x044fe40000000040 */
[----:B------:R-:W-:Y:S02]  /*4d20*/  PRMT R65, R50, 0x7632, R65 ;  /* 0x0000763232417816 */ /* 0x000fe40000000041 */
[C---:B------:R-:W-:Y:S02]  /*4d30*/  PRMT R66, R51.reuse, 0x7610, R66 ;  /* 0x0000761033427816 */ /* 0x040fe40000000042 */
[----:B------:R-:W-:Y:S01]  /*4d40*/  PRMT R67, R51, 0x7632, R67 ;  /* 0x0000763233437816 */ /* 0x000fe20000000043 */
[----:B------:R-:W-:Y:S06]  /*4d50*/  @!P2 BRA `(.L_x_2776) ;  /* 0x0000000c00a8a947 */ /* 0x000fec0003800000 */
[----:B------:R-:W-:Y:S01]  /*4d60*/  IMAD R51, R76, 0x2, R59 ;  /* 0x000000024c337824 */ /* 0x000fe200078e023b */
        /* <DEDUP_REMOVED lines=233> */
.L_x_2776:
        /* <DEDUP_REMOVED lines=9> */
[----:B------:R-:W-:Y:S01]  /*5c90*/  IMAD R51, R76, 0x2, R59 ;  /* 0x000000024c337824 */ /* 0x000fe200078e023b */
        /* <DEDUP_REMOVED lines=245> */
.L_x_2777:
[----:B------:R-:W-:Y:S01]  /*6bf0*/  LOP3.LUT R51, R68, 0xfffffff8, RZ, 0xc0, !PT ;  /* 0xfffffff844337812 */ /* 0x000fe200078ec0ff */
[----:B------:R-:W-:-:S03]  /*6c00*/  ULDC UR4, c[0x0][0x234] ;  /* 0x00008d0000047ab9 */ /* 0x000fc60000000800 */
[----:B------:R-:W-:-:S05]  /*6c10*/  IADD3 R50, P0, R18, R51, RZ ;  /* 0x0000003312327210 */ /* 0x000fca0007f1e0ff */
[----:B------:R-:W-:-:S06]  /*6c20*/  IMAD.X R51, RZ, RZ, R19, P0 ;  /* 0x000000ffff337224 */ /* 0x000fcc00000e0613 */
[----:B------:R-:W2:Y:S01]  /*6c30*/  LDG.E.64 R50, desc[UR60][R50.64] ;  /* 0x0000003c32327981 */ /* 0x000ea2000c1e1b00 */
[----:B------:R-:W-:Y:S02]  /*6c40*/  PRMT R70, R60, 0x9910, RZ ;  /* 0x000099103c467816 */ /* 0x000fe400000000ff */
[----:B------:R-:W-:Y:S02]  /*6c50*/  PRMT R77, R5, 0x9910, RZ ;  /* 0x00009910054d7816 */ /* 0x000fe400000000ff */
[----:B------:R-:W-:Y:S02]  /*6c60*/  PRMT R68, R61, 0x9910, RZ ;  /* 0x000099103d447816 */ /* 0x000fe400000000ff */
[----:B------:R-:W-:Y:S02]  /*6c70*/  ISETP.NE.AND P5, PT, R77, R70, PT ;  /* 0x000000464d00720c */ /* 0x000fe40003fa5270 */
[----:B------:R-:W-:Y:S02]  /*6c80*/  PRMT R75, R0, 0x9910, RZ ;  /* 0x00009910004b7816 */ /* 0x000fe400000000ff */
[----:B------:R-:W-:-:S02]  /*6c90*/  ISETP.GE.U32.AND P1, PT, R7, R59, PT ;  /* 0x0000003b0700720c */ /* 0x000fc40003f26070 */
[CC--:B------:R-:W-:Y:S02]  /*6ca0*/  ISETP.NE.AND P6, PT, R75.reuse, R68.reuse, PT ;  /* 0x000000444b00720c */ /* 0x0c0fe40003fc5270 */
[----:B------:R-:W-:Y:S02]  /*6cb0*/  ISETP.GT.AND P3, PT, R75, R68, PT ;  /* 0x000000444b00720c */ /* 0x000fe40003f64270 */
[----:B------:R-:W-:Y:S02]  /*6cc0*/  PRMT R68, R63, 0x9910, RZ ;  /* 0x000099103f447816 */ /* 0x000fe400000000ff */
[----:B------:R-:W-:Y:S02]  /*6cd0*/  PRMT R75, R8, 0x9910, RZ ;  /* 0x00009910084b7816 */ /* 0x000fe400000000ff */
[----:B------:R-:W-:Y:S02]  /*6ce0*/  ISETP.GT.AND P4, PT, R77, R70, PT ;  /* 0x000000464d00720c */ /* 0x000fe40003f84270 */
[----:B------:R-:W-:-:S02]  /*6cf0*/  SEL R78, RZ, 0xffffffff, !P3 ;  /* 0xffffffffff4e7807 */ /* 0x000fc40005800000 */
[----:B------:R-:W-:Y:S02]  /*6d00*/  ISETP.GE.AND.EX P1, PT, R6, RZ, PT, P1 ;  /* 0x000000ff0600720c */ /* 0x000fe40003f26310 */
[----:B------:R-:W-:Y:S02]  /*6d10*/  ISETP.NE.AND P3, PT, R75, R68, PT ;  /* 0x000000444b00720c */ /* 0x000fe40003f65270 */
[-C--:B------:R-:W-:Y:S02]  /*6d20*/  ISETP.GE.U32.AND P0, PT, R4, R59.reuse, PT ;  /* 0x0000003b0400720c */ /* 0x080fe40003f06070 */
[----:B------:R-:W-:Y:S02]  /*6d30*/  SEL R82, RZ, 0xffffffff, !P4 ;  /* 0xffffffffff527807 */ /* 0x000fe40006000000 */
[----:B------:R-:W-:Y:S02]  /*6d40*/  @!P5 SEL R82, RZ, 0xffffffff, P1 ;  /* 0xffffffffff52d807 */ /* 0x000fe40000800000 */
[----:B------:R-:W-:-:S02]  /*6d50*/  ISETP.GE.U32.AND P5, PT, R10, R59, PT ;  /* 0x0000003b0a00720c */ /* 0x000fc40003fa6070 */
[----:B------:R-:W-:Y:S02]  /*6d60*/  ISETP.GE.AND.EX P0, PT, R3, RZ, PT, P0 ;  /* 0x000000ff0300720c */ /* 0x000fe40003f06300 */
[----:B------:R-:W-:Y:S02]  /*6d70*/  PRMT R70, R62, 0x9910, RZ ;  /* 0x000099103e467816 */ /* 0x000fe400000000ff */
[----:B------:R-:W-:Y:S02]  /*6d80*/  PRMT R77, R11, 0x9910, RZ ;  /* 0x000099100b4d7816 */ /* 0x000fe400000000ff */
[----:B------:R-:W-:Y:S02]  /*6d90*/  ISETP.GE.AND.EX P5, PT, R9, RZ, PT, P5 ;  /* 0x000000ff0900720c */ /* 0x000fe40003fa6350 */
[----:B------:R-:W-:Y:S02]  /*6da0*/  ISETP.GT.AND P4, PT, R75, R68, PT ;  /* 0x000000444b00720c */ /* 0x000fe40003f84270 */
[----:B------:R-:W-:-:S02]  /*6db0*/  @!P6 SEL R78, RZ, 0xffffffff, P0 ;  /* 0xffffffffff4ee807 */ /* 0x000fc40000000000 */
[----:B------:R-:W-:Y:S02]  /*6dc0*/  ISETP.GE.U32.AND P1, PT, R13, R59, PT ;  /* 0x0000003b0d00720c */ /* 0x000fe40003f26070 */
[----:B------:R-:W-:Y:S02]  /*6dd0*/  PRMT R68, R64, 0x9910, RZ ;  /* 0x0000991040447816 */ /* 0x000fe400000000ff */
[----:B------:R-:W-:Y:S02]  /*6de0*/  PRMT R75, R15, 0x9910, RZ ;  /* 0x000099100f4b7816 */ /* 0x000fe400000000ff */
[CC--:B------:R-:W-:Y:S02]  /*6df0*/  ISETP.NE.AND P0, PT, R77.reuse, R70.reuse, PT ;  /* 0x000000464d00720c */ /* 0x0c0fe40003f05270 */
[----:B------:R-:W-:Y:S02]  /*6e00*/  ISETP.GT.AND P6, PT, R77, R70, PT ;  /* 0x000000464d00720c */ /* 0x000fe40003fc4270 */
[----:B------:R-:W-:-:S02]  /*6e10*/  SEL R70, RZ, 0xffffffff, P5 ;  /* 0xffffffffff467807 */ /* 0x000fc40002800000 */
[----:B------:R-:W-:Y:S02]  /*6e20*/  @P3 SEL R70, RZ, 0xffffffff, !P4 ;  /* 0xffffffffff463807 */ /* 0x000fe40006000000 */
[----:B------:R-:W-:Y:S02]  /*6e30*/  ISETP.GE.AND.EX P1, PT, R12, RZ, PT, P1 ;  /* 0x000000ff0c00720c */ /* 0x000fe40003f26310 */
[CC--:B------:R-:W-:Y:S02]  /*6e40*/  ISETP.NE.AND P5, PT, R75.reuse, R68.reuse, PT ;  /* 0x000000444b00720c */ /* 0x0c0fe40003fa5270 */
[----:B------:R-:W-:Y:S01]  /*6e50*/  ISETP.GT.AND P4, PT, R75, R68, PT ;  /* 0x000000444b00720c */ /* 0x000fe20003f84270 */
[----:B------:R-:W-:Y:S01]  /*6e60*/  IMAD.U32 R68, RZ, RZ, UR4 ;  /* 0x00000004ff447e24 */ /* 0x000fe2000f8e00ff */
[----:B------:R-:W-:Y:S01]  /*6e70*/  PRMT R74, R65, 0x9910, RZ ;  /* 0x00009910414a7816 */ /* 0x000fe200000000ff */
[----:B------:R-:W-:Y:S01]  /*6e80*/  ULDC UR4, c[0x0][0x22c] ;  /* 0x00008b0000047ab9 */ /* 0x000fe20000000800 */
[----:B------:R-:W-:Y:S01]  /*6e90*/  PRMT R77, R16, 0x9910, RZ ;  /* 0x00009910104d7816 */ /* 0x000fe200000000ff */
[----:B------:R-:W-:Y:S01]  /*6ea0*/  IMAD.IADD R81, R59, 0x1, R68 ;  /* 0x000000013b517824 */ /* 0x000fe200078e0244 */
[----:B------:R-:W-:-:S02]  /*6eb0*/  SEL R75, RZ, 0xffffffff, P1 ;  /* 0xffffffffff4b7807 */ /* 0x000fc40000800000 */
[CC--:B------:R-:W-:Y:S02]  /*6ec0*/  ISETP.NE.AND P3, PT, R77.reuse, R74.reuse, PT ;  /* 0x0000004a4d00720c */ /* 0x0c0fe40003f65270 */
[----:B------:R-:W-:Y:S02]  /*6ed0*/  ISETP.GT.AND P1, PT, R77, R74, PT ;  /* 0x0000004a4d00720c */ /* 0x000fe40003f24270 */
[----:B------:R-:W-:Y:S02]  /*6ee0*/  PRMT R74, R66, 0x9910, RZ ;  /* 0x00009910424a7816 */ /* 0x000fe400000000ff */
[----:B------:R-:W-:Y:S02]  /*6ef0*/  SEL R87, RZ, 0xffffffff, !P1 ;  /* 0xffffffffff577807 */ /* 0x000fe40004800000 */
[----:B------:R-:W-:Y:S02]  /*6f00*/  PRMT R77, R27, 0x9910, RZ ;  /* 0x000099101b4d7816 */ /* 0x000fe400000000ff */
[----:B------:R-:W-:-:S02]  /*6f10*/  ISETP.GE.U32.AND P1, PT, R20, R81, PT ;  /* 0x000000511400720c */ /* 0x000fc40003f26070 */
[----:B------:R-:W-:Y:S02]  /*6f20*/  SEL R86, RZ, 0xffffffff, !P4 ;  /* 0xffffffffff567807 */ /* 0x000fe40006000000 */
[----:B------:R-:W-:Y:S02]  /*6f30*/  @P0 SEL R75, RZ, 0xffffffff, !P6 ;  /* 0xffffffffff4b0807 */ /* 0x000fe40007000000 */
[----:B------:R-:W-:Y:S02]  /*6f40*/  ISETP.GE.U32.AND P4, PT, R21, R81, PT ;  /* 0x000000511500720c */ /* 0x000fe40003f86070 */
[----:B------:R-:W-:Y:S02]  /*6f50*/  ISETP.NE.AND P6, PT, R77, R74, PT ;  /* 0x0000004a4d00720c */ /* 0x000fe40003fc5270 */
[----:B------:R-:W-:Y:S02]  /*6f60*/  ISETP.GE.AND.EX P1, PT, R25, RZ, PT, P1 ;  /* 0x000000ff1900720c */ /* 0x000fe40003f26310 */
[----:B------:R-:W-:-:S02]  /*6f70*/  ISETP.GE.AND.EX P4, PT, R14, RZ, PT, P4 ;  /* 0x000000ff0e00720c */ /* 0x000fc40003f86340 */
[----:B------:R-:W-:Y:S02]  /*6f80*/  ISETP.GT.AND P0, PT, R77, R74, PT ;  /* 0x0000004a4d00720c */ /* 0x000fe40003f04270 */
[----:B------:R-:W-:Y:S02]  /*6f90*/  @!P3 SEL R87, RZ, 0xffffffff, P1 ;  /* 0xffffffffff57b807 */ /* 0x000fe40000800000 */
[----:B------:R-:W-:Y:S02]  /*6fa0*/  PRMT R79, R67, 0x9910, RZ ;  /* 0x00009910434f7816 */ /* 0x000fe400000000ff */
[----:B------:R-:W-:Y:S02]  /*6fb0*/  PRMT R80, R26, 0x9910, RZ ;  /* 0x000099101a507816 */ /* 0x000fe400000000ff */
[-C--:B------:R-:W-:Y:S02]  /*6fc0*/  ISETP.GE.U32.AND P3, PT, R29, R81.reuse, PT ;  /* 0x000000511d00720c */ /* 0x080fe40003f66070 */
[----:B------:R-:W-:-:S02]  /*6fd0*/  ISETP.GE.U32.AND P1, PT, R28, R81, PT ;  /* 0x000000511c00720c */ /* 0x000fc40003f26070 */
[----:B------:R-:W-:Y:S02]  /*6fe0*/  @!P5 SEL R86, RZ, 0xffffffff, P4 ;  /* 0xffffffffff56d807 */ /* 0x000fe40002000000 */
[----:B------:R-:W-:Y:S02]  /*6ff0*/  SEL R88, RZ, 0xffffffff, !P0 ;  /* 0xffffffffff587807 */ /* 0x000fe40004000000 */
[CC--:B------:R-:W-:Y:S02]  /*7000*/  ISETP.NE.AND P5, PT, R80.reuse, R79.reuse, PT ;  /* 0x0000004f5000720c */ /* 0x0c0fe40003fa5270 */
[----:B------:R-:W-:Y:S02]  /*7010*/  ISETP.GT.AND P4, PT, R80, R79, PT ;  /* 0x0000004f5000720c */ /* 0x000fe40003f84270 */
[----:B------:R-:W-:Y:S02]  /*7020*/  ISETP.GE.AND.EX P0, PT, R24, RZ, PT, P3 ;  /* 0x000000ff1800720c */ /* 0x000fe40003f06330 */
[----:B------:R-:W-:-:S02]  /*7030*/  ISETP.GE.AND.EX P1, PT, R31, RZ, PT, P1 ;  /* 0x000000ff1f00720c */ /* 0x000fc40003f26310 */
[----:B------:R-:W-:Y:S02]  /*7040*/  PRMT R79, R71, 0x9910, RZ ;  /* 0x00009910474f7816 */ /* 0x000fe400000000ff */
[----:B------:R-:W-:Y:S02]  /*7050*/  PRMT R80, R34, 0x9910, RZ ;  /* 0x0000991022507816 */ /* 0x000fe400000000ff */
[----:B------:R-:W-:Y:S02]  /*7060*/  PRMT R74, R69, 0x9910, RZ ;  /* 0x00009910454a7816 */ /* 0x000fe400000000ff */
[----:B------:R-:W-:Y:S02]  /*7070*/  PRMT R77, R30, 0x9910, RZ ;  /* 0x000099101e4d7816 */ /* 0x000fe400000000ff */
[----:B------:R-:W-:Y:S02]  /*7080*/  @!P6 SEL R88, RZ, 0xffffffff, P0 ;  /* 0xffffffffff58e807 */ /* 0x000fe40000000000 */
[----:B------:R-:W-:-:S02]  /*7090*/  SEL R85, RZ, 0xffffffff, P1 ;  /* 0xffffffffff557807 */ /* 0x000fc40000800000 */
[CC--:B------:R-:W-:Y:S02]  /*70a0*/  ISETP.NE.AND P0, PT, R80.reuse, R79.reuse, PT ;  /* 0x0000004f5000720c */ /* 0x0c0fe40003f05270 */
[----:B------:R-:W-:Y:S01]  /*70b0*/  ISETP.GT.AND P1, PT, R80, R79, PT ;  /* 0x0000004f5000720c */ /* 0x000fe20003f24270 */
[----:B------:R-:W-:Y:S01]  /*70c0*/  IMAD.IADD R79, R81, 0x1, R68 ;  /* 0x00000001514f7824 */ /* 0x000fe200078e0244 */
[CC--:B------:R-:W-:Y:S02]  /*70d0*/  ISETP.NE.AND P3, PT, R77.reuse, R74.reuse, PT ;  /* 0x0000004a4d00720c */ /* 0x0c0fe40003f65270 */
[----:B------:R-:W-:Y:S02]  /*70e0*/  ISETP.GT.AND P6, PT, R77, R74, PT ;  /* 0x0000004a4d00720c */ /* 0x000fe40003fc4270 */
[----:B------:R-:W-:Y:S02]  /*70f0*/  PRMT R80, R73, 0x9910, RZ ;  /* 0x0000991049507816 */ /* 0x000fe400000000ff */
[----:B------:R-:W-:-:S02]  /*7100*/  SEL R84, RZ, 0xffffffff, !P6 ;  /* 0xffffffffff547807 */ /* 0x000fc40007000000 */
[----:B------:R-:W-:Y:S02]  /*7110*/  ISETP.GE.U32.AND P6, PT, R33, R79, PT ;  /* 0x0000004f2100720c */ /* 0x000fe40003fc6070 */
[----:B------:R-:W-:Y:S02]  /*7120*/  PRMT R83, R40, 0x9910, RZ ;  /* 0x0000991028537816 */ /* 0x000fe400000000ff */
[----:B------:R-:W-:Y:S02]  /*7130*/  ISETP.GE.AND.EX P6, PT, R32, RZ, PT, P6 ;  /* 0x000000ff2000720c */ /* 0x000fe40003fc6360 */
[----:B------:R-:W-:Y:S02]  /*7140*/  PRMT R74, R72, 0x9910, RZ ;  /* 0x00009910484a7816 */ /* 0x000fe400000000ff */
[----:B------:R-:W-:Y:S02]  /*7150*/  @!P3 SEL R84, RZ, 0xffffffff, P6 ;  /* 0xffffffffff54b807 */ /* 0x000fe40003000000 */
[----:B------:R-:W-:-:S02]  /*7160*/  PRMT R77, R37, 0x9910, RZ ;  /* 0x00009910254d7816 */ /* 0x000fc400000000ff */
[CC--:B------:R-:W-:Y:S02]  /*7170*/  ISETP.NE.AND P3, PT, R83.reuse, R80.reuse, PT ;  /* 0x000000505300720c */ /* 0x0c0fe40003f65270 */
[----:B------:R-:W-:Y:S02]  /*7180*/  ISETP.GT.AND P6, PT, R83, R80, PT ;  /* 0x000000505300720c */ /* 0x000fe40003fc4270 */
[----:B------:R-:W-:Y:S02]  /*7190*/  SEL R83, RZ, 0xffffffff, !P1 ;  /* 0xffffffffff537807 */ /* 0x000fe40004800000 */
[----:B------:R-:W-:Y:S02]  /*71a0*/  ISETP.GE.U32.AND P1, PT, R36, R79, PT ;  /* 0x0000004f2400720c */ /* 0x000fe40003f26070 */
[----:B------:R-:W-:Y:S02]  /*71b0*/  @P5 SEL R85, RZ, 0xffffffff, !P4 ;  /* 0xffffffffff555807 */ /* 0x000fe40006000000 */
[----:B------:R-:W-:-:S02]  /*71c0*/  ISETP.GT.AND P4, PT, R77, R74, PT ;  /* 0x0000004a4d00720c */ /* 0x000fc40003f84270 */
[----:B------:R-:W-:Y:S02]  /*71d0*/  LOP3.LUT R70, R70, 0x1, RZ, 0xc0, !PT ;  /* 0x0000000146467812 */ /* 0x000fe400078ec0ff */
[----:B------:R-:W-:Y:S02]  /*71e0*/  ISETP.GE.AND.EX P1, PT, R35, RZ, PT, P1 ;  /* 0x000000ff2300720c */ /* 0x000fe40003f26310 */
[----:B------:R-:W-:Y:S01]  /*71f0*/  ISETP.NE.AND P5, PT, R77, R74, PT ;  /* 0x0000004a4d00720c */ /* 0x000fe20003fa5270 */
[----:B------:R-:W-:Y:S01]  /*7200*/  IMAD.IADD R74, R79, 0x1, R68 ;  /* 0x000000014f4a7824 */ /* 0x000fe200078e0244 */
[----:B------:R-:W-:Y:S02]  /*7210*/  SEL R80, RZ, 0xffffffff, !P4 ;  /* 0xffffffffff507807 */ /* 0x000fe40006000000 */
[----:B------:R-:W-:Y:S02]  /*7220*/  ISETP.NE.U32.AND P4, PT, R70, 0x1, PT ;  /* 0x000000014600780c */ /* 0x000fe40003f85070 */
[----:B------:R-:W-:-:S02]  /*7230*/  SEL R70, RZ, 0xffffffff, !P6 ;  /* 0xffffffffff467807 */ /* 0x000fc40007000000 */
[----:B------:R-:W-:Y:S02]  /*7240*/  @!P0 SEL R83, RZ, 0xffffffff, P1 ;  /* 0xffffffffff538807 */ /* 0x000fe40000800000 */
[-C--:B------:R-:W-:Y:S02]  /*7250*/  ISETP.GE.U32.AND P6, PT, R39, R79.reuse, PT ;  /* 0x0000004f2700720c */ /* 0x080fe40003fc6070 */
[----:B------:R-:W-:Y:S02]  /*7260*/  ISETP.GE.U32.AND P1, PT, R42, R79, PT ;  /* 0x0000004f2a00720c */ /* 0x000fe40003f26070 */
[----:B------:R-:W-:Y:S02]  /*7270*/  ISETP.GE.AND.EX P0, PT, R38, RZ, PT, P6 ;  /* 0x000000ff2600720c */ /* 0x000fe40003f06360 */
[----:B------:R-:W-:Y:S02]  /*7280*/  ISETP.GE.AND.EX P1, PT, R41, RZ, PT, P1 ;  /* 0x000000ff2900720c */ /* 0x000fe40003f26310 */
[----:B------:R-:W-:-:S02]  /*7290*/  PRMT R90, R43, 0x9910, RZ ;  /* 0x000099102b5a7816 */ /* 0x000fc400000000ff */
[-C--:B------:R-:W-:Y:S02]  /*72a0*/  ISETP.GE.U32.AND P6, PT, R47, R74.reuse, PT ;  /* 0x0000004a2f00720c */ /* 0x080fe40003fc6070 */
[----:B------:R-:W-:Y:S02]  /*72b0*/  PRMT R89, R52, 0x9910, RZ ;  /* 0x0000991034597816 */ /* 0x000fe400000000ff */
[----:B------:R-:W-:Y:S02]  /*72c0*/  @!P3 SEL R70, RZ, 0xffffffff, P1 ;  /* 0xffffffffff46b807 */ /* 0x000fe40000800000 */
[----:B------:R-:W-:Y:S02]  /*72d0*/  @!P5 SEL R80, RZ, 0xffffffff, P0 ;  /* 0xffffffffff50d807 */ /* 0x000fe40000000000 */
[----:B------:R-:W-:Y:S02]  /*72e0*/  ISETP.GE.AND.EX P1, PT, R46, RZ, PT, P6 ;  /* 0x000000ff2e00720c */ /* 0x000fe40003f26360 */
[----:B------:R-:W-:-:S02]  /*72f0*/  ISETP.GE.U32.AND P0, PT, R55, R74, PT ;  /* 0x0000004a3700720c */ /* 0x000fc40003f06070 */
[----:B------:R-:W-:Y:S02]  /*7300*/  LOP3.LUT R75, R75, 0x1, RZ, 0xc0, !PT ;  /* 0x000000014b4b7812 */ /* 0x000fe400078ec0ff */
[----:B------:R-:W-:Y:S02]  /*7310*/  SEL R77, RZ, 0xffffffff, P1 ;  /* 0xffffffffff4d7807 */ /* 0x000fe40000800000 */
[----:B------:R-:W-:Y:S02]  /*7320*/  ISETP.GE.AND.EX P0, PT, R54, RZ, PT, P0 ;  /* 0x000000ff3600720c */ /* 0x000fe40003f06300 */
[----:B------:R-:W-:Y:S02]  /*7330*/  ISETP.NE.U32.AND P5, PT, R75, 0x1, PT ;  /* 0x000000014b00780c */ /* 0x000fe40003fa5070 */
[----:B------:R-:W-:Y:S02]  /*7340*/  SEL R75, RZ, 0xffffffff, P0 ;  /* 0xffffffffff4b7807 */ /* 0x000fe40000000000 */
[----:B------:R-:W-:-:S02]  /*7350*/  LOP3.LUT R82, R82, 0x1, RZ, 0xc0, !PT ;  /* 0x0000000152527812 */ /* 0x000fc400078ec0ff */
[----:B------:R-:W-:Y:S02]  /*7360*/  LOP3.LUT R86, R86, 0x1, RZ, 0xc0, !PT ;  /* 0x0000000156567812 */ /* 0x000fe400078ec0ff */
[----:B------:R-:W-:Y:S02]  /*7370*/  LOP3.LUT R87, R87, 0x1, RZ, 0xc0, !PT ;  /* 0x0000000157577812 */ /* 0x000fe400078ec0ff */
[----:B------:R-:W-:Y:S02]  /*7380*/  LOP3.LUT R84, R84, 0x1, RZ, 0xc0, !PT ;  /* 0x0000000154547812 */ /* 0x000fe400078ec0ff */
[----:B------:R-:W-:Y:S02]  /*7390*/  LOP3.LUT R83, R83, 0x1, RZ, 0xc0, !PT ;  /* 0x0000000153537812 */ /* 0x000fe400078ec0ff */
[----:B------:R-:W-:Y:S02]  /*73a0*/  LOP3.LUT R80, R80, 0x1, RZ, 0xc0, !PT ;  /* 0x0000000150507812 */ /* 0x000fe400078ec0ff */
[----:B------:R-:W-:-:S02]  /*73b0*/  LOP3.LUT R70, R70, 0x1, RZ, 0xc0, !PT ;  /* 0x0000000146467812 */ /* 0x000fc400078ec0ff */
[-C--:B------:R-:W-:Y:S02]  /*73c0*/  SEL R10, R10, R59.reuse, !P4 ;  /* 0x0000003b0a0a7207 */ /* 0x080fe40006000000 */
[----:B------:R-:W-:Y:S02]  /*73d0*/  SEL R13, R13, R59, !P5 ;  /* 0x0000003b0d0d7207 */ /* 0x000fe40006800000 */
[----:B------:R-:W-:Y:S02]  /*73e0*/  SEL R8, R8, R63, !P4 ;  /* 0x0000003f08087207 */ /* 0x000fe40006000000 */
[----:B------:R-:W-:Y:S02]  /*73f0*/  SEL R9, R9, RZ, !P4 ;  /* 0x000000ff09097207 */ /* 0x000fe40006000000 */
[----:B------:R-:W-:Y:S02]  /*7400*/  SEL R11, R11, R62, !P5 ;  /* 0x0000003e0b0b7207 */ /* 0x000fe40006800000 */
[----:B------:R-:W-:-:S02]  /*7410*/  SEL R12, R12, RZ, !P5 ;  /* 0x000000ff0c0c7207 */ /* 0x000fc40006800000 */
[----:B------:R-:W-:Y:S02]  /*7420*/  ISETP.NE.U32.AND P4, PT, R84, 0x1, PT ;  /* 0x000000015400780c */ /* 0x000fe40003f85070 */
[----:B------:R-:W-:Y:S02]  /*7430*/  ISETP.NE.U32.AND P5, PT, R83, 0x1, PT ;  /* 0x000000015300780c */ /* 0x000fe40003fa5070 */
[----:B------:R-:W-:Y:S02]  /*7440*/  LOP3.LUT R88, R88, 0x1, RZ, 0xc0, !PT ;  /* 0x0000000158587812 */ /* 0x000fe400078ec0ff */
[-C--:B------:R-:W-:Y:S02]  /*7450*/  SEL R33, R33, R79.reuse, !P4 ;  /* 0x0000004f21217207 */ /* 0x080fe40006000000 */
[----:B------:R-:W-:Y:S02]  /*7460*/  SEL R36, R36, R79, !P5 ;  /* 0x0000004f24247207 */ /* 0x000fe40006800000 */
[----:B------:R-:W-:-:S02]  /*7470*/  LOP3.LUT R85, R85, 0x1, RZ, 0xc0, !PT ;  /* 0x0000000155557812 */ /* 0x000fc400078ec0ff */
[----:B------:R-:W-:Y:S02]  /*7480*/  SEL R30, R30, R69, !P4 ;  /* 0x000000451e1e7207 */ /* 0x000fe40006000000 */
[----:B------:R-:W-:Y:S02]  /*7490*/  SEL R32, R32, RZ, !P4 ;  /* 0x000000ff20207207 */ /* 0x000fe40006000000 */
[----:B------:R-:W-:Y:S02]  /*74a0*/  SEL R35, R35, RZ, !P5 ;  /* 0x000000ff23237207 */ /* 0x000fe40006800000 */
[C---:B--2---:R-:W-:Y:S02]  /*74b0*/  PRMT R91, R50.reuse, 0x9910, RZ ;  /* 0x00009910325b7816 */ /* 0x044fe400000000ff */
[----:B------:R-:W-:Y:S02]  /*74c0*/  PRMT R92, R50, 0xbb32, RZ ;  /* 0x0000bb32325c7816 */ /* 0x000fe400000000ff */
[----:B------:R-:W-:-:S02]  /*74d0*/  ISETP.NE.AND P3, PT, R90, R91, PT ;  /* 0x0000005b5a00720c */ /* 0x000fc40003f65270 */
[-C--:B------:R-:W-:Y:S02]  /*74e0*/  ISETP.NE.AND P6, PT, R89, R92.reuse, PT ;  /* 0x0000005c5900720c */ /* 0x080fe40003fc5270 */
[----:B------:R-:W-:Y:S02]  /*74f0*/  ISETP.GT.AND P1, PT, R90, R91, PT ;  /* 0x0000005b5a00720c */ /* 0x000fe40003f24270 */
[----:B------:R-:W-:Y:S02]  /*7500*/  PRMT R91, R51, 0x9910, RZ ;  /* 0x00009910335b7816 */ /* 0x000fe400000000ff */
[----:B------:R-:W-:Y:S02]  /*7510*/  ISETP.GT.AND P0, PT, R89, R92, PT ;  /* 0x0000005c5900720c */ /* 0x000fe40003f04270 */
[----:B------:R-:W-:Y:S01]  /*7520*/  PRMT R90, R58, 0x9910, RZ ;  /* 0x000099103a5a7816 */ /* 0x000fe200000000ff */
[----:B------:R-:W-:Y:S01]  /*7530*/  IMAD.MOV.U32 R89, RZ, RZ, R91 ;  /* 0x000000ffff597224 */ /* 0x000fe200078e005b */
[----:B------:R-:W-:-:S02]  /*7540*/  PRMT R91, R53, 0x9910, RZ ;  /* 0x00009910355b7816 */ /* 0x000fc400000000ff */
[----:B------:R-:W-:Y:S02]  /*7550*/  @P3 SEL R77, RZ, 0xffffffff, !P1 ;  /* 0xffffffffff4d3807 */ /* 0x000fe40004800000 */
[----:B------:R-:W-:Y:S02]  /*7560*/  ISETP.GE.U32.AND P1, PT, R57, R74, PT ;  /* 0x0000004a3900720c */ /* 0x000fe40003f26070 */
[CC--:B------:R-:W-:Y:S02]  /*7570*/  ISETP.NE.AND P3, PT, R90.reuse, R89.reuse, PT ;  /* 0x000000595a00720c */ /* 0x0c0fe40003f65270 */
[----:B------:R-:W-:Y:S02]  /*7580*/  @P6 SEL R75, RZ, 0xffffffff, !P0 ;  /* 0xffffffffff4b6807 */ /* 0x000fe40004000000 */
[----:B------:R-:W-:Y:S01]  /*7590*/  ISETP.GT.AND P6, PT, R90, R89, PT ;  /* 0x000000595a00720c */ /* 0x000fe20003fc4270 */
[----:B------:R-:W-:Y:S01]  /*75a0*/  IMAD.MOV.U32 R89, RZ, RZ, R91 ;  /* 0x000000ffff597224 */ /* 0x000fe200078e005b */
[----:B------:R-:W-:-:S02]  /*75b0*/  ISETP.GE.AND.EX P1, PT, R56, RZ, PT, P1 ;  /* 0x000000ff3800720c */ /* 0x000fc40003f26310 */
[----:B------:R-:W-:Y:S02]  /*75c0*/  PRMT R92, R51, 0xbb32, RZ ;  /* 0x0000bb32335c7816 */ /* 0x000fe400000000ff */
[----:B------:R-:W-:Y:S02]  /*75d0*/  LOP3.LUT R90, R78, 0x1, RZ, 0xc0, !PT ;  /* 0x000000014e5a7812 */ /* 0x000fe400078ec0ff */
[----:B------:R-:W-:Y:S02]  /*75e0*/  SEL R78, RZ, 0xffffffff, P1 ;  /* 0xffffffffff4e7807 */ /* 0x000fe40000800000 */
[----:B------:R-:W-:Y:S02]  /*75f0*/  ISETP.GE.U32.AND P0, PT, R45, R74, PT ;  /* 0x0000004a2d00720c */ /* 0x000fe40003f06070 */
[----:B------:R-:W-:Y:S02]  /*7600*/  ISETP.NE.AND P1, PT, R89, R92, PT ;  /* 0x0000005c5900720c */ /* 0x000fe40003f25270 */
[----:B------:R-:W-:-:S02]  /*7610*/  ISETP.GE.AND.EX P0, PT, R44, RZ, PT, P0 ;  /* 0x000000ff2c00720c */ /* 0x000fc40003f06300 */
[----:B------:R-:W-:Y:S02]  /*7620*/  @P3 SEL R78, RZ, 0xffffffff, !P6 ;  /* 0xffffffffff4e3807 */ /* 0x000fe40007000000 */
[----:B------:R-:W-:Y:S02]  /*7630*/  ISETP.NE.U32.AND P3, PT, R82, 0x1, PT ;  /* 0x000000015200780c */ /* 0x000fe40003f65070 */
[----:B------:R-:W-:Y:S02]  /*7640*/  SEL R82, RZ, 0xffffffff, P0 ;  /* 0xffffffffff527807 */ /* 0x000fe40000000000 */
[----:B------:R-:W-:Y:S02]  /*7650*/  ISETP.GT.AND P0, PT, R89, R92, PT ;  /* 0x0000005c5900720c */ /* 0x000fe40003f04270 */
[----:B------:R-:W-:Y:S02]  /*7660*/  ISETP.NE.U32.AND P6, PT, R90, 0x1, PT ;  /* 0x000000015a00780c */ /* 0x000fe40003fc5070 */
[----:B------:R-:W-:-:S02]  /*7670*/  @P1 SEL R82, RZ, 0xffffffff, !P0 ;  /* 0xffffffffff521807 */ /* 0x000fc40004000000 */
[----:B------:R-:W-:Y:S02]  /*7680*/  ISETP.NE.U32.AND P1, PT, R86, 0x1, PT ;  /* 0x000000015600780c */ /* 0x000fe40003f25070 */
[----:B------:R-:W-:Y:S02]  /*7690*/  ISETP.NE.U32.AND P0, PT, R87, 0x1, PT ;  /* 0x000000015700780c */ /* 0x000fe40003f05070 */
[----:B------:R-:W-:Y:S02]  /*76a0*/  SEL R15, R15, R64, !P1 ;  /* 0x000000400f0f7207 */ /* 0x000fe40004800000 */
[----:B------:R-:W-:Y:S02]  /*76b0*/  SEL R21, R21, R81, !P1 ;  /* 0x0000005115157207 */ /* 0x000fe40004800000 */
[----:B------:R-:W-:Y:S02]  /*76c0*/  SEL R14, R14, RZ, !P1 ;  /* 0x000000ff0e0e7207 */ /* 0x000fe40004800000 */
[----:B------:R-:W-:-:S02]  /*76d0*/  SEL R16, R16, R65, !P0 ;  /* 0x0000004110107207 */ /* 0x000fc40004000000 */
[----:B------:R-:W-:Y:S02]  /*76e0*/  SEL R20, R20, R81, !P0 ;  /* 0x0000005114147207 */ /* 0x000fe40004000000 */
[----:B------:R-:W-:Y:S02]  /*76f0*/  SEL R25, R25, RZ, !P0 ;  /* 0x000000ff19197207 */ /* 0x000fe40004000000 */
[-C--:B------:R-:W-:Y:S02]  /*7700*/  SEL R4, R4, R59.reuse, !P6 ;  /* 0x0000003b04047207 */ /* 0x080fe40007000000 */
[----:B------:R-:W-:Y:S01]  /*7710*/  SEL R7, R7, R59, !P3 ;  /* 0x0000003b07077207 */ /* 0x000fe20005800000 */
[----:B------:R-:W-:Y:S01]  /*7720*/  IMAD.IADD R59, R74, 0x1, R68 ;  /* 0x000000014a3b7824 */ /* 0x000fe200078e0244 */
[----:B------:R-:W-:Y:S02]  /*7730*/  ISETP.NE.U32.AND P1, PT, R80, 0x1, PT ;  /* 0x000000015000780c */ /* 0x000fe40003f25070 */
[----:B------:R-:W-:Y:S01]  /*7740*/  ISETP.NE.U32.AND P0, PT, R70, 0x1, PT ;  /* 0x000000014600780c */ /* 0x000fe20003f05070 */
[----:B------:R-:W-:Y:S01]  /*7750*/  IMAD.U32 R70, RZ, RZ, UR4 ;  /* 0x00000004ff467e24 */ /* 0x000fe2000f8e00ff */
[----:B------:R-:W-:-:S02]  /*7760*/  SEL R0, R0, R61, !P6 ;  /* 0x0000003d00007207 */ /* 0x000fc40007000000 */
[----:B------:R-:W-:Y:S02]  /*7770*/  SEL R3, R3, RZ, !P6 ;  /* 0x000000ff03037207 */ /* 0x000fe40007000000 */
[-C--:B------:R-:W-:Y:S02]  /*7780*/  SEL R39, R39, R79.reuse, !P1 ;  /* 0x0000004f27277207 */ /* 0x080fe40004800000 */
[----:B------:R-:W-:Y:S01]  /*7790*/  SEL R42, R42, R79, !P0 ;  /* 0x0000004f2a2a7207 */ /* 0x000fe20004000000 */
[----:B------:R-:W-:Y:S01]  /*77a0*/  IMAD R79, R68, 0x3, R59 ;  /* 0x00000003444f7824 */ /* 0x000fe200078e023b */
[----:B------:R-:W-:Y:S02]  /*77b0*/  ISETP.NE.U32.AND P6, PT, R88, 0x1, PT ;  /* 0x000000015800780c */ /* 0x000fe40003fc5070 */
[----:B------:R-:W-:Y:S02]  /*77c0*/  SEL R5, R5, R60, !P3 ;  /* 0x0000003c05057207 */ /* 0x000fe40005800000 */
[----:B------:R-:W-:-:S02]  /*77d0*/  SEL R29, R29, R81, !P6 ;  /* 0x000000511d1d7207 */ /* 0x000fc40007000000 */
[----:B------:R-:W-:Y:S02]  /*77e0*/  SEL R27, R27, R66, !P6 ;  /* 0x000000421b1b7207 */ /* 0x000fe40007000000 */
[----:B------:R-:W-:Y:S02]  /*77f0*/  SEL R24, R24, RZ, !P6 ;  /* 0x000000ff18187207 */ /* 0x000fe40007000000 */
[----:B------:R-:W-:Y:S02]  /*7800*/  ISETP.GE.U32.AND P6, PT, R79, R70, PT ;  /* 0x000000464f00720c */ /* 0x000fe40003fc6070 */
[----:B------:R-:W-:Y:S02]  /*7810*/  SEL R6, R6, RZ, !P3 ;  /* 0x000000ff06067207 */ /* 0x000fe40005800000 */
[----:B------:R-:W-:Y:S02]  /*7820*/  ISETP.NE.U32.AND P3, PT, R85, 0x1, PT ;  /* 0x000000015500780c */ /* 0x000fe40003f65070 */
[----:B------:R-:W-:-:S02]  /*7830*/  LOP3.LUT R77, R77, 0x1, RZ, 0xc0, !PT ;  /* 0x000000014d4d7812 */ /* 0x000fc400078ec0ff */
[----:B------:R-:W-:Y:S02]  /*7840*/  LOP3.LUT R75, R75, 0x1, RZ, 0xc0, !PT ;  /* 0x000000014b4b7812 */ /* 0x000fe400078ec0ff */
[----:B------:R-:W-:Y:S02]  /*7850*/  LOP3.LUT R82, R82, 0x1, RZ, 0xc0, !PT ;  /* 0x0000000152527812 */ /* 0x000fe400078ec0ff */
[----:B------:R-:W-:Y:S02]  /*7860*/  SEL R28, R28, R81, !P3 ;  /* 0x000000511c1c7207 */ /* 0x000fe40005800000 */
[----:B------:R-:W-:Y:S02]  /*7870*/  SEL R26, R26, R67, !P3 ;  /* 0x000000431a1a7207 */ /* 0x000fe40005800000 */
[----:B------:R-:W-:Y:S02]  /*7880*/  SEL R31, R31, RZ, !P3 ;  /* 0x000000ff1f1f7207 */ /* 0x000fe40005800000 */
[----:B------:R-:W-:-:S02]  /*7890*/  LOP3.LUT R78, R78, 0x1, RZ, 0xc0, !PT ;  /* 0x000000014e4e7812 */ /* 0x000fc400078ec0ff */
[----:B------:R-:W-:Y:S02]  /*78a0*/  ISETP.NE.U32.AND P3, PT, R77, 0x1, PT ;  /* 0x000000014d00780c */ /* 0x000fe40003f65070 */
[----:B------:R-:W-:Y:S02]  /*78b0*/  SEL R77, R34, R71, !P5 ;  /* 0x00000047224d7207 */ /* 0x000fe40006800000 */
[----:B------:R-:W-:Y:S02]  /*78c0*/  SEL R37, R37, R72, !P1 ;  /* 0x0000004825257207 */ /* 0x000fe40004800000 */
[----:B------:R-:W-:Y:S02]  /*78d0*/  SEL R38, R38, RZ, !P1 ;  /* 0x000000ff26267207 */ /* 0x000fe40004800000 */
[----:B------:R-:W-:Y:S02]  /*78e0*/  ISETP.NE.U32.AND P4, PT, R75, 0x1, PT ;  /* 0x000000014b00780c */ /* 0x000fe40003f85070 */
[----:B------:R-:W-:-:S02]  /*78f0*/  ISETP.NE.U32.AND P1, PT, R82, 0x1, PT ;  /* 0x000000015200780c */ /* 0x000fc40003f25070 */
[----:B------:R-:W-:Y:S02]  /*7900*/  PRMT R34, R51, 0x7632, R34 ;  /* 0x0000763233227816 */ /* 0x000fe40000000022 */
[----:B------:R-:W-:Y:S02]  /*7910*/  ISETP.NE.U32.AND P5, PT, R78, 0x1, PT ;  /* 0x000000014e00780c */ /* 0x000fe40003fa5070 */
[----:B------:R-:W-:Y:S02]  /*7920*/  PRMT R75, R50, 0x7632, R75 ;  /* 0x00007632324b7816 */ /* 0x000fe4000000004b */
[----:B------:R-:W-:Y:S02]  /*7930*/  SEL R53, R53, R34, !P1 ;  /* 0x0000002235357207 */ /* 0x000fe40004800000 */
[----:B------:R-:W-:Y:S02]  /*7940*/  SEL R52, R52, R75, !P4 ;  /* 0x0000004b34347207 */ /* 0x000fe40006000000 */
[----:B------:R-:W-:-:S02]  /*7950*/  SEL R47, R47, R74, !P3 ;  /* 0x0000004a2f2f7207 */ /* 0x000fc40005800000 */
[-C--:B------:R-:W-:Y:S02]  /*7960*/  SEL R55, R55, R74.reuse, !P4 ;  /* 0x0000004a37377207 */ /* 0x080fe40006000000 */
[-C--:B------:R-:W-:Y:S02]  /*7970*/  SEL R57, R57, R74.reuse, !P5 ;  /* 0x0000004a39397207 */ /* 0x080fe40006800000 */
[----:B------:R-:W-:Y:S02]  /*7980*/  SEL R45, R45, R74, !P1 ;  /* 0x0000004a2d2d7207 */ /* 0x000fe40004800000 */
[----:B------:R-:W-:Y:S02]  /*7990*/  SEL R40, R40, R73, !P0 ;  /* 0x0000004928287207 */ /* 0x000fe40004000000 */
[----:B------:R-:W-:Y:S02]  /*79a0*/  SEL R41, R41, RZ, !P0 ;  /* 0x000000ff29297207 */ /* 0x000fe40004000000 */
[----:B------:R-:W-:-:S02]  /*79b0*/  PRMT R34, R77, 0x7610, R34 ;  /* 0x000076104d227816 */ /* 0x000fc40000000022 */
[----:B------:R-:W-:Y:S02]  /*79c0*/  SEL R43, R43, R50, !P3 ;  /* 0x000000322b2b7207 */ /* 0x000fe40005800000 */
[----:B------:R-:W-:Y:S02]  /*79d0*/  SEL R46, R46, RZ, !P3 ;  /* 0x000000ff2e2e7207 */ /* 0x000fe40005800000 */
[----:B------:R-:W-:Y:S02]  /*79e0*/  SEL R54, R54, RZ, !P4 ;  /* 0x000000ff36367207 */ /* 0x000fe40006000000 */
[----:B------:R-:W-:Y:S02]  /*79f0*/  SEL R58, R58, R51, !P5 ;  /* 0x000000333a3a7207 */ /* 0x000fe40006800000 */
[----:B------:R-:W-:Y:S02]  /*7a00*/  SEL R56, R56, RZ, !P5 ;  /* 0x000000ff38387207 */ /* 0x000fe40006800000 */
[----:B------:R-:W-:Y:S01]  /*7a10*/  SEL R44, R44, RZ, !P1 ;  /* 0x000000ff2c2c7207 */ /* 0x000fe20004800000 */
[----:B------:R-:W-:Y:S06]  /*7a20*/  @!P6 BRA `(.L_x_2778) ;  /* 0xffffffb00000e947 */ /* 0x000fec000383ffff */
[----:B------:R-:W-:Y:S05]  /*7a30*/  BSYNC B1 ;  /* 0x0000000000017941 */ /* 0x000fea0003800000 */
.L_x_2773:
[C---:B------:R-:W-:Y:S02]  /*7a40*/  PRMT R76, R50.reuse, 0x7610, R76 ;  /* 0x00007610324c7816 */ /* 0x040fe4000000004c */
[----:B------:R-:W-:Y:S02]  /*7a50*/  PRMT R75, R50, 0x7632, R75 ;  /* 0x00007632324b7816 */ /* 0x000fe4000000004b */
[C---:B------:R-:W-:Y:S02]  /*7a60*/  PRMT R77, R51.reuse, 0x7610, R77 ;  /* 0x00007610334d7816 */ /* 0x040fe4000000004d */
[----:B------:R-:W-:-:S07]  /*7a70*/  PRMT R78, R51, 0x7632, R78 ;  /* 0x00007632334e7816 */ /* 0x000fce000000004e */
.L_x_2772:
[----:B------:R-:W-:Y:S05]  /*7a80*/  BSYNC B0 ;  /* 0x0000000000007941 */ /* 0x000fea0003800000 */
.L_x_2771:
        /* <DEDUP_REMOVED lines=280> */
.L_x_2781:
[----:B------:R-:W-:-:S04]  /*8c10*/  LOP3.LUT R49, R62, 0xfffffff8, RZ, 0xc0, !PT ;  /* 0xfffffff83e317812 */ /* 0x000fc800078ec0ff */
[----:B------:R-:W-:-:S05]  /*8c20*/  IADD3 R48, P2, R18, R49, RZ ;  /* 0x0000003112307210 */ /* 0x000fca0007f5e0ff */
[----:B------:R-:W-:-:S06]  /*8c30*/  IMAD.X R49, RZ, RZ, R19, P2 ;  /* 0x000000ffff317224 */ /* 0x000fcc00010e0613 */
[----:B------:R-:W2:Y:S01]  /*8c40*/  LDG.E.64 R48, desc[UR60][R48.64] ;  /* 0x0000003c30307981 */ /* 0x000ea2000c1e1b00 */
[----:B------:R-:W-:-:S05]  /*8c50*/  IMAD.IADD R51, R59, 0x1, R68 ;  /* 0x000000013b337824 */ /* 0x000fca00078e0244 */
[----:B------:R-:W-:Y:S02]  /*8c60*/  ISETP.GE.U32.AND P2, PT, R51, R70, PT ;  /* 0x000000463300720c */ /* 0x000fe40003f46070 */
[C---:B--2---:R-:W-:Y:S02]  /*8c70*/  PRMT R61, R48.reuse, 0x7610, R61 ;  /* 0x00007610303d7816 */ /* 0x044fe4000000003d */
[----:B------:R-:W-:Y:S02]  /*8c80*/  PRMT R60, R48, 0x7632, R60 ;  /* 0x00007632303c7816 */ /* 0x000fe4000000003c */
[C---:B------:R-:W-:Y:S02]  /*8c90*/  PRMT R63, R49.reuse, 0x7610, R63 ;  /* 0x00007610313f7816 */ /* 0x040fe4000000003f */
[----:B------:R-:W-:-:S05]  /*8ca0*/  PRMT R62, R49, 0x7632, R62 ;  /* 0x00007632313e7816 */ /* 0x000fca000000003e */
        /* <DEDUP_REMOVED lines=275> */
.L_x_2782:
        /* <DEDUP_REMOVED lines=285> */
.L_x_2783:
        /* <DEDUP_REMOVED lines=285> */
.L_x_2784:
[----:B------:R-:W-:-:S04]  /*c180*/  LOP3.LUT R75, R75, 0xfffffff8, RZ, 0xc0, !PT ;  /* 0xfffffff84b4b7812 */ /* 0x000fc800078ec0ff */
[----:B------:R-:W-:-:S05]  /*c190*/  IADD3 R18, P1, R18, R75, RZ ;  /* 0x0000004b12127210 */ /* 0x000fca0007f3e0ff */
[----:B------:R-:W-:-:S06]  /*c1a0*/  IMAD.X R19, RZ, RZ, R19, P1 ;  /* 0x000000ffff137224 */ /* 0x000fcc00008e0613 */
[----:B------:R-:W2:Y:S02]  /*c1b0*/  LDG.E.64 R18, desc[UR60][R18.64] ;  /* 0x0000003c12127981 */ /* 0x000ea4000c1e1b00 */
[C---:B--2---:R-:W-:Y:S02]  /*c1c0*/  PRMT R76, R18.reuse, 0x7610, R76 ;  /* 0x00007610124c7816 */ /* 0x044fe4000000004c */
[----:B------:R-:W-:Y:S02]  /*c1d0*/  PRMT R75, R18, 0x7632, R75 ;  /* 0x00007632124b7816 */ /* 0x000fe4000000004b */
[C---:B------:R-:W-:Y:S02]  /*c1e0*/  PRMT R77, R19.reuse, 0x7610, R77 ;  /* 0x00007610134d7816 */ /* 0x040fe4000000004d */
[----:B------:R-:W-:-:S07]  /*c1f0*/  PRMT R78, R19, 0x7632, R78 ;  /* 0x00007632134e7816 */ /* 0x000fce000000004e */
.L_x_2780:
[----:B------:R-:W-:Y:S05]  /*c200*/  BSYNC B0 ;  /* 0x0000000000007941 */ /* 0x000fea0003800000 */
.L_x_2779:
        /* <DEDUP_REMOVED lines=14> */
[----:B------:R-:W-:Y:S02]  /*c2f0*/  SEL R18, RZ, 0xffffffff, !P2 ;  /* 0xffffffffff127807 */ /* 0x000fe40005000000 */
[----:B------:R-:W-:Y:S02]  /*c300*/  ISETP.GE.U32.AND P2, PT, R7, R59, PT ;  /* 0x0000003b0700720c */ /* 0x000fe40003f46070 */
[----:B------:R-:W-:Y:S02]  /*c310*/  PRMT R19, R63, 0x9910, RZ ;  /* 0x000099103f137816 */ /* 0x000fe400000000ff */
[----:B------:R-:W-:Y:S02]  /*c320*/  PRMT R48, R8, 0x9910, RZ ;  /* 0x0000991008307816 */ /* 0x000fe400000000ff */
[----:B------:R-:W-:Y:S02]  /*c330*/  @!P5 SEL R18, RZ, 0xffffffff, P0 ;  /* 0xffffffffff12d807 */ /* 0x000fe40000000000 */
[----:B------:R-:W-:-:S02]  /*c340*/  ISETP.NE.AND P5, PT, R50, R49, PT ;  /* 0x000000313200720c */ /* 0x000fc40003fa5270 */
[----:B------:R-:W-:Y:S02]  /*c350*/  ISETP.GE.AND.EX P2, PT, R6, RZ, PT, P2 ;  /* 0x000000ff0600720c */ /* 0x000fe40003f46320 */
[CC--:B------:R-:W-:Y:S02]  /*c360*/  ISETP.GT.AND P6, PT, R48.reuse, R19.reuse, PT ;  /* 0x000000133000720c */ /* 0x0c0fe40003fc4270 */
[----:B------:R-:W-:Y:S02]  /*c370*/  ISETP.NE.AND P4, PT, R48, R19, PT ;  /* 0x000000133000720c */ /* 0x000fe40003f85270 */
[----:B------:R-:W-:Y:S02]  /*c380*/  SEL R19, RZ, 0xffffffff, !P1 ;  /* 0xffffffffff137807 */ /* 0x000fe40004800000 */
[----:B------:R-:W-:Y:S02]  /*c390*/  ISETP.GE.U32.AND P1, PT, R13, R59, PT ;  /* 0x0000003b0d00720c */ /* 0x000fe40003f26070 */
[----:B------:R-:W-:-:S02]  /*c3a0*/  @!P3 SEL R19, RZ, 0xffffffff, P2 ;  /* 0xffffffffff13b807 */ /* 0x000fc40001000000 */
[----:B------:R-:W-:Y:S02]  /*c3b0*/  SEL R48, RZ, 0xffffffff, !P6 ;  /* 0xffffffffff307807 */ /* 0x000fe40007000000 */
[----:B------:R-:W-:Y:S02]  /*c3c0*/  ISETP.GT.AND P6, PT, R50, R49, PT ;  /* 0x000000313200720c */ /* 0x000fe40003fc4270 */
[----:B------:R-:W-:Y:S02]  /*c3d0*/  ISETP.GE.AND.EX P1, PT, R12, RZ, PT, P1 ;  /* 0x000000ff0c00720c */ /* 0x000fe40003f26310 */
[----:B------:R-:W-:Y:S02]  /*c3e0*/  LOP3.LUT R19, R19, 0x1, RZ, 0xc0, !PT ;  /* 0x0000000113137812 */ /* 0x000fe400078ec0ff */
[----:B------:R-:W-:Y:S02]  /*c3f0*/  ISETP.GE.U32.AND P0, PT, R10, R59, PT ;  /* 0x0000003b0a00720c */ /* 0x000fe40003f06070 */
[----:B------:R-:W-:-:S02]  /*c400*/  SEL R49, RZ, 0xffffffff, !P6 ;  /* 0xffffffffff317807 */ /* 0x000fc40007000000 */
[----:B------:R-:W-:Y:S02]  /*c410*/  @!P5 SEL R49, RZ, 0xffffffff, P1 ;  /* 0xffffffffff31d807 */ /* 0x000fe40000800000 */
[----:B------:R-:W-:Y:S01]  /*c420*/  ISETP.NE.U32.AND P1, PT, R19, 0x1, PT ;  /* 0x000000011300780c */ /* 0x000fe20003f25070 */
[----:B------:R-:W-:Y:S01]  /*c430*/  IMAD.IADD R19, R59, 0x1, R68 ;  /* 0x000000013b137824 */ /* 0x000fe200078e0244 */
[----:B------:R-:W-:Y:S02]  /*c440*/  ISETP.GE.AND.EX P0, PT, R9, RZ, PT, P0 ;  /* 0x000000ff0900720c */ /* 0x000fe40003f06300 */
[----:B------:R-:W-:Y:S02]  /*c450*/  LOP3.LUT R18, R18, 0x1, RZ, 0xc0, !PT ;  /* 0x0000000112127812 */ /* 0x000fe400078ec0ff */
[----:B------:R-:W-:Y:S02]  /*c460*/  @!P4 SEL R48, RZ, 0xffffffff, P0 ;  /* 0xffffffffff30c807 */ /* 0x000fe40000000000 */
[----:B------:R-:W-:-:S02]  /*c470*/  ISETP.GE.U32.AND P4, PT, R19, R70, PT ;  /* 0x000000461300720c */ /* 0x000fc40003f86070 */
[----:B------:R-:W-:Y:S02]  /*c480*/  LOP3.LUT R48, R48, 0x1, RZ, 0xc0, !PT ;  /* 0x0000000130307812 */ /* 0x000fe400078ec0ff */
[----:B------:R-:W-:Y:S02]  /*c490*/  LOP3.LUT R49, R49, 0x1, RZ, 0xc0, !PT ;  /* 0x0000000131317812 */ /* 0x000fe400078ec0ff */
[----:B------:R-:W-:Y:S02]  /*c4a0*/  ISETP.NE.U32.AND P0, PT, R18, 0x1, PT ;  /* 0x000000011200780c */ /* 0x000fe40003f05070 */
[----:B------:R-:W-:Y:S02]  /*c4b0*/  ISETP.NE.U32.AND P2, PT, R48, 0x1, PT ;  /* 0x000000013000780c */ /* 0x000fe40003f45070 */
[----:B------:R-:W-:Y:S02]  /*c4c0*/  ISETP.NE.U32.AND P3, PT, R49, 0x1, PT ;  /* 0x000000013100780c */ /* 0x000fe40003f65070 */
[----:B------:R-:W-:-:S02]  /*c4d0*/  SEL R0, R0, R61, !P0 ;  /* 0x0000003d00007207 */ /* 0x000fc40004000000 */
[----:B------:R-:W-:Y:S02]  /*c4e0*/  SEL R5, R5, R60, !P1 ;  /* 0x0000003c05057207 */ /* 0x000fe40004800000 */
[----:B------:R-:W-:Y:S02]  /*c4f0*/  SEL R8, R8, R63, !P2 ;  /* 0x0000003f08087207 */ /* 0x000fe40005000000 */
[----:B------:R-:W-:Y:S02]  /*c500*/  SEL R11, R11, R62, !P3 ;  /* 0x0000003e0b0b7207 */ /* 0x000fe40005800000 */
[-C--:B------:R-:W-:Y:S02]  /*c510*/  SEL R4, R4, R59.reuse, !P0 ;  /* 0x0000003b04047207 */ /* 0x080fe40004000000 */
[-C--:B------:R-:W-:Y:S02]  /*c520*/  SEL R7, R7, R59.reuse, !P1 ;  /* 0x0000003b07077207 */ /* 0x080fe40004800000 */
[----:B------:R-:W-:-:S02]  /*c530*/  SEL R10, R10, R59, !P2 ;  /* 0x0000003b0a0a7207 */ /* 0x000fc40005000000 */
[----:B------:R-:W-:Y:S02]  /*c540*/  SEL R13, R13, R59, !P3 ;  /* 0x0000003b0d0d7207 */ /* 0x000fe40005800000 */
[----:B------:R-:W-:Y:S02]  /*c550*/  SEL R3, R3, RZ, !P0 ;  /* 0x000000ff03037207 */ /* 0x000fe40004000000 */
[----:B------:R-:W-:Y:S02]  /*c560*/  SEL R6, R6, RZ, !P1 ;  /* 0x000000ff06067207 */ /* 0x000fe40004800000 */
[----:B------:R-:W-:Y:S02]  /*c570*/  SEL R9, R9, RZ, !P2 ;  /* 0x000000ff09097207 */ /* 0x000fe40005000000 */
[----:B------:R-:W-:Y:S01]  /*c580*/  SEL R12, R12, RZ, !P3 ;  /* 0x000000ff0c0c7207 */ /* 0x000fe20005800000 */
[----:B------:R-:W-:Y:S06]  /*c590*/  @P4 BRA `(.L_x_2786) ;  /* 0x0000000800884947 */ /* 0x000fec0003800000 */
[----:B------:R-:W-:Y:S02]  /*c5a0*/  PRMT R18, R64, 0x9910, RZ ;  /* 0x0000991040127816 */ /* 0x000fe400000000ff */
[----:B------:R-:W-:Y:S02]  /*c5b0*/  PRMT R49, R15, 0x9910, RZ ;  /* 0x000099100f317816 */ /* 0x000fe400000000ff */
[----:B------:R-:W-:Y:S02]  /*c5c0*/  PRMT R48, R65, 0x9910, RZ ;  /* 0x0000991041307816 */ /* 0x000fe400000000ff */
[----:B------:R-:W-:Y:S02]  /*c5d0*/  PRMT R51, R16, 0x9910, RZ ;  /* 0x0000991010337816 */ /* 0x000fe400000000ff */
[CC--:B------:R-:W-:Y:S02]  /*c5e0*/  ISETP.NE.AND P5, PT, R49.reuse, R18.reuse, PT ;  /* 0x000000123100720c */ /* 0x0c0fe40003fa5270 */
[----:B------:R-:W-:-:S02]  /*c5f0*/  ISETP.GT.AND P2, PT, R49, R18, PT ;  /* 0x000000123100720c */ /* 0x000fc40003f44270 */
[CC--:B------:R-:W-:Y:S02]  /*c600*/  ISETP.GT.AND P1, PT, R51.reuse, R48.reuse, PT ;  /* 0x000000303300720c */ /* 0x0c0fe40003f24270 */
[----:B------:R-:W-:Y:S02]  /*c610*/  ISETP.NE.AND P3, PT, R51, R48, PT ;  /* 0x000000303300720c */ /* 0x000fe40003f65270 */
[----:B------:R-:W-:Y:S02]  /*c620*/  ISETP.GE.U32.AND P0, PT, R21, R19, PT ;  /* 0x000000131500720c */ /* 0x000fe40003f06070 */
[----:B------:R-:W-:Y:S02]  /*c630*/  PRMT R48, R66, 0x9910, RZ ;  /* 0x0000991042307816 */ /* 0x000fe400000000ff */
[----:B------:R-:W-:Y:S02]  /*c640*/  PRMT R49, R27, 0x9910, RZ ;  /* 0x000099101b317816 */ /* 0x000fe400000000ff */
[----:B------:R-:W-:-:S02]  /*c650*/  ISETP.GE.AND.EX P0, PT, R14, RZ, PT, P0 ;  /* 0x000000ff0e00720c */ /* 0x000fc40003f06300 */
[-C--:B------:R-:W-:Y:S02]  /*c660*/  ISETP.NE.AND P4, PT, R49, R48.reuse, PT ;  /* 0x000000303100720c */ /* 0x080fe40003f85270 */
[----:B------:R-:W-:Y:S02]  /*c670*/  SEL R18, RZ, 0xffffffff, !P2 ;  /* 0xffffffffff127807 */ /* 0x000fe40005000000 */
[----:B------:R-:W-:Y:S02]  /*c680*/  @!P5 SEL R18, RZ, 0xffffffff, P0 ;  /* 0xffffffffff12d807 */ /* 0x000fe40000000000 */
[----:B------:R-:W-:Y:S02]  /*c690*/  ISETP.GE.U32.AND P0, PT, R29, R19, PT ;  /* 0x000000131d00720c */ /* 0x000fe40003f06070 */
[----:B------:R-:W-:Y:S02]  /*c6a0*/  ISETP.GT.AND P6, PT, R49, R48, PT ;  /* 0x000000303100720c */ /* 0x000fe40003fc4270 */
[----:B------:R-:W-:-:S02]  /*c6b0*/  ISETP.GE.AND.EX P0, PT, R24, RZ, PT, P0 ;  /* 0x000000ff1800720c */ /* 0x000fc40003f06300 */
[----:B------:R-:W-:Y:S02]  /*c6c0*/  ISETP.GE.U32.AND P2, PT, R20, R19, PT ;  /* 0x000000131400720c */ /* 0x000fe40003f46070 */
[----:B------:R-:W-:Y:S02]  /*c6d0*/  SEL R49, RZ, 0xffffffff, !P6 ;  /* 0xffffffffff317807 */ /* 0x000fe40007000000 */
[----:B------:R-:W-:Y:S02]  /*c6e0*/  PRMT R50, R67, 0x9910, RZ ;  /* 0x0000991043327816 */ /* 0x000fe400000000ff */
[----:B------:R-:W-:Y:S02]  /*c6f0*/  PRMT R51, R26, 0x9910, RZ ;  /* 0x000099101a337816 */ /* 0x000fe400000000ff */
[----:B------:R-:W-:Y:S02]  /*c700*/  @!P4 SEL R49, RZ, 0xffffffff, P0 ;  /* 0xffffffffff31c807 */ /* 0x000fe40000000000 */
[----:B------:R-:W-:-:S02]  /*c710*/  ISETP.GE.AND.EX P2, PT, R25, RZ, PT, P2 ;  /* 0x000000ff1900720c */ /* 0x000fc40003f46320 */
[----:B------:R-:W-:Y:S02]  /*c720*/  ISETP.NE.AND P5, PT, R51, R50, PT ;  /* 0x000000323300720c */ /* 0x000fe40003fa5270 */
[----:B------:R-:W-:Y:S02]  /*c730*/  LOP3.LUT R49, R49, 0x1, RZ, 0xc0, !PT ;  /* 0x0000000131317812 */ /* 0x000fe400078ec0ff */
[----:B------:R-:W-:Y:S02]  /*c740*/  SEL R48, RZ, 0xffffffff, !P1 ;  /* 0xffffffffff307807 */ /* 0x000fe40004800000 */
[----:B------:R-:W-:Y:S02]  /*c750*/  @!P3 SEL R48, RZ, 0xffffffff, P2 ;  /* 0xffffffffff30b807 */ /* 0x000fe40001000000 */
[----:B------:R-:W-:Y:S01]  /*c760*/  ISETP.NE.U32.AND P2, PT, R49, 0x1, PT ;  /* 0x000000013100780c */ /* 0x000fe20003f45070 */
[----:B------:R-:W-:Y:S01]  /*c770*/  IMAD.IADD R49, R19, 0x1, R68 ;  /* 0x0000000113317824 */ /* 0x000fe200078e0244 */
[----:B------:R-:W-:-:S02]  /*c780*/  ISETP.GE.U32.AND P1, PT, R28, R19, PT ;  /* 0x000000131c00720c */ /* 0x000fc40003f26070 */
[----:B------:R-:W-:Y:S02]  /*c790*/  ISETP.GT.AND P6, PT, R51, R50, PT ;  /* 0x000000323300720c */ /* 0x000fe40003fc4270 */
[----:B------:R-:W-:Y:S02]  /*c7a0*/  ISETP.GE.AND.EX P1, PT, R31, RZ, PT, P1 ;  /* 0x000000ff1f00720c */ /* 0x000fe40003f26310 */
[----:B------:R-:W-:Y:S02]  /*c7b0*/  ISETP.GE.U32.AND P4, PT, R49, R70, PT ;  /* 0x000000463100720c */ /* 0x000fe40003f86070 */
[----:B------:R-:W-:Y:S02]  /*c7c0*/  SEL R50, RZ, 0xffffffff, !P6 ;  /* 0xffffffffff327807 */ /* 0x000fe40007000000 */
[----:B------:R-:W-:Y:S02]  /*c7d0*/  @!P5 SEL R50, RZ, 0xffffffff, P1 ;  /* 0xffffffffff32d807 */ /* 0x000fe40000800000 */
[----:B------:R-:W-:-:S02]  /*c7e0*/  LOP3.LUT R18, R18, 0x1, RZ, 0xc0, !PT ;  /* 0x0000000112127812 */ /* 0x000fc400078ec0ff */
        /* <DEDUP_REMOVED lines=18> */
[----:B------:R-:W-:Y:S01]  /*c910*/  PRMT R18, R69, 0x9910, RZ ;  /* 0x0000991045127816 */ /* 0x000fe200000000ff */
[----:B------:R-:W-:Y:S01]  /*c920*/  IMAD.IADD R68, R49, 0x1, R68 ;  /* 0x0000000131447824 */ /* 0x000fe200078e0244 */
[----:B------:R-:W-:Y:S02]  /*c930*/  PRMT R19, R30, 0x9910, RZ ;  /* 0x000099101e137816 */ /* 0x000fe400000000ff */
[----:B------:R-:W-:Y:S02]  /*c940*/  PRMT R48, R71, 0x9910, RZ ;  /* 0x0000991047307816 */ /* 0x000fe400000000ff */
[----:B------:R-:W-:Y:S02]  /*c950*/  ISETP.NE.AND P5, PT, R19, R18, PT ;  /* 0x000000121300720c */ /* 0x000fe40003fa5270 */
[----:B------:R-:W-:Y:S02]  /*c960*/  PRMT R51, R34, 0x9910, RZ ;  /* 0x0000991022337816 */ /* 0x000fe400000000ff */
[----:B------:R-:W-:-:S02]  /*c970*/  ISETP.GE.U32.AND P0, PT, R33, R49, PT ;  /* 0x000000312100720c */ /* 0x000fc40003f06070 */
[----:B------:R-:W-:Y:S02]  /*c980*/  ISETP.GT.AND P1, PT, R19, R18, PT ;  /* 0x000000121300720c */ /* 0x000fe40003f24270 */
[CC--:B------:R-:W-:Y:S02]  /*c990*/  ISETP.GT.AND P2, PT, R51.reuse, R48.reuse, PT ;  /* 0x000000303300720c */ /* 0x0c0fe40003f44270 */
[----:B------:R-:W-:Y:S02]  /*c9a0*/  ISETP.NE.AND P3, PT, R51, R48, PT ;  /* 0x000000303300720c */ /* 0x000fe40003f65270 */
[----:B------:R-:W-:Y:S02]  /*c9b0*/  ISETP.GE.AND.EX P0, PT, R32, RZ, PT, P0 ;  /* 0x000000ff2000720c */ /* 0x000fe40003f06300 */
[----:B------:R-:W-:Y:S02]  /*c9c0*/  PRMT R19, R72, 0x9910, RZ ;  /* 0x0000991048137816 */ /* 0x000fe400000000ff */
[----:B------:R-:W-:-:S02]  /*c9d0*/  PRMT R48, R37, 0x9910, RZ ;  /* 0x0000991025307816 */ /* 0x000fc400000000ff */
[----:B------:R-:W-:Y:S02]  /*c9e0*/  PRMT R50, R73, 0x9910, RZ ;  /* 0x0000991049327816 */ /* 0x000fe400000000ff */
[----:B------:R-:W-:Y:S02]  /*c9f0*/  PRMT R51, R40, 0x9910, RZ ;  /* 0x0000991028337816 */ /* 0x000fe400000000ff */
[----:B------:R-:W-:Y:S02]  /*ca00*/  SEL R18, RZ, 0xffffffff, !P1 ;  /* 0xffffffffff127807 */ /* 0x000fe40004800000 */
[----:B------:R-:W-:Y:S02]  /*ca10*/  @!P5 SEL R18, RZ, 0xffffffff, P0 ;  /* 0xffffffffff12d807 */ /* 0x000fe40000000000 */
[CC--:B------:R-:W-:Y:S02]  /*ca20*/  ISETP.GT.AND P1, PT, R48.reuse, R19.reuse, PT ;  /* 0x000000133000720c */ /* 0x0c0fe40003f24270 */
[----:B------:R-:W-:-:S02]  /*ca30*/  ISETP.NE.AND P6, PT, R48, R19, PT ;  /* 0x000000133000720c */ /* 0x000fc40003fc5270 */
[CC--:B------:R-:W-:Y:S02]  /*ca40*/  ISETP.NE.AND P5, PT, R51.reuse, R50.reuse, PT ;  /* 0x000000323300720c */ /* 0x0c0fe40003fa5270 */
[----:B------:R-:W-:Y:S02]  /*ca50*/  SEL R19, RZ, 0xffffffff, !P2 ;  /* 0xffffffffff137807 */ /* 0x000fe40005000000 */
[----:B------:R-:W-:Y:S02]  /*ca60*/  SEL R48, RZ, 0xffffffff, !P1 ;  /* 0xffffffffff307807 */ /* 0x000fe40004800000 */
[----:B------:R-:W-:Y:S02]  /*ca70*/  ISETP.GT.AND P4, PT, R51, R50, PT ;  /* 0x000000323300720c */ /* 0x000fe40003f84270 */
[-C--:B------:R-:W-:Y:S02]  /*ca80*/  ISETP.GE.U32.AND P0, PT, R36, R49.reuse, PT ;  /* 0x000000312400720c */ /* 0x080fe40003f06070 */
[----:B------:R-:W-:-:S02]  /*ca90*/  ISETP.GE.U32.AND P2, PT, R39, R49, PT ;  /* 0x000000312700720c */ /* 0x000fc40003f46070 */
[----:B------:R-:W-:Y:S02]  /*caa0*/  ISETP.GE.U32.AND P1, PT, R42, R49, PT ;  /* 0x000000312a00720c */ /* 0x000fe40003f26070 */
[----:B------:R-:W-:Y:S02]  /*cab0*/  ISETP.GE.AND.EX P0, PT, R35, RZ, PT, P0 ;  /* 0x000000ff2300720c */ /* 0x000fe40003f06300 */
[----:B------:R-:W-:Y:S02]  /*cac0*/  ISETP.GE.AND.EX P2, PT, R38, RZ, PT, P2 ;  /* 0x000000ff2600720c */ /* 0x000fe40003f46320 */
[----:B------:R-:W-:Y:S02]  /*cad0*/  ISETP.GE.AND.EX P1, PT, R41, RZ, PT, P1 ;  /* 0x000000ff2900720c */ /* 0x000fe40003f26310 */
[----:B------:R-:W-:Y:S02]  /*cae0*/  SEL R50, RZ, 0xffffffff, !P4 ;  /* 0xffffffffff327807 */ /* 0x000fe40006000000 */
[----:B------:R-:W-:-:S02]  /*caf0*/  ISETP.GE.U32.AND P4, PT, R68, R70, PT ;  /* 0x000000464400720c */ /* 0x000fc40003f86070 */
[----:B------:R-:W-:Y:S02]  /*cb00*/  @!P3 SEL R19, RZ, 0xffffffff, P0 ;  /* 0xffffffffff13b807 */ /* 0x000fe40000000000 */
[----:B------:R-:W-:Y:S02]  /*cb10*/  @!P6 SEL R48, RZ, 0xffffffff, P2 ;  /* 0xffffffffff30e807 */ /* 0x000fe40001000000 */
[----:B------:R-:W-:Y:S02]  /*cb20*/  @!P5 SEL R50, RZ, 0xffffffff, P1 ;  /* 0xffffffffff32d807 */ /* 0x000fe40000800000 */
[----:B------:R-:W-:Y:S02]  /*cb30*/  LOP3.LUT R18, R18, 0x1, RZ, 0xc0, !PT ;  /* 0x0000000112127812 */ /* 0x000fe400078ec0ff */
[----:B------:R-:W-:Y:S02]  /*cb40*/  LOP3.LUT R19, R19, 0x1, RZ, 0xc0, !PT ;  /* 0x0000000113137812 */ /* 0x000fe400078ec0ff */
[----:B------:R-:W-:-:S02]  /*cb50*/  LOP3.LUT R48, R48, 0x1, RZ, 0xc0, !PT ;  /* 0x0000000130307812 */ /* 0x000fc400078ec0ff */
[----:B------:R-:W-:Y:S02]  /*cb60*/  LOP3.LUT R50, R50, 0x1, RZ, 0xc0, !PT ;  /* 0x0000000132327812 */ /* 0x000fe400078ec0ff */
[----:B------:R-:W-:Y:S02]  /*cb70*/  ISETP.NE.U32.AND P0, PT, R18, 0x1, PT ;  /* 0x000000011200780c */ /* 0x000fe40003f05070 */
        /* <DEDUP_REMOVED lines=32> */
[----:B------:R-:W-:Y:S02]  /*cd80*/  ISETP.NE.AND P4, PT, R48, R19, PT ;  /* 0x000000133000720c */ /* 0x000fe40003f85270 */
[----:B------:R-:W-:-:S02]  /*cd90*/  ISETP.NE.AND P5, PT, R50, R49, PT ;  /* 0x000000313200720c */ /* 0x000fc40003fa5270 */
[----:B------:R-:W-:Y:S02]  /*cda0*/  ISETP.GT.AND P6, PT, R48, R19, PT ;  /* 0x000000133000720c */ /* 0x000fe40003fc4270 */
[----:B------:R-:W-:Y:S02]  /*cdb0*/  SEL R19, RZ, 0xffffffff, !P1 ;  /* 0xffffffffff137807 */ /* 0x000fe40004800000 */
[-C--:B------:R-:W-:Y:S02]  /*cdc0*/  ISETP.GE.U32.AND P2, PT, R55, R68.reuse, PT ;  /* 0x000000443700720c */ /* 0x080fe40003f46070 */
[-C--:B------:R-:W-:Y:S02]  /*cdd0*/  ISETP.GE.U32.AND P0, PT, R57, R68.reuse, PT ;  /* 0x000000443900720c */ /* 0x080fe40003f06070 */
[----:B------:R-:W-:Y:S02]  /*cde0*/  ISETP.GE.U32.AND P1, PT, R45, R68, PT ;  /* 0x000000442d00720c */ /* 0x000fe40003f26070 */
[----:B------:R-:W-:-:S02]  /*cdf0*/  SEL R48, RZ, 0xffffffff, !P6 ;  /* 0xffffffffff307807 */ /* 0x000fc40007000000 */
[----:B------:R-:W-:Y:S02]  /*ce00*/  ISETP.GT.AND P6, PT, R50, R49, PT ;  /* 0x000000313200720c */ /* 0x000fe40003fc4270 */
[----:B------:R-:W-:Y:S02]  /*ce10*/  ISETP.GE.AND.EX P2, PT, R54, RZ, PT, P2 ;  /* 0x000000ff3600720c */ /* 0x000fe40003f46320 */
[----:B------:R-:W-:Y:S02]  /*ce20*/  ISETP.GE.AND.EX P0, PT, R56, RZ, PT, P0 ;  /* 0x000000ff3800720c */ /* 0x000fe40003f06300 */
[----:B------:R-:W-:Y:S02]  /*ce30*/  ISETP.GE.AND.EX P1, PT, R44, RZ, PT, P1 ;  /* 0x000000ff2c00720c */ /* 0x000fe40003f26310 */
[----:B------:R-:W-:Y:S02]  /*ce40*/  SEL R49, RZ, 0xffffffff, !P6 ;  /* 0xffffffffff317807 */ /* 0x000fe40007000000 */
[----:B------:R-:W-:-:S02]  /*ce50*/  @!P3 SEL R19, RZ, 0xffffffff, P2 ;  /* 0xffffffffff13b807 */ /* 0x000fc40001000000 */
[----:B------:R-:W-:Y:S02]  /*ce60*/  @!P4 SEL R48, RZ, 0xffffffff, P0 ;  /* 0xffffffffff30c807 */ /* 0x000fe40000000000 */
[----:B------:R-:W-:Y:S02]  /*ce70*/  @!P5 SEL R49, RZ, 0xffffffff, P1 ;  /* 0xffffffffff31d807 */ /* 0x000fe40000800000 */
[----:B------:R-:W-:Y:S02]  /*ce80*/  LOP3.LUT R18, R18, 0x1, RZ, 0xc0, !PT ;  /* 0x0000000112127812 */ /* 0x000fe400078ec0ff */
[----:B------:R-:W-:Y:S02]  /*ce90*/  LOP3.LUT R19, R19, 0x1, RZ, 0xc0, !PT ;  /* 0x0000000113137812 */ /* 0x000fe400078ec0ff */
[----:B------:R-:W-:Y:S02]  /*cea0*/  LOP3.LUT R48, R48, 0x1, RZ, 0xc0, !PT ;  /* 0x0000000130307812 */ /* 0x000fe400078ec0ff */
[----:B------:R-:W-:-:S02]  /*ceb0*/  LOP3.LUT R49, R49, 0x1, RZ, 0xc0, !PT ;  /* 0x0000000131317812 */ /* 0x000fc400078ec0ff */
[----:B------:R-:W-:Y:S02]  /*cec0*/  ISETP.NE.U32.AND P0, PT, R18, 0x1, PT ;  /* 0x000000011200780c */ /* 0x000fe40003f05070 */
[----:B------:R-:W-:Y:S02]  /*ced0*/  ISETP.NE.U32.AND P1, PT, R19, 0x1, PT ;  /* 0x000000011300780c */ /* 0x000fe40003f25070 */
[----:B------:R-:W-:Y:S02]  /*cee0*/  ISETP.NE.U32.AND P2, PT, R48, 0x1, PT ;  /* 0x000000013000780c */ /* 0x000fe40003f45070 */
[----:B------:R-:W-:Y:S02]  /*cef0*/  ISETP.NE.U32.AND P3, PT, R49, 0x1, PT ;  /* 0x000000013100780c */ /* 0x000fe40003f65070 */
[----:B------:R-:W-:Y:S02]  /*cf00*/  SEL R43, R43, R76, !P0 ;  /* 0x0000004c2b2b7207 */ /* 0x000fe40004000000 */
[----:B------:R-:W-:-:S02]  /*cf10*/  SEL R52, R52, R75, !P1 ;  /* 0x0000004b34347207 */ /* 0x000fc40004800000 */
[----:B------:R-:W-:Y:S02]  /*cf20*/  SEL R58, R58, R77, !P2 ;  /* 0x0000004d3a3a7207 */ /* 0x000fe40005000000 */
[----:B------:R-:W-:Y:S02]  /*cf30*/  SEL R53, R53, R78, !P3 ;  /* 0x0000004e35357207 */ /* 0x000fe40005800000 */
[-C--:B------:R-:W-:Y:S02]  /*cf40*/  SEL R47, R47, R68.reuse, !P0 ;  /* 0x000000442f2f7207 */ /* 0x080fe40004000000 */
[-C--:B------:R-:W-:Y:S02]  /*cf50*/  SEL R55, R55, R68.reuse, !P1 ;  /* 0x0000004437377207 */ /* 0x080fe40004800000 */
[-C--:B------:R-:W-:Y:S02]  /*cf60*/  SEL R57, R57, R68.reuse, !P2 ;  /* 0x0000004439397207 */ /* 0x080fe40005000000 */
[----:B------:R-:W-:-:S02]  /*cf70*/  SEL R45, R45, R68, !P3 ;  /* 0x000000442d2d7207 */ /* 0x000fc40005800000 */
[----:B------:R-:W-:Y:S02]  /*cf80*/  SEL R46, R46, RZ, !P0 ;  /* 0x000000ff2e2e7207 */ /* 0x000fe40004000000 */
[----:B------:R-:W-:Y:S02]  /*cf90*/  SEL R54, R54, RZ, !P1 ;  /* 0x000000ff36367207 */ /* 0x000fe40004800000 */
[----:B------:R-:W-:Y:S02]  /*cfa0*/  SEL R56, R56, RZ, !P2 ;  /* 0x000000ff38387207 */ /* 0x000fe40005000000 */
[----:B------:R-:W-:-:S07]  /*cfb0*/  SEL R44, R44, RZ, !P3 ;  /* 0x000000ff2c2c7207 */ /* 0x000fce0005800000 */
.L_x_2786:
[----:B------:R-:W-:Y:S05]  /*cfc0*/  BSYNC B0 ;  /* 0x0000000000007941 */ /* 0x000fea0003800000 */
.L_x_2785:
        /* <DEDUP_REMOVED lines=9> */
[----:B------:R-:W-:Y:S02]  /*d060*/  ISETP.GE.AND.EX P0, PT, R3, R14, PT, P0 ;  /* 0x0000000e0300720c */ /* 0x000fe40003f06300 */
        /* <DEDUP_REMOVED lines=10> */
[----:B------:R-:W-:Y:S02]  /*d110*/  ISETP.GE.U32.AND P1, PT, R13, R28, PT ;  /* 0x0000001c0d00720c */ /* 0x000fe40003f26070 */
[----:B------:R-:W-:Y:S02]  /*d120*/  ISETP.GE.U32.AND P0, PT, R10, R29, PT ;  /* 0x0000001d0a00720c */ /* 0x000fe40003f06070 */
[----:B------:R-:W-:Y:S02]  /*d130*/  SEL R48, RZ, 0xffffffff, !P6 ;  /* 0xffffffffff307807 */ /* 0x000fe40007000000 */
[----:B------:R-:W-:-:S02]  /*d140*/  ISETP.GE.U32.AND P2, PT, R7, R20, PT ;  /* 0x000000140700720c */ /* 0x000fc40003f46070 */
[----:B------:R-:W-:Y:S02]  /*d150*/  ISETP.GT.AND P6, PT, R50, R49, PT ;  /* 0x000000313200720c */ /* 0x000fe40003fc4270 */
[----:B------:R-:W-:Y:S02]  /*d160*/  ISETP.GE.AND.EX P1, PT, R12, R31, PT, P1 ;  /* 0x0000001f0c00720c */ /* 0x000fe40003f26310 */
[----:B------:R-:W-:Y:S02]  /*d170*/  ISETP.GE.AND.EX P0, PT, R9, R24, PT, P0 ;  /* 0x000000180900720c */ /* 0x000fe40003f06300 */
[----:B------:R-:W-:Y:S02]  /*d180*/  LOP3.LUT R18, R18, 0x1, RZ, 0xc0, !PT ;  /* 0x0000000112127812 */ /* 0x000fe400078ec0ff */
[----:B------:R-:W-:Y:S02]  /*d190*/  ISETP.GE.AND.EX P2, PT, R6, R25, PT, P2 ;  /* 0x000000190600720c */ /* 0x000fe40003f46320 */
[----:B------:R-:W-:-:S02]  /*d1a0*/  SEL R49, RZ, 0xffffffff, !P6 ;  /* 0xffffffffff317807 */ /* 0x000fc40007000000 */
[----:B------:R-:W-:Y:S02]  /*d1b0*/  @!P5 SEL R49, RZ, 0xffffffff, P1 ;  /* 0xffffffffff31d807 */ /* 0x000fe40000800000 */
[----:B------:R-:W-:Y:S02]  /*d1c0*/  @!P4 SEL R48, RZ, 0xffffffff, P0 ;  /* 0xffffffffff30c807 */ /* 0x000fe40000000000 */
[----:B------:R-:W-:Y:S02]  /*d1d0*/  ISETP.NE.U32.AND P0, PT, R18, 0x1, PT ;  /* 0x000000011200780c */ /* 0x000fe40003f05070 */
[----:B------:R-:W-:Y:S02]  /*d1e0*/  @!P3 SEL R19, RZ, 0xffffffff, P2 ;  /* 0xffffffffff13b807 */ /* 0x000fe40001000000 */
[----:B------:R-:W-:Y:S02]  /*d1f0*/  LOP3.LUT R49, R49, 0x1, RZ, 0xc0, !PT ;  /* 0x0000000131317812 */ /* 0x000fe400078ec0ff */
[----:B------:R-:W-:-:S02]  /*d200*/  SEL R15, R0, R15, !P0 ;  /* 0x0000000f000f7207 */ /* 0x000fc40004000000 */
[----:B------:R-:W-:Y:S02]  /*d210*/  LOP3.LUT R19, R19, 0x1, RZ, 0xc0, !PT ;  /* 0x0000000113137812 */ /* 0x000fe400078ec0ff */
[----:B------:R-:W-:Y:S02]  /*d220*/  ISETP.NE.U32.AND P3, PT, R49, 0x1, PT ;  /* 0x000000013100780c */ /* 0x000fe40003f65070 */
[----:B------:R-:W-:Y:S02]  /*d230*/  SEL R49, R3, R14, !P0 ;  /* 0x0000000e03317207 */ /* 0x000fe40004000000 */
[----:B------:R-:W-:Y:S02]  /*d240*/  PRMT R0, R30, 0x9910, RZ ;  /* 0x000099101e007816 */ /* 0x000fe400000000ff */
[----:B------:R-:W-:Y:S02]  /*d250*/  PRMT R3, R15, 0x9910, RZ ;  /* 0x000099100f037816 */ /* 0x000fe400000000ff */
[----:B------:R-:W-:-:S02]  /*d260*/  ISETP.NE.U32.AND P1, PT, R19, 0x1, PT ;  /* 0x000000011300780c */ /* 0x000fc40003f25070 */
[----:B------:R-:W-:Y:S02]  /*d270*/  LOP3.LUT R48, R48, 0x1, RZ, 0xc0, !PT ;  /* 0x0000000130307812 */ /* 0x000fe400078ec0ff */
[----:B------:R-:W-:Y:S02]  /*d280*/  ISETP.NE.AND P5, PT, R3, R0, PT ;  /* 0x000000000300720c */ /* 0x000fe40003fa5270 */
[----:B------:R-:W-:Y:S02]  /*d290*/  SEL R18, R4, R21, !P0 ;  /* 0x0000001504127207 */ /* 0x000fe40004000000 */
[----:B------:R-:W-:Y:S02]  /*d2a0*/  SEL R5, R5, R16, !P1 ;  /* 0x0000001005057207 */ /* 0x000fe40004800000 */
[----:B------:R-:W-:Y:S02]  /*d2b0*/  ISETP.NE.U32.AND P2, PT, R48, 0x1, PT ;  /* 0x000000013000780c */ /* 0x000fe40003f45070 */
[----:B------:R-:W-:-:S02]  /*d2c0*/  SEL R21, R7, R20, !P1 ;  /* 0x0000001407157207 */ /* 0x000fc40004800000 */
[----:B------:R-:W-:Y:S02]  /*d2d0*/  PRMT R4, R34, 0x9910, RZ ;  /* 0x0000991022047816 */ /* 0x000fe400000000ff */
[----:B------:R-:W-:Y:S02]  /*d2e0*/  PRMT R7, R5, 0x9910, RZ ;  /* 0x0000991005077816 */ /* 0x000fe400000000ff */
[----:B------:R-:W-:Y:S02]  /*d2f0*/  ISETP.GE.U32.AND P0, PT, R18, R33, PT ;  /* 0x000000211200720c */ /* 0x000fe40003f06070 */
[----:B------:R-:W-:Y:S02]  /*d300*/  SEL R11, R11, R26, !P3 ;  /* 0x0000001a0b0b7207 */ /* 0x000fe40005800000 */
[----:B------:R-:W-:Y:S02]  /*d310*/  SEL R8, R8, R27, !P2 ;  /* 0x0000001b08087207 */ /* 0x000fe40005000000 */
[----:B------:R-:W-:-:S02]  /*d320*/  SEL R10, R10, R29, !P2 ;  /* 0x0000001d0a0a7207 */ /* 0x000fc40005000000 */
[----:B------:R-:W-:Y:S02]  /*d330*/  SEL R9, R9, R24, !P2 ;  /* 0x0000001809097207 */ /* 0x000fe40005000000 */
[----:B------:R-:W-:Y:S02]  /*d340*/  SEL R16, R6, R25, !P1 ;  /* 0x0000001906107207 */ /* 0x000fe40004800000 */
[----:B------:R-:W-:Y:S02]  /*d350*/  SEL R19, R13, R28, !P3 ;  /* 0x0000001c0d137207 */ /* 0x000fe40005800000 */
[----:B------:R-:W-:Y:S02]  /*d360*/  SEL R14, R12, R31, !P3 ;  /* 0x0000001f0c0e7207 */ /* 0x000fe40005800000 */
[----:B------:R-:W-:Y:S02]  /*d370*/  ISETP.GT.AND P2, PT, R3, R0, PT ;  /* 0x000000000300720c */ /* 0x000fe40003f44270 */
[----:B------:R-:W-:-:S02]  /*d380*/  ISETP.NE.AND P3, PT, R7, R4, PT ;  /* 0x000000040700720c */ /* 0x000fc40003f65270 */
[----:B------:R-:W-:Y:S02]  /*d390*/  ISETP.GT.AND P1, PT, R7, R4, PT ;  /* 0x000000040700720c */ /* 0x000fe40003f24270 */
[----:B------:R-:W-:Y:S02]  /*d3a0*/  ISETP.GE.AND.EX P0, PT, R49, R32, PT, P0 ;  /* 0x000000203100720c */ /* 0x000fe40003f06300 */
[----:B------:R-:W-:Y:S02]  /*d3b0*/  PRMT R6, R40, 0x9910, RZ ;  /* 0x0000991028067816 */ /* 0x000fe400000000ff */
[----:B------:R-:W-:Y:S02]  /*d3c0*/  PRMT R7, R11, 0x9910, RZ ;  /* 0x000099100b077816 */ /* 0x000fe400000000ff */
[----:B------:R-:W-:Y:S02]  /*d3d0*/  SEL R0, RZ, 0xffffffff, !P2 ;  /* 0xffffffffff007807 */ /* 0x000fe40005000000 */
[----:B------:R-:W-:-:S02]  /*d3e0*/  PRMT R3, R37, 0x9910, RZ ;  /* 0x0000991025037816 */ /* 0x000fc400000000ff */
[----:B------:R-:W-:Y:S02]  /*d3f0*/  PRMT R4, R8, 0x9910, RZ ;  /* 0x0000991008047816 */ /* 0x000fe400000000ff */
[----:B------:R-:W-:Y:S02]  /*d400*/  @!P5 SEL R0, RZ, 0xffffffff, P0 ;  /* 0xffffffffff00d807 */ /* 0x000fe40000000000 */
[----:B------:R-:W-:Y:S02]  /*d410*/  ISETP.NE.AND P5, PT, R7, R6, PT ;  /* 0x000000060700720c */ /* 0x000fe40003fa5270 */
[CC--:B------:R-:W-:Y:S02]  /*d420*/  ISETP.NE.AND P4, PT, R4.reuse, R3.reuse, PT ;  /* 0x000000030400720c */ /* 0x0c0fe40003f85270 */
[----:B------:R-:W-:Y:S02]  /*d430*/  ISETP.GT.AND P6, PT, R4, R3, PT ;  /* 0x000000030400720c */ /* 0x000fe40003fc4270 */
[----:B------:R-:W-:-:S02]  /*d440*/  SEL R3, RZ, 0xffffffff, !P1 ;  /* 0xffffffffff037807 */ /* 0x000fc40004800000 */
[----:B------:R-:W-:Y:S02]  /*d450*/  ISETP.GE.U32.AND P1, PT, R19, R42, PT ;  /* 0x0000002a1300720c */ /* 0x000fe40003f26070 */
[----:B------:R-:W-:Y:S02]  /*d460*/  SEL R4, RZ, 0xffffffff, !P6 ;  /* 0xffffffffff047807 */ /* 0x000fe40007000000 */
[----:B------:R-:W-:Y:S02]  /*d470*/  ISETP.GT.AND P6, PT, R7, R6, PT ;  /* 0x000000060700720c */ /* 0x000fe40003fc4270 */
[----:B------:R-:W-:Y:S02]  /*d480*/  ISETP.GE.AND.EX P1, PT, R14, R41, PT, P1 ;  /* 0x000000290e00720c */ /* 0x000fe40003f26310 */
[----:B------:R-:W-:Y:S02]  /*d490*/  ISETP.GE.U32.AND P2, PT, R21, R36, PT ;  /* 0x000000241500720c */ /* 0x000fe40003f46070 */
[----:B------:R-:W-:-:S02]  /*d4a0*/  ISETP.GE.U32.AND P0, PT, R10, R39, PT ;  /* 0x000000270a00720c */ /* 0x000fc40003f06070 */
[----:B------:R-:W-:Y:S02]  /*d4b0*/  SEL R6, RZ, 0xffffffff, !P6 ;  /* 0xffffffffff067807 */ /* 0x000fe40007000000 */
[----:B------:R-:W-:Y:S02]  /*d4c0*/  @!P5 SEL R6, RZ, 0xffffffff, P1 ;  /* 0xffffffffff06d807 */ /* 0x000fe40000800000 */
[----:B------:R-:W-:Y:S02]  /*d4d0*/  ISETP.GE.AND.EX P2, PT, R16, R35, PT, P2 ;  /* 0x000000231000720c */ /* 0x000fe40003f46320 */
[----:B------:R-:W-:Y:S02]  /*d4e0*/  ISETP.GE.AND.EX P0, PT, R9, R38, PT, P0 ;  /* 0x000000260900720c */ /* 0x000fe40003f06300 */
[----:B------:R-:W-:Y:S02]  /*d4f0*/  LOP3.LUT R6, R6, 0x1, RZ, 0xc0, !PT ;  /* 0x0000000106067812 */ /* 0x000fe400078ec0ff */
[----:B------:R-:W-:-:S02]  /*d500*/  LOP3.LUT R0, R0, 0x1, RZ, 0xc0, !PT ;  /* 0x0000000100007812 */ /* 0x000fc400078ec0ff */
[----:B------:R-:W-:Y:S02]  /*d510*/  @!P3 SEL R3, RZ, 0xffffffff, P2 ;  /* 0xffffffffff03b807 */ /* 0x000fe40001000000 */
[----:B------:R-:W-:Y:S02]  /*d520*/  @!P4 SEL R4, RZ, 0xffffffff, P0 ;  /* 0xffffffffff04c807 */ /* 0x000fe40000000000 */
[----:B------:R-:W-:Y:S02]  /*d530*/  ISETP.NE.U32.AND P3, PT, R6, 0x1, PT ;  /* 0x000000010600780c */ /* 0x000fe40003f65070 */
[----:B------:R-:W-:Y:S02]  /*d540*/  ISETP.NE.U32.AND P0, PT, R0, 0x1, PT ;  /* 0x000000010000780c */ /* 0x000fe40003f05070 */
[----:B------:R-:W-:Y:S02]  /*d550*/  LOP3.LUT R3, R3, 0x1, RZ, 0xc0, !PT ;  /* 0x0000000103037812 */ /* 0x000fe400078ec0ff */
[----:B------:R-:W-:-:S02]  /*d560*/  LOP3.LUT R4, R4, 0x1, RZ, 0xc0, !PT ;  /* 0x0000000104047812 */ /* 0x000fc400078ec0ff */
[----:B------:R-:W-:Y:S02]  /*d570*/  SEL R40, R11, R40, !P3 ;  /* 0x000000280b287207 */ /* 0x000fe40005800000 */
[----:B------:R-:W-:Y:S02]  /*d580*/  SEL R30, R15, R30, !P0 ;  /* 0x0000001e0f1e7207 */ /* 0x000fe40004000000 */
[----:B------:R-:W-:Y:S02]  /*d590*/  ISETP.NE.U32.AND P1, PT, R3, 0x1, PT ;  /* 0x000000010300780c */ /* 0x000fe40003f25070 */
[----:B------:R-:W-:Y:S02]  /*d5a0*/  ISETP.NE.U32.AND P2, PT, R4, 0x1, PT ;  /* 0x000000010400780c */ /* 0x000fe40003f45070 */
[----:B------:R-:W-:Y:S02]  /*d5b0*/  PRMT R4, R53, 0x9910, RZ ;  /* 0x0000991035047816 */ /* 0x000fe400000000ff */
[----:B------:R-:W-:-:S02]  /*d5c0*/  PRMT R7, R40, 0x9910, RZ ;  /* 0x0000991028077816 */ /* 0x000fc400000000ff */
[----:B------:R-:W-:Y:S02]  /*d5d0*/  PRMT R0, R43, 0x9910, RZ ;  /* 0x000099102b007816 */ /* 0x000fe400000000ff */
[----:B------:R-:W-:Y:S02]  /*d5e0*/  PRMT R3, R30, 0x9910, RZ ;  /* 0x000099101e037816 */ /* 0x000fe400000000ff */
[----:B------:R-:W-:Y:S02]  /*d5f0*/  SEL R5, R5, R34, !P1 ;  /* 0x0000002205057207 */ /* 0x000fe40004800000 */
[----:B------:R-:W-:Y:S02]  /*d600*/  SEL R12, R18, R33, !P0 ;  /* 0x00000021120c7207 */ /* 0x000fe40004000000 */
[----:B------:R-:W-:Y:S02]  /*d610*/  SEL R13, R49, R32, !P0 ;  /* 0x00000020310d7207 */ /* 0x000fe40004000000 */
[----:B------:R-:W-:-:S02]  /*d620*/  SEL R37, R8, R37, !P2 ;  /* 0x0000002508257207 */ /* 0x000fc40005000000 */
[----:B------:R-:W-:Y:S02]  /*d630*/  SEL R10, R10, R39, !P2 ;  /* 0x000000270a0a7207 */ /* 0x000fe40005000000 */
[----:B------:R-:W-:Y:S02]  /*d640*/  SEL R9, R9, R38, !P2 ;  /* 0x0000002609097207 */ /* 0x000fe40005000000 */
[----:B------:R-:W-:Y:S02]  /*d650*/  ISETP.NE.AND P6, PT, R7, R4, PT ;  /* 0x000000040700720c */ /* 0x000fe40003fc5270 */
[----:B------:R-:W-:Y:S02]  /*d660*/  SEL R42, R19, R42, !P3 ;  /* 0x0000002a132a7207 */ /* 0x000fe40005800000 */
[CC--:B------:R-:W-:Y:S02]  /*d670*/  ISETP.NE.AND P4, PT, R3.reuse, R0.reuse, PT ;  /* 0x000000000300720c */ /* 0x0c0fe40003f85270 */
[----:B------:R-:W-:-:S02]  /*d680*/  ISETP.GT.AND P2, PT, R3, R0, PT ;  /* 0x000000000300720c */ /* 0x000fc40003f44270 */
[----:B------:R-:W-:Y:S02]  /*d690*/  ISETP.GT.AND P0, PT, R7, R4, PT ;  /* 0x000000040700720c */ /* 0x000fe40003f04270 */
[----:B------:R-:W-:Y:S02]  /*d6a0*/  PRMT R3, R52, 0x9910, RZ ;  /* 0x0000991034037816 */ /* 0x000fe400000000ff */
[----:B------:R-:W-:Y:S02]  /*d6b0*/  PRMT R4, R5, 0x9910, RZ ;  /* 0x0000991005047816 */ /* 0x000fe400000000ff */
[----:B------:R-:W-:Y:S02]  /*d6c0*/  SEL R36, R21, R36, !P1 ;  /* 0x0000002415247207 */ /* 0x000fe40004800000 */
[----:B------:R-:W-:Y:S02]  /*d6d0*/  SEL R35, R16, R35, !P1 ;  /* 0x0000002310237207 */ /* 0x000fe40004800000 */
[----:B------:R-:W-:-:S02]  /*d6e0*/  SEL R41, R14, R41, !P3 ;  /* 0x000000290e297207 */ /* 0x000fc40005800000 */
[----:B------:R-:W-:Y:S02]  /*d6f0*/  PRMT R7, R58, 0x9910, RZ ;  /* 0x000099103a077816 */ /* 0x000fe400000000ff */
[----:B------:R-:W-:Y:S02]  /*d700*/  PRMT R8, R37, 0x9910, RZ ;  /* 0x0000991025087816 */ /* 0x000fe400000000ff */
[----:B------:R-:W-:Y:S02]  /*d710*/  ISETP.GE.U32.AND P1, PT, R42, R45, PT ;  /* 0x0000002d2a00720c */ /* 0x000fe40003f26070 */
[----:B------:R-:W-:Y:S02]  /*d720*/  ISETP.NE.AND P5, PT, R4, R3, PT ;  /* 0x000000030400720c */ /* 0x000fe40003fa5270 */
[----:B------:R-:W-:Y:S02]  /*d730*/  SEL R0, RZ, 0xffffffff, !P2 ;  /* 0xffffffffff007807 */ /* 0x000fe40005000000 */
[----:B------:R-:W-:-:S02]  /*d740*/  ISETP.GE.AND.EX P1, PT, R41, R44, PT, P1 ;  /* 0x0000002c2900720c */ /* 0x000fc40003f26310 */
[----:B------:R-:W-:Y:S02]  /*d750*/  ISETP.NE.AND P3, PT, R8, R7, PT ;  /* 0x000000070800720c */ /* 0x000fe40003f65270 */
[----:B------:R-:W-:Y:S02]  /*d760*/  ISETP.GT.AND P2, PT, R4, R3, PT ;  /* 0x000000030400720c */ /* 0x000fe40003f44270 */
[----:B------:R-:W-:Y:S02]  /*d770*/  SEL R6, RZ, 0xffffffff, !P0 ;  /* 0xffffffffff067807 */ /* 0x000fe40004000000 */
[----:B------:R-:W-:Y:S02]  /*d780*/  ISETP.GE.U32.AND P0, PT, R36, R55, PT ;  /* 0x000000372400720c */ /* 0x000fe40003f06070 */
[----:B------:R-:W-:Y:S02]  /*d790*/  @!P6 SEL R6, RZ, 0xffffffff, P1 ;  /* 0xffffffffff06e807 */ /* 0x000fe40000800000 */
[----:B------:R-:W-:-:S02]  /*d7a0*/  SEL R3, RZ, 0xffffffff, !P2 ;  /* 0xffffffffff037807 */ /* 0x000fc40005000000 */
[----:B------:R-:W-:Y:S02]  /*d7b0*/  ISETP.GE.U32.AND P1, PT, R10, R57, PT ;  /* 0x000000390a00720c */ /* 0x000fe40003f26070 */
[----:B------:R-:W-:Y:S02]  /*d7c0*/  ISETP.GE.U32.AND P2, PT, R12, R47, PT ;  /* 0x0000002f0c00720c */ /* 0x000fe40003f46070 */
[----:B------:R-:W-:Y:S02]  /*d7d0*/  ISETP.GE.AND.EX P0, PT, R35, R54, PT, P0 ;  /* 0x000000362300720c */ /* 0x000fe40003f06300 */
[----:B------:R-:W-:Y:S02]  /*d7e0*/  ISETP.GT.AND P6, PT, R8, R7, PT ;  /* 0x000000070800720c */ /* 0x000fe40003fc4270 */
[----:B------:R-:W-:Y:S02]  /*d7f0*/  ISETP.GE.AND.EX P1, PT, R9, R56, PT, P1 ;  /* 0x000000380900720c */ /* 0x000fe40003f26310 */
[----:B------:R-:W-:-:S02]  /*d800*/  ISETP.GE.AND.EX P2, PT, R13, R46, PT, P2 ;  /* 0x0000002e0d00720c */ /* 0x000fc40003f46320 */
[----:B------:R-:W-:Y:S02]  /*d810*/  @!P5 SEL R3, RZ, 0xffffffff, P0 ;  /* 0xffffffffff03d807 */ /* 0x000fe40000000000 */
[----:B------:R-:W-:Y:S02]  /*d820*/  SEL R4, RZ, 0xffffffff, !P6 ;  /* 0xffffffffff047807 */ /* 0x000fe40007000000 */
[----:B------:R-:W-:Y:S02]  /*d830*/  @!P3 SEL R4, RZ, 0xffffffff, P1 ;  /* 0xffffffffff04b807 */ /* 0x000fe40000800000 */
[----:B------:R-:W-:Y:S02]  /*d840*/  @!P4 SEL R0, RZ, 0xffffffff, P2 ;  /* 0xffffffffff00c807 */ /* 0x000fe40001000000 */
[----:B------:R-:W-:Y:S02]  /*d850*/  LOP3.LUT R3, R3, 0x1, RZ, 0xc0, !PT ;  /* 0x0000000103037812 */ /* 0x000fe400078ec0ff */
[----:B------:R-:W-:-:S02]  /*d860*/  LOP3.LUT R4, R4, 0x1, RZ, 0xc0, !PT ;  /* 0x0000000104047812 */ /* 0x000fc400078ec0ff */
[----:B------:R-:W-:Y:S02]  /*d870*/  LOP3.LUT R6, R6, 0x1, RZ, 0xc0, !PT ;  /* 0x0000000106067812 */ /* 0x000fe400078ec0ff */
[----:B------:R-:W-:Y:S02]  /*d880*/  LOP3.LUT R0, R0, 0x1, RZ, 0xc0, !PT ;  /* 0x0000000100007812 */ /* 0x000fe400078ec0ff */
[----:B------:R-:W-:Y:S02]  /*d890*/  ISETP.NE.U32.AND P1, PT, R3, 0x1, PT ;  /* 0x000000010300780c */ /* 0x000fe40003f25070 */
[----:B------:R-:W-:Y:S02]  /*d8a0*/  ISETP.NE.U32.AND P2, PT, R4, 0x1, PT ;  /* 0x000000010400780c */ /* 0x000fe40003f45070 */
        /* <DEDUP_REMOVED lines=16> */
.L_x_2770:
[----:B------:R-:W-:Y:S01]  /*d9b0*/  ISETP.GE.U32.AND P0, PT, R3, R70, PT ;  /* 0x000000460300720c */ /* 0x000fe20003f06070 */
[----:B------:R-:W-:Y:S01]  /*d9c0*/  BSSY B0, `(.L_x_2787) ;  /* 0x000015d000007945 */ /* 0x000fe20003800000 */
[--C-:B------:R-:W-:Y:S02]  /*d9d0*/  IMAD.MOV.U32 R27, RZ, RZ, R33.reuse ;  /* 0x000000ffff1b7224 */ /* 0x100fe400078e0021 */
[----:B------:R-:W-:Y:S02]  /*d9e0*/  IMAD.MOV.U32 R28, RZ, RZ, R32 ;  /* 0x000000ffff1c7224 */ /* 0x000fe400078e0020 */
[--C-:B------:R-:W-:Y:S02]  /*d9f0*/  IMAD.MOV.U32 R29, RZ, RZ, R0.reuse ;  /* 0x000000ffff1d7224 */ /* 0x100fe400078e0000 */
[----:B------:R-:W-:Y:S02]  /*da00*/  IMAD.MOV.U32 R30, RZ, RZ, R0 ;  /* 0x000000ffff1e7224 */ /* 0x000fe400078e0000 */
[----:B------:R-:W-:-:S02]  /*da10*/  IMAD.MOV.U32 R31, RZ, RZ, R33 ;  /* 0x000000ffff1f7224 */ /* 0x000fc400078e0021 */
[----:B------:R-:W-:Y:S02]  /*da20*/  IMAD.MOV.U32 R34, RZ, RZ, R32 ;  /* 0x000000ffff227224 */ /* 0x000fe400078e0020 */
[----:B------:R-:W-:Y:S02]  /*da30*/  IMAD.MOV.U32 R35, RZ, RZ, R0 ;  /* 0x000000ffff237224 */ /* 0x000fe400078e0000 */
[--C-:B------:R-:W-:Y:S02]  /*da40*/  IMAD.MOV.U32 R63, RZ, RZ, R33.reuse ;  /* 0x000000ffff3f7224 */ /* 0x100fe400078e0021 */
[--C-:B------:R-:W-:Y:S02]  /*da50*/  IMAD.MOV.U32 R62, RZ, RZ, R32.reuse ;  /* 0x000000ffff3e7224 */ /* 0x100fe400078e0020 */
        /* <DEDUP_REMOVED lines=77> */
.L_x_2790:
[----:B------:R-:W-:-:S05]  /*df30*/  IMAD R4, R64, R59, RZ ;  /* 0x0000003b40047224 */ /* 0x000fca00078e02ff */
[----:B------:R-:W-:-:S05]  /*df40*/  SHF.R.U32.HI R5, RZ, 0x2, R4 ;  /* 0x00000002ff057819 */ /* 0x000fca0000011604 */
[----:B------:R-:W-:-:S06]  /*df50*/  IMAD.WIDE.U32 R4, R5, 0x8, R18 ;  /* 0x0000000805047825 */ /* 0x000fcc00078e0012 */
[----:B------:R-:W2:Y:S01]  /*df60*/  LDG.E.64 R4, desc[UR60][R4.64] ;  /* 0x0000003c04047981 */ /* 0x000ea2000c1e1b00 */
[----:B------:R-:W-:-:S04]  /*df70*/  IMAD.IADD R66, R68, 0x1, R59 ;  /* 0x0000000144427824 */ /* 0x000fc800078e023b */
[----:B------:R-:W-:-:S05]  /*df80*/  IMAD R6, R64, R66, RZ ;  /* 0x0000004240067224 */ /* 0x000fca00078e02ff */
[----:B------:R-:W-:-:S05]  /*df90*/  SHF.R.U32.HI R7, RZ, 0x2, R6 ;  /* 0x00000002ff077819 */ /* 0x000fca0000011606 */
[----:B------:R-:W-:-:S06]  /*dfa0*/  IMAD.WIDE.U32 R6, R7, 0x8, R18 ;  /* 0x0000000807067825 */ /* 0x000fcc00078e0012 */
[----:B------:R-:W3:Y:S01]  /*dfb0*/  LDG.E.64 R6, desc[UR60][R6.64] ;  /* 0x0000003c06067981 */ /* 0x000ee2000c1e1b00 */
[----:B------:R-:W-:-:S04]  /*dfc0*/  IMAD.IADD R72, R66, 0x1, R68 ;  /* 0x0000000142487824 */ /* 0x000fc800078e0244 */
[----:B------:R-:W-:-:S05]  /*dfd0*/  IMAD R8, R64, R72, RZ ;  /* 0x0000004840087224 */ /* 0x000fca00078e02ff */
[----:B------:R-:W-:-:S05]  /*dfe0*/  SHF.R.U32.HI R9, RZ, 0x2, R8 ;  /* 0x00000002ff097819 */ /* 0x000fca0000011608 */
[----:B------:R-:W-:-:S06]  /*dff0*/  IMAD.WIDE.U32 R8, R9, 0x8, R18 ;  /* 0x0000000809087825 */ /* 0x000fcc00078e0012 */
[----:B------:R-:W4:Y:S01]  /*e000*/  LDG.E.64 R8, desc[UR60][R8.64] ;  /* 0x0000003c08087981 */ /* 0x000f22000c1e1b00 */
[----:B------:R-:W-:-:S04]  /*e010*/  IMAD.IADD R74, R72, 0x1, R68 ;  /* 0x00000001484a7824 */ /* 0x000fc800078e0244 */
[----:B------:R-:W-:-:S05]  /*e020*/  IMAD R10, R64, R74, RZ ;  /* 0x0000004a400a7224 */ /* 0x000fca00078e02ff */
[----:B------:R-:W-:-:S05]  /*e030*/  SHF.R.U32.HI R11, RZ, 0x2, R10 ;  /* 0x00000002ff0b7819 */ /* 0x000fca000001160a */
[----:B------:R-:W-:-:S06]  /*e040*/  IMAD.WIDE.U32 R10, R11, 0x8, R18 ;  /* 0x000000080b0a7825 */ /* 0x000fcc00078e0012 */
[----:B------:R-:W5:Y:S01]  /*e050*/  LDG.E.64 R10, desc[UR60][R10.64] ;  /* 0x0000003c0a0a7981 */ /* 0x000f62000c1e1b00 */
[----:B------:R-:W-:Y:S02]  /*e060*/  PRMT R76, R26, 0x9910, RZ ;  /* 0x000099101a4c7816 */ /* 0x000fe400000000ff */
[----:B------:R-:W-:Y:S02]  /*e070*/  PRMT R78, R24, 0x9910, RZ ;  /* 0x00009910184e7816 */ /* 0x000fe400000000ff */
[-C--:B------:R-:W-:Y:S02]  /*e080*/  ISETP.GE.U32.AND P5, PT, R38, R59.reuse, PT ;  /* 0x0000003b2600720c */ /* 0x080fe40003fa6070 */
[----:B------:R-:W-:Y:S02]  /*e090*/  ISETP.GE.U32.AND P0, PT, R40, R59, PT ;  /* 0x0000003b2800720c */ /* 0x000fe40003f06070 */
[----:B------:R-:W-:Y:S02]  /*e0a0*/  ISETP.GE.AND.EX P5, PT, R36, RZ, PT, P5 ;  /* 0x000000ff2400720c */ /* 0x000fe40003fa6350 */
[----:B------:R-:W-:-:S02]  /*e0b0*/  ISETP.GE.AND.EX P0, PT, R37, RZ, PT, P0 ;  /* 0x000000ff2500720c */ /* 0x000fc40003f06300 */
[----:B------:R-:W-:Y:S02]  /*e0c0*/  PRMT R73, R14, 0x9910, RZ ;  /* 0x000099100e497816 */ /* 0x000fe400000000ff */
[----:B------:R-:W-:Y:S02]  /*e0d0*/  PRMT R82, R3, 0x9910, RZ ;  /* 0x0000991003527816 */ /* 0x000fe400000000ff */
[----:B------:R-:W-:Y:S02]  /*e0e0*/  PRMT R84, R12, 0x9910, RZ ;  /* 0x000099100c547816 */ /* 0x000fe400000000ff */
[----:B------:R-:W-:Y:S02]  /*e0f0*/  PRMT R85, R29, 0x9910, RZ ;  /* 0x000099101d557816 */ /* 0x000fe400000000ff */
[C---:B--2---:R-:W-:Y:S02]  /*e100*/  PRMT R65, R4.reuse, 0x9910, RZ ;  /* 0x0000991004417816 */ /* 0x044fe400000000ff */
[----:B------:R-:W-:-:S02]  /*e110*/  PRMT R67, R4, 0xbb32, RZ ;  /* 0x0000bb3204437816 */ /* 0x000fc400000000ff */
[----:B------:R-:W-:Y:S02]  /*e120*/  ISETP.NE.AND P3, PT, R76, R65, PT ;  /* 0x000000414c00720c */ /* 0x000fe40003f65270 */
[----:B------:R-:W-:Y:S02]  /*e130*/  ISETP.NE.AND P2, PT, R78, R67, PT ;  /* 0x000000434e00720c */ /* 0x000fe40003f45270 */
[----:B------:R-:W-:Y:S02]  /*e140*/  ISETP.GT.AND P1, PT, R76, R65, PT ;  /* 0x000000414c00720c */ /* 0x000fe40003f24270 */
[----:B------:R-:W-:Y:S02]  /*e150*/  ISETP.GT.AND P4, PT, R78, R67, PT ;  /* 0x000000434e00720c */ /* 0x000fe40003f84270 */
[----:B------:R-:W-:Y:S02]  /*e160*/  PRMT R76, R20, 0x9910, RZ ;  /* 0x00009910144c7816 */ /* 0x000fe400000000ff */
[----:B------:R-:W-:-:S02]  /*e170*/  PRMT R67, R5, 0x9910, RZ ;  /* 0x0000991005437816 */ /* 0x000fc400000000ff */
[----:B------:R-:W-:Y:S02]  /*e180*/  SEL R65, RZ, 0xffffffff, P5 ;  /* 0xffffffffff417807 */ /* 0x000fe40002800000 */
[CC--:B------:R-:W-:Y:S02]  /*e190*/  ISETP.NE.AND P5, PT, R76.reuse, R67.reuse, PT ;  /* 0x000000434c00720c */ /* 0x0c0fe40003fa5270 */
[----:B------:R-:W-:Y:S02]  /*e1a0*/  ISETP.GT.AND P6, PT, R76, R67, PT ;  /* 0x000000434c00720c */ /* 0x000fe40003fc4270 */
[----:B------:R-:W-:Y:S02]  /*e1b0*/  @P3 SEL R65, RZ, 0xffffffff, !P1 ;  /* 0xffffffffff413807 */ /* 0x000fe40004800000 */
[----:B------:R-:W-:Y:S02]  /*e1c0*/  SEL R67, RZ, 0xffffffff, P0 ;  /* 0xffffffffff437807 */ /* 0x000fe40000000000 */
[----:B------:R-:W-:-:S02]  /*e1d0*/  ISETP.GE.U32.AND P0, PT, R42, R59, PT ;  /* 0x0000003b2a00720c */ /* 0x000fc40003f06070 */
[----:B------:R-:W-:Y:S02]  /*e1e0*/  LOP3.LUT R65, R65, 0x1, RZ, 0xc0, !PT ;  /* 0x0000000141417812 */ /* 0x000fe400078ec0ff */
[----:B------:R-:W-:Y:S02]  /*e1f0*/  @P2 SEL R67, RZ, 0xffffffff, !P4 ;  /* 0xffffffffff432807 */ /* 0x000fe40006000000 */
[----:B------:R-:W-:Y:S02]  /*e200*/  ISETP.GE.AND.EX P0, PT, R39, RZ, PT, P0 ;  /* 0x000000ff2700720c */ /* 0x000fe40003f06300 */
[----:B------:R-:W-:Y:S02]  /*e210*/  ISETP.GE.U32.AND P4, PT, R44, R59, PT ;  /* 0x0000003b2c00720c */ /* 0x000fe40003f86070 */
[----:B------:R-:W-:Y:S02]  /*e220*/  ISETP.NE.U32.AND P2, PT, R65, 0x1, PT ;  /* 0x000000014100780c */ /* 0x000fe40003f45070 */
[----:B------:R-:W-:-:S02]  /*e230*/  PRMT R78, R25, 0x9910, RZ ;  /* 0x00009910194e7816 */ /* 0x000fc400000000ff */
[----:B------:R-:W-:Y:S02]  /*e240*/  PRMT R69, R5, 0xbb32, RZ ;  /* 0x0000bb3205457816 */ /* 0x000fe400000000ff */
[----:B------:R-:W-:Y:S02]  /*e250*/  LOP3.LUT R65, R67, 0x1, RZ, 0xc0, !PT ;  /* 0x0000000143417812 */ /* 0x000fe400078ec0ff */
[----:B------:R-:W-:Y:S02]  /*e260*/  SEL R67, RZ, 0xffffffff, P0 ;  /* 0xffffffffff437807 */ /* 0x000fe40000000000 */
[----:B------:R-:W-:Y:S02]  /*e270*/  ISETP.GE.U32.AND P0, PT, R45, R66, PT ;  /* 0x000000422d00720c */ /* 0x000fe40003f06070 */
[----:B------:R-:W-:Y:S02]  /*e280*/  ISETP.GE.AND.EX P4, PT, R41, RZ, PT, P4 ;  /* 0x000000ff2900720c */ /* 0x000fe40003f86340 */
[----:B------:R-:W-:-:S02]  /*e290*/  ISETP.NE.AND P3, PT, R78, R69, PT ;  /* 0x000000454e00720c */ /* 0x000fc40003f65270 */
[----:B------:R-:W-:Y:S02]  /*e2a0*/  ISETP.GE.AND.EX P0, PT, R43, RZ, PT, P0 ;  /* 0x000000ff2b00720c */ /* 0x000fe40003f06300 */
[----:B------:R-:W-:Y:S02]  /*e2b0*/  SEL R71, RZ, 0xffffffff, P4 ;  /* 0xffffffffff477807 */ /* 0x000fe40002000000 */
[----:B------:R-:W-:Y:S02]  /*e2c0*/  ISETP.NE.U32.AND P4, PT, R65, 0x1, PT ;  /* 0x000000014100780c */ /* 0x000fe40003f85070 */
[----:B------:R-:W-:Y:S02]  /*e2d0*/  PRMT R76, R21, 0x9910, RZ ;  /* 0x00009910154c7816 */ /* 0x000fe400000000ff */
[----:B---3--:R-:W-:Y:S02]  /*e2e0*/  PRMT R65, R6, 0x9910, RZ ;  /* 0x0000991006417816 */ /* 0x008fe400000000ff */
[----:B------:R-:W-:-:S02]  /*e2f0*/  SEL R79, RZ, 0xffffffff, P0 ;  /* 0xffffffffff4f7807 */ /* 0x000fc40000000000 */
[----:B------:R-:W-:Y:S02]  /*e300*/  ISETP.GE.U32.AND P0, PT, R49, R66, PT ;  /* 0x000000423100720c */ /* 0x000fe40003f06070 */
[----:B------:R-:W-:Y:S02]  /*e310*/  @P5 SEL R67, RZ, 0xffffffff, !P6 ;  /* 0xffffffffff435807 */ /* 0x000fe40007000000 */
[----:B------:R-:W-:Y:S02]  /*e320*/  ISETP.GT.AND P1, PT, R78, R69, PT ;  /* 0x000000454e00720c */ /* 0x000fe40003f24270 */
[----:B------:R-:W-:Y:S02]  /*e330*/  ISETP.NE.AND P6, PT, R76, R65, PT ;  /* 0x000000414c00720c */ /* 0x000fe40003fc5270 */
[----:B------:R-:W-:Y:S02]  /*e340*/  PRMT R78, R16, 0x9910, RZ ;  /* 0x00009910104e7816 */ /* 0x000fe400000000ff */
[----:B------:R-:W-:-:S02]  /*e350*/  PRMT R69, R7, 0x9910, RZ ;  /* 0x0000991007457816 */ /* 0x000fc400000000ff */
[----:B------:R-:W-:Y:S02]  /*e360*/  ISETP.GE.AND.EX P0, PT, R48, RZ, PT, P0 ;  /* 0x000000ff3000720c */ /* 0x000fe40003f06300 */
[----:B------:R-:W-:Y:S02]  /*e370*/  @P3 SEL R71, RZ, 0xffffffff, !P1 ;  /* 0xffffffffff473807 */ /* 0x000fe40004800000 */
[CC--:B------:R-:W-:Y:S02]  /*e380*/  ISETP.NE.AND P1, PT, R78.reuse, R69.reuse, PT ;  /* 0x000000454e00720c */ /* 0x0c0fe40003f25270 */
[----:B------:R-:W-:Y:S02]  /*e390*/  ISETP.GT.AND P3, PT, R78, R69, PT ;  /* 0x000000454e00720c */ /* 0x000fe40003f64270 */
[----:B------:R-:W-:Y:S02]  /*e3a0*/  SEL R78, RZ, 0xffffffff, P0 ;  /* 0xffffffffff4e7807 */ /* 0x000fe40000000000 */
[----:B------:R-:W-:-:S02]  /*e3b0*/  ISETP.GE.U32.AND P0, PT, R47, R66, PT ;  /* 0x000000422f00720c */ /* 0x000fc40003f06070 */
[----:B------:R-:W-:Y:S02]  /*e3c0*/  ISETP.GT.AND P5, PT, R76, R65, PT ;  /* 0x000000414c00720c */ /* 0x000fe40003fa4270 */
[----:B------:R-:W-:Y:S02]  /*e3d0*/  PRMT R76, R15, 0x9910, RZ ;  /* 0x000099100f4c7816 */ /* 0x000fe400000000ff */
[----:B------:R-:W-:Y:S02]  /*e3e0*/  PRMT R65, R6, 0xbb32, RZ ;  /* 0x0000bb3206417816 */ /* 0x000fe400000000ff */
[----:B------:R-:W-:Y:S02]  /*e3f0*/  ISETP.GE.AND.EX P0, PT, R46, RZ, PT, P0 ;  /* 0x000000ff2e00720c */ /* 0x000fe40003f06300 */
[----:B------:R-:W-:Y:S02]  /*e400*/  PRMT R69, R7, 0xbb32, RZ ;  /* 0x0000bb3207457816 */ /* 0x000fe400000000ff */
[----:B------:R-:W-:-:S02]  /*e410*/  @P6 SEL R79, RZ, 0xffffffff, !P5 ;  /* 0xffffffffff4f6807 */ /* 0x000fc40006800000 */
[CC--:B------:R-:W-:Y:S02]  /*e420*/  ISETP.NE.AND P6, PT, R76.reuse, R65.reuse, PT ;  /* 0x000000414c00720c */ /* 0x0c0fe40003fc5270 */
[----:B------:R-:W-:Y:S02]  /*e430*/  SEL R80, RZ, 0xffffffff, P0 ;  /* 0xffffffffff507807 */ /* 0x000fe40000000000 */
[----:B------:R-:W-:Y:S01]  /*e440*/  ISETP.GT.AND P5, PT, R76, R65, PT ;  /* 0x000000414c00720c */ /* 0x000fe20003fa4270 */
[----:B------:R-:W-:Y:S01]  /*e450*/  IMAD.MOV.U32 R76, RZ, RZ, R73 ;  /* 0x000000ffff4c7224 */ /* 0x000fe200078e0049 */
[----:B------:R-:W-:Y:S01]  /*e460*/  ISETP.GE.U32.AND P0, PT, R51, R66, PT ;  /* 0x000000423300720c */ /* 0x000fe20003f06070 */
[----:B------:R-:W-:Y:S01]  /*e470*/  IMAD.MOV.U32 R65, RZ, RZ, R69 ;  /* 0x000000ffff417224 */ /* 0x000fe200078e0045 */
[----:B------:R-:W-:Y:S02]  /*e480*/  @P1 SEL R78, RZ, 0xffffffff, !P3 ;  /* 0xffffffffff4e1807 */ /* 0x000fe40005800000 */
[----:B------:R-:W-:-:S02]  /*e490*/  ISETP.GE.AND.EX P0, PT, R50, RZ, PT, P0 ;  /* 0x000000ff3200720c */ /* 0x000fc40003f06300 */
[CC--:B------:R-:W-:Y:S02]  /*e4a0*/  ISETP.NE.AND P3, PT, R76.reuse, R65.reuse, PT ;  /* 0x000000414c00720c */ /* 0x0c0fe40003f65270 */
[----:B------:R-:W-:Y:S02]  /*e4b0*/  ISETP.GT.AND P1, PT, R76, R65, PT ;  /* 0x000000414c00720c */ /* 0x000fe40003f24270 */
[----:B------:R-:W-:Y:S02]  /*e4c0*/  PRMT R76, R13, 0x9910, RZ ;  /* 0x000099100d4c7816 */ /* 0x000fe400000000ff */
[----:B----4-:R-:W-:Y:S02]  /*e4d0*/  PRMT R65, R8, 0x9910, RZ ;  /* 0x0000991008417816 */ /* 0x010fe400000000ff */
[----:B------:R-:W-:Y:S02]  /*e4e0*/  SEL R81, RZ, 0xffffffff, P0 ;  /* 0xffffffffff517807 */ /* 0x000fe40000000000 */
[----:B------:R-:W-:-:S02]  /*e4f0*/  ISETP.GE.U32.AND P0, PT, R53, R72, PT ;  /* 0x000000483500720c */ /* 0x000fc40003f06070 */
[----:B------:R-:W-:Y:S02]  /*e500*/  @P6 SEL R80, RZ, 0xffffffff, !P5 ;  /* 0xffffffffff506807 */ /* 0x000fe40006800000 */
[-C--:B------:R-:W-:Y:S02]  /*e510*/  ISETP.NE.AND P5, PT, R76, R65.reuse, PT ;  /* 0x000000414c00720c */ /* 0x080fe40003fa5270 */
[----:B------:R-:W-:Y:S02]  /*e520*/  ISETP.GE.AND.EX P0, PT, R52, RZ, PT, P0 ;  /* 0x000000ff3400720c */ /* 0x000fe40003f06300 */
[----:B------:R-:W-:Y:S02]  /*e530*/  ISETP.GT.AND P6, PT, R76, R65, PT ;  /* 0x000000414c00720c */ /* 0x000fe40003fc4270 */
[----:B------:R-:W-:Y:S02]  /*e540*/  PRMT R65, R8, 0xbb32, RZ ;  /* 0x0000bb3208417816 */ /* 0x000fe400000000ff */
[----:B------:R-:W-:-:S02]  /*e550*/  SEL R76, RZ, 0xffffffff, P0 ;  /* 0xffffffffff4c7807 */ /* 0x000fc40000000000 */
[----:B------:R-:W-:Y:S02]  /*e560*/  ISETP.GE.U32.AND P0, PT, R55, R72, PT ;  /* 0x000000483700720c */ /* 0x000fe40003f06070 */
[----:B------:R-:W-:Y:S02]  /*e570*/  @P3 SEL R81, RZ, 0xffffffff, !P1 ;  /* 0xffffffffff513807 */ /* 0x000fe40004800000 */
[----:B------:R-:W-:Y:S02]  /*e580*/  ISETP.NE.AND P3, PT, R82, R65, PT ;  /* 0x000000415200720c */ /* 0x000fe40003f65270 */
[----:B------:R-:W-:Y:S02]  /*e590*/  PRMT R69, R9, 0x9910, RZ ;  /* 0x0000991009457816 */ /* 0x000fe400000000ff */
[----:B------:R-:W-:Y:S02]  /*e5a0*/  ISETP.GE.AND.EX P0, PT, R54, RZ, PT, P0 ;  /* 0x000000ff3600720c */ /* 0x000fe40003f06300 */
[----:B------:R-:W-:-:S02]  /*e5b0*/  @P5 SEL R76, RZ, 0xffffffff, !P6 ;  /* 0xffffffffff4c5807 */ /* 0x000fc40007000000 */
[----:B------:R-:W-:Y:S02]  /*e5c0*/  ISETP.NE.AND P6, PT, R84, R69, PT ;  /* 0x000000455400720c */ /* 0x000fe40003fc5270 */
[----:B------:R-:W-:Y:S02]  /*e5d0*/  SEL R75, RZ, 0xffffffff, P0 ;  /* 0xffffffffff4b7807 */ /* 0x000fe40000000000 */
[----:B------:R-:W-:Y:S02]  /*e5e0*/  ISETP.GE.U32.AND P0, PT, R61, R72, PT ;  /* 0x000000483d00720c */ /* 0x000fe40003f06070 */
[----:B------:R-:W-:Y:S02]  /*e5f0*/  ISETP.GT.AND P1, PT, R82, R65, PT ;  /* 0x000000415200720c */ /* 0x000fe40003f24270 */
[----:B------:R-:W-:Y:S02]  /*e600*/  PRMT R82, R0, 0x9910, RZ ;  /* 0x0000991000527816 */ /* 0x000fe400000000ff */
[----:B------:R-:W-:-:S02]  /*e610*/  PRMT R65, R9, 0xbb32, RZ ;  /* 0x0000bb3209417816 */ /* 0x000fc400000000ff */
[----:B------:R-:W-:Y:S02]  /*e620*/  ISETP.GE.AND.EX P0, PT, R60, RZ, PT, P0 ;  /* 0x000000ff3c00720c */ /* 0x000fe40003f06300 */
[----:B------:R-:W-:Y:S02]  /*e630*/  @P3 SEL R75, RZ, 0xffffffff, !P1 ;  /* 0xffffffffff4b3807 */ /* 0x000fe40004800000 */
[CC--:B------:R-:W-:Y:S02]  /*e640*/  ISETP.NE.AND P1, PT, R82.reuse, R65.reuse, PT ;  /* 0x000000415200720c */ /* 0x0c0fe40003f25270 */
[----:B------:R-:W-:Y:S02]  /*e650*/  ISETP.GT.AND P3, PT, R82, R65, PT ;  /* 0x000000415200720c */ /* 0x000fe40003f64270 */
[----:B------:R-:W-:Y:S02]  /*e660*/  ISETP.GT.AND P5, PT, R84, R69, PT ;  /* 0x000000455400720c */ /* 0x000fe40003fa4270 */
[----:B------:R-:W-:-:S02]  /*e670*/  SEL R65, RZ, 0xffffffff, P0 ;  /* 0xffffffffff417807 */ /* 0x000fc40000000000 */
[----:B------:R-:W-:Y:S02]  /*e680*/  ISETP.GE.U32.AND P0, PT, R63, R72, PT ;  /* 0x000000483f00720c */ /* 0x000fe40003f06070 */
[----:B------:R-:W-:Y:S02]  /*e690*/  PRMT R69, R35, 0x9910, RZ ;  /* 0x0000991023457816 */ /* 0x000fe400000000ff */
[----:B------:R-:W-:Y:S02]  /*e6a0*/  @P6 SEL R65, RZ, 0xffffffff, !P5 ;  /* 0xffffffffff416807 */ /* 0x000fe40006800000 */
[----:B------:R-:W-:Y:S01]  /*e6b0*/  ISETP.GE.AND.EX P6, PT, R62, RZ, PT, P0 ;  /* 0x000000ff3e00720c */ /* 0x000fe20003fc6300 */
[----:B------:R-:W-:Y:S01]  /*e6c0*/  IMAD.MOV.U32 R82, RZ, RZ, R69 ;  /* 0x000000ffff527224 */ /* 0x000fe200078e0045 */
[----:B------:R-:W-:Y:S02]  /*e6d0*/  PRMT R84, R30, 0x9910, RZ ;  /* 0x000099101e547816 */ /* 0x000fe400000000ff */
[----:B-----5:R-:W-:-:S02]  /*e6e0*/  PRMT R83, R10, 0xbb32, RZ ;  /* 0x0000bb320a537816 */ /* 0x020fc400000000ff */
[----:B------:R-:W-:Y:S02]  /*e6f0*/  SEL R73, RZ, 0xffffffff, P6 ;  /* 0xffffffffff497807 */ /* 0x000fe40003000000 */
[-C--:B------:R-:W-:Y:S02]  /*e700*/  ISETP.GE.U32.AND P5, PT, R31, R74.reuse, PT ;  /* 0x0000004a1f00720c */ /* 0x080fe40003fa6070 */
[----:B------:R-:W-:Y:S02]  /*e710*/  ISETP.GE.U32.AND P0, PT, R27, R74, PT ;  /* 0x0000004a1b00720c */ /* 0x000fe40003f06070 */
[----:B------:R-:W-:Y:S02]  /*e720*/  PRMT R77, R10, 0x9910, RZ ;  /* 0x000099100a4d7816 */ /* 0x000fe400000000ff */
[----:B------:R-:W-:Y:S02]  /*e730*/  ISETP.NE.AND P6, PT, R84, R83, PT ;  /* 0x000000535400720c */ /* 0x000fe40003fc5270 */
[----:B------:R-:W-:-:S02]  /*e740*/  LOP3.LUT R67, R67, 0x1, RZ, 0xc0, !PT ;  /* 0x0000000143437812 */ /* 0x000fc400078ec0ff */
[----:B------:R-:W-:Y:S02]  /*e750*/  @P1 SEL R73, RZ, 0xffffffff, !P3 ;  /* 0xffffffffff491807 */ /* 0x000fe40005800000 */
[----:B------:R-:W-:Y:S02]  /*e760*/  ISETP.GE.AND.EX P5, PT, R32, RZ, PT, P5 ;  /* 0x000000ff2000720c */ /* 0x000fe40003fa6350 */
[----:B------:R-:W-:Y:S02]  /*e770*/  ISETP.NE.AND P3, PT, R82, R77, PT ;  /* 0x0000004d5200720c */ /* 0x000fe40003f65270 */
[----:B------:R-:W-:Y:S02]  /*e780*/  ISETP.GE.AND.EX P0, PT, R28, RZ, PT, P0 ;  /* 0x000000ff1c00720c */ /* 0x000fe40003f06300 */
[----:B------:R-:W-:Y:S02]  /*e790*/  ISETP.NE.U32.AND P1, PT, R67, 0x1, PT ;  /* 0x000000014300780c */ /* 0x000fe40003f25070 */
[----:B------:R-:W-:-:S02]  /*e7a0*/  SEL R69, RZ, 0xffffffff, P5 ;  /* 0xffffffffff457807 */ /* 0x000fc40002800000 */
[----:B------:R-:W-:Y:S02]  /*e7b0*/  SEL R67, RZ, 0xffffffff, P0 ;  /* 0xffffffffff437807 */ /* 0x000fe40000000000 */
[----:B------:R-:W-:Y:S02]  /*e7c0*/  ISETP.GT.AND P5, PT, R82, R77, PT ;  /* 0x0000004d5200720c */ /* 0x000fe40003fa4270 */
[----:B------:R-:W-:Y:S02]  /*e7d0*/  ISETP.GT.AND P0, PT, R84, R83, PT ;  /* 0x000000535400720c */ /* 0x000fe40003f04270 */
[----:B------:R-:W-:Y:S02]  /*e7e0*/  PRMT R82, R58, 0x9910, RZ ;  /* 0x000099103a527816 */ /* 0x000fe400000000ff */
[----:B------:R-:W-:Y:S02]  /*e7f0*/  PRMT R77, R11, 0x9910, RZ ;  /* 0x000099100b4d7816 */ /* 0x000fe400000000ff */
[----:B------:R-:W-:-:S02]  /*e800*/  @P6 SEL R67, RZ, 0xffffffff, !P0 ;  /* 0xffffffffff436807 */ /* 0x000fc40004000000 */
[-C--:B------:R-:W-:Y:S02]  /*e810*/  ISETP.NE.AND P6, PT, R82, R77.reuse, PT ;  /* 0x0000004d5200720c */ /* 0x080fe40003fc5270 */
[----:B------:R-:W-:Y:S02]  /*e820*/  @P3 SEL R69, RZ, 0xffffffff, !P5 ;  /* 0xffffffffff453807 */ /* 0x000fe40006800000 */
[----:B------:R-:W-:Y:S02]  /*e830*/  ISETP.GE.U32.AND P3, PT, R57, R74, PT ;  /* 0x0000004a3900720c */ /* 0x000fe40003f66070 */
[----:B------:R-:W-:Y:S02]  /*e840*/  LOP3.LUT R71, R71, 0x1, RZ, 0xc0, !PT ;  /* 0x0000000147477812 */ /* 0x000fe400078ec0ff */
[----:B------:R-:W-:Y:S02]  /*e850*/  ISETP.GE.AND.EX P0, PT, R56, RZ, PT, P3 ;  /* 0x000000ff3800720c */ /* 0x000fe40003f06330 */
[----:B------:R-:W-:-:S02]  /*e860*/  ISETP.GT.AND P3, PT, R82, R77, PT ;  /* 0x0000004d5200720c */ /* 0x000fc40003f64270 */
[----:B------:R-:W-:Y:S02]  /*e870*/  PRMT R84, R11, 0xbb32, RZ ;  /* 0x0000bb320b547816 */ /* 0x000fe400000000ff */
[----:B------:R-:W-:Y:S02]  /*e880*/  ISETP.NE.U32.AND P5, PT, R71, 0x1, PT ;  /* 0x000000014700780c */ /* 0x000fe40003fa5070 */
[----:B------:R-:W-:Y:S02]  /*e890*/  SEL R71, RZ, 0xffffffff, P0 ;  /* 0xffffffffff477807 */ /* 0x000fe40000000000 */
[----:B------:R-:W-:Y:S02]  /*e8a0*/  @P6 SEL R71, RZ, 0xffffffff, !P3 ;  /* 0xffffffffff476807 */ /* 0x000fe40005800000 */
[----:B------:R-:W-:Y:S02]  /*e8b0*/  ISETP.NE.AND P3, PT, R85, R84, PT ;  /* 0x000000545500720c */ /* 0x000fe40003f65270 */
[----:B------:R-:W-:-:S02]  /*e8c0*/  ISETP.GE.U32.AND P0, PT, R33, R74, PT ;  /* 0x0000004a2100720c */ /* 0x000fc40003f06070 */
[----:B------:R-:W-:Y:S02]  /*e8d0*/  PRMT R77, R4, 0x7632, R77 ;  /* 0x00007632044d7816 */ /* 0x000fe4000000004d */
[----:B------:R-:W-:Y:S02]  /*e8e0*/  ISETP.GE.AND.EX P0, PT, R34, RZ, PT, P0 ;  /* 0x000000ff2200720c */ /* 0x000fe40003f06300 */
[----:B------:R-:W-:Y:S02]  /*e8f0*/  ISETP.GT.AND P6, PT, R85, R84, PT ;  /* 0x000000545500720c */ /* 0x000fe40003fc4270 */
[----:B------:R-:W-:Y:S02]  /*e900*/  LOP3.LUT R80, R80, 0x1, RZ, 0xc0, !PT ;  /* 0x0000000150507812 */ /* 0x000fe400078ec0ff */
[----:B------:R-:W-:Y:S02]  /*e910*/  SEL R24, R24, R77, !P4 ;  /* 0x0000004d18187207 */ /* 0x000fe40006000000 */
[----:B------:R-:W-:-:S02]  /*e920*/  SEL R77, RZ, 0xffffffff, P0 ;  /* 0xffffffffff4d7807 */ /* 0x000fc40000000000 */
[----:B------:R-:W-:Y:S02]  /*e930*/  @P3 SEL R77, RZ, 0xffffffff, !P6 ;  /* 0xffffffffff4d3807 */ /* 0x000fe40007000000 */
[-C--:B------:R-:W-:Y:S02]  /*e940*/  SEL R38, R38, R59.reuse, !P2 ;  /* 0x0000003b26267207 */ /* 0x080fe40005000000 */
[-C--:B------:R-:W-:Y:S02]  /*e950*/  SEL R40, R40, R59.reuse, !P4 ;  /* 0x0000003b28287207 */ /* 0x080fe40006000000 */
[-C--:B------:R-:W-:Y:S02]  /*e960*/  SEL R42, R42, R59.reuse, !P1 ;  /* 0x0000003b2a2a7207 */ /* 0x080fe40004800000 */
[----:B------:R-:W-:Y:S01]  /*e970*/  SEL R44, R44, R59, !P5 ;  /* 0x0000003b2c2c7207 */ /* 0x000fe20006800000 */
[----:B------:R-:W-:Y:S01]  /*e980*/  IMAD.IADD R59, R74, 0x1, R68 ;  /* 0x000000014a3b7824 */ /* 0x000fe200078e0244 */
[----:B------:R-:W-:-:S02]  /*e990*/  ISETP.NE.U32.AND P3, PT, R80, 0x1, PT ;  /* 0x000000015000780c */ /* 0x000fc40003f65070 */
[----:B------:R-:W-:Y:S01]  /*e9a0*/  LOP3.LUT R79, R79, 0x1, RZ, 0xc0, !PT ;  /* 0x000000014f4f7812 */ /* 0x000fe200078ec0ff */
[----:B------:R-:W-:Y:S01]  /*e9b0*/  IMAD R83, R68, 0x3, R59 ;  /* 0x0000000344537824 */ /* 0x000fe200078e023b */
[----:B------:R-:W-:Y:S02]  /*e9c0*/  LOP3.LUT R81, R81, 0x1, RZ, 0xc0, !PT ;  /* 0x0000000151517812 */ /* 0x000fe400078ec0ff */
[----:B------:R-:W-:Y:S02]  /*e9d0*/  LOP3.LUT R80, R78, 0x1, RZ, 0xc0, !PT ;  /* 0x000000014e507812 */ /* 0x000fe400078ec0ff */
[----:B------:R-:W-:Y:S02]  /*e9e0*/  SEL R26, R26, R4, !P2 ;  /* 0x000000041a1a7207 */ /* 0x000fe40005000000 */
[----:B------:R-:W-:Y:S02]  /*e9f0*/  SEL R36, R36, RZ, !P2 ;  /* 0x000000ff24247207 */ /* 0x000fe40005000000 */
[----:B------:R-:W-:-:S02]  /*ea00*/  SEL R37, R37, RZ, !P4 ;  /* 0x000000ff25257207 */ /* 0x000fc40006000000 */
[----:B------:R-:W-:Y:S02]  /*ea10*/  ISETP.NE.U32.AND P6, PT, R79, 0x1, PT ;  /* 0x000000014f00780c */ /* 0x000fe40003fc5070 */
[----:B------:R-:W-:Y:S02]  /*ea20*/  ISETP.NE.U32.AND P2, PT, R81, 0x1, PT ;  /* 0x000000015100780c */ /* 0x000fe40003f45070 */
[----:B------:R-:W-:Y:S02]  /*ea30*/  ISETP.NE.U32.AND P4, PT, R80, 0x1, PT ;  /* 0x000000015000780c */ /* 0x000fe40003f85070 */
[-C--:B------:R-:W-:Y:S02]  /*ea40*/  SEL R45, R45, R66.reuse, !P6 ;  /* 0x000000422d2d7207 */ /* 0x080fe40007000000 */
[-C--:B------:R-:W-:Y:S02]  /*ea50*/  SEL R49, R49, R66.reuse, !P4 ;  /* 0x0000004231317207 */ /* 0x080fe40006000000 */
[----:B------:R-:W-:-:S02]  /*ea60*/  SEL R47, R47, R66, !P3 ;  /* 0x000000422f2f7207 */ /* 0x000fc40005800000 */
[----:B------:R-:W-:Y:S02]  /*ea70*/  SEL R51, R51, R66, !P2 ;  /* 0x0000004233337207 */ /* 0x000fe40005000000 */
[----:B------:R-:W-:Y:S02]  /*ea80*/  PRMT R82, R5, 0x7632, R82 ;  /* 0x0000763205527816 */ /* 0x000fe40000000052 */
[----:B------:R-:W-:Y:S02]  /*ea90*/  ISETP.GE.U32.AND P0, PT, R83, R70, PT ;  /* 0x000000465300720c */ /* 0x000fe40003f06070 */
[----:B------:R-:W-:Y:S02]  /*eaa0*/  LOP3.LUT R66, R73, 0x1, RZ, 0xc0, !PT ;  /* 0x0000000149427812 */ /* 0x000fe400078ec0ff */
[----:B------:R-:W-:Y:S02]  /*eab0*/  LOP3.LUT R75, R75, 0x1, RZ, 0xc0, !PT ;  /* 0x000000014b4b7812 */ /* 0x000fe400078ec0ff */
[----:B------:R-:W-:-:S02]  /*eac0*/  LOP3.LUT R76, R76, 0x1, RZ, 0xc0, !PT ;  /* 0x000000014c4c7812 */ /* 0x000fc400078ec0ff */
[----:B------:R-:W-:Y:S02]  /*ead0*/  SEL R73, R21, R6, !P6 ;  /* 0x0000000615497207 */ /* 0x000fe40007000000 */
[----:B------:R-:W-:Y:S02]  /*eae0*/  SEL R43, R43, RZ, !P6 ;  /* 0x000000ff2b2b7207 */ /* 0x000fe40007000000 */
[----:B------:R-:W-:Y:S02]  /*eaf0*/  SEL R25, R25, R82, !P5 ;  /* 0x0000005219197207 */ /* 0x000fe40006800000 */
[----:B------:R-:W-:Y:S02]  /*eb00*/  SEL R41, R41, RZ, !P5 ;  /* 0x000000ff29297207 */ /* 0x000fe40006800000 */
[----:B------:R-:W-:Y:S02]  /*eb10*/  ISETP.NE.U32.AND P6, PT, R66, 0x1, PT ;  /* 0x000000014200780c */ /* 0x000fe40003fc5070 */
[----:B------:R-:W-:-:S02]  /*eb20*/  LOP3.LUT R65, R65, 0x1, RZ, 0xc0, !PT ;  /* 0x0000000141417812 */ /* 0x000fc400078ec0ff */
[----:B------:R-:W-:Y:S02]  /*eb30*/  PRMT R79, R7, 0x7632, R79 ;  /* 0x00007632074f7816 */ /* 0x000fe4000000004f */
[----:B------:R-:W-:Y:S02]  /*eb40*/  SEL R20, R20, R5, !P1 ;  /* 0x0000000514147207 */ /* 0x000fe40004800000 */
[----:B------:R-:W-:Y:S02]  /*eb50*/  SEL R39, R39, RZ, !P1 ;  /* 0x000000ff27277207 */ /* 0x000fe40004800000 */
[----:B------:R-:W-:Y:S02]  /*eb60*/  ISETP.NE.U32.AND P5, PT, R75, 0x1, PT ;  /* 0x000000014b00780c */ /* 0x000fe40003fa5070 */
[----:B------:R-:W-:Y:S02]  /*eb70*/  PRMT R66, R8, 0x7632, R66 ;  /* 0x0000763208427816 */ /* 0x000fe40000000042 */
[----:B------:R-:W-:-:S02]  /*eb80*/  PRMT R21, R9, 0x7632, R21 ;  /* 0x0000763209157816 */ /* 0x000fc40000000015 */
[----:B------:R-:W-:Y:S02]  /*eb90*/  PRMT R78, R6, 0x7632, R78 ;  /* 0x00007632064e7816 */ /* 0x000fe4000000004e */
[----:B------:R-:W-:Y:S02]  /*eba0*/  ISETP.NE.U32.AND P1, PT, R76, 0x1, PT ;  /* 0x000000014c00780c */ /* 0x000fe40003f25070 */
[----:B------:R-:W-:Y:S02]  /*ebb0*/  LOP3.LUT R67, R67, 0x1, RZ, 0xc0, !PT ;  /* 0x0000000143437812 */ /* 0x000fe400078ec0ff */
[----:B------:R-:W-:Y:S02]  /*ebc0*/  LOP3.LUT R77, R77, 0x1, RZ, 0xc0, !PT ;  /* 0x000000014d4d7812 */ /* 0x000fe400078ec0ff */
[----:B------:R-:W-:Y:S02]  /*ebd0*/  SEL R16, R16, R7, !P4 ;  /* 0x0000000710107207 */ /* 0x000fe40006000000 */
[----:B------:R-:W-:-:S02]  /*ebe0*/  SEL R48, R48, RZ, !P4 ;  /* 0x000000ff30307207 */ /* 0x000fc40006000000 */
[----:B------:R-:W-:Y:S02]  /*ebf0*/  LOP3.LUT R69, R69, 0x1, RZ, 0xc0, !PT ;  /* 0x0000000145457812 */ /* 0x000fe400078ec0ff */
[----:B------:R-:W-:Y:S02]  /*ec00*/  LOP3.LUT R71, R71, 0x1, RZ, 0xc0, !PT ;  /* 0x0000000147477812 */ /* 0x000fe400078ec0ff */
[----:B------:R-:W-:Y:S02]  /*ec10*/  ISETP.NE.U32.AND P4, PT, R65, 0x1, PT ;  /* 0x000000014100780c */ /* 0x000fe40003f85070 */
[----:B------:R-:W-:Y:S02]  /*ec20*/  SEL R14, R14, R79, !P2 ;  /* 0x0000004f0e0e7207 */ /* 0x000fe40005000000 */
[----:B------:R-:W-:Y:S02]  /*ec30*/  SEL R66, R3, R66, !P5 ;  /* 0x0000004203427207 */ /* 0x000fe40006800000 */
[----:B------:R-:W-:-:S02]  /*ec40*/  SEL R65, R0, R21, !P6 ;  /* 0x0000001500417207 */ /* 0x000fc40007000000 */
[----:B------:R-:W-:Y:S02]  /*ec50*/  SEL R55, R55, R72, !P5 ;  /* 0x0000004837377207 */ /* 0x000fe40006800000 */
[----:B------:R-:W-:Y:S02]  /*ec60*/  SEL R50, R50, RZ, !P2 ;  /* 0x000000ff32327207 */ /* 0x000fe40005000000 */
[----:B------:R-:W-:Y:S02]  /*ec70*/  SEL R54, R54, RZ, !P5 ;  /* 0x000000ff36367207 */ /* 0x000fe40006800000 */
[----:B------:R-:W-:Y:S02]  /*ec80*/  SEL R15, R15, R78, !P3 ;  /* 0x0000004e0f0f7207 */ /* 0x000fe40005800000 */
[----:B------:R-:W-:Y:S02]  /*ec90*/  SEL R53, R53, R72, !P1 ;  /* 0x0000004835357207 */ /* 0x000fe40004800000 */
[----:B------:R-:W-:-:S02]  /*eca0*/  SEL R46, R46, RZ, !P3 ;  /* 0x000000ff2e2e7207 */ /* 0x000fc40005800000 */
[----:B------:R-:W-:Y:S02]  /*ecb0*/  ISETP.NE.U32.AND P2, PT, R67, 0x1, PT ;  /* 0x000000014300780c */ /* 0x000fe40003f45070 */
[----:B------:R-:W-:Y:S02]  /*ecc0*/  PRMT R3, R10, 0x7632, R3 ;  /* 0x000076320a037816 */ /* 0x000fe40000000003 */
[----:B------:R-:W-:Y:S02]  /*ecd0*/  SEL R13, R13, R8, !P1 ;  /* 0x000000080d0d7207 */ /* 0x000fe40004800000 */
[----:B------:R-:W-:Y:S02]  /*ece0*/  SEL R52, R52, RZ, !P1 ;  /* 0x000000ff34347207 */ /* 0x000fe40004800000 */
[----:B------:R-:W-:Y:S02]  /*ecf0*/  ISETP.NE.U32.AND P5, PT, R77, 0x1, PT ;  /* 0x000000014d00780c */ /* 0x000fe40003fa5070 */
[----:B------:R-:W-:-:S02]  /*ed00*/  PRMT R0, R11, 0x7632, R0 ;  /* 0x000076320b007816 */ /* 0x000fc40000000000 */
[----:B------:R-:W-:Y:S02]  /*ed10*/  ISETP.NE.U32.AND P3, PT, R69, 0x1, PT ;  /* 0x000000014500780c */ /* 0x000fe40003f65070 */
[----:B------:R-:W-:Y:S02]  /*ed20*/  ISETP.NE.U32.AND P1, PT, R71, 0x1, PT ;  /* 0x000000014700780c */ /* 0x000fe40003f25070 */
[----:B------:R-:W-:Y:S02]  /*ed30*/  SEL R30, R30, R3, !P2 ;  /* 0x000000031e1e7207 */ /* 0x000fe40005000000 */
[----:B------:R-:W-:Y:S02]  /*ed40*/  SEL R29, R29, R0, !P5 ;  /* 0x000000001d1d7207 */ /* 0x000fe40006800000 */
[-C--:B------:R-:W-:Y:S02]  /*ed50*/  SEL R61, R61, R72.reuse, !P4 ;  /* 0x000000483d3d7207 */ /* 0x080fe40006000000 */
[----:B------:R-:W-:-:S02]  /*ed60*/  SEL R63, R63, R72, !P6 ;  /* 0x000000483f3f7207 */ /* 0x000fc40007000000 */
[-C--:B------:R-:W-:Y:S02]  /*ed70*/  SEL R31, R31, R74.reuse, !P3 ;  /* 0x0000004a1f1f7207 */ /* 0x080fe40005800000 */
[-C--:B------:R-:W-:Y:S02]  /*ed80*/  SEL R27, R27, R74.reuse, !P2 ;  /* 0x0000004a1b1b7207 */ /* 0x080fe40005000000 */
[-C--:B------:R-:W-:Y:S02]  /*ed90*/  SEL R57, R57, R74.reuse, !P1 ;  /* 0x0000004a39397207 */ /* 0x080fe40004800000 */
[----:B------:R-:W-:Y:S02]  /*eda0*/  SEL R33, R33, R74, !P5 ;  /* 0x0000004a21217207 */ /* 0x000fe40006800000 */
[----:B------:R-:W-:Y:S02]  /*edb0*/  PRMT R21, R73, 0x7610, R21 ;  /* 0x0000761049157816 */ /* 0x000fe40000000015 */
[----:B------:R-:W-:-:S02]  /*edc0*/  SEL R12, R12, R9, !P4 ;  /* 0x000000090c0c7207 */ /* 0x000fc40006000000 */
[----:B------:R-:W-:Y:S02]  /*edd0*/  SEL R60, R60, RZ, !P4 ;  /* 0x000000ff3c3c7207 */ /* 0x000fe40006000000 */
[----:B------:R-:W-:Y:S02]  /*ede0*/  SEL R62, R62, RZ, !P6 ;  /* 0x000000ff3e3e7207 */ /* 0x000fe40007000000 */
[----:B------:R-:W-:Y:S02]  /*edf0*/  PRMT R3, R66, 0x7610, R3 ;  /* 0x0000761042037816 */ /* 0x000fe40000000003 */
[----:B------:R-:W-:Y:S02]  /*ee00*/  PRMT R0, R65, 0x7610, R0 ;  /* 0x0000761041007816 */ /* 0x000fe40000000000 */
        /* <DEDUP_REMOVED lines=8> */
.L_x_2789:
[C---:B------:R-:W-:Y:S02]  /*ee90*/  PRMT R66, R6.reuse, 0x7610, R66 ;  /* 0x0000761006427816 */ /* 0x040fe40000000042 */
[----:B------:R-:W-:Y:S02]  /*eea0*/  PRMT R72, R6, 0x7632, R72 ;  /* 0x0000763206487816 */ /* 0x000fe40000000048 */
[C---:B------:R-:W-:Y:S02]  /*eeb0*/  PRMT R71, R7.reuse, 0x7610, R71 ;  /* 0x0000761007477816 */ /* 0x040fe40000000047 */
[----:B------:R-:W-:Y:S02]  /*eec0*/  PRMT R73, R7, 0x7632, R73 ;  /* 0x0000763207497816 */ /* 0x000fe40000000049 */
[C---:B------:R-:W-:Y:S02]  /*eed0*/  PRMT R76, R8.reuse, 0x7610, R76 ;  /* 0x00007610084c7816 */ /* 0x040fe4000000004c */
[----:B------:R-:W-:-:S02]  /*eee0*/  PRMT R78, R8, 0x7632, R78 ;  /* 0x00007632084e7816 */ /* 0x000fc4000000004e */
        /* <DEDUP_REMOVED lines=9> */
[----:B------:R-:W-:-:S07]  /*ef80*/  PRMT R8, R11, 0x7632, R8 ;  /* 0x000076320b087816 */ /* 0x000fce0000000008 */
.L_x_2788:
[----:B------:R-:W-:Y:S05]  /*ef90*/  BSYNC B0 ;  /* 0x0000000000007941 */ /* 0x000fea0003800000 */
.L_x_2787:
[----:B------:R-:W-:Y:S01]  /*efa0*/  ISETP.GE.U32.AND P1, PT, R59, R70, PT ;  /* 0x000000463b00720c */ /* 0x000fe20003f26070 */
[----:B------:R-:W-:-:S12]  /*efb0*/  BSSY B0, `(.L_x_2791) ;  /* 0x000002a000007945 */ /* 0x000fd80003800000 */
[----:B------:R-:W-:Y:S05]  /*efc0*/  @P1 BRA `(.L_x_2792) ;  /* 0x0000000000a01947 */ /* 0x000fea0003800000 */
[----:B------:R-:W-:-:S05]  /*efd0*/  IMAD R4, R64, R59, RZ ;  /* 0x0000003b40047224 */ /* 0x000fca00078e02ff */
[----:B------:R-:W-:-:S05]  /*efe0*/  SHF.R.U32.HI R5, RZ, 0x2, R4 ;  /* 0x00000002ff057819 */ /* 0x000fca0000011604 */
[----:B------:R-:W-:-:S06]  /*eff0*/  IMAD.WIDE.U32 R4, R5, 0x8, R18 ;  /* 0x0000000805047825 */ /* 0x000fcc00078e0012 */
        /* <DEDUP_REMOVED lines=26> */
[----:B------:R-:W-:Y:S02]  /*f1a0*/  IMAD.WIDE.U32 R18, R11, 0x8, R18 ;  /* 0x000000080b127825 */ /* 0x000fe400078e0012 */
[----:B------:R-:W2:Y:S04]  /*f1b0*/  @!P0 LDG.E.64 R4, desc[UR60][R4.64] ;  /* 0x0000003c04048981 */ /* 0x000ea8000c1e1b00 */
[----:B------:R-:W3:Y:S01]  /*f1c0*/  LDG.E.64 R18, desc[UR60][R18.64] ;  /* 0x0000003c12127981 */ /* 0x000ee2000c1e1b00 */
[C---:B--2---:R-:W-:Y:S02]  /*f1d0*/  @!P0 PRMT R6, R4.reuse, 0x7610, R6 ;  /* 0x0000761004068816 */ /* 0x044fe40000000006 */
[----:B------:R-:W-:Y:S02]  /*f1e0*/  @!P0 PRMT R7, R4, 0x7632, R7 ;  /* 0x0000763204078816 */ /* 0x000fe40000000007 */
[----:B------:R-:W-:-:S02]  /*f1f0*/  @!P0 PRMT R9, R5, 0x7610, R9 ;  /* 0x0000761005098816 */ /* 0x000fc40000000009 */
[----:B------:R-:W-:Y:S02]  /*f200*/  @!P0 PRMT R8, R5, 0x7632, R8 ;  /* 0x0000763205088816 */ /* 0x000fe40000000008 */
[C---:B---3--:R-:W-:Y:S02]  /*f210*/  PRMT R76, R18.reuse, 0x7610, R76 ;  /* 0x00007610124c7816 */ /* 0x048fe4000000004c */
[----:B------:R-:W-:Y:S02]  /*f220*/  PRMT R78, R18, 0x7632, R78 ;  /* 0x00007632124e7816 */ /* 0x000fe4000000004e */
[C---:B------:R-:W-:Y:S02]  /*f230*/  PRMT R75, R19.reuse, 0x7610, R75 ;  /* 0x00007610134b7816 */ /* 0x040fe4000000004b */
[----:B------:R-:W-:-:S07]  /*f240*/  PRMT R77, R19, 0x7632, R77 ;  /* 0x00007632134d7816 */ /* 0x000fce000000004d */
.L_x_2792:
[----:B------:R-:W-:Y:S05]  /*f250*/  BSYNC B0 ;  /* 0x0000000000007941 */ /* 0x000fea0003800000 */
.L_x_2791:
[----:B------:R-:W-:Y:S04]  /*f260*/  BSSY B0, `(.L_x_2793) ;  /* 0x00000db000007945 */ /* 0x000fe80003800000 */
[----:B------:R-:W-:Y:S05]  /*f270*/  @P1 BRA `(.L_x_2794) ;  /* 0x0000000c00641947 */ /* 0x000fea0003800000 */
        /* <DEDUP_REMOVED lines=12> */
[----:B------:R-:W-:Y:S02]  /*f340*/  ISETP.NE.AND P4, PT, R10, R5, PT ;  /* 0x000000050a00720c */ /* 0x000fe40003f85270 */
[----:B------:R-:W-:Y:S02]  /*f350*/  SEL R4, RZ, 0xffffffff, !P2 ;  /* 0xffffffffff047807 */ /* 0x000fe40005000000 */
[----:B------:R-:W-:Y:S02]  /*f360*/  @!P5 SEL R4, RZ, 0xffffffff, P0 ;  /* 0xffffffffff04d807 */ /* 0x000fe40000000000 */
[----:B------:R-:W-:Y:S02]  /*f370*/  ISETP.GE.U32.AND P0, PT, R42, R59, PT ;  /* 0x0000003b2a00720c */ /* 0x000fe40003f06070 */
[----:B------:R-:W-:Y:S02]  /*f380*/  PRMT R11, R74, 0x9910, RZ ;  /* 0x000099104a0b7816 */ /* 0x000fe400000000ff */
[----:B------:R-:W-:-:S02]  /*f390*/  PRMT R18, R25, 0x9910, RZ ;  /* 0x0000991019127816 */ /* 0x000fc400000000ff */
[----:B------:R-:W-:Y:S02]  /*f3a0*/  ISETP.GT.AND P6, PT, R10, R5, PT ;  /* 0x000000050a00720c */ /* 0x000fe40003fc4270 */
[----:B------:R-:W-:Y:S02]  /*f3b0*/  ISETP.GE.AND.EX P0, PT, R39, RZ, PT, P0 ;  /* 0x000000ff2700720c */ /* 0x000fe40003f06300 */
[----:B------:R-:W-:Y:S02]  /*f3c0*/  ISETP.NE.AND P5, PT, R18, R11, PT ;  /* 0x0000000b1200720c */ /* 0x000fe40003fa5270 */
[----:B------:R-:W-:Y:S02]  /*f3d0*/  LOP3.LUT R4, R4, 0x1, RZ, 0xc0, !PT ;  /* 0x0000000104047812 */ /* 0x000fe400078ec0ff */
[----:B------:R-:W-:Y:S02]  /*f3e0*/  SEL R10, RZ, 0xffffffff, !P6 ;  /* 0xffffffffff0a7807 */ /* 0x000fe40007000000 */
[----:B------:R-:W-:-:S02]  /*f3f0*/  @!P4 SEL R10, RZ, 0xffffffff, P0 ;  /* 0xffffffffff0ac807 */ /* 0x000fc40000000000 */
[----:B------:R-:W-:Y:S02]  /*f400*/  SEL R5, RZ, 0xffffffff, !P1 ;  /* 0xffffffffff057807 */ /* 0x000fe40004800000 */
[----:B------:R-:W-:Y:S01]  /*f410*/  ISETP.NE.U32.AND P0, PT, R4, 0x1, PT ;  /* 0x000000010400780c */ /* 0x000fe20003f05070 */
[----:B------:R-:W-:Y:S01]  /*f420*/  IMAD.IADD R4, R59, 0x1, R68 ;  /* 0x000000013b047824 */ /* 0x000fe200078e0244 */
[-C--:B------:R-:W-:Y:S02]  /*f430*/  ISETP.GE.U32.AND P2, PT, R40, R59.reuse, PT ;  /* 0x0000003b2800720c */ /* 0x080fe40003f46070 */
[----:B------:R-:W-:Y:S02]  /*f440*/  ISETP.GE.U32.AND P1, PT, R44, R59, PT ;  /* 0x0000003b2c00720c */ /* 0x000fe40003f26070 */
[----:B------:R-:W-:Y:S02]  /*f450*/  ISETP.GT.AND P6, PT, R18, R11, PT ;  /* 0x0000000b1200720c */ /* 0x000fe40003fc4270 */
[----:B------:R-:W-:-:S02]  /*f460*/  ISETP.GE.AND.EX P2, PT, R37, RZ, PT, P2 ;  /* 0x000000ff2500720c */ /* 0x000fc40003f46320 */
[----:B------:R-:W-:Y:S02]  /*f470*/  ISETP.GE.AND.EX P1, PT, R41, RZ, PT, P1 ;  /* 0x000000ff2900720c */ /* 0x000fe40003f26310 */
[----:B------:R-:W-:Y:S02]  /*f480*/  ISETP.GE.U32.AND P4, PT, R4, R70, PT ;  /* 0x000000460400720c */ /* 0x000fe40003f86070 */
[----:B------:R-:W-:Y:S02]  /*f490*/  SEL R11, RZ, 0xffffffff, !P6 ;  /* 0xffffffffff0b7807 */ /* 0x000fe40007000000 */
[----:B------:R-:W-:Y:S02]  /*f4a0*/  @!P3 SEL R5, RZ, 0xffffffff, P2 ;  /* 0xffffffffff05b807 */ /* 0x000fe40001000000 */
        /* <DEDUP_REMOVED lines=95> */
[----:B------:R-:W-:Y:S02]  /*faa0*/  ISETP.GT.AND P4, PT, R64, R11, PT ;  /* 0x0000000b4000720c */ /* 0x000fe40003f84270 */
[----:B------:R-:W-:Y:S02]  /*fab0*/  SEL R5, RZ, 0xffffffff, !P2 ;  /* 0xffffffffff057807 */ /* 0x000fe40005000000 */
[----:B------:R-:W-:Y:S02]  /*fac0*/  SEL R11, RZ, 0xffffffff, !P1 ;  /* 0xffffffffff0b7807 */ /* 0x000fe40004800000 */
        /* <DEDUP_REMOVED lines=84> */
.L_x_2794:
[----:B------:R-:W-:Y:S05]  /*10010*/  BSYNC B0 ;  /* 0x0000000000007941 */ /* 0x000fea0003800000 */
.L_x_2793:
        /* <DEDUP_REMOVED lines=9> */
[----:B------:R-:W-:Y:S02]  /*100b0*/  PRMT R5, R16, 0x9910, RZ ;  /* 0x0000991010057816 */ /* 0x000fe400000000ff */
[----:B------:R-:W-:Y:S02]  /*100c0*/  PRMT R6, R20, 0x9910, RZ ;  /* 0x0000991014067816 */ /* 0x000fe400000000ff */
[----:B------:R-:W-:-:S02]  /*100d0*/  ISETP.GE.AND.EX P0, PT, R36, R43, PT, P0 ;  /* 0x0000002b2400720c */ /* 0x000fc40003f06300 */
[----:B------:R-:W-:Y:S02]  /*100e0*/  PRMT R7, R14, 0x9910, RZ ;  /* 0x000099100e077816 */ /* 0x000fe400000000ff */
[----:B------:R-:W-:Y:S02]  /*100f0*/  PRMT R8, R25, 0x9910, RZ ;  /* 0x0000991019087816 */ /* 0x000fe400000000ff */
[----:B------:R-:W-:Y:S02]  /*10100*/  SEL R4, RZ, 0xffffffff, !P2 ;  /* 0xffffffffff047807 */ /* 0x000fe40005000000 */
[----:B------:R-:W-:Y:S02]  /*10110*/  ISETP.NE.AND P4, PT, R6, R5, PT ;  /* 0x000000050600720c */ /* 0x000fe40003f85270 */
[----:B------:R-:W-:Y:S02]  /*10120*/  ISETP.GE.U32.AND P2, PT, R40, R47, PT ;  /* 0x0000002f2800720c */ /* 0x000fe40003f46070 */
[----:B------:R-:W-:-:S02]  /*10130*/  @!P5 SEL R4, RZ, 0xffffffff, P0 ;  /* 0xffffffffff04d807 */ /* 0x000fc40000000000 */
[----:B------:R-:W-:Y:S02]  /*10140*/  ISETP.NE.AND P5, PT, R8, R7, PT ;  /* 0x000000070800720c */ /* 0x000fe40003fa5270 */
[----:B------:R-:W-:Y:S02]  /*10150*/  ISETP.GE.U32.AND P0, PT, R42, R49, PT ;  /* 0x000000312a00720c */ /* 0x000fe40003f06070 */
[----:B------:R-:W-:Y:S02]  /*10160*/  ISETP.GE.AND.EX P2, PT, R37, R46, PT, P2 ;  /* 0x0000002e2500720c */ /* 0x000fe40003f46320 */
[----:B------:R-:W-:Y:S02]  /*10170*/  ISETP.GT.AND P6, PT, R6, R5, PT ;  /* 0x000000050600720c */ /* 0x000fe40003fc4270 */
[----:B------:R-:W-:Y:S02]  /*10180*/  SEL R5, RZ, 0xffffffff, !P1 ;  /* 0xffffffffff057807 */ /* 0x000fe40004800000 */
[----:B------:R-:W-:-:S02]  /*10190*/  ISETP.GE.U32.AND P1, PT, R44, R51, PT ;  /* 0x000000332c00720c */ /* 0x000fc40003f26070 */
[----:B------:R-:W-:Y:S02]  /*101a0*/  ISETP.GE.AND.EX P0, PT, R39, R48, PT, P0 ;  /* 0x000000302700720c */ /* 0x000fe40003f06300 */
[----:B------:R-:W-:Y:S02]  /*101b0*/  @!P3 SEL R5, RZ, 0xffffffff, P2 ;  /* 0xffffffffff05b807 */ /* 0x000fe40001000000 */
[----:B------:R-:W-:Y:S02]  /*101c0*/  SEL R6, RZ, 0xffffffff, !P6 ;  /* 0xffffffffff067807 */ /* 0x000fe40007000000 */
[----:B------:R-:W-:Y:S02]  /*101d0*/  LOP3.LUT R4, R4, 0x1, RZ, 0xc0, !PT ;  /* 0x0000000104047812 */ /* 0x000fe400078ec0ff */
[----:B------:R-:W-:Y:S02]  /*101e0*/  ISETP.GT.AND P6, PT, R8, R7, PT ;  /* 0x000000070800720c */ /* 0x000fe40003fc4270 */
[----:B------:R-:W-:-:S02]  /*101f0*/  ISETP.GE.AND.EX P1, PT, R41, R50, PT, P1 ;  /* 0x000000322900720c */ /* 0x000fc40003f26310 */
[----:B------:R-:W-:Y:S02]  /*10200*/  @!P4 SEL R6, RZ, 0xffffffff, P0 ;  /* 0xffffffffff06c807 */ /* 0x000fe40000000000 */
[----:B------:R-:W-:Y:S02]  /*10210*/  LOP3.LUT R5, R5, 0x1, RZ, 0xc0, !PT ;  /* 0x0000000105057812 */ /* 0x000fe400078ec0ff */
[----:B------:R-:W-:Y:S02]  /*10220*/  ISETP.NE.U32.AND P0, PT, R4, 0x1, PT ;  /* 0x000000010400780c */ /* 0x000fe40003f05070 */
[----:B------:R-:W-:Y:S02]  /*10230*/  SEL R7, RZ, 0xffffffff, !P6 ;  /* 0xffffffffff077807 */ /* 0x000fe40007000000 */
[----:B------:R-:W-:Y:S02]  /*10240*/  @!P5 SEL R7, RZ, 0xffffffff, P1 ;  /* 0xffffffffff07d807 */ /* 0x000fe40000800000 */
[----:B------:R-:W-:-:S02]  /*10250*/  ISETP.NE.U32.AND P1, PT, R5, 0x1, PT ;  /* 0x000000010500780c */ /* 0x000fc40003f25070 */
[----:B------:R-:W-:Y:S02]  /*10260*/  SEL R26, R26, R21, !P0 ;  /* 0x000000151a1a7207 */ /* 0x000fe40004000000 */
[----:B------:R-:W-:Y:S02]  /*10270*/  SEL R24, R24, R15, !P1 ;  /* 0x0000000f18187207 */ /* 0x000fe40004800000 */
[----:B------:R-:W-:Y:S02]  /*10280*/  LOP3.LUT R6, R6, 0x1, RZ, 0xc0, !PT ;  /* 0x0000000106067812 */ /* 0x000fe400078ec0ff */
[----:B------:R-:W-:Y:S02]  /*10290*/  PRMT R15, R13, 0x9910, RZ ;  /* 0x000099100d0f7816 */ /* 0x000fe400000000ff */
[----:B------:R-:W-:Y:S02]  /*102a0*/  PRMT R4, R26, 0x9910, RZ ;  /* 0x000099101a047816 */ /* 0x000fe400000000ff */
[----:B------:R-:W-:-:S02]  /*102b0*/  LOP3.LUT R7, R7, 0x1, RZ, 0xc0, !PT ;  /* 0x0000000107077812 */ /* 0x000fc400078ec0ff */
[----:B------:R-:W-:Y:S02]  /*102c0*/  ISETP.NE.U32.AND P2, PT, R6, 0x1, PT ;  /* 0x000000010600780c */ /* 0x000fe40003f45070 */
[----:B------:R-:W-:Y:S02]  /*102d0*/  ISETP.NE.AND P5, PT, R4, R15, PT ;  /* 0x0000000f0400720c */ /* 0x000fe40003fa5270 */
[----:B------:R-:W-:Y:S02]  /*102e0*/  SEL R38, R38, R45, !P0 ;  /* 0x0000002d26267207 */ /* 0x000fe40004000000 */
[----:B------:R-:W-:Y:S02]  /*102f0*/  ISETP.NE.U32.AND P3, PT, R7, 0x1, PT ;  /* 0x000000010700780c */ /* 0x000fe40003f65070 */
[----:B------:R-:W-:Y:S02]  /*10300*/  SEL R43, R36, R43, !P0 ;  /* 0x0000002b242b7207 */ /* 0x000fe40004000000 */
[----:B------:R-:W-:-:S02]  /*10310*/  SEL R7, R20, R16, !P2 ;  /* 0x0000001014077207 */ /* 0x000fc40005000000 */
[----:B------:R-:W-:Y:S02]  /*10320*/  SEL R42, R42, R49, !P2 ;  /* 0x000000312a2a7207 */ /* 0x000fe40005000000 */
[----:B------:R-:W-:Y:S02]  /*10330*/  SEL R11, R39, R48, !P2 ;  /* 0x00000030270b7207 */ /* 0x000fe40005000000 */
[----:B------:R-:W-:Y:S02]  /*10340*/  ISETP.GT.AND P2, PT, R4, R15, PT ;  /* 0x0000000f0400720c */ /* 0x000fe40003f44270 */
[----:B------:R-:W-:Y:S02]  /*10350*/  ISETP.GE.U32.AND P0, PT, R38, R53, PT ;  /* 0x000000352600720c */ /* 0x000fe40003f06070 */
[----:B------:R-:W-:Y:S02]  /*10360*/  SEL R25, R25, R14, !P3 ;  /* 0x0000000e19197207 */ /* 0x000fe40005800000 */
[----:B------:R-:W-:-:S02]  /*10370*/  PRMT R6, R3, 0x9910, RZ ;  /* 0x0000991003067816 */ /* 0x000fc400000000ff */
[----:B------:R-:W-:Y:S02]  /*10380*/  PRMT R5, R24, 0x9910, RZ ;  /* 0x0000991018057816 */ /* 0x000fe400000000ff */
[----:B------:R-:W-:Y:S02]  /*10390*/  PRMT R4, R12, 0x9910, RZ ;  /* 0x000099100c047816 */ /* 0x000fe400000000ff */
[----:B------:R-:W-:Y:S02]  /*103a0*/  SEL R40, R40, R47, !P1 ;  /* 0x0000002f28287207 */ /* 0x000fe40004800000 */
[----:B------:R-:W-:Y:S02]  /*103b0*/  SEL R37, R37, R46, !P1 ;  /* 0x0000002e25257207 */ /* 0x000fe40004800000 */
[----:B------:R-:W-:Y:S02]  /*103c0*/  SEL R10, R44, R51, !P3 ;  /* 0x000000332c0a7207 */ /* 0x000fe40005800000 */
[----:B------:R-:W-:-:S02]  /*103d0*/  SEL R9, R41, R50, !P3 ;  /* 0x0000003229097207 */ /* 0x000fc40005800000 */
[----:B------:R-:W-:Y:S02]  /*103e0*/  ISETP.GE.AND.EX P0, PT, R43, R52, PT, P0 ;  /* 0x000000342b00720c */ /* 0x000fe40003f06300 */
[CC--:B------:R-:W-:Y:S02]  /*103f0*/  ISETP.NE.AND P3, PT, R5.reuse, R6.reuse, PT ;  /* 0x000000060500720c */ /* 0x0c0fe40003f65270 */
[----:B------:R-:W-:Y:S01]  /*10400*/  ISETP.GT.AND P1, PT, R5, R6, PT ;  /* 0x000000060500720c */ /* 0x000fe20003f24270 */
[----:B------:R-:W-:Y:S01]  /*10410*/  IMAD.MOV.U32 R6, RZ, RZ, R4 ;  /* 0x000000ffff067224 */ /* 0x000fe200078e0004 */
[----:B------:R-:W-:Y:S02]  /*10420*/  PRMT R15, R0, 0x9910, RZ ;  /* 0x00009910000f7816 */ /* 0x000fe400000000ff */
[----:B------:R-:W-:Y:S02]  /*10430*/  PRMT R8, R25, 0x9910, RZ ;  /* 0x0000991019087816 */ /* 0x000fe400000000ff */
[----:B------:R-:W-:-:S02]  /*10440*/  SEL R4, RZ, 0xffffffff, !P2 ;  /* 0xffffffffff047807 */ /* 0x000fc40005000000 */
        /* <DEDUP_REMOVED lines=11> */
[----:B------:R-:W-:-:S02]  /*10500*/  SEL R8, RZ, 0xffffffff, !P6 ;  /* 0xffffffffff087807 */ /* 0x000fc40007000000 */
[----:B------:R-:W-:Y:S02]  /*10510*/  @!P5 SEL R8, RZ, 0xffffffff, P1 ;  /* 0xffffffffff08d807 */ /* 0x000fe40000800000 */
[----:B------:R-:W-:Y:S02]  /*10520*/  ISETP.GE.U32.AND P0, PT, R42, R61, PT ;  /* 0x0000003d2a00720c */ /* 0x000fe40003f06070 */
[----:B------:R-:W-:Y:S02]  /*10530*/  ISETP.GE.AND.EX P2, PT, R37, R54, PT, P2 ;  /* 0x000000362500720c */ /* 0x000fe40003f46320 */
[----:B------:R-:W-:Y:S02]  /*10540*/  LOP3.LUT R8, R8, 0x1, RZ, 0xc0, !PT ;  /* 0x0000000108087812 */ /* 0x000fe400078ec0ff */
[----:B------:R-:W-:Y:S02]  /*10550*/  ISETP.GE.AND.EX P0, PT, R11, R60, PT, P0 ;  /* 0x0000003c0b00720c */ /* 0x000fe40003f06300 */
[----:B------:R-:W-:-:S02]  /*10560*/  @!P3 SEL R5, RZ, 0xffffffff, P2 ;  /* 0xffffffffff05b807 */ /* 0x000fc40001000000 */
[----:B------:R-:W-:Y:S02]  /*10570*/  ISETP.NE.U32.AND P3, PT, R8, 0x1, PT ;  /* 0x000000010800780c */ /* 0x000fe40003f65070 */
[----:B------:R-:W-:Y:S02]  /*10580*/  @!P4 SEL R6, RZ, 0xffffffff, P0 ;  /* 0xffffffffff06c807 */ /* 0x000fe40000000000 */
[----:B------:R-:W-:Y:S02]  /*10590*/  LOP3.LUT R4, R4, 0x1, RZ, 0xc0, !PT ;  /* 0x0000000104047812 */ /* 0x000fe400078ec0ff */
[----:B------:R-:W-:Y:S02]  /*105a0*/  SEL R8, R25, R0, !P3 ;  /* 0x0000000019087207 */ /* 0x000fe40005800000 */
[----:B------:R-:W-:Y:S02]  /*105b0*/  LOP3.LUT R6, R6, 0x1, RZ, 0xc0, !PT ;  /* 0x0000000106067812 */ /* 0x000fe400078ec0ff */
[----:B------:R-:W-:-:S02]  /*105c0*/  ISETP.NE.U32.AND P0, PT, R4, 0x1, PT ;  /* 0x000000010400780c */ /* 0x000fc40003f05070 */
[----:B------:R-:W-:Y:S02]  /*105d0*/  LOP3.LUT R5, R5, 0x1, RZ, 0xc0, !PT ;  /* 0x0000000105057812 */ /* 0x000fe400078ec0ff */
[----:B------:R-:W-:Y:S02]  /*105e0*/  PRMT R19, R29, 0x9910, RZ ;  /* 0x000099101d137816 */ /* 0x000fe400000000ff */
[----:B------:R-:W-:Y:S02]  /*105f0*/  PRMT R4, R8, 0x9910, RZ ;  /* 0x0000991008047816 */ /* 0x000fe400000000ff */
[----:B------:R-:W-:Y:S02]  /*10600*/  ISETP.NE.U32.AND P2, PT, R6, 0x1, PT ;  /* 0x000000010600780c */ /* 0x000fe40003f45070 */
[----:B------:R-:W-:Y:S02]  /*10610*/  SEL R26, R26, R13, !P0 ;  /* 0x0000000d1a1a7207 */ /* 0x000fe40004000000 */
[----:B------:R-:W-:-:S02]  /*10620*/  ISETP.NE.U32.AND P1, PT, R5, 0x1, PT ;  /* 0x000000010500780c */ /* 0x000fc40003f25070 */
[----:B------:R-:W-:Y:S02]  /*10630*/  ISETP.NE.AND P6, PT, R4, R19, PT ;  /* 0x000000130400720c */ /* 0x000fe40003fc5270 */
[----:B------:R-:W-:Y:S02]  /*10640*/  SEL R5, R7, R12, !P2 ;  /* 0x0000000c07057207 */ /* 0x000fe40005000000 */
[----:B------:R-:W-:Y:S02]  /*10650*/  SEL R10, R10, R63, !P3 ;  /* 0x0000003f0a0a7207 */ /* 0x000fe40005800000 */
[----:B------:R-:W-:Y:S02]  /*10660*/  PRMT R7, R35, 0x9910, RZ ;  /* 0x0000991023077816 */ /* 0x000fe400000000ff */
[----:B------:R-:W-:Y:S02]  /*10670*/  PRMT R0, R26, 0x9910, RZ ;  /* 0x000099101a007816 */ /* 0x000fe400000000ff */
[----:B------:R-:W-:-:S02]  /*10680*/  SEL R16, R38, R53, !P0 ;  /* 0x0000003526107207 */ /* 0x000fc40004000000 */
[----:B------:R-:W-:Y:S02]  /*10690*/  SEL R15, R43, R52, !P0 ;  /* 0x000000342b0f7207 */ /* 0x000fe40004000000 */
[----:B------:R-:W-:Y:S02]  /*106a0*/  SEL R3, R24, R3, !P1 ;  /* 0x0000000318037207 */ /* 0x000fe40004800000 */
[----:B------:R-:W-:Y:S02]  /*106b0*/  SEL R14, R40, R55, !P1 ;  /* 0x00000037280e7207 */ /* 0x000fe40004800000 */
[----:B------:R-:W-:Y:S02]  /*106c0*/  SEL R13, R37, R54, !P1 ;  /* 0x00000036250d7207 */ /* 0x000fe40004800000 */
[----:B------:R-:W-:Y:S02]  /*106d0*/  ISETP.GT.AND P0, PT, R4, R19, PT ;  /* 0x000000130400720c */ /* 0x000fe40003f04270 */
[----:B------:R-:W-:-:S02]  /*106e0*/  SEL R12, R42, R61, !P2 ;  /* 0x0000003d2a0c7207 */ /* 0x000fc40005000000 */
[----:B------:R-:W-:Y:S02]  /*106f0*/  SEL R11, R11, R60, !P2 ;  /* 0x0000003c0b0b7207 */ /* 0x000fe40005000000 */
[----:B------:R-:W-:Y:S02]  /*10700*/  SEL R9, R9, R62, !P3 ;  /* 0x0000003e09097207 */ /* 0x000fe40005800000 */
[----:B------:R-:W-:Y:S02]  /*10710*/  PRMT R19, R58, 0x9910, RZ ;  /* 0x000099103a137816 */ /* 0x000fe400000000ff */
[----:B------:R-:W-:Y:S02]  /*10720*/  PRMT R6, R5, 0x9910, RZ ;  /* 0x0000991005067816 */ /* 0x000fe400000000ff */
[----:B------:R-:W-:Y:S02]  /*10730*/  ISETP.GE.U32.AND P1, PT, R10, R33, PT ;  /* 0x000000210a00720c */ /* 0x000fe40003f26070 */
[----:B------:R-:W-:-:S02]  /*10740*/  ISETP.NE.AND P4, PT, R0, R7, PT ;  /* 0x000000070000720c */ /* 0x000fc40003f85270 */
[----:B------:R-:W-:Y:S02]  /*10750*/  ISETP.GT.AND P2, PT, R0, R7, PT ;  /* 0x000000070000720c */ /* 0x000fe40003f44270 */
[----:B------:R-:W-:Y:S02]  /*10760*/  PRMT R7, R30, 0x9910, RZ ;  /* 0x000099101e077816 */ /* 0x000fe400000000ff */
[----:B------:R-:W-:Y:S02]  /*10770*/  PRMT R4, R3, 0x9910, RZ ;  /* 0x0000991003047816 */ /* 0x000fe400000000ff */
[----:B------:R-:W-:Y:S02]  /*10780*/  ISETP.GE.AND.EX P1, PT, R9, R34, PT, P1 ;  /* 0x000000220900720c */ /* 0x000fe40003f26310 */
[----:B------:R-:W-:Y:S02]  /*10790*/  ISETP.NE.AND P3, PT, R6, R19, PT ;  /* 0x000000130600720c */ /* 0x000fe40003f65270 */
[----:B------:R-:W-:-:S02]  /*107a0*/  SEL R0, RZ, 0xffffffff, !P2 ;  /* 0xffffffffff007807 */ /* 0x000fc40005000000 */
[CC--:B------:R-:W-:Y:S02]  /*107b0*/  ISETP.NE.AND P5, PT, R4.reuse, R7.reuse, PT ;  /* 0x000000070400720c */ /* 0x0c0fe40003fa5270 */
[----:B------:R-:W-:Y:S02]  /*107c0*/  ISETP.GT.AND P2, PT, R4, R7, PT ;  /* 0x000000070400720c */ /* 0x000fe40003f44270 */
[----:B------:R-:W-:Y:S02]  /*107d0*/  SEL R7, RZ, 0xffffffff, !P0 ;  /* 0xffffffffff077807 */ /* 0x000fe40004000000 */
[----:B------:R-:W-:Y:S02]  /*107e0*/  @!P6 SEL R7, RZ, 0xffffffff, P1 ;  /* 0xffffffffff07e807 */ /* 0x000fe40000800000 */
[----:B------:R-:W-:Y:S02]  /*107f0*/  ISETP.GE.U32.AND P1, PT, R12, R57, PT ;  /* 0x000000390c00720c */ /* 0x000fe40003f26070 */
[----:B------:R-:W-:-:S02]  /*10800*/  SEL R4, RZ, 0xffffffff, !P2 ;  /* 0xffffffffff047807 */ /* 0x000fc40005000000 */
[----:B------:R-:W-:Y:S02]  /*10810*/  ISETP.GE.U32.AND P0, PT, R14, R27, PT ;  /* 0x0000001b0e00720c */ /* 0x000fe40003f06070 */
[----:B------:R-:W-:Y:S02]  /*10820*/  ISETP.GE.U32.AND P2, PT, R16, R31, PT ;  /* 0x0000001f1000720c */ /* 0x000fe40003f46070 */
[----:B------:R-:W-:Y:S02]  /*10830*/  ISETP.GT.AND P6, PT, R6, R19, PT ;  /* 0x000000130600720c */ /* 0x000fe40003fc4270 */
[----:B------:R-:W-:Y:S02]  /*10840*/  ISETP.GE.AND.EX P1, PT, R11, R56, PT, P1 ;  /* 0x000000380b00720c */ /* 0x000fe40003f26310 */
[----:B------:R-:W-:Y:S02]  /*10850*/  ISETP.GE.AND.EX P0, PT, R13, R28, PT, P0 ;  /* 0x0000001c0d00720c */ /* 0x000fe40003f06300 */
[----:B------:R-:W-:-:S02]  /*10860*/  ISETP.GE.AND.EX P2, PT, R15, R32, PT, P2 ;  /* 0x000000200f00720c */ /* 0x000fc40003f46320 */
[----:B------:R-:W-:Y:S02]  /*10870*/  SEL R6, RZ, 0xffffffff, !P6 ;  /* 0xffffffffff067807 */ /* 0x000fe40007000000 */
[----:B------:R-:W-:Y:S02]  /*10880*/  @!P3 SEL R6, RZ, 0xffffffff, P1 ;  /* 0xffffffffff06b807 */ /* 0x000fe40000800000 */
        /* <DEDUP_REMOVED lines=25> */
.L_x_2769:
        /* <DEDUP_REMOVED lines=37> */
[--C-:B---3--:R-:W-:Y:S02]  /*10c70*/  IMAD.MOV.U32 R20, RZ, RZ, R13.reuse ;  /* 0x000000ffff147224 */ /* 0x108fe400078e000d */
        /* <DEDUP_REMOVED lines=58> */
.L_x_2798:
[----:B------:R-:W-:-:S05]  /*11020*/  SHF.R.U32.HI R5, RZ, 0x2, R35 ;  /* 0x00000002ff057819 */ /* 0x000fca0000011623 */
[----:B------:R-:W-:-:S06]  /*11030*/  IMAD.WIDE.U32 R4, R5, 0x8, R18 ;  /* 0x0000000805047825 */ /* 0x000fcc00078e0012 */
[----:B------:R-:W2:Y:S01]  /*11040*/  LDG.E.64 R4, desc[UR60][R4.64] ;  /* 0x0000003c04047981 */ /* 0x000ea2000c1e1b00 */
[----:B------:R-:W-:-:S05]  /*11050*/  IMAD.IADD R65, R35, 0x1, R46 ;  /* 0x0000000123417824 */ /* 0x000fca00078e022e */
[----:B------:R-:W-:-:S05]  /*11060*/  SHF.R.U32.HI R7, RZ, 0x2, R65 ;  /* 0x00000002ff077819 */ /* 0x000fca0000011641 */
[----:B------:R-:W-:-:S06]  /*11070*/  IMAD.WIDE.U32 R6, R7, 0x8, R18 ;  /* 0x0000000807067825 */ /* 0x000fcc00078e0012 */
[----:B------:R-:W3:Y:S01]  /*11080*/  LDG.E.64 R6, desc[UR60][R6.64] ;  /* 0x0000003c06067981 */ /* 0x000ee2000c1e1b00 */
[----:B------:R-:W-:-:S05]  /*11090*/  IMAD.IADD R67, R65, 0x1, R46 ;  /* 0x0000000141437824 */ /* 0x000fca00078e022e */
[----:B------:R-:W-:-:S05]  /*110a0*/  SHF.R.U32.HI R9, RZ, 0x2, R67 ;  /* 0x00000002ff097819 */ /* 0x000fca0000011643 */
[----:B------:R-:W-:-:S06]  /*110b0*/  IMAD.WIDE.U32 R8, R9, 0x8, R18 ;  /* 0x0000000809087825 */ /* 0x000fcc00078e0012 */
[----:B------:R-:W4:Y:S01]  /*110c0*/  LDG.E.64 R8, desc[UR60][R8.64] ;  /* 0x0000003c08087981 */ /* 0x000f22000c1e1b00 */
[----:B------:R-:W-:-:S05]  /*110d0*/  IMAD.IADD R66, R67, 0x1, R46 ;  /* 0x0000000143427824 */ /* 0x000fca00078e022e */
        /* <DEDUP_REMOVED lines=13> */
[----:B------:R-:W-:Y:S02]  /*111b0*/  PRMT R83, R16, 0x9910, RZ ;  /* 0x0000991010537816 */ /* 0x000fe400000000ff */
[----:B------:R-:W-:-:S02]  /*111c0*/  PRMT R84, R24, 0x9910, RZ ;  /* 0x0000991018547816 */ /* 0x000fc400000000ff */
[C---:B--2---:R-:W-:Y:S02]  /*111d0*/  PRMT R68, R4.reuse, 0x9910, RZ ;  /* 0x0000991004447816 */ /* 0x044fe400000000ff */
[----:B------:R-:W-:Y:S02]  /*111e0*/  PRMT R71, R4, 0xbb32, RZ ;  /* 0x0000bb3204477816 */ /* 0x000fe400000000ff */
[CC--:B------:R-:W-:Y:S02]  /*111f0*/  ISETP.NE.AND P3, PT, R69.reuse, R68.reuse, PT ;  /* 0x000000444500720c */ /* 0x0c0fe40003f65270 */
[CC--:B------:R-:W-:Y:S02]  /*11200*/  ISETP.NE.AND P2, PT, R72.reuse, R71.reuse, PT ;  /* 0x000000474800720c */ /* 0x0c0fe40003f45270 */
[----:B------:R-:W-:Y:S02]  /*11210*/  ISETP.GT.AND P1, PT, R69, R68, PT ;  /* 0x000000444500720c */ /* 0x000fe40003f24270 */
[----:B------:R-:W-:-:S02]  /*11220*/  ISETP.GT.AND P4, PT, R72, R71, PT ;  /* 0x000000474800720c */ /* 0x000fc40003f84270 */
[----:B------:R-:W-:Y:S02]  /*11230*/  PRMT R72, R54, 0x9910, RZ ;  /* 0x0000991036487816 */ /* 0x000fe400000000ff */
[----:B------:R-:W-:Y:S02]  /*11240*/  PRMT R69, R5, 0x9910, RZ ;  /* 0x0000991005457816 */ /* 0x000fe400000000ff */
[----:B------:R-:W-:Y:S02]  /*11250*/  SEL R68, RZ, 0xffffffff, P5 ;  /* 0xffffffffff447807 */ /* 0x000fe40002800000 */
[CC--:B------:R-:W-:Y:S02]  /*11260*/  ISETP.NE.AND P5, PT, R72.reuse, R69.reuse, PT ;  /* 0x000000454800720c */ /* 0x0c0fe40003fa5270 */
[----:B------:R-:W-:Y:S02]  /*11270*/  ISETP.GT.AND P6, PT, R72, R69, PT ;  /* 0x000000454800720c */ /* 0x000fe40003fc4270 */
[----:B------:R-:W-:-:S02]  /*11280*/  @P3 SEL R68, RZ, 0xffffffff, !P1 ;  /* 0xffffffffff443807 */ /* 0x000fc40004800000 */
[----:B------:R-:W-:Y:S02]  /*11290*/  SEL R69, RZ, 0xffffffff, P0 ;  /* 0xffffffffff457807 */ /* 0x000fe40000000000 */
[-C--:B------:R-:W-:Y:S02]  /*112a0*/  ISETP.GE.U32.AND P0, PT, R40, R35.reuse, PT ;  /* 0x000000232800720c */ /* 0x080fe40003f06070 */
[----:B------:R-:W-:Y:S02]  /*112b0*/  LOP3.LUT R68, R68, 0x1, RZ, 0xc0, !PT ;  /* 0x0000000144447812 */ /* 0x000fe400078ec0ff */
[----:B------:R-:W-:Y:S02]  /*112c0*/  @P2 SEL R69, RZ, 0xffffffff, !P4 ;  /* 0xffffffffff452807 */ /* 0x000fe40006000000 */
[----:B------:R-:W-:Y:S02]  /*112d0*/  ISETP.GE.AND.EX P0, PT, R29, RZ, PT, P0 ;  /* 0x000000ff1d00720c */ /* 0x000fe40003f06300 */
[----:B------:R-:W-:-:S02]  /*112e0*/  ISETP.GE.U32.AND P4, PT, R38, R35, PT ;  /* 0x000000232600720c */ /* 0x000fc40003f86070 */
[----:B------:R-:W-:Y:S02]  /*112f0*/  ISETP.NE.U32.AND P2, PT, R68, 0x1, PT ;  /* 0x000000014400780c */ /* 0x000fe40003f45070 */
[----:B------:R-:W-:Y:S02]  /*11300*/  LOP3.LUT R68, R69, 0x1, RZ, 0xc0, !PT ;  /* 0x0000000145447812 */ /* 0x000fe400078ec0ff */
[----:B------:R-:W-:Y:S02]  /*11310*/  SEL R69, RZ, 0xffffffff, P0 ;  /* 0xffffffffff457807 */ /* 0x000fe40000000000 */
[----:B------:R-:W-:Y:S02]  /*11320*/  ISETP.GE.AND.EX P4, PT, R28, RZ, PT, P4 ;  /* 0x000000ff1c00720c */ /* 0x000fe40003f86340 */
[----:B------:R-:W-:Y:S02]  /*11330*/  ISETP.GE.U32.AND P0, PT, R33, R65, PT ;  /* 0x000000412100720c */ /* 0x000fe40003f06070 */
[----:B------:R-:W-:-:S02]  /*11340*/  PRMT R71, R5, 0xbb32, RZ ;  /* 0x0000bb3205477816 */ /* 0x000fc400000000ff */
[----:B------:R-:W-:Y:S02]  /*11350*/  SEL R75, RZ, 0xffffffff, P4 ;  /* 0xffffffffff4b7807 */ /* 0x000fe40002000000 */
[----:B------:R-:W-:Y:S02]  /*11360*/  ISETP.GE.AND.EX P0, PT, R27, RZ, PT, P0 ;  /* 0x000000ff1b00720c */ /* 0x000fe40003f06300 */
[CC--:B------:R-:W-:Y:S02]  /*11370*/  ISETP.NE.AND P3, PT, R74.reuse, R71.reuse, PT ;  /* 0x000000474a00720c */ /* 0x0c0fe40003f65270 */
[----:B------:R-:W-:Y:S02]  /*11380*/  ISETP.GT.AND P1, PT, R74, R71, PT ;  /* 0x000000474a00720c */ /* 0x000fe40003f24270 */
[----:B------:R-:W-:Y:S02]  /*11390*/  ISETP.NE.U32.AND P4, PT, R68, 0x1, PT ;  /* 0x000000014400780c */ /* 0x000fe40003f85070 */
[----:B------:R-:W-:-:S02]  /*113a0*/  PRMT R71, R63, 0x9910, RZ ;  /* 0x000099103f477816 */ /* 0x000fc400000000ff */
[----:B---3--:R-:W-:Y:S02]  /*113b0*/  PRMT R68, R6, 0x9910, RZ ;  /* 0x0000991006447816 */ /* 0x008fe400000000ff */
[----:B------:R-:W-:Y:S02]  /*113c0*/  SEL R78, RZ, 0xffffffff, P0 ;  /* 0xffffffffff4e7807 */ /* 0x000fe40000000000 */
[----:B------:R-:W-:Y:S02]  /*113d0*/  ISETP.GE.U32.AND P0, PT, R32, R65, PT ;  /* 0x000000412000720c */ /* 0x000fe40003f06070 */
[----:B------:R-:W-:Y:S02]  /*113e0*/  @P5 SEL R69, RZ, 0xffffffff, !P6 ;  /* 0xffffffffff455807 */ /* 0x000fe40007000000 */
[----:B------:R-:W-:Y:S02]  /*113f0*/  ISETP.NE.AND P6, PT, R71, R68, PT ;  /* 0x000000444700720c */ /* 0x000fe40003fc5270 */
[----:B------:R-:W-:-:S02]  /*11400*/  ISETP.GE.AND.EX P0, PT, R26, RZ, PT, P0 ;  /* 0x000000ff1a00720c */ /* 0x000fc40003f06300 */
[----:B------:R-:W-:Y:S02]  /*11410*/  PRMT R72, R7, 0x9910, RZ ;  /* 0x0000991007487816 */ /* 0x000fe400000000ff */
[----:B------:R-:W-:Y:S02]  /*11420*/  SEL R77, RZ, 0xffffffff, P0 ;  /* 0xffffffffff4d7807 */ /* 0x000fe40000000000 */
[----:B------:R-:W-:Y:S02]  /*11430*/  @P3 SEL R75, RZ, 0xffffffff, !P1 ;  /* 0xffffffffff4b3807 */ /* 0x000fe40004800000 */
[----:B------:R-:W-:Y:S02]  /*11440*/  ISETP.GE.U32.AND P0, PT, R31, R65, PT ;  /* 0x000000411f00720c */ /* 0x000fe40003f06070 */
[----:B------:R-:W-:Y:S02]  /*11450*/  ISETP.GT.AND P5, PT, R71, R68, PT ;  /* 0x000000444700720c */ /* 0x000fe40003fa4270 */
[----:B------:R-:W-:-:S02]  /*11460*/  ISETP.NE.AND P1, PT, R73, R72, PT ;  /* 0x000000484900720c */ /* 0x000fc40003f25270 */
[----:B------:R-:W-:Y:S02]  /*11470*/  PRMT R71, R56, 0x9910, RZ ;  /* 0x0000991038477816 */ /* 0x000fe400000000ff */
[----:B------:R-:W-:Y:S02]  /*11480*/  PRMT R68, R6, 0xbb32, RZ ;  /* 0x0000bb3206447816 */ /* 0x000fe400000000ff */
[----:B------:R-:W-:Y:S02]  /*11490*/  ISETP.GT.AND P3, PT, R73, R72, PT ;  /* 0x000000484900720c */ /* 0x000fe40003f64270 */
[----:B------:R-:W-:Y:S02]  /*114a0*/  ISETP.GE.AND.EX P0, PT, R55, RZ, PT, P0 ;  /* 0x000000ff3700720c */ /* 0x000fe40003f06300 */
[----:B------:R-:W-:Y:S02]  /*114b0*/  PRMT R73, R62, 0x9910, RZ ;  /* 0x000099103e497816 */ /* 0x000fe400000000ff */
[----:B------:R-:W-:-:S02]  /*114c0*/  PRMT R72, R7, 0xbb32, RZ ;  /* 0x0000bb3207487816 */ /* 0x000fc400000000ff */
[----:B------:R-:W-:Y:S02]  /*114d0*/  @P6 SEL R78, RZ, 0xffffffff, !P5 ;  /* 0xffffffffff4e6807 */ /* 0x000fe40006800000 */
[CC--:B------:R-:W-:Y:S02]  /*114e0*/  ISETP.NE.AND P6, PT, R71.reuse, R68.reuse, PT ;  /* 0x000000444700720c */ /* 0x0c0fe40003fc5270 */
[----:B------:R-:W-:Y:S02]  /*114f0*/  SEL R79, RZ, 0xffffffff, P0 ;  /* 0xffffffffff4f7807 */ /* 0x000fe40000000000 */
[----:B------:R-:W-:Y:S01]  /*11500*/  ISETP.GT.AND P5, PT, R71, R68, PT ;  /* 0x000000444700720c */ /* 0x000fe20003fa4270 */
[----:B------:R-:W-:Y:S01]  /*11510*/  IMAD.MOV.U32 R71, RZ, RZ, R73 ;  /* 0x000000ffff477224 */ /* 0x000fe200078e0049 */
[----:B------:R-:W-:Y:S01]  /*11520*/  ISETP.GE.U32.AND P0, PT, R30, R65, PT ;  /* 0x000000411e00720c */ /* 0x000fe20003f06070 */
[----:B------:R-:W-:Y:S01]  /*11530*/  IMAD.MOV.U32 R68, RZ, RZ, R72 ;  /* 0x000000ffff447224 */ /* 0x000fe200078e0048 */
[----:B------:R-:W-:-:S02]  /*11540*/  @P1 SEL R77, RZ, 0xffffffff, !P3 ;  /* 0xffffffffff4d1807 */ /* 0x000fc40005800000 */
[----:B------:R-:W-:Y:S02]  /*11550*/  ISETP.GE.AND.EX P0, PT, R59, RZ, PT, P0 ;  /* 0x000000ff3b00720c */ /* 0x000fe40003f06300 */
[CC--:B------:R-:W-:Y:S02]  /*11560*/  ISETP.NE.AND P3, PT, R71.reuse, R68.reuse, PT ;  /* 0x000000444700720c */ /* 0x0c0fe40003f65270 */
[----:B------:R-:W-:Y:S02]  /*11570*/  ISETP.GT.AND P1, PT, R71, R68, PT ;  /* 0x000000444700720c */ /* 0x000fe40003f24270 */
[----:B------:R-:W-:Y:S02]  /*11580*/  PRMT R71, R53, 0x9910, RZ ;  /* 0x0000991035477816 */ /* 0x000fe400000000ff */
[----:B----4-:R-:W-:Y:S02]  /*11590*/  PRMT R68, R8, 0x9910, RZ ;  /* 0x0000991008447816 */ /* 0x010fe400000000ff */
[----:B------:R-:W-:-:S02]  /*115a0*/  SEL R80, RZ, 0xffffffff, P0 ;  /* 0xffffffffff507807 */ /* 0x000fc40000000000 */
[----:B------:R-:W-:Y:S02]  /*115b0*/  ISETP.GE.U32.AND P0, PT, R52, R67, PT ;  /* 0x000000433400720c */ /* 0x000fe40003f06070 */
[----:B------:R-:W-:Y:S02]  /*115c0*/  PRMT R72, R61, 0x9910, RZ ;  /* 0x000099103d487816 */ /* 0x000fe400000000ff */
[----:B------:R-:W-:Y:S02]  /*115d0*/  @P6 SEL R79, RZ, 0xffffffff, !P5 ;  /* 0xffffffffff4f6807 */ /* 0x000fe40006800000 */
[-C--:B------:R-:W-:Y:S02]  /*115e0*/  ISETP.NE.AND P5, PT, R71, R68.reuse, PT ;  /* 0x000000444700720c */ /* 0x080fe40003fa5270 */
[----:B------:R-:W-:Y:S02]  /*115f0*/  ISETP.GE.AND.EX P0, PT, R49, RZ, PT, P0 ;  /* 0x000000ff3100720c */ /* 0x000fe40003f06300 */
[----:B------:R-:W-:Y:S01]  /*11600*/  ISETP.GT.AND P6, PT, R71, R68, PT ;  /* 0x000000444700720c */ /* 0x000fe20003fc4270 */
[----:B------:R-:W-:Y:S01]  /*11610*/  IMAD.MOV.U32 R71, RZ, RZ, R72 ;  /* 0x000000ffff477224 */ /* 0x000fe200078e0048 */
[----:B------:R-:W-:-:S02]  /*11620*/  PRMT R68, R8, 0xbb32, RZ ;  /* 0x0000bb3208447816 */ /* 0x000fc400000000ff */
[----:B------:R-:W-:Y:S02]  /*11630*/  SEL R74, RZ, 0xffffffff, P0 ;  /* 0xffffffffff4a7807 */ /* 0x000fe40000000000 */
[----:B------:R-:W-:Y:S02]  /*11640*/  ISETP.GE.U32.AND P0, PT, R47, R67, PT ;  /* 0x000000432f00720c */ /* 0x000fe40003f06070 */
[----:B------:R-:W-:Y:S02]  /*11650*/  @P3 SEL R80, RZ, 0xffffffff, !P1 ;  /* 0xffffffffff503807 */ /* 0x000fe40004800000 */
        /* <DEDUP_REMOVED lines=13> */
[----:B------:R-:W-:Y:S02]  /*11730*/  @P3 SEL R73, RZ, 0xffffffff, !P1 ;  /* 0xffffffffff493807 */ /* 0x000fe40004800000 */
[----:B------:R-:W-:-:S02]  /*11740*/  ISETP.NE.AND P1, PT, R71, R68, PT ;  /* 0x000000444700720c */ /* 0x000fc40003f25270 */
[----:B------:R-:W-:Y:S02]  /*11750*/  ISETP.GT.AND P3, PT, R71, R68, PT ;  /* 0x000000444700720c */ /* 0x000fe40003f64270 */
[----:B------:R-:W-:Y:S02]  /*11760*/  SEL R68, RZ, 0xffffffff, P0 ;  /* 0xffffffffff447807 */ /* 0x000fe40000000000 */
[----:B------:R-:W-:Y:S02]  /*11770*/  ISETP.GE.U32.AND P0, PT, R58, R67, PT ;  /* 0x000000433a00720c */ /* 0x000fe40003f06070 */
[----:B------:R-:W-:Y:S02]  /*11780*/  @P6 SEL R68, RZ, 0xffffffff, !P5 ;  /* 0xffffffffff446807 */ /* 0x000fe40006800000 */
[----:B------:R-:W-:Y:S02]  /*11790*/  ISETP.GE.AND.EX P6, PT, R51, RZ, PT, P0 ;  /* 0x000000ff3300720c */ /* 0x000fe40003fc6300 */
[----:B-----5:R-:W-:-:S02]  /*117a0*/  PRMT R81, R10, 0xbb32, RZ ;  /* 0x0000bb320a517816 */ /* 0x020fc400000000ff */
[-C--:B------:R-:W-:Y:S02]  /*117b0*/  ISETP.GE.U32.AND P5, PT, R12, R66.reuse, PT ;  /* 0x000000420c00720c */ /* 0x080fe40003fa6070 */
[----:B------:R-:W-:Y:S02]  /*117c0*/  ISETP.GE.U32.AND P0, PT, R15, R66, PT ;  /* 0x000000420f00720c */ /* 0x000fe40003f06070 */
[----:B------:R-:W-:Y:S02]  /*117d0*/  SEL R72, RZ, 0xffffffff, P6 ;  /* 0xffffffffff487807 */ /* 0x000fe40003000000 */
[----:B------:R-:W-:Y:S02]  /*117e0*/  PRMT R71, R10, 0x9910, RZ ;  /* 0x000099100a477816 */ /* 0x000fe400000000ff */
[----:B------:R-:W-:Y:S02]  /*117f0*/  LOP3.LUT R69, R69, 0x1, RZ, 0xc0, !PT ;  /* 0x0000000145457812 */ /* 0x000fe400078ec0ff */
[----:B------:R-:W-:-:S02]  /*11800*/  ISETP.NE.AND P6, PT, R82, R81, PT ;  /* 0x000000515200720c */ /* 0x000fc40003fc5270 */
[----:B------:R-:W-:Y:S02]  /*11810*/  ISETP.GE.AND.EX P5, PT, R14, RZ, PT, P5 ;  /* 0x000000ff0e00720c */ /* 0x000fe40003fa6350 */
[----:B------:R-:W-:Y:S02]  /*11820*/  @P1 SEL R72, RZ, 0xffffffff, !P3 ;  /* 0xffffffffff481807 */ /* 0x000fe40005800000 */
[----:B------:R-:W-:Y:S02]  /*11830*/  ISETP.GE.AND.EX P0, PT, R13, RZ, PT, P0 ;  /* 0x000000ff0d00720c */ /* 0x000fe40003f06300 */
[----:B------:R-:W-:Y:S02]  /*11840*/  ISETP.NE.AND P3, PT, R76, R71, PT ;  /* 0x000000474c00720c */ /* 0x000fe40003f65270 */
[----:B------:R-:W-:Y:S02]  /*11850*/  ISETP.NE.U32.AND P1, PT, R69, 0x1, PT ;  /* 0x000000014500780c */ /* 0x000fe40003f25070 */
[----:B------:R-:W-:-:S02]  /*11860*/  SEL R69, RZ, 0xffffffff, P5 ;  /* 0xffffffffff457807 */ /* 0x000fc40002800000 */
[----:B------:R-:W-:Y:S02]  /*11870*/  ISETP.GT.AND P5, PT, R76, R71, PT ;  /* 0x000000474c00720c */ /* 0x000fe40003fa4270 */
[----:B------:R-:W-:Y:S02]  /*11880*/  SEL R71, RZ, 0xffffffff, P0 ;  /* 0xffffffffff477807 */ /* 0x000fe40000000000 */
[----:B------:R-:W-:Y:S01]  /*11890*/  ISETP.GT.AND P0, PT, R82, R81, PT ;  /* 0x000000515200720c */ /* 0x000fe20003f04270 */
[----:B------:R-:W-:Y:S01]  /*118a0*/  IMAD.MOV.U32 R81, RZ, RZ, R83 ;  /* 0x000000ffff517224 */ /* 0x000fe200078e0053 */
[----:B------:R-:W-:Y:S02]  /*118b0*/  PRMT R76, R11, 0x9910, RZ ;  /* 0x000099100b4c7816 */ /* 0x000fe400000000ff */
[----:B------:R-:W-:Y:S02]  /*118c0*/  @P6 SEL R71, RZ, 0xffffffff, !P0 ;  /* 0xffffffffff476807 */ /* 0x000fe40004000000 */
[----:B------:R-:W-:-:S02]  /*118d0*/  ISETP.NE.AND P6, PT, R81, R76, PT ;  /* 0x0000004c5100720c */ /* 0x000fc40003fc5270 */
[----:B------:R-:W-:Y:S02]  /*118e0*/  @P3 SEL R69, RZ, 0xffffffff, !P5 ;  /* 0xffffffffff453807 */ /* 0x000fe40006800000 */
[----:B------:R-:W-:Y:S02]  /*118f0*/  ISETP.GE.U32.AND P3, PT, R21, R66, PT ;  /* 0x000000421500720c */ /* 0x000fe40003f66070 */
[----:B------:R-:W-:Y:S02]  /*11900*/  LOP3.LUT R75, R75, 0x1, RZ, 0xc0, !PT ;  /* 0x000000014b4b7812 */ /* 0x000fe400078ec0ff */
[----:B------:R-:W-:Y:S02]  /*11910*/  ISETP.GE.AND.EX P0, PT, R20, RZ, PT, P3 ;  /* 0x000000ff1400720c */ /* 0x000fe40003f06330 */
[----:B------:R-:W-:Y:S02]  /*11920*/  ISETP.GT.AND P3, PT, R81, R76, PT ;  /* 0x0000004c5100720c */ /* 0x000fe40003f64270 */
[----:B------:R-:W-:-:S02]  /*11930*/  PRMT R83, R11, 0xbb32, RZ ;  /* 0x0000bb320b537816 */ /* 0x000fc400000000ff */
[----:B------:R-:W-:Y:S02]  /*11940*/  ISETP.NE.U32.AND P5, PT, R75, 0x1, PT ;  /* 0x000000014b00780c */ /* 0x000fe40003fa5070 */
[----:B------:R-:W-:Y:S02]  /*11950*/  SEL R75, RZ, 0xffffffff, P0 ;  /* 0xffffffffff4b7807 */ /* 0x000fe40000000000 */
[----:B------:R-:W-:Y:S02]  /*11960*/  @P6 SEL R75, RZ, 0xffffffff, !P3 ;  /* 0xffffffffff4b6807 */ /* 0x000fe40005800000 */
[----:B------:R-:W-:Y:S02]  /*11970*/  ISETP.NE.AND P3, PT, R84, R83, PT ;  /* 0x000000535400720c */ /* 0x000fe40003f65270 */
[----:B------:R-:W-:Y:S02]  /*11980*/  ISETP.GE.U32.AND P0, PT, R39, R66, PT ;  /* 0x000000422700720c */ /* 0x000fe40003f06070 */
[----:B------:R-:W-:-:S02]  /*11990*/  PRMT R76, R4, 0x7632, R76 ;  /* 0x00007632044c7816 */ /* 0x000fc4000000004c */
[----:B------:R-:W-:Y:S02]  /*119a0*/  ISETP.GE.AND.EX P0, PT, R25, RZ, PT, P0 ;  /* 0x000000ff1900720c */ /* 0x000fe40003f06300 */
[----:B------:R-:W-:Y:S02]  /*119b0*/  ISETP.GT.AND P6, PT, R84, R83, PT ;  /* 0x000000535400720c */ /* 0x000fe40003fc4270 */
[----:B------:R-:W-:Y:S02]  /*119c0*/  LOP3.LUT R78, R78, 0x1, RZ, 0xc0, !PT ;  /* 0x000000014e4e7812 */ /* 0x000fe400078ec0ff */
[----:B------:R-:W-:Y:S02]  /*119d0*/  SEL R37, R37, R76, !P4 ;  /* 0x0000004c25257207 */ /* 0x000fe40006000000 */
[-C--:B------:R-:W-:Y:S02]  /*119e0*/  SEL R44, R44, R35.reuse, !P2 ;  /* 0x000000232c2c7207 */ /* 0x080fe40005000000 */
[----:B------:R-:W-:-:S02]  /*119f0*/  SEL R42, R42, R35, !P4 ;  /* 0x000000232a2a7207 */ /* 0x000fc40006000000 */
[-C--:B------:R-:W-:Y:S02]  /*11a00*/  SEL R40, R40, R35.reuse, !P1 ;  /* 0x0000002328287207 */ /* 0x080fe40004800000 */
[----:B------:R-:W-:Y:S01]  /*11a10*/  SEL R38, R38, R35, !P5 ;  /* 0x0000002326267207 */ /* 0x000fe20006800000 */
[----:B------:R-:W-:Y:S01]  /*11a20*/  IMAD.IADD R35, R66, 0x1, R46 ;  /* 0x0000000142237824 */ /* 0x000fe200078e022e */
[----:B------:R-:W-:Y:S02]  /*11a30*/  SEL R76, RZ, 0xffffffff, P0 ;  /* 0xffffffffff4c7807 */ /* 0x000fe40000000000 */
[----:B------:R-:W-:Y:S01]  /*11a40*/  @P3 SEL R76, RZ, 0xffffffff, !P6 ;  /* 0xffffffffff4c3807 */ /* 0x000fe20007000000 */
[----:B------:R-:W-:Y:S01]  /*11a50*/  IMAD R81, R46, 0x3, R35 ;  /* 0x000000032e517824 */ /* 0x000fe200078e0223 */
[----:B------:R-:W-:Y:S02]  /*11a60*/  ISETP.NE.U32.AND P6, PT, R78, 0x1, PT ;  /* 0x000000014e00780c */ /* 0x000fe40003fc5070 */
[----:B------:R-:W-:-:S02]  /*11a70*/  LOP3.LUT R79, R79, 0x1, RZ, 0xc0, !PT ;  /* 0x000000014f4f7812 */ /* 0x000fc400078ec0ff */
[----:B------:R-:W-:Y:S02]  /*11a80*/  LOP3.LUT R80, R80, 0x1, RZ, 0xc0, !PT ;  /* 0x0000000150507812 */ /* 0x000fe400078ec0ff */
[----:B------:R-:W-:Y:S02]  /*11a90*/  LOP3.LUT R78, R77, 0x1, RZ, 0xc0, !PT ;  /* 0x000000014d4e7812 */ /* 0x000fe400078ec0ff */
[----:B------:R-:W-:Y:S02]  /*11aa0*/  SEL R64, R64, R4, !P2 ;  /* 0x0000000440407207 */ /* 0x000fe40005000000 */
[----:B------:R-:W-:Y:S02]  /*11ab0*/  SEL R36, R36, RZ, !P2 ;  /* 0x000000ff24247207 */ /* 0x000fe40005000000 */
[----:B------:R-:W-:Y:S02]  /*11ac0*/  SEL R34, R34, RZ, !P4 ;  /* 0x000000ff22227207 */ /* 0x000fe40006000000 */
[----:B------:R-:W-:-:S02]  /*11ad0*/  ISETP.NE.U32.AND P3, PT, R79, 0x1, PT ;  /* 0x000000014f00780c */ /* 0x000fc40003f65070 */
[----:B------:R-:W-:Y:S02]  /*11ae0*/  ISETP.NE.U32.AND P2, PT, R80, 0x1, PT ;  /* 0x000000015000780c */ /* 0x000fe40003f45070 */
[----:B------:R-:W-:Y:S02]  /*11af0*/  ISETP.NE.U32.AND P4, PT, R78, 0x1, PT ;  /* 0x000000014e00780c */ /* 0x000fe40003f85070 */
[----:B------:R-:W-:Y:S02]  /*11b00*/  PRMT R82, R5, 0x7632, R82 ;  /* 0x0000763205527816 */ /* 0x000fe40000000052 */
[----:B------:R-:W-:Y:S02]  /*11b10*/  LOP3.LUT R72, R72, 0x1, RZ, 0xc0, !PT ;  /* 0x0000000148487812 */ /* 0x000fe400078ec0ff */
[----:B------:R-:W-:Y:S02]  /*11b20*/  ISETP.GE.U32.AND P0, PT, R81, R70, PT ;  /* 0x000000465100720c */ /* 0x000fe40003f06070 */
[----:B------:R-:W-:-:S02]  /*11b30*/  LOP3.LUT R74, R74, 0x1, RZ, 0xc0, !PT ;  /* 0x000000014a4a7812 */ /* 0x000fc400078ec0ff */
[----:B------:R-:W-:Y:S02]  /*11b40*/  LOP3.LUT R73, R73, 0x1, RZ, 0xc0, !PT ;  /* 0x0000000149497812 */ /* 0x000fe400078ec0ff */
[-C--:B------:R-:W-:Y:S02]  /*11b50*/  SEL R33, R33, R65.reuse, !P6 ;  /* 0x0000004121217207 */ /* 0x080fe40007000000 */
[-C--:B------:R-:W-:Y:S02]  /*11b60*/  SEL R32, R32, R65.reuse, !P4 ;  /* 0x0000004120207207 */ /* 0x080fe40006000000 */
[-C--:B------:R-:W-:Y:S02]  /*11b70*/  SEL R31, R31, R65.reuse, !P3 ;  /* 0x000000411f1f7207 */ /* 0x080fe40005800000 */
[----:B------:R-:W-:Y:S02]  /*11b80*/  SEL R30, R30, R65, !P2 ;  /* 0x000000411e1e7207 */ /* 0x000fe40005000000 */
[----:B------:R-:W-:-:S02]  /*11b90*/  SEL R65, R63, R6, !P6 ;  /* 0x000000063f417207 */ /* 0x000fc40007000000 */
[----:B------:R-:W-:Y:S02]  /*11ba0*/  SEL R27, R27, RZ, !P6 ;  /* 0x000000ff1b1b7207 */ /* 0x000fe40007000000 */
[----:B------:R-:W-:Y:S02]  /*11bb0*/  LOP3.LUT R68, R68, 0x1, RZ, 0xc0, !PT ;  /* 0x0000000144447812 */ /* 0x000fe400078ec0ff */
[----:B------:R-:W-:Y:S02]  /*11bc0*/  SEL R43, R43, R82, !P5 ;  /* 0x000000522b2b7207 */ /* 0x000fe40006800000 */
[----:B------:R-:W-:Y:S02]  /*11bd0*/  SEL R54, R54, R5, !P1 ;  /* 0x0000000536367207 */ /* 0x000fe40004800000 */
[----:B------:R-:W-:Y:S02]  /*11be0*/  SEL R29, R29, RZ, !P1 ;  /* 0x000000ff1d1d7207 */ /* 0x000fe40004800000 */
[----:B------:R-:W-:-:S02]  /*11bf0*/  SEL R28, R28, RZ, !P5 ;  /* 0x000000ff1c1c7207 */ /* 0x000fc40006800000 */
[----:B------:R-:W-:Y:S02]  /*11c00*/  ISETP.NE.U32.AND P6, PT, R72, 0x1, PT ;  /* 0x000000014800780c */ /* 0x000fe40003fc5070 */
[----:B------:R-:W-:Y:S02]  /*11c10*/  PRMT R63, R9, 0x7632, R63 ;  /* 0x00007632093f7816 */ /* 0x000fe4000000003f */
[----:B------:R-:W-:Y:S02]  /*11c20*/  ISETP.NE.U32.AND P1, PT, R74, 0x1, PT ;  /* 0x000000014a00780c */ /* 0x000fe40003f25070 */
[----:B------:R-:W-:Y:S02]  /*11c30*/  ISETP.NE.U32.AND P5, PT, R73, 0x1, PT ;  /* 0x000000014900780c */ /* 0x000fe40003fa5070 */
[----:B------:R-:W-:Y:S02]  /*11c40*/  PRMT R72, R8, 0x7632, R72 ;  /* 0x0000763208487816 */ /* 0x000fe40000000048 */
[----:B------:R-:W-:-:S02]  /*11c50*/  PRMT R79, R7, 0x7632, R79 ;  /* 0x00007632074f7816 */ /* 0x000fc4000000004f */
[----:B------:R-:W-:Y:S02]  /*11c60*/  SEL R48, R48, R7, !P4 ;  /* 0x0000000730307207 */ /* 0x000fe40006000000 */
[----:B------:R-:W-:Y:S02]  /*11c70*/  SEL R26, R26, RZ, !P4 ;  /* 0x000000ff1a1a7207 */ /* 0x000fe40006000000 */
[----:B------:R-:W-:Y:S02]  /*11c80*/  LOP3.LUT R76, R76, 0x1, RZ, 0xc0, !PT ;  /* 0x000000014c4c7812 */ /* 0x000fe400078ec0ff */
[----:B------:R-:W-:Y:S02]  /*11c90*/  PRMT R77, R6, 0x7632, R77 ;  /* 0x00007632064d7816 */ /* 0x000fe4000000004d */
[----:B------:R-:W-:Y:S02]  /*11ca0*/  ISETP.NE.U32.AND P4, PT, R68, 0x1, PT ;  /* 0x000000014400780c */ /* 0x000fe40003f85070 */
[----:B------:R-:W-:-:S02]  /*11cb0*/  LOP3.LUT R71, R71, 0x1, RZ, 0xc0, !PT ;  /* 0x0000000147477812 */ /* 0x000fc400078ec0ff */
[----:B------:R-:W-:Y:S02]  /*11cc0*/  SEL R68, R60, R63, !P6 ;  /* 0x0000003f3c447207 */ /* 0x000fe40007000000 */
[----:B------:R-:W-:Y:S02]  /*11cd0*/  LOP3.LUT R69, R69, 0x1, RZ, 0xc0, !PT ;  /* 0x0000000145457812 */ /* 0x000fe400078ec0ff */
[----:B------:R-:W-:Y:S02]  /*11ce0*/  LOP3.LUT R75, R75, 0x1, RZ, 0xc0, !PT ;  /* 0x000000014b4b7812 */ /* 0x000fe400078ec0ff */
[----:B------:R-:W-:Y:S02]  /*11cf0*/  SEL R72, R61, R72, !P5 ;  /* 0x000000483d487207 */ /* 0x000fe40006800000 */
[----:B------:R-:W-:Y:S02]  /*11d00*/  SEL R47, R47, R67, !P5 ;  /* 0x000000432f2f7207 */ /* 0x000fe40006800000 */
[----:B------:R-:W-:-:S02]  /*11d10*/  SEL R60, R53, R8, !P1 ;  /* 0x00000008353c7207 */ /* 0x000fc40004800000 */
[----:B------:R-:W-:Y:S02]  /*11d20*/  SEL R57, R57, RZ, !P5 ;  /* 0x000000ff39397207 */ /* 0x000fe40006800000 */
[----:B------:R-:W-:Y:S02]  /*11d30*/  SEL R62, R62, R79, !P2 ;  /* 0x0000004f3e3e7207 */ /* 0x000fe40005000000 */
[----:B------:R-:W-:Y:S02]  /*11d40*/  SEL R59, R59, RZ, !P2 ;  /* 0x000000ff3b3b7207 */ /* 0x000fe40005000000 */
[----:B------:R-:W-:Y:S02]  /*11d50*/  ISETP.NE.U32.AND P5, PT, R76, 0x1, PT ;  /* 0x000000014c00780c */ /* 0x000fe40003fa5070 */
[----:B------:R-:W-:Y:S02]  /*11d60*/  PRMT R53, R11, 0x7632, R53 ;  /* 0x000076320b357816 */ /* 0x000fe40000000035 */
[----:B------:R-:W-:-:S02]  /*11d70*/  SEL R56, R56, R77, !P3 ;  /* 0x0000004d38387207 */ /* 0x000fc40005800000 */
[----:B------:R-:W-:Y:S02]  /*11d80*/  SEL R52, R52, R67, !P1 ;  /* 0x0000004334347207 */ /* 0x000fe40004800000 */
[----:B------:R-:W-:Y:S02]  /*11d90*/  SEL R55, R55, RZ, !P3 ;  /* 0x000000ff37377207 */ /* 0x000fe40005800000 */
[----:B------:R-:W-:Y:S02]  /*11da0*/  ISETP.NE.U32.AND P2, PT, R71, 0x1, PT ;  /* 0x000000014700780c */ /* 0x000fe40003f45070 */
[----:B------:R-:W-:Y:S02]  /*11db0*/  PRMT R61, R10, 0x7632, R61 ;  /* 0x000076320a3d7816 */ /* 0x000fe4000000003d */
[----:B------:R-:W-:Y:S02]  /*11dc0*/  SEL R49, R49, RZ, !P1 ;  /* 0x000000ff31317207 */ /* 0x000fe40004800000 */
[----:B------:R-:W-:-:S02]  /*11dd0*/  ISETP.NE.U32.AND P3, PT, R69, 0x1, PT ;  /* 0x000000014500780c */ /* 0x000fc40003f65070 */
[----:B------:R-:W-:Y:S02]  /*11de0*/  ISETP.NE.U32.AND P1, PT, R75, 0x1, PT ;  /* 0x000000014b00780c */ /* 0x000fe40003f25070 */
[----:B------:R-:W-:Y:S02]  /*11df0*/  SEL R24, R24, R53, !P5 ;  /* 0x0000003518187207 */ /* 0x000fe40006800000 */
[----:B------:R-:W-:Y:S02]  /*11e00*/  SEL R0, R0, R61, !P2 ;  /* 0x0000003d00007207 */ /* 0x000fe40005000000 */
[----:B------:R-:W-:Y:S02]  /*11e10*/  PRMT R53, R60, 0x7610, R53 ;  /* 0x000076103c357816 */ /* 0x000fe40000000035 */
        /* <DEDUP_REMOVED lines=20> */
.L_x_2797:
[C---:B------:R-:W-:Y:S02]  /*11f60*/  PRMT R75, R9.reuse, 0x7610, R75 ;  /* 0x00007610094b7816 */ /* 0x040fe4000000004b */
[----:B------:R-:W-:Y:S02]  /*11f70*/  PRMT R77, R9, 0x7632, R77 ;  /* 0x00007632094d7816 */ /* 0x000fe4000000004d */
[C---:B------:R-:W-:Y:S02]  /*11f80*/  PRMT R68, R6.reuse, 0x7610, R68 ;  /* 0x0000761006447816 */ /* 0x040fe40000000044 */
[----:B------:R-:W-:Y:S02]  /*11f90*/  PRMT R67, R6, 0x7632, R67 ;  /* 0x0000763206437816 */ /* 0x000fe40000000043 */
[C---:B------:R-:W-:Y:S02]  /*11fa0*/  PRMT R71, R7.reuse, 0x7610, R71 ;  /* 0x0000761007477816 */ /* 0x040fe40000000047 */
[----:B------:R-:W-:-:S02]  /*11fb0*/  PRMT R73, R7, 0x7632, R73 ;  /* 0x0000763207497816 */ /* 0x000fc40000000049 */
[----:B------:R-:W-:Y:S02]  /*11fc0*/  PRMT R9, R11, 0x7610, R9 ;  /* 0x000076100b097816 */ /* 0x000fe40000000009 */
[C---:B------:R-:W-:Y:S02]  /*11fd0*/  PRMT R65, R4.reuse, 0x7610, R65 ;  /* 0x0000761004417816 */ /* 0x040fe40000000041 */
[----:B------:R-:W-:Y:S02]  /*11fe0*/  PRMT R66, R4, 0x7632, R66 ;  /* 0x0000763204427816 */ /* 0x000fe40000000042 */
[C---:B------:R-:W-:Y:S02]  /*11ff0*/  PRMT R69, R5.reuse, 0x7610, R69 ;  /* 0x0000761005457816 */ /* 0x040fe40000000045 */
[----:B------:R-:W-:Y:S02]  /*12000*/  PRMT R72, R5, 0x7632, R72 ;  /* 0x0000763205487816 */ /* 0x000fe40000000048 */
[----:B------:R-:W-:-:S02]  /*12010*/  PRMT R74, R8, 0x7632, R74 ;  /* 0x00007632084a7816 */ /* 0x000fc4000000004a */
[C---:B------:R-:W-:Y:S02]  /*12020*/  PRMT R6, R10.reuse, 0x7610, R6 ;  /* 0x000076100a067816 */ /* 0x040fe40000000006 */
[----:B------:R-:W-:Y:S02]  /*12030*/  PRMT R7, R10, 0x7632, R7 ;  /* 0x000076320a077816 */ /* 0x000fe40000000007 */
[----:B------:R-:W-:-:S07]  /*12040*/  PRMT R11, R11, 0x7632, R11 ;  /* 0x000076320b0b7816 */ /* 0x000fce000000000b */
.L_x_2796:
[----:B------:R-:W-:Y:S05]  /*12050*/  BSYNC B0 ;  /* 0x0000000000007941 */ /* 0x000fea0003800000 */
.L_x_2795:
[----:B------:R-:W-:Y:S01]  /*12060*/  ISETP.GE.U32.AND P1, PT, R35, R70, PT ;  /* 0x000000462300720c */ /* 0x000fe20003f26070 */
[----:B------:R-:W-:-:S12]  /*12070*/  BSSY B0, `(.L_x_2799) ;  /* 0x0000026000007945 */ /* 0x000fd80003800000 */
[----:B------:R-:W-:Y:S05]  /*12080*/  @P1 BRA `(.L_x_2800) ;  /* 0x0000000000901947 */ /* 0x000fea0003800000 */
        /* <DEDUP_REMOVED lines=20> */
[----:B------:R-:W-:Y:S01]  /*121d0*/  IMAD.IADD R5, R79, 0x1, R46 ;  /* 0x000000014f057824 */ /* 0x000fe200078e022e */
[----:B------:R-:W-:-:S04]  /*121e0*/  SHF.R.U32.HI R75, RZ, 0x2, R79 ;  /* 0x00000002ff4b7819 */ /* 0x000fc8000001164f */
[----:B------:R-:W-:-:S13]  /*121f0*/  ISETP.GE.U32.AND P0, PT, R5, R70, PT ;  /* 0x000000460500720c */ /* 0x000fda0003f06070 */
[----:B------:R-:W-:-:S05]  /*12200*/  @!P0 SHF.R.U32.HI R5, RZ, 0x2, R5 ;  /* 0x00000002ff058819 */ /* 0x000fca0000011605 */
        /* <DEDUP_REMOVED lines=12> */
.L_x_2800:
[----:B------:R-:W-:Y:S05]  /*122d0*/  BSYNC B0 ;  /* 0x0000000000007941 */ /* 0x000fea0003800000 */
.L_x_2799:
        /* <DEDUP_REMOVED lines=69> */
[----:B------:R-:W-:Y:S02]  /*12730*/  SEL R4, RZ, 0xffffffff, !P2 ;  /* 0xffffffffff047807 */ /* 0x000fe40005000000 */
[----:B------:R-:W-:Y:S02]  /*12740*/  PRMT R10, R71, 0x9910, RZ ;  /* 0x00009910470a7816 */ /* 0x000fe400000000ff */
[----:B------:R-:W-:Y:S02]  /*12750*/  PRMT R19, R48, 0x9910, RZ ;  /* 0x0000991030137816 */ /* 0x000fe400000000ff */
[----:B------:R-:W-:Y:S02]  /*12760*/  @!P5 SEL R4, RZ, 0xffffffff, P0 ;  /* 0xffffffffff04d807 */ /* 0x000fe40000000000 */
[----:B------:R-:W-:Y:S02]  /*12770*/  ISETP.NE.AND P5, PT, R66, R35, PT ;  /* 0x000000234200720c */ /* 0x000fe40003fa5270 */
[----:B------:R-:W-:-:S02]  /*12780*/  ISETP.GT.AND P6, PT, R19, R10, PT ;  /* 0x0000000a1300720c */ /* 0x000fc40003fc4270 */
[----:B------:R-:W-:Y:S02]  /*12790*/  ISETP.NE.AND P4, PT, R19, R10, PT ;  /* 0x0000000a1300720c */ /* 0x000fe40003f85270 */
[----:B------:R-:W-:Y:S02]  /*127a0*/  SEL R10, RZ, 0xffffffff, !P1 ;  /* 0xffffffffff0a7807 */ /* 0x000fe40004800000 */
[----:B------:R-:W-:Y:S02]  /*127b0*/  ISETP.GE.U32.AND P1, PT, R30, R5, PT ;  /* 0x000000051e00720c */ /* 0x000fe40003f26070 */
[----:B------:R-:W-:Y:S02]  /*127c0*/  SEL R18, RZ, 0xffffffff, !P6 ;  /* 0xffffffffff127807 */ /* 0x000fe40007000000 */
[----:B------:R-:W-:Y:S02]  /*127d0*/  ISETP.GT.AND P6, PT, R66, R35, PT ;  /* 0x000000234200720c */ /* 0x000fe40003fc4270 */
[----:B------:R-:W-:-:S02]  /*127e0*/  ISETP.GE.AND.EX P1, PT, R59, RZ, PT, P1 ;  /* 0x000000ff3b00720c */ /* 0x000fc40003f26310 */
[-C--:B------:R-:W-:Y:S02]  /*127f0*/  ISETP.GE.U32.AND P2, PT, R31, R5.reuse, PT ;  /* 0x000000051f00720c */ /* 0x080fe40003f46070 */
[----:B------:R-:W-:Y:S02]  /*12800*/  SEL R19, RZ, 0xffffffff, !P6 ;  /* 0xffffffffff137807 */ /* 0x000fe40007000000 */
[----:B------:R-:W-:Y:S02]  /*12810*/  @!P5 SEL R19, RZ, 0xffffffff, P1 ;  /* 0xffffffffff13d807 */ /* 0x000fe40000800000 */
[----:B------:R-:W-:Y:S02]  /*12820*/  ISETP.GE.AND.EX P2, PT, R55, RZ, PT, P2 ;  /* 0x000000ff3700720c */ /* 0x000fe40003f46320 */
[----:B------:R-:W-:Y:S02]  /*12830*/  LOP3.LUT R19, R19, 0x1, RZ, 0xc0, !PT ;  /* 0x0000000113137812 */ /* 0x000fe400078ec0ff */
[----:B------:R-:W-:-:S02]  /*12840*/  ISETP.GE.U32.AND P0, PT, R32, R5, PT ;  /* 0x000000052000720c */ /* 0x000fc40003f06070 */
        /* <DEDUP_REMOVED lines=132> */
.L_x_2802:
[----:B------:R-:W-:Y:S05]  /*13090*/  BSYNC B0 ;  /* 0x0000000000007941 */ /* 0x000fea0003800000 */
.L_x_2801:
        /* <DEDUP_REMOVED lines=11> */
[----:B------:R-:W-:-:S02]  /*13150*/  ISETP.GE.AND.EX P0, PT, R36, R27, PT, P0 ;  /* 0x0000001b2400720c */ /* 0x000fc40003f06300 */
[----:B------:R-:W-:Y:S02]  /*13160*/  ISETP.NE.AND P4, PT, R6, R5, PT ;  /* 0x000000050600720c */ /* 0x000fe40003f85270 */
[----:B------:R-:W-:Y:S02]  /*13170*/  PRMT R7, R62, 0x9910, RZ ;  /* 0x000099103e077816 */ /* 0x000fe400000000ff */
[----:B------:R-:W-:Y:S02]  /*13180*/  PRMT R8, R43, 0x9910, RZ ;  /* 0x000099102b087816 */ /* 0x000fe400000000ff */
[----:B------:R-:W-:Y:S02]  /*13190*/  SEL R4, RZ, 0xffffffff, !P2 ;  /* 0xffffffffff047807 */ /* 0x000fe40005000000 */
[----:B------:R-:W-:Y:S02]  /*131a0*/  @!P5 SEL R4, RZ, 0xffffffff, P0 ;  /* 0xffffffffff04d807 */ /* 0x000fe40000000000 */
[----:B------:R-:W-:-:S02]  /*131b0*/  ISETP.GE.U32.AND P0, PT, R40, R32, PT ;  /* 0x000000202800720c */ /* 0x000fc40003f06070 */
[----:B------:R-:W-:Y:S02]  /*131c0*/  ISETP.NE.AND P5, PT, R8, R7, PT ;  /* 0x000000070800720c */ /* 0x000fe40003fa5270 */
[----:B------:R-:W-:Y:S02]  /*131d0*/  ISETP.GT.AND P6, PT, R6, R5, PT ;  /* 0x000000050600720c */ /* 0x000fe40003fc4270 */
[----:B------:R-:W-:Y:S02]  /*131e0*/  ISETP.GE.U32.AND P2, PT, R42, R31, PT ;  /* 0x0000001f2a00720c */ /* 0x000fe40003f46070 */
[----:B------:R-:W-:Y:S02]  /*131f0*/  ISETP.GE.AND.EX P0, PT, R29, R26, PT, P0 ;  /* 0x0000001a1d00720c */ /* 0x000fe40003f06300 */
[----:B------:R-:W-:Y:S02]  /*13200*/  LOP3.LUT R4, R4, 0x1, RZ, 0xc0, !PT ;  /* 0x0000000104047812 */ /* 0x000fe400078ec0ff */
[----:B------:R-:W-:-:S02]  /*13210*/  SEL R5, RZ, 0xffffffff, !P1 ;  /* 0xffffffffff057807 */ /* 0x000fc40004800000 */
[----:B------:R-:W-:Y:S02]  /*13220*/  ISETP.GE.U32.AND P1, PT, R38, R30, PT ;  /* 0x0000001e2600720c */ /* 0x000fe40003f26070 */
[----:B------:R-:W-:Y:S02]  /*13230*/  SEL R6, RZ, 0xffffffff, !P6 ;  /* 0xffffffffff067807 */ /* 0x000fe40007000000 */
[----:B------:R-:W-:Y:S02]  /*13240*/  ISETP.GE.AND.EX P2, PT, R34, R55, PT, P2 ;  /* 0x000000372200720c */ /* 0x000fe40003f46320 */
[----:B------:R-:W-:Y:S02]  /*13250*/  @!P4 SEL R6, RZ, 0xffffffff, P0 ;  /* 0xffffffffff06c807 */ /* 0x000fe40000000000 */
[----:B------:R-:W-:Y:S02]  /*13260*/  ISETP.NE.U32.AND P0, PT, R4, 0x1, PT ;  /* 0x000000010400780c */ /* 0x000fe40003f05070 */
[----:B------:R-:W-:-:S02]  /*13270*/  ISETP.GT.AND P6, PT, R8, R7, PT ;  /* 0x000000070800720c */ /* 0x000fc40003fc4270 */
[----:B------:R-:W-:Y:S02]  /*13280*/  ISETP.GE.AND.EX P1, PT, R28, R59, PT, P1 ;  /* 0x0000003b1c00720c */ /* 0x000fe40003f26310 */
[----:B------:R-:W-:Y:S02]  /*13290*/  @!P3 SEL R5, RZ, 0xffffffff, P2 ;  /* 0xffffffffff05b807 */ /* 0x000fe40001000000 */
[----:B------:R-:W-:Y:S02]  /*132a0*/  SEL R64, R64, R63, !P0 ;  /* 0x0000003f40407207 */ /* 0x000fe40004000000 */
[----:B------:R-:W-:Y:S02]  /*132b0*/  SEL R7, RZ, 0xffffffff, !P6 ;  /* 0xffffffffff077807 */ /* 0x000fe40007000000 */
[----:B------:R-:W-:Y:S02]  /*132c0*/  @!P5 SEL R7, RZ, 0xffffffff, P1 ;  /* 0xffffffffff07d807 */ /* 0x000fe40000800000 */
[----:B------:R-:W-:-:S02]  /*132d0*/  LOP3.LUT R5, R5, 0x1, RZ, 0xc0, !PT ;  /* 0x0000000105057812 */ /* 0x000fc400078ec0ff */
[----:B------:R-:W-:Y:S02]  /*132e0*/  LOP3.LUT R6, R6, 0x1, RZ, 0xc0, !PT ;  /* 0x0000000106067812 */ /* 0x000fe400078ec0ff */
[----:B------:R-:W-:Y:S02]  /*132f0*/  PRMT R9, R53, 0x9910, RZ ;  /* 0x0000991035097816 */ /* 0x000fe400000000ff */
[----:B------:R-:W-:Y:S02]  /*13300*/  PRMT R4, R64, 0x9910, RZ ;  /* 0x0000991040047816 */ /* 0x000fe400000000ff */
[----:B------:R-:W-:Y:S02]  /*13310*/  LOP3.LUT R7, R7, 0x1, RZ, 0xc0, !PT ;  /* 0x0000000107077812 */ /* 0x000fe400078ec0ff */
[----:B------:R-:W-:Y:S02]  /*13320*/  ISETP.NE.U32.AND P1, PT, R5, 0x1, PT ;  /* 0x000000010500780c */ /* 0x000fe40003f25070 */
[----:B------:R-:W-:-:S02]  /*13330*/  ISETP.NE.U32.AND P2, PT, R6, 0x1, PT ;  /* 0x000000010600780c */ /* 0x000fc40003f45070 */
[----:B------:R-:W-:Y:S02]  /*13340*/  ISETP.NE.AND P5, PT, R4, R9, PT ;  /* 0x000000090400720c */ /* 0x000fe40003fa5270 */
[----:B------:R-:W-:Y:S02]  /*13350*/  SEL R19, R44, R33, !P0 ;  /* 0x000000212c137207 */ /* 0x000fe40004000000 */
[----:B------:R-:W-:Y:S02]  /*13360*/  ISETP.NE.U32.AND P3, PT, R7, 0x1, PT ;  /* 0x000000010700780c */ /* 0x000fe40003f65070 */
[----:B------:R-:W-:Y:S02]  /*13370*/  SEL R56, R37, R56, !P1 ;  /* 0x0000003825387207 */ /* 0x000fe40004800000 */
        /* <DEDUP_REMOVED lines=38> */
[----:B------:R-:W-:-:S02]  /*135e0*/  @!P3 SEL R5, RZ, 0xffffffff, P2 ;  /* 0xffffffffff05b807 */ /* 0x000fc40001000000 */
[----:B------:R-:W-:Y:S02]  /*135f0*/  @!P4 SEL R6, RZ, 0xffffffff, P0 ;  /* 0xffffffffff06c807 */ /* 0x000fe40000000000 */
[----:B------:R-:W-:Y:S02]  /*13600*/  ISETP.NE.U32.AND P3, PT, R8, 0x1, PT ;  /* 0x000000010800780c */ /* 0x000fe40003f65070 */
[----:B------:R-:W-:Y:S02]  /*13610*/  LOP3.LUT R4, R4, 0x1, RZ, 0xc0, !PT ;  /* 0x0000000104047812 */ /* 0x000fe400078ec0ff */
[----:B------:R-:W-:Y:S02]  /*13620*/  LOP3.LUT R5, R5, 0x1, RZ, 0xc0, !PT ;  /* 0x0000000105057812 */ /* 0x000fe400078ec0ff */
[----:B------:R-:W-:Y:S02]  /*13630*/  LOP3.LUT R6, R6, 0x1, RZ, 0xc0, !PT ;  /* 0x0000000106067812 */ /* 0x000fe400078ec0ff */
[----:B------:R-:W-:-:S02]  /*13640*/  SEL R43, R43, R60, !P3 ;  /* 0x0000003c2b2b7207 */ /* 0x000fc40005800000 */
[----:B------:R-:W-:Y:S02]  /*13650*/  ISETP.NE.U32.AND P0, PT, R4, 0x1, PT ;  /* 0x000000010400780c */ /* 0x000fe40003f05070 */
[----:B------:R-:W-:Y:S02]  /*13660*/  ISETP.NE.U32.AND P1, PT, R5, 0x1, PT ;  /* 0x000000010500780c */ /* 0x000fe40003f25070 */
[----:B------:R-:W-:Y:S02]  /*13670*/  ISETP.NE.U32.AND P2, PT, R6, 0x1, PT ;  /* 0x000000010600780c */ /* 0x000fe40003f45070 */
[----:B------:R-:W-:Y:S02]  /*13680*/  PRMT R6, R24, 0x9910, RZ ;  /* 0x0000991018067816 */ /* 0x000fe400000000ff */
[----:B------:R-:W-:Y:S02]  /*13690*/  PRMT R5, R43, 0x9910, RZ ;  /* 0x000099102b057816 */ /* 0x000fe400000000ff */
[----:B------:R-:W-:-:S02]  /*136a0*/  SEL R64, R64, R53, !P0 ;  /* 0x0000003540407207 */ /* 0x000fc40004000000 */
[----:B------:R-:W-:Y:S02]  /*136b0*/  ISETP.NE.AND P6, PT, R5, R6, PT ;  /* 0x000000060500720c */ /* 0x000fe40003fc5270 */
[----:B------:R-:W-:Y:S02]  /*136c0*/  SEL R61, R56, R61, !P1 ;  /* 0x0000003d383d7207 */ /* 0x000fe40004800000 */
[----:B------:R-:W-:Y:S02]  /*136d0*/  SEL R11, R7, R50, !P2 ;  /* 0x00000032070b7207 */ /* 0x000fe40005000000 */
[----:B------:R-:W-:Y:S02]  /*136e0*/  SEL R58, R27, R58, !P3 ;  /* 0x0000003a1b3a7207 */ /* 0x000fe40005800000 */
[----:B------:R-:W-:Y:S02]  /*136f0*/  SEL R19, R19, R52, !P0 ;  /* 0x0000003413137207 */ /* 0x000fe40004000000 */
[----:B------:R-:W-:-:S02]  /*13700*/  SEL R49, R36, R49, !P0 ;  /* 0x0000003124317207 */ /* 0x000fc40004000000 */
[----:B------:R-:W-:Y:S02]  /*13710*/  PRMT R7, R3, 0x9910, RZ ;  /* 0x0000991003077816 */ /* 0x000fe400000000ff */
[----:B------:R-:W-:Y:S02]  /*13720*/  PRMT R4, R64, 0x9910, RZ ;  /* 0x0000991040047816 */ /* 0x000fe400000000ff */
[----:B------:R-:W-:Y:S02]  /*13730*/  SEL R18, R18, R47, !P1 ;  /* 0x0000002f12127207 */ /* 0x000fe40004800000 */
[----:B------:R-:W-:Y:S02]  /*13740*/  SEL R26, R34, R57, !P1 ;  /* 0x00000039221a7207 */ /* 0x000fe40004800000 */
[----:B------:R-:W-:Y:S02]  /*13750*/  SEL R8, R28, R51, !P3 ;  /* 0x000000331c087207 */ /* 0x000fe40005800000 */
[----:B------:R-:W-:-:S02]  /*13760*/  ISETP.GT.AND P0, PT, R5, R6, PT ;  /* 0x000000060500720c */ /* 0x000fc40003f04270 */
[----:B------:R-:W-:Y:S02]  /*13770*/  PRMT R28, R0, 0x9910, RZ ;  /* 0x00009910001c7816 */ /* 0x000fe400000000ff */
[----:B------:R-:W-:Y:S02]  /*13780*/  PRMT R5, R61, 0x9910, RZ ;  /* 0x000099103d057816 */ /* 0x000fe400000000ff */
[----:B------:R-:W-:Y:S02]  /*13790*/  PRMT R27, R16, 0x9910, RZ ;  /* 0x00009910101b7816 */ /* 0x000fe400000000ff */
[----:B------:R-:W-:Y:S02]  /*137a0*/  PRMT R6, R11, 0x9910, RZ ;  /* 0x000099100b067816 */ /* 0x000fe400000000ff */
[----:B------:R-:W-:Y:S02]  /*137b0*/  ISETP.GE.U32.AND P1, PT, R58, R39, PT ;  /* 0x000000273a00720c */ /* 0x000fe40003f26070 */
[----:B------:R-:W-:-:S02]  /*137c0*/  SEL R10, R10, R45, !P2 ;  /* 0x0000002d0a0a7207 */ /* 0x000fc40005000000 */
[----:B------:R-:W-:Y:S02]  /*137d0*/  SEL R9, R32, R41, !P2 ;  /* 0x0000002920097207 */ /* 0x000fe40005000000 */
[----:B------:R-:W-:Y:S02]  /*137e0*/  ISETP.GT.AND P2, PT, R4, R7, PT ;  /* 0x000000070400720c */ /* 0x000fe40003f44270 */
[----:B------:R-:W-:Y:S02]  /*137f0*/  ISETP.NE.AND P5, PT, R5, R28, PT ;  /* 0x0000001c0500720c */ /* 0x000fe40003fa5270 */
[----:B------:R-:W-:Y:S02]  /*13800*/  ISETP.GE.AND.EX P1, PT, R8, R25, PT, P1 ;  /* 0x000000190800720c */ /* 0x000fe40003f26310 */
[----:B------:R-:W-:Y:S02]  /*13810*/  ISETP.NE.AND P3, PT, R6, R27, PT ;  /* 0x0000001b0600720c */ /* 0x000fe40003f65270 */
[----:B------:R-:W-:-:S02]  /*13820*/  ISETP.NE.AND P4, PT, R4, R7, PT ;  /* 0x000000070400720c */ /* 0x000fc40003f85270 */
[----:B------:R-:W-:Y:S02]  /*13830*/  SEL R4, RZ, 0xffffffff, !P2 ;  /* 0xffffffffff047807 */ /* 0x000fe40005000000 */
[----:B------:R-:W-:Y:S02]  /*13840*/  ISETP.GT.AND P2, PT, R5, R28, PT ;  /* 0x0000001c0500720c */ /* 0x000fe40003f44270 */
[----:B------:R-:W-:Y:S02]  /*13850*/  SEL R7, RZ, 0xffffffff, !P0 ;  /* 0xffffffffff077807 */ /* 0x000fe40004000000 */
[----:B------:R-:W-:Y:S02]  /*13860*/  @!P6 SEL R7, RZ, 0xffffffff, P1 ;  /* 0xffffffffff07e807 */ /* 0x000fe40000800000 */
[----:B------:R-:W-:Y:S02]  /*13870*/  ISETP.GE.U32.AND P0, PT, R18, R15, PT ;  /* 0x0000000f1200720c */ /* 0x000fe40003f06070 */
[----:B------:R-:W-:-:S02]  /*13880*/  ISETP.GE.U32.AND P1, PT, R10, R21, PT ;  /* 0x000000150a00720c */ /* 0x000fc40003f26070 */
[----:B------:R-:W-:Y:S02]  /*13890*/  SEL R5, RZ, 0xffffffff, !P2 ;  /* 0xffffffffff057807 */ /* 0x000fe40005000000 */
        /* <DEDUP_REMOVED lines=30> */
[----:B------:R-:W-:Y:S02]  /*13a80*/  PRMT R15, R16, 0x7610, R15 ;  /* 0x00007610100f7816 */ /* 0x000fe4000000000f */
[----:B------:R-:W-:-:S07]  /*13a90*/  PRMT R21, R0, 0x7610, R21 ;  /* 0x0000761000157816 */ /* 0x000fce0000000015 */
.L_x_2753:
[----:B------:R-:W-:Y:S05]  /*13aa0*/  BSYNC B6 ;  /* 0x0000000000067941 */ /* 0x000fea0003800000 */
.L_x_2752:
        /* <DEDUP_REMOVED lines=12> */
[----:B------:R0:W-:Y:S01]  /*13b70*/  STS.64 [R33+0x8], R12 ;  /* 0x0000080c21007388 */ /* 0x0001e20000000a00 */
[----:B------:R-:W-:-:S03]  /*13b80*/  ISETP.NE.AND P0, PT, R0, RZ, PT ;  /* 0x000000ff0000720c */ /* 0x000fc60003f05270 */
[----:B------:R0:W-:Y:S04]  /*13b90*/  STS.64 [R33+0x18], R10 ;  /* 0x0000180a21007388 */ /* 0x0001e80000000a00 */
[----:B------:R0:W-:Y:S04]  /*13ba0*/  STS.64 [R33+0x28], R8 ;  /* 0x0000280821007388 */ /* 0x0001e80000000a00 */
[----:B------:R0:W-:Y:S04]  /*13bb0*/  STS.64 [R33+0x38], R6 ;  /* 0x0000380621007388 */ /* 0x0001e80000000a00 */
[----:B------:R0:W-:Y:S04]  /*13bc0*/  STS.U16 [R33], R25 ;  /* 0x0000001921007388 */ /* 0x0001e80000000400 */
[----:B------:R0:W-:Y:S04]  /*13bd0*/  STS.U16 [R33+0x10], R21 ;  /* 0x0000101521007388 */ /* 0x0001e80000000400 */
[----:B------:R0:W-:Y:S04]  /*13be0*/  STS.U16 [R33+0x20], R15 ;  /* 0x0000200f21007388 */ /* 0x0001e80000000400 */
[----:B------:R0:W-:Y:S01]  /*13bf0*/  STS.U16 [R33+0x30], R3 ;  /* 0x0000300321007388 */ /* 0x0001e20000000400 */
[----:B------:R-:W-:Y:S05]  /*13c00*/  @!P0 BRA `(.L_x_2803) ;  /* 0x0000000400608947 */ /* 0x000fea0003800000 */
.L_x_2806:
        /* <DEDUP_REMOVED lines=8> */
[----:B-1----:R-:W-:Y:S05]  /*13c90*/  @P0 BRA `(.L_x_2805) ;  /* 0x0000000400300947 */ /* 0x002fea0003800000 */
[----:B------:R-:W-:Y:S01]  /*13ca0*/  IMAD R0, R5, R36, R17 ;  /* 0x0000002405007224 */ /* 0x000fe200078e0211 */
[----:B------:R-:W-:Y:S02]  /*13cb0*/  PRMT R35, R25, 0x9910, RZ ;  /* 0x0000991019237816 */ /* 0x000fe400000000ff */
[----:B------:R-:W-:Y:S01]  /*13cc0*/  PRMT R37, R21, 0x9910, RZ ;  /* 0x0000991015257816 */ /* 0x000fe200000000ff */
[----:B------:R-:W-:Y:S01]  /*13cd0*/  IMAD R0, R0, 0x40, R31 ;  /* 0x0000004000007824 */ /* 0x000fe200078e021f */
[----:B------:R-:W-:-:S04]  /*13ce0*/  PRMT R39, R15, 0x9910, RZ ;  /* 0x000099100f277816 */ /* 0x000fc800000000ff */
[----:B------:R-:W1:Y:S04]  /*13cf0*/  LDS.U16 R16, [R0+0x10] ;  /* 0x0000100000107984 */ /* 0x000e680000000400 */
[----:B------:R-:W2:Y:S04]  /*13d00*/  LDS.U16 R14, [R0] ;  /* 0x00000000000e7984 */ /* 0x000ea80000000400 */
[----:B------:R-:W3:Y:S04]  /*13d10*/  LDS.U16 R24, [R0+0x20] ;  /* 0x0000200000187984 */ /* 0x000ee80000000400 */
[----:B------:R-:W4:Y:S04]  /*13d20*/  LDS.64 R28, [R0+0x8] ;  /* 0x00000800001c7984 */ /* 0x000f280000000a00 */
[----:B------:R-:W5:Y:S04]  /*13d30*/  LDS.U16 R32, [R0+0x30] ;  /* 0x0000300000207984 */ /* 0x000f680000000400 */
[----:B------:R-:W0:Y:S04]  /*13d40*/  LDS.64 R26, [R0+0x18] ;  /* 0x00001800001a7984 */ /* 0x000e280000000a00 */
[----:B------:R-:W0:Y:S04]  /*13d50*/  LDS.64 R4, [R0+0x28] ;  /* 0x0000280000047984 */ /* 0x000e280000000a00 */
[----:B------:R2:W0:Y:S01]  /*13d60*/  LDS.64 R18, [R0+0x38] ;  /* 0x0000380000127984 */ /* 0x0004220000000a00 */
[----:B-1----:R-:W-:-:S02]  /*13d70*/  PRMT R30, R16, 0x9910, RZ ;  /* 0x00009910101e7816 */ /* 0x002fc400000000ff */
[----:B--2---:R-:W-:-:S03]  /*13d80*/  PRMT R20, R14, 0x9910, RZ ;  /* 0x000099100e147816 */ /* 0x004fc600000000ff */
[----:B------:R-:W-:Y:S01]  /*13d90*/  IMAD.MOV.U32 R0, RZ, RZ, R30 ;  /* 0x000000ffff007224 */ /* 0x000fe200078e001e */
[----:B---3--:R-:W-:Y:S02]  /*13da0*/  PRMT R40, R24, 0x9910, RZ ;  /* 0x0000991018287816 */ /* 0x008fe400000000ff */
[CC--:B------:R-:W-:Y:S02]  /*13db0*/  ISETP.NE.AND P6, PT, R35.reuse, R20.reuse, PT ;  /* 0x000000142300720c */ /* 0x0c0fe40003fc5270 */
[----:B------:R-:W-:Y:S01]  /*13dc0*/  ISETP.GT.AND P1, PT, R35, R20, PT ;  /* 0x000000142300720c */ /* 0x000fe20003f24270 */
[----:B------:R-:W-:Y:S01]  /*13dd0*/  IMAD.MOV.U32 R30, RZ, RZ, R40 ;  /* 0x000000ffff1e7224 */ /* 0x000fe200078e0028 */
[CC--:B------:R-:W-:Y:S02]  /*13de0*/  ISETP.NE.AND P5, PT, R37.reuse, R0.reuse, PT ;  /* 0x000000002500720c */ /* 0x0c0fe40003fa5270 */
[----:B------:R-:W-:Y:S02]  /*13df0*/  ISETP.GT.AND P0, PT, R37, R0, PT ;  /* 0x000000002500720c */ /* 0x000fe40003f04270 */
[----:B------:R-:W-:-:S02]  /*13e00*/  SEL R0, RZ, 0xffffffff, !P1 ;  /* 0xffffffffff007807 */ /* 0x000fc40004800000 */
[----:B----4-:R-:W-:Y:S02]  /*13e10*/  ISETP.GE.U32.AND P1, PT, R12, R28, PT ;  /* 0x0000001c0c00720c */ /* 0x010fe40003f26070 */
[CC--:B------:R-:W-:Y:S02]  /*13e20*/  ISETP.NE.AND P3, PT, R39.reuse, R30.reuse, PT ;  /* 0x0000001e2700720c */ /* 0x0c0fe40003f65270 */
[----:B------:R-:W-:Y:S02]  /*13e30*/  ISETP.GT.AND P4, PT, R39, R30, PT ;  /* 0x0000001e2700720c */ /* 0x000fe40003f84270 */
[----:B------:R-:W-:Y:S02]  /*13e40*/  SEL R20, RZ, 0xffffffff, !P0 ;  /* 0xffffffffff147807 */ /* 0x000fe40004000000 */
[----:B------:R-:W-:Y:S02]  /*13e50*/  ISETP.GE.AND.EX P1, PT, R13, R29, PT, P1 ;  /* 0x0000001d0d00720c */ /* 0x000fe40003f26310 */
[----:B------:R-:W-:-:S02]  /*13e60*/  PRMT R35, R3, 0x9910, RZ ;  /* 0x0000991003237816 */ /* 0x000fc400000000ff */
[----:B-----5:R-:W-:Y:S02]  /*13e70*/  PRMT R30, R32, 0x9910, RZ ;  /* 0x00009910201e7816 */ /* 0x020fe400000000ff */
[----:B0-----:R-:W-:Y:S02]  /*13e80*/  ISETP.GE.U32.AND P0, PT, R10, R26, PT ;  /* 0x0000001a0a00720c */ /* 0x001fe40003f06070 */
[----:B------:R-:W-:Y:S02]  /*13e90*/  @!P6 SEL R0, RZ, 0xffffffff, P1 ;  /* 0xffffffffff00e807 */ /* 0x000fe40000800000 */
[----:B------:R-:W-:Y:S02]  /*13ea0*/  ISETP.GE.AND.EX P0, PT, R11, R27, PT, P0 ;  /* 0x0000001b0b00720c */ /* 0x000fe40003f06300 */
[----:B------:R-:W-:Y:S02]  /*13eb0*/  ISETP.NE.AND P6, PT, R35, R30, PT ;  /* 0x0000001e2300720c */ /* 0x000fe40003fc5270 */
[----:B------:R-:W-:-:S02]  /*13ec0*/  @!P5 SEL R20, RZ, 0xffffffff, P0 ;  /* 0xffffffffff14d807 */ /* 0x000fc40000000000 */
[----:B------:R-:W-:Y:S02]  /*13ed0*/  ISETP.GE.U32.AND P1, PT, R8, R4, PT ;  /* 0x000000040800720c */ /* 0x000fe40003f26070 */
[----:B------:R-:W-:Y:S02]  /*13ee0*/  ISETP.GE.U32.AND P0, PT, R6, R18, PT ;  /* 0x000000120600720c */ /* 0x000fe40003f06070 */
[----:B------:R-:W-:Y:S02]  /*13ef0*/  LOP3.LUT R0, R0, 0x1, RZ, 0xc0, !PT ;  /* 0x0000000100007812 */ /* 0x000fe400078ec0ff */
[----:B------:R-:W-:Y:S02]  /*13f00*/  ISETP.GT.AND P5, PT, R35, R30, PT ;  /* 0x0000001e2300720c */ /* 0x000fe40003fa4270 */
[----:B------:R-:W-:Y:S02]  /*13f10*/  ISETP.GE.AND.EX P1, PT, R9, R5, PT, P1 ;  /* 0x000000050900720c */ /* 0x000fe40003f26310 */
[----:B------:R-:W-:-:S02]  /*13f20*/  ISETP.GE.AND.EX P0, PT, R7, R19, PT, P0 ;  /* 0x000000130700720c */ /* 0x000fc40003f06300 */
[----:B------:R-:W-:Y:S02]  /*13f30*/  SEL R30, RZ, 0xffffffff, !P4 ;  /* 0xffffffffff1e7807 */ /* 0x000fe40006000000 */
[----:B------:R-:W-:Y:S02]  /*13f40*/  ISETP.NE.U32.AND P4, PT, R0, 0x1, PT ;  /* 0x000000010000780c */ /* 0x000fe40003f85070 */
[----:B------:R-:W-:Y:S02]  /*13f50*/  SEL R0, RZ, 0xffffffff, !P5 ;  /* 0xffffffffff007807 */ /* 0x000fe40006800000 */
[----:B------:R-:W-:Y:S02]  /*13f60*/  LOP3.LUT R20, R20, 0x1, RZ, 0xc0, !PT ;  /* 0x0000000114147812 */ /* 0x000fe400078ec0ff */
[----:B------:R-:W-:Y:S02]  /*13f70*/  @!P3 SEL R30, RZ, 0xffffffff, P1 ;  /* 0xffffffffff1eb807 */ /* 0x000fe40000800000 */
[----:B------:R-:W-:-:S02]  /*13f80*/  @!P6 SEL R0, RZ, 0xffffffff, P0 ;  /* 0xffffffffff00e807 */ /* 0x000fc40000000000 */
[----:B------:R-:W-:Y:S02]  /*13f90*/  ISETP.NE.U32.AND P0, PT, R20, 0x1, PT ;  /* 0x000000011400780c */ /* 0x000fe40003f05070 */
[----:B------:R-:W-:Y:S02]  /*13fa0*/  LOP3.LUT R30, R30, 0x1, RZ, 0xc0, !PT ;  /* 0x000000011e1e7812 */ /* 0x000fe400078ec0ff */
[----:B------:R-:W-:Y:S02]  /*13fb0*/  LOP3.LUT R0, R0, 0x1, RZ, 0xc0, !PT ;  /* 0x0000000100007812 */ /* 0x000fe400078ec0ff */
[----:B------:R-:W-:Y:S02]  /*13fc0*/  SEL R10, R10, R26, !P0 ;  /* 0x0000001a0a0a7207 */ /* 0x000fe40004000000 */
[----:B------:R-:W-:Y:S02]  /*13fd0*/  SEL R11, R11, R27, !P0 ;  /* 0x0000001b0b0b7207 */ /* 0x000fe40004000000 */
[----:B------:R-:W-:-:S02]  /*13fe0*/  SEL R16, R21, R16, !P0 ;  /* 0x0000001015107207 */ /* 0x000fc40004000000 */
[----:B------:R-:W-:Y:S01]  /*13ff0*/  ISETP.NE.U32.AND P1, PT, R30, 0x1, PT ;  /* 0x000000011e00780c */ /* 0x000fe20003f25070 */
[----:B------:R1:W-:Y:S01]  /*14000*/  STS.64 [R33+0x18], R10 ;  /* 0x0000180a21007388 */ /* 0x0003e20000000a00 */
[----:B------:R-:W-:Y:S02]  /*14010*/  ISETP.NE.U32.AND P0, PT, R0, 0x1, PT ;  /* 0x000000010000780c */ /* 0x000fe40003f05070 */
[----:B------:R-:W-:Y:S01]  /*14020*/  SEL R12, R12, R28, !P4 ;  /* 0x0000001c0c0c7207 */ /* 0x000fe20006000000 */
[----:B------:R1:W-:Y:S01]  /*14030*/  STS.U16 [R33+0x10], R16 ;  /* 0x0000101021007388 */ /* 0x0003e20000000400 */
[----:B------:R-:W-:Y:S02]  /*14040*/  SEL R13, R13, R29, !P4 ;  /* 0x0000001d0d0d7207 */ /* 0x000fe40006000000 */
[----:B------:R-:W-:Y:S02]  /*14050*/  SEL R14, R25, R14, !P4 ;  /* 0x0000000e190e7207 */ /* 0x000fe40006000000 */
[----:B------:R-:W-:Y:S01]  /*14060*/  SEL R8, R8, R4, !P1 ;  /* 0x0000000408087207 */ /* 0x000fe20004800000 */
[----:B------:R1:W-:Y:S01]  /*14070*/  STS.64 [R33+0x8], R12 ;  /* 0x0000080c21007388 */ /* 0x0003e20000000a00 */
[----:B------:R-:W-:-:S02]  /*14080*/  SEL R9, R9, R5, !P1 ;  /* 0x0000000509097207 */ /* 0x000fc40004800000 */
[----:B------:R-:W-:Y:S01]  /*14090*/  SEL R24, R15, R24, !P1 ;  /* 0x000000180f187207 */ /* 0x000fe20004800000 */
[----:B------:R1:W-:Y:S01]  /*140a0*/  STS.U16 [R33], R14 ;  /* 0x0000000e21007388 */ /* 0x0003e20000000400 */
[----:B------:R-:W-:Y:S02]  /*140b0*/  SEL R6, R6, R18, !P0 ;  /* 0x0000001206067207 */ /* 0x000fe40004000000 */
[----:B------:R-:W-:Y:S01]  /*140c0*/  SEL R7, R7, R19, !P0 ;  /* 0x0000001307077207 */ /* 0x000fe20004000000 */
[----:B------:R1:W-:Y:S01]  /*140d0*/  STS.64 [R33+0x28], R8 ;  /* 0x0000280821007388 */ /* 0x0003e20000000a00 */
[----:B------:R-:W-:Y:S02]  /*140e0*/  SEL R32, R3, R32, !P0 ;  /* 0x0000002003207207 */ /* 0x000fe40004000000 */
[----:B------:R-:W-:Y:S01]  /*140f0*/  PRMT R25, R14, 0x7610, R25 ;  /* 0x000076100e197816 */ /* 0x000fe20000000019 */
[----:B------:R1:W-:Y:S01]  /*14100*/  STS.64 [R33+0x38], R6 ;  /* 0x0000380621007388 */ /* 0x0003e20000000a00 */
[----:B------:R-:W-:-:S02]  /*14110*/  PRMT R21, R16, 0x7610, R21 ;  /* 0x0000761010157816 */ /* 0x000fc40000000015 */
[----:B------:R-:W-:Y:S01]  /*14120*/  PRMT R15, R24, 0x7610, R15 ;  /* 0x00007610180f7816 */ /* 0x000fe2000000000f */
[----:B------:R1:W-:Y:S01]  /*14130*/  STS.U16 [R33+0x20], R24 ;  /* 0x0000201821007388 */ /* 0x0003e20000000400 */
[----:B------:R-:W-:-:S03]  /*14140*/  PRMT R3, R32, 0x7610, R3 ;  /* 0x0000761020037816 */ /* 0x000fc60000000003 */
[----:B------:R1:W-:Y:S04]  /*14150*/  STS.U16 [R33+0x30], R32 ;  /* 0x0000302021007388 */ /* 0x0003e80000000400 */
.L_x_2805:
[----:B------:R-:W-:Y:S05]  /*14160*/  BSYNC B0 ;  /* 0x0000000000007941 */ /* 0x000fea0003800000 */
.L_x_2804:
[----:B------:R-:W-:Y:S01]  /*14170*/  IMAD.MOV.U32 R0, RZ, RZ, R34 ;  /* 0x000000ffff007224 */ /* 0x000fe200078e0022 */
[----:B------:R-:W-:Y:S06]  /*14180*/  @P2 BRA `(.L_x_2806) ;  /* 0xfffffff800a02947 */ /* 0x000fec000383ffff */
.L_x_2803:
[----:B------:R-:W-:Y:S02]  /*14190*/  ULDC UR4, c[0x0][0x240] ;  /* 0x0000900000047ab9 */ /* 0x000fe40000000800 */
[----:B------:R-:W-:-:S13]  /*141a0*/  ISETP.NE.AND P0, PT, RZ, UR4, PT ;  /* 0x00000004ff007c0c */ /* 0x000fda000bf05270 */
[----:B------:R-:W-:Y:S05]  /*141b0*/  @!P0 BRA `(.L_x_2807) ;  /* 0x0000000800d48947 */ /* 0x000fea0003800000 */
[----:B01----:R-:W0:Y:S02]  /*141c0*/  LDC R33, c[0x0][RZ] ;  /* 0x00000000ff217b82 */ /* 0x003e240000000800 */
[----:B0-----:R-:W-:Y:S01]  /*141d0*/  ISETP.GT.AND P0, PT, R33, 0x20, PT ;  /* 0x000000202100780c */ /* 0x001fe20003f04270 */
[----:B------:R-:W-:-:S12]  /*141e0*/  IMAD.MOV.U32 R0, RZ, RZ, R33 ;  /* 0x000000ffff007224 */ /* 0x000fd800078e0021 */
[----:B------:R-:W-:Y:S05]  /*141f0*/  @!P0 BRA `(.L_x_2808) ;  /* 0x0000000400a48947 */ /* 0x000fea0003800000 */
[----:B------:R-:W0:Y:S01]  /*14200*/  S2UR UR5, SR_CgaCtaId ;  /* 0x00000000000579c3 */ /* 0x000e220000008800 */
[----:B------:R-:W-:Y:S01]  /*14210*/  UMOV UR4, 0x400 ;  /* 0x0000040000047882 */ /* 0x000fe20000000000 */
[----:B------:R-:W-:Y:S01]  /*14220*/  IMAD R0, R2, R33, R17 ;  /* 0x0000002102007224 */ /* 0x000fe200078e0211 */
[----:B------:R-:W-:-:S04]  /*14230*/  UIADD3 UR4, UR4, 0x10, URZ ;  /* 0x0000001004047890 */ /* 0x000fc8000fffe03f */
[----:B0-----:R-:W-:-:S06]  /*14240*/  ULEA UR4, UR5, UR4, 0x18 ;  /* 0x0000000405047291 */ /* 0x001fcc000f8ec03f */
[----:B------:R-:W-:Y:S02]  /*14250*/  LEA R31, R0, UR4, 0x6 ;  /* 0x00000004001f7c11 */ /* 0x000fe4000f8e30ff */
[----:B------:R-:W-:-:S03]  /*14260*/  LEA.HI R0, R33, R33, RZ, 0x1 ;  /* 0x0000002121007211 */ /* 0x000fc600078f08ff */
[----:B------:R0:W-:Y:S01]  /*14270*/  STS.64 [R31+0x8], R12 ;  /* 0x0000080c1f007388 */ /* 0x0001e20000000a00 */
[----:B------:R-:W-:Y:S01]  /*14280*/  SHF.R.S32.HI R4, RZ, 0x1, R0 ;  /* 0x00000001ff047819 */ /* 0x000fe20000011400 */
[----:B------:R-:W-:Y:S02]  /*14290*/  IMAD.MOV.U32 R0, RZ, RZ, 0x20 ;  /* 0x00000020ff007424 */ /* 0x000fe400078e00ff */
[----:B------:R0:W-:Y:S01]  /*142a0*/  STS.64 [R31+0x18], R10 ;  /* 0x0000180a1f007388 */ /* 0x0001e20000000a00 */
[----:B------:R-:W-:-:S03]  /*142b0*/  ISETP.GE.AND P0, PT, R4, 0x20, PT ;  /* 0x000000200400780c */ /* 0x000fc60003f06270 */
[----:B------:R0:W-:Y:S04]  /*142c0*/  STS.64 [R31+0x28], R8 ;  /* 0x000028081f007388 */ /* 0x0001e80000000a00 */
[----:B------:R0:W-:Y:S04]  /*142d0*/  STS.64 [R31+0x38], R6 ;  /* 0x000038061f007388 */ /* 0x0001e80000000a00 */
[----:B------:R0:W-:Y:S04]  /*142e0*/  STS.U16 [R31], R25 ;  /* 0x000000191f007388 */ /* 0x0001e80000000400 */
[----:B------:R0:W-:Y:S04]  /*142f0*/  STS.U16 [R31+0x10], R21 ;  /* 0x000010151f007388 */ /* 0x0001e80000000400 */
[----:B------:R0:W-:Y:S04]  /*14300*/  STS.U16 [R31+0x20], R15 ;  /* 0x0000200f1f007388 */ /* 0x0001e80000000400 */
[----:B------:R0:W-:Y:S01]  /*14310*/  STS.U16 [R31+0x30], R3 ;  /* 0x000030031f007388 */ /* 0x0001e20000000400 */
[----:B------:R-:W-:Y:S05]  /*14320*/  @!P0 BRA `(.L_x_2808) ;  /* 0x0000000400588947 */ /* 0x000fea0003800000 */
[----:B------:R-:W-:-:S07]  /*14330*/  IMAD.MOV.U32 R0, RZ, RZ, R4 ;  /* 0x000000ffff007224 */ /* 0x000fce00078e0004 */
.L_x_2811:
[----:B------:R-:W-:Y:S01]  /*14340*/  IMAD.IADD R4, R17, 0x1, R0 ;  /* 0x0000000111047824 */ /* 0x000fe200078e0200 */
[----:B------:R-:W-:Y:S05]  /*14350*/  WARPSYNC.ALL ;  /* 0x0000000000007948 */ /* 0x000fea0003800000 */
[----:B------:R-:W-:Y:S01]  /*14360*/  BAR.SYNC.DEFER_BLOCKING 0x0 ;  /* 0x0000000000007b1d */ /* 0x000fe20000010000 */
[----:B------:R-:W-:-:S04]  /*14370*/  ISETP.GE.U32.AND P0, PT, R4, R33, PT ;  /* 0x000000210400720c */ /* 0x000fc80003f06070 */
[----:B------:R-:W-:Y:S01]  /*14380*/  ISETP.GE.U32.OR P0, PT, R17, R0, P0 ;  /* 0x000000001100720c */ /* 0x000fe20000706470 */
[----:B------:R-:W-:-:S12]  /*14390*/  BSSY B0, `(.L_x_2809) ;  /* 0x000004b000007945 */ /* 0x000fd80003800000 */
[----:B-1----:R-:W-:Y:S05]  /*143a0*/  @P0 BRA `(.L_x_2810) ;  /* 0x0000000400240947 */ /* 0x002fea0003800000 */
[----:B------:R-:W-:Y:S01]  /*143b0*/  IMAD R14, R0, 0x40, R31 ;  /* 0x00000040000e7824 */ /* 0x000fe200078e021f */
[----:B------:R-:W-:Y:S02]  /*143c0*/  PRMT R35, R25, 0x9910, RZ ;  /* 0x0000991019237816 */ /* 0x000fe400000000ff */
[----:B------:R-:W-:Y:S02]  /*143d0*/  PRMT R37, R21, 0x9910, RZ ;  /* 0x0000991015257816 */ /* 0x000fe400000000ff */
[----:B------:R-:W1:Y:S04]  /*143e0*/  LDS.U16 R16, [R14] ;  /* 0x000000000e107984 */ /* 0x000e680000000400 */
[----:B------:R-:W2:Y:S04]  /*143f0*/  LDS.U16 R20, [R14+0x10] ;  /* 0x000010000e147984 */ /* 0x000ea80000000400 */
[----:B------:R-:W3:Y:S04]  /*14400*/  LDS.64 R28, [R14+0x8] ;  /* 0x000008000e1c7984 */ /* 0x000ee80000000a00 */
[----:B------:R-:W4:Y:S04]  /*14410*/  LDS.U16 R30, [R14+0x20] ;  /* 0x000020000e1e7984 */ /* 0x000f280000000400 */
[----:B------:R-:W5:Y:S04]  /*14420*/  LDS.U16 R34, [R14+0x30] ;  /* 0x000030000e227984 */ /* 0x000f680000000400 */
[----:B------:R-:W0:Y:S04]  /*14430*/  LDS.64 R26, [R14+0x18] ;  /* 0x000018000e1a7984 */ /* 0x000e280000000a00 */
[----:B------:R-:W0:Y:S04]  /*14440*/  LDS.64 R18, [R14+0x28] ;  /* 0x000028000e127984 */ /* 0x000e280000000a00 */
[----:B------:R5:W0:Y:S01]  /*14450*/  LDS.64 R4, [R14+0x38] ;  /* 0x000038000e047984 */ /* 0x000a220000000a00 */
[----:B-1----:R-:W-:-:S04]  /*14460*/  PRMT R24, R16, 0x9910, RZ ;  /* 0x0000991010187816 */ /* 0x002fc800000000ff */
[C---:B------:R-:W-:Y:S02]  /*14470*/  ISETP.NE.AND P6, PT, R35.reuse, R24, PT ;  /* 0x000000182300720c */ /* 0x040fe40003fc5270 */
[----:B--2---:R-:W-:Y:S02]  /*14480*/  PRMT R32, R20, 0x9910, RZ ;  /* 0x0000991014207816 */ /* 0x004fe400000000ff */
[----:B---3--:R-:W-:Y:S02]  /*14490*/  ISETP.GE.U32.AND P5, PT, R12, R28, PT ;  /* 0x0000001c0c00720c */ /* 0x008fe40003fa6070 */
[----:B------:R-:W-:Y:S02]  /*144a0*/  ISETP.GT.AND P1, PT, R35, R24, PT ;  /* 0x000000182300720c */ /* 0x000fe40003f24270 */
[CC--:B------:R-:W-:Y:S02]  /*144b0*/  ISETP.NE.AND P3, PT, R37.reuse, R32.reuse, PT ;  /* 0x000000202500720c */ /* 0x0c0fe40003f65270 */
[----:B------:R-:W-:-:S02]  /*144c0*/  ISETP.GT.AND P0, PT, R37, R32, PT ;  /* 0x000000202500720c */ /* 0x000fc40003f04270 */
[----:B------:R-:W-:Y:S02]  /*144d0*/  ISETP.GE.AND.EX P5, PT, R13, R29, PT, P5 ;  /* 0x0000001d0d00720c */ /* 0x000fe40003fa6350 */
[----:B------:R-:W-:Y:S02]  /*144e0*/  PRMT R35, R15, 0x9910, RZ ;  /* 0x000099100f237816 */ /* 0x000fe400000000ff */
[----:B------:R-:W-:Y:S02]  /*144f0*/  PRMT R37, R3, 0x9910, RZ ;  /* 0x0000991003257816 */ /* 0x000fe400000000ff */
[----:B----4-:R-:W-:Y:S02]  /*14500*/  PRMT R24, R30, 0x9910, RZ ;  /* 0x000099101e187816 */ /* 0x010fe400000000ff */
[----:B-----5:R-:W-:Y:S02]  /*14510*/  PRMT R32, R34, 0x9910, RZ ;  /* 0x0000991022207816 */ /* 0x020fe400000000ff */
[----:B------:R-:W-:-:S02]  /*14520*/  SEL R14, RZ, 0xffffffff, !P1 ;  /* 0xffffffffff0e7807 */ /* 0x000fc40004800000 */
[----:B------:R-:W-:Y:S02]  /*14530*/  @!P6 SEL R14, RZ, 0xffffffff, P5 ;  /* 0xffffffffff0ee807 */ /* 0x000fe40002800000 */
[CC--:B------:R-:W-:Y:S02]  /*14540*/  ISETP.NE.AND P4, PT, R35.reuse, R24.reuse, PT ;  /* 0x000000182300720c */ /* 0x0c0fe40003f85270 */
[----:B------:R-:W-:Y:S02]  /*14550*/  ISETP.GT.AND P2, PT, R35, R24, PT ;  /* 0x000000182300720c */ /* 0x000fe40003f44270 */
[----:B0-----:R-:W-:Y:S02]  /*14560*/  ISETP.GE.U32.AND P1, PT, R10, R26, PT ;  /* 0x0000001a0a00720c */ /* 0x001fe40003f26070 */
[CC--:B------:R-:W-:Y:S02]  /*14570*/  ISETP.NE.AND P5, PT, R37.reuse, R32.reuse, PT ;  /* 0x000000202500720c */ /* 0x0c0fe40003fa5270 */
[----:B------:R-:W-:-:S02]  /*14580*/  ISETP.GT.AND P6, PT, R37, R32, PT ;  /* 0x000000202500720c */ /* 0x000fc40003fc4270 */
[----:B------:R-:W-:Y:S02]  /*14590*/  SEL R24, RZ, 0xffffffff, !P0 ;  /* 0xffffffffff187807 */ /* 0x000fe40004000000 */
[----:B------:R-:W-:Y:S02]  /*145a0*/  ISETP.GE.AND.EX P1, PT, R11, R27, PT, P1 ;  /* 0x0000001b0b00720c */ /* 0x000fe40003f26310 */
[----:B------:R-:W-:Y:S02]  /*145b0*/  SEL R32, RZ, 0xffffffff, !P2 ;  /* 0xffffffffff207807 */ /* 0x000fe40005000000 */
[----:B------:R-:W-:Y:S02]  /*145c0*/  ISETP.GE.U32.AND P0, PT, R8, R18, PT ;  /* 0x000000120800720c */ /* 0x000fe40003f06070 */
[----:B------:R-:W-:Y:S02]  /*145d0*/  ISETP.GE.U32.AND P2, PT, R6, R4, PT ;  /* 0x000000040600720c */ /* 0x000fe40003f46070 */
[----:B------:R-:W-:-:S02]  /*145e0*/  LOP3.LUT R14, R14, 0x1, RZ, 0xc0, !PT ;  /* 0x000000010e0e7812 */ /* 0x000fc400078ec0ff */
[----:B------:R-:W-:Y:S02]  /*145f0*/  @!P3 SEL R24, RZ, 0xffffffff, P1 ;  /* 0xffffffffff18b807 */ /* 0x000fe40000800000 */
[----:B------:R-:W-:Y:S02]  /*14600*/  ISETP.GE.AND.EX P0, PT, R9, R19, PT, P0 ;  /* 0x000000130900720c */ /* 0x000fe40003f06300 */
[----:B------:R-:W-:Y:S02]  /*14610*/  ISETP.GE.AND.EX P2, PT, R7, R5, PT, P2 ;  /* 0x000000050700720c */ /* 0x000fe40003f46320 */
[----:B------:R-:W-:Y:S02]  /*14620*/  ISETP.NE.U32.AND P1, PT, R14, 0x1, PT ;  /* 0x000000010e00780c */ /* 0x000fe40003f25070 */
[----:B------:R-:W-:Y:S02]  /*14630*/  SEL R14, RZ, 0xffffffff, !P6 ;  /* 0xffffffffff0e7807 */ /* 0x000fe40007000000 */
[----:B------:R-:W-:-:S02]  /*14640*/  LOP3.LUT R24, R24, 0x1, RZ, 0xc0, !PT ;  /* 0x0000000118187812 */ /* 0x000fc400078ec0ff */
[----:B------:R-:W-:Y:S02]  /*14650*/  @!P4 SEL R32, RZ, 0xffffffff, P0 ;  /* 0xffffffffff20c807 */ /* 0x000fe40000000000 */
[----:B------:R-:W-:Y:S02]  /*14660*/  @!P5 SEL R14, RZ, 0xffffffff, P2 ;  /* 0xffffffffff0ed807 */ /* 0x000fe40001000000 */
[----:B------:R-:W-:Y:S02]  /*14670*/  ISETP.NE.U32.AND P0, PT, R24, 0x1, PT ;  /* 0x000000011800780c */ /* 0x000fe40003f05070 */
[----:B------:R-:W-:Y:S02]  /*14680*/  LOP3.LUT R32, R32, 0x1, RZ, 0xc0, !PT ;  /* 0x0000000120207812 */ /* 0x000fe400078ec0ff */
[----:B------:R-:W-:Y:S02]  /*14690*/  LOP3.LUT R14, R14, 0x1, RZ, 0xc0, !PT ;  /* 0x000000010e0e7812 */ /* 0x000fe400078ec0ff */
[----:B------:R-:W-:-:S02]  /*146a0*/  SEL R12, R12, R28, !P1 ;  /* 0x0000001c0c0c7207 */ /* 0x000fc40004800000 */
[----:B------:R-:W-:Y:S02]  /*146b0*/  SEL R13, R13, R29, !P1 ;  /* 0x0000001d0d0d7207 */ /* 0x000fe40004800000 */
[----:B------:R-:W-:Y:S02]  /*146c0*/  SEL R16, R25, R16, !P1 ;  /* 0x0000001019107207 */ /* 0x000fe40004800000 */
[----:B------:R-:W-:Y:S01]  /*146d0*/  SEL R10, R10, R26, !P0 ;  /* 0x0000001a0a0a7207 */ /* 0x000fe20004000000 */
[----:B------:R1:W-:Y:S01]  /*146e0*/  STS.64 [R31+0x8], R12 ;  /* 0x0000080c1f007388 */ /* 0x0003e20000000a00 */
[----:B------:R-:W-:Y:S02]  /*146f0*/  SEL R11, R11, R27, !P0 ;  /* 0x0000001b0b0b7207 */ /* 0x000fe40004000000 */
[----:B------:R-:W-:Y:S01]  /*14700*/  SEL R20, R21, R20, !P0 ;  /* 0x0000001415147207 */ /* 0x000fe20004000000 */
[----:B------:R1:W-:Y:S01]  /*14710*/  STS.U16 [R31], R16 ;  /* 0x000000101f007388 */ /* 0x0003e20000000400 */
[----:B------:R-:W-:-:S02]  /*14720*/  ISETP.NE.U32.AND P1, PT, R32, 0x1, PT ;  /* 0x000000012000780c */ /* 0x000fc40003f25070 */
[----:B------:R-:W-:Y:S01]  /*14730*/  ISETP.NE.U32.AND P0, PT, R14, 0x1, PT ;  /* 0x000000010e00780c */ /* 0x000fe20003f05070 */
[----:B------:R1:W-:Y:S01]  /*14740*/  STS.64 [R31+0x18], R10 ;  /* 0x0000180a1f007388 */ /* 0x0003e20000000a00 */
[----:B------:R-:W-:Y:S02]  /*14750*/  SEL R8, R8, R18, !P1 ;  /* 0x0000001208087207 */ /* 0x000fe40004800000 */
[----:B------:R-:W-:Y:S01]  /*14760*/  SEL R9, R9, R19, !P1 ;  /* 0x0000001309097207 */ /* 0x000fe20004800000 */
[----:B------:R1:W-:Y:S01]  /*14770*/  STS.U16 [R31+0x10], R20 ;  /* 0x000010141f007388 */ /* 0x0003e20000000400 */
[----:B------:R-:W-:Y:S02]  /*14780*/  SEL R30, R15, R30, !P1 ;  /* 0x0000001e0f1e7207 */ /* 0x000fe40004800000 */
[----:B------:R-:W-:Y:S01]  /*14790*/  SEL R6, R6, R4, !P0 ;  /* 0x0000000406067207 */ /* 0x000fe20004000000 */
[----:B------:R1:W-:Y:S01]  /*147a0*/  STS.64 [R31+0x28], R8 ;  /* 0x000028081f007388 */ /* 0x0003e20000000a00 */
[----:B------:R-:W-:-:S02]  /*147b0*/  SEL R7, R7, R5, !P0 ;  /* 0x0000000507077207 */ /* 0x000fc40004000000 */
[----:B------:R-:W-:Y:S01]  /*147c0*/  SEL R34, R3, R34, !P0 ;  /* 0x0000002203227207 */ /* 0x000fe20004000000 */
[----:B------:R1:W-:Y:S01]  /*147d0*/  STS.U16 [R31+0x20], R30 ;  /* 0x0000201e1f007388 */ /* 0x0003e20000000400 */
[----:B------:R-:W-:Y:S02]  /*147e0*/  PRMT R25, R16, 0x7610, R25 ;  /* 0x0000761010197816 */ /* 0x000fe40000000019 */
[----:B------:R-:W-:Y:S01]  /*147f0*/  PRMT R21, R20, 0x7610, R21 ;  /* 0x0000761014157816 */ /* 0x000fe20000000015 */
[----:B------:R1:W-:Y:S01]  /*14800*/  STS.64 [R31+0x38], R6 ;  /* 0x000038061f007388 */ /* 0x0003e20000000a00 */
[----:B------:R-:W-:Y:S02]  /*14810*/  PRMT R15, R30, 0x7610, R15 ;  /* 0x000076101e0f7816 */ /* 0x000fe4000000000f */
[----:B------:R-:W-:Y:S01]  /*14820*/  PRMT R3, R34, 0x7610, R3 ;  /* 0x0000761022037816 */ /* 0x000fe20000000003 */
[----:B------:R1:W-:Y:S06]  /*14830*/  STS.U16 [R31+0x30], R34 ;  /* 0x000030221f007388 */ /* 0x0003ec0000000400 */
.L_x_2810:
[----:B------:R-:W-:Y:S05]  /*14840*/  BSYNC B0 ;  /* 0x0000000000007941 */ /* 0x000fea0003800000 */
.L_x_2809:
[----:B------:R-:W-:-:S04]  /*14850*/  SHF.R.S32.HI R0, RZ, 0x1, R0 ;  /* 0x00000001ff007819 */ /* 0x000fc80000011400 */
[----:B------:R-:W-:-:S13]  /*14860*/  ISETP.GE.AND P0, PT, R0, 0x20, PT ;  /* 0x000000200000780c */ /* 0x000fda0003f06270 */
[----:B------:R-:W-:Y:S05]  /*14870*/  @P0 BRA `(.L_x_2811) ;  /* 0xfffffff800b00947 */ /* 0x000fea000383ffff */
[----:B------:R-:W-:-:S07]  /*14880*/  IMAD.MOV.U32 R0, RZ, RZ, 0x20 ;  /* 0x00000020ff007424 */ /* 0x000fce00078e00ff */
.L_x_2808:
[----:B------:R-:W-:Y:S01]  /*14890*/  ISETP.GE.AND P0, PT, R0, 0x2, PT ;  /* 0x000000020000780c */ /* 0x000fe20003f06270 */
[----:B------:R-:W-:Y:S05]  /*148a0*/  WARPSYNC.ALL ;  /* 0x0000000000007948 */ /* 0x000fea0003800000 */
[----:B------:R-:W-:Y:S07]  /*148b0*/  BAR.SYNC.DEFER_BLOCKING 0x0 ;  /* 0x0000000000007b1d */ /* 0x000fee0000010000 */
[----:B------:R-:W-:Y:S05]  /*148c0*/  @!P0 BRA `(.L_x_2807) ;  /* 0x0000000400108947 */ /* 0x000fea0003800000 */
[----:B------:R-:W-:-:S07]  /*148d0*/  IMAD.MOV.U32 R5, RZ, RZ, 0x1 ;  /* 0x00000001ff057424 */ /* 0x000fce00078e00ff */
.L_x_2812:
[----:B------:R-:W-:Y:S01]  /*148e0*/  PRMT R4, R25, 0x9910, RZ ;  /* 0x0000991019047816 */ /* 0x000fe200000000ff */
[----:B------:R-:W2:Y:S01]  /*148f0*/  SHFL.DOWN PT, R19, R12, R5, 0x1f ;  /* 0x08001f050c137589 */ /* 0x000ea200000e0000 */
[----:B------:R-:W-:Y:S02]  /*14900*/  PRMT R26, R15, 0x9910, RZ ;  /* 0x000099100f1a7816 */ /* 0x000fe400000000ff */
[----:B------:R-:W-:Y:S01]  /*14910*/  PRMT R18, R21, 0x9910, RZ ;  /* 0x0000991015127816 */ /* 0x000fe200000000ff */
[----:B------:R-:W3:Y:S01]  /*14920*/  SHFL.DOWN PT, R14, R4, R5, 0x1f ;  /* 0x08001f05040e7589 */ /* 0x000ee200000e0000 */
[----:B------:R-:W-:-:S03]  /*14930*/  PRMT R32, R3, 0x9910, RZ ;  /* 0x0000991003207816 */ /* 0x000fc600000000ff */
[----:B-1----:R-:W1:Y:S04]  /*14940*/  SHFL.DOWN PT, R16, R13, R5, 0x1f ;  /* 0x08001f050d107589 */ /* 0x002e6800000e0000 */
[----:B------:R-:W4:Y:S04]  /*14950*/  SHFL.DOWN PT, R28, R26, R5, 0x1f ;  /* 0x08001f051a1c7589 */ /* 0x000f2800000e0000 */
[----:B------:R-:W5:Y:S04]  /*14960*/  SHFL.DOWN PT, R27, R10, R5, 0x1f ;  /* 0x08001f050a1b7589 */ /* 0x000f6800000e0000 */
[----:B------:R-:W5:Y:S04]  /*14970*/  SHFL.DOWN PT, R20, R18, R5, 0x1f ;  /* 0x08001f0512147589 */ /* 0x000f6800000e0000 */
[----:B------:R-:W5:Y:S01]  /*14980*/  SHFL.DOWN PT, R29, R8, R5, 0x1f ;  /* 0x08001f05081d7589 */ /* 0x000f6200000e0000 */
[----:B--2---:R-:W-:-:S03]  /*14990*/  ISETP.GE.U32.AND P4, PT, R12, R19, PT ;  /* 0x000000130c00720c */ /* 0x004fc60003f86070 */
[----:B------:R-:W2:Y:S01]  /*149a0*/  SHFL.DOWN PT, R24, R11, R5, 0x1f ;  /* 0x08001f050b187589 */ /* 0x000ea200000e0000 */
[----:B---3--:R-:W-:-:S03]  /*149b0*/  PRMT R33, R14, 0x9910, RZ ;  /* 0x000099100e217816 */ /* 0x008fc600000000ff */
[----:B------:R-:W3:Y:S01]  /*149c0*/  SHFL.DOWN PT, R34, R32, R5, 0x1f ;  /* 0x08001f0520227589 */ /* 0x000ee200000e0000 */
[-C--:B------:R-:W-:Y:S02]  /*149d0*/  ISETP.NE.AND P5, PT, R4, R33.reuse, PT ;  /* 0x000000210400720c */ /* 0x080fe40003fa5270 */
[----:B-1----:R-:W-:Y:S01]  /*149e0*/  ISETP.GE.AND.EX P4, PT, R13, R16, PT, P4 ;  /* 0x000000100d00720c */ /* 0x002fe20003f86340 */
[----:B------:R-:W1:Y:S01]  /*149f0*/  SHFL.DOWN PT, R30, R9, R5, 0x1f ;  /* 0x08001f05091e7589 */ /* 0x000e6200000e0000 */
[----:B----4-:R-:W-:Y:S02]  /*14a00*/  PRMT R35, R28, 0x9910, RZ ;  /* 0x000099101c237816 */ /* 0x010fe400000000ff */
[----:B------:R-:W-:Y:S01]  /*14a10*/  ISETP.GT.AND P3, PT, R4, R33, PT ;  /* 0x000000210400720c */ /* 0x000fe20003f64270 */
[----:B0-----:R-:W0:Y:S01]  /*14a20*/  SHFL.DOWN PT, R31, R6, R5, 0x1f ;  /* 0x08001f05061f7589 */ /* 0x001e2200000e0000 */
[----:B------:R-:W-:Y:S02]  /*14a30*/  SEL R4, RZ, 0xffffffff, P4 ;  /* 0xffffffffff047807 */ /* 0x000fe40002000000 */
[----:B-----5:R-:W-:Y:S01]  /*14a40*/  ISETP.GE.U32.AND P0, PT, R10, R27, PT ;  /* 0x0000001b0a00720c */ /* 0x020fe20003f06070 */
[----:B------:R4:W5:Y:S01]  /*14a50*/  SHFL.DOWN PT, R36, R7, R5, 0x1f ;  /* 0x08001f0507247589 */ /* 0x00096200000e0000 */
[----:B------:R-:W-:-:S02]  /*14a60*/  ISETP.NE.AND P4, PT, R26, R35, PT ;  /* 0x000000231a00720c */ /* 0x000fc40003f85270 */
[----:B------:R-:W-:Y:S02]  /*14a70*/  PRMT R33, R20, 0x9910, RZ ;  /* 0x0000991014217816 */ /* 0x000fe400000000ff */
[----:B------:R-:W-:Y:S02]  /*14a80*/  ISETP.GE.U32.AND P2, PT, R8, R29, PT ;  /* 0x0000001d0800720c */ /* 0x000fe40003f46070 */
[----:B------:R-:W-:Y:S02]  /*14a90*/  @P5 SEL R4, RZ, 0xffffffff, !P3 ;  /* 0xffffffffff045807 */ /* 0x000fe40005800000 */
[----:B--2---:R-:W-:Y:S01]  /*14aa0*/  ISETP.GE.AND.EX P0, PT, R11, R24, PT, P0 ;  /* 0x000000180b00720c */ /* 0x004fe20003f06300 */
[----:B----4-:R-:W-:Y:S01]  /*14ab0*/  IMAD.SHL.U32 R5, R5, 0x2, RZ ;  /* 0x0000000205057824 */ /* 0x010fe200078e00ff */
[----:B------:R-:W-:Y:S02]  /*14ac0*/  ISETP.NE.AND P6, PT, R18, R33, PT ;  /* 0x000000211200720c */ /* 0x000fe40003fc5270 */
[----:B---3--:R-:W-:-:S02]  /*14ad0*/  PRMT R37, R34, 0x9910, RZ ;  /* 0x0000991022257816 */ /* 0x008fc400000000ff */
[----:B------:R-:W-:Y:S02]  /*14ae0*/  ISETP.GT.AND P5, PT, R18, R33, PT ;  /* 0x000000211200720c */ /* 0x000fe40003fa4270 */
[----:B-1----:R-:W-:Y:S02]  /*14af0*/  ISETP.GE.AND.EX P2, PT, R9, R30, PT, P2 ;  /* 0x0000001e0900720c */ /* 0x002fe40003f46320 */
[----:B------:R-:W-:Y:S02]  /*14b00*/  SEL R18, RZ, 0xffffffff, P0 ;  /* 0xffffffffff127807 */ /* 0x000fe40000000000 */
[----:B------:R-:W-:Y:S02]  /*14b10*/  ISETP.NE.AND P3, PT, R32, R37, PT ;  /* 0x000000252000720c */ /* 0x000fe40003f65270 */
[----:B------:R-:W-:Y:S02]  /*14b20*/  ISETP.GT.AND P0, PT, R26, R35, PT ;  /* 0x000000231a00720c */ /* 0x000fe40003f04270 */
[----:B------:R-:W-:-:S02]  /*14b30*/  LOP3.LUT R4, R4, 0x1, RZ, 0xc0, !PT ;  /* 0x0000000104047812 */ /* 0x000fc400078ec0ff */
[----:B------:R-:W-:Y:S02]  /*14b40*/  SEL R26, RZ, 0xffffffff, P2 ;  /* 0xffffffffff1a7807 */ /* 0x000fe40001000000 */
[----:B0-----:R-:W-:Y:S02]  /*14b50*/  ISETP.GE.U32.AND P1, PT, R6, R31, PT ;  /* 0x0000001f0600720c */ /* 0x001fe40003f26070 */
[----:B------:R-:W-:Y:S02]  /*14b60*/  @P4 SEL R26, RZ, 0xffffffff, !P0 ;  /* 0xffffffffff1a4807 */ /* 0x000fe40004000000 */
[----:B------:R-:W-:Y:S02]  /*14b70*/  ISETP.NE.U32.AND P0, PT, R4, 0x1, PT ;  /* 0x000000010400780c */ /* 0x000fe40003f05070 */
[----:B-----5:R-:W-:Y:S02]  /*14b80*/  ISETP.GE.AND.EX P1, PT, R7, R36, PT, P1 ;  /* 0x000000240700720c */ /* 0x020fe40003f26310 */
[----:B------:R-:W-:-:S02]  /*14b90*/  ISETP.GT.AND P2, PT, R32, R37, PT ;  /* 0x000000252000720c */ /* 0x000fc40003f44270 */
[----:B------:R-:W-:Y:S02]  /*14ba0*/  SEL R12, R12, R19, !P0 ;  /* 0x000000130c0c7207 */ /* 0x000fe40004000000 */
[----:B------:R-:W-:Y:S02]  /*14bb0*/  SEL R13, R13, R16, !P0 ;  /* 0x000000100d0d7207 */ /* 0x000fe40004000000 */
[----:B------:R-:W-:Y:S02]  /*14bc0*/  SEL R25, R25, R14, !P0 ;  /* 0x0000000e19197207 */ /* 0x000fe40004000000 */
[----:B------:R-:W-:Y:S02]  /*14bd0*/  ISETP.GE.AND P0, PT, R5, R0, PT ;  /* 0x000000000500720c */ /* 0x000fe40003f06270 */
[----:B------:R-:W-:Y:S02]  /*14be0*/  SEL R32, RZ, 0xffffffff, P1 ;  /* 0xffffffffff207807 */ /* 0x000fe40000800000 */
[----:B------:R-:W-:-:S02]  /*14bf0*/  @P6 SEL R18, RZ, 0xffffffff, !P5 ;  /* 0xffffffffff126807 */ /* 0x000fc40006800000 */
[----:B------:R-:W-:Y:S02]  /*14c00*/  @P3 SEL R32, RZ, 0xffffffff, !P2 ;  /* 0xffffffffff203807 */ /* 0x000fe40005000000 */
[----:B------:R-:W-:Y:S02]  /*14c10*/  LOP3.LUT R18, R18, 0x1, RZ, 0xc0, !PT ;  /* 0x0000000112127812 */ /* 0x000fe400078ec0ff */
[----:B------:R-:W-:Y:S02]  /*14c20*/  LOP3.LUT R26, R26, 0x1, RZ, 0xc0, !PT ;  /* 0x000000011a1a7812 */ /* 0x000fe400078ec0ff */
[----:B------:R-:W-:Y:S02]  /*14c30*/  LOP3.LUT R32, R32, 0x1, RZ, 0xc0, !PT ;  /* 0x0000000120207812 */ /* 0x000fe400078ec0ff */
[----:B------:R-:W-:Y:S02]  /*14c40*/  ISETP.NE.U32.AND P1, PT, R18, 0x1, PT ;  /* 0x000000011200780c */ /* 0x000fe40003f25070 */
[----:B------:R-:W-:-:S02]  /*14c50*/  ISETP.NE.U32.AND P2, PT, R26, 0x1, PT ;  /* 0x000000011a00780c */ /* 0x000fc40003f45070 */
[----:B------:R-:W-:Y:S02]  /*14c60*/  ISETP.NE.U32.AND P3, PT, R32, 0x1, PT ;  /* 0x000000012000780c */ /* 0x000fe40003f65070 */
        /* <DEDUP_REMOVED lines=8> */
[----:B------:R-:W-:Y:S01]  /*14cf0*/  SEL R3, R3, R34, !P3 ;  /* 0x0000002203037207 */ /* 0x000fe20005800000 */
[----:B------:R-:W-:Y:S06]  /*14d00*/  @!P0 BRA `(.L_x_2812) ;  /* 0xfffffff800f48947 */ /* 0x000fec000383ffff */
.L_x_2807:
[----:B------:R-:W2:Y:S01]  /*14d10*/  LDC R0, c[0x0][0x3fc] ;  /* 0x0000ff00ff007b82 */ /* 0x000ea20000000800 */
[----:B------:R-:W-:Y:S02]  /*14d20*/  IMAD.MOV.U32 R19, RZ, RZ, RZ ;  /* 0x000000ffff137224 */ /* 0x000fe400078e00ff */
[----:B-1----:R-:W-:Y:S01]  /*14d30*/  IMAD.MOV.U32 R24, RZ, RZ, RZ ;  /* 0x000000ffff187224 */ /* 0x002fe200078e00ff */
[----:B--2---:R-:W-:-:S13]  /*14d40*/  ISETP.NE.AND P0, PT, R0, RZ, PT ;  /* 0x000000ff0000720c */ /* 0x004fda0003f05270 */
        /* <DEDUP_REMOVED lines=275> */
.L_x_2813:
        /* <DEDUP_REMOVED lines=275> */
.L_x_2814:
        /* <DEDUP_REMOVED lines=277> */
.L_x_2815:
        /* <DEDUP_REMOVED lines=275> */
.L_x_2816:
        /* <DEDUP_REMOVED lines=11> */
.L_x_2822:
        /* <DEDUP_REMOVED lines=8> */
[----:B0-----:R-:W-:-:S07]  /*19360*/  IMAD.MOV.U32 R33, RZ, RZ, R27 ;  /* 0x000000ffff217224 */ /* 0x001fce00078e001b */
[----:B------:R-:W-:Y:S05]  /*19370*/  CALL.REL.NOINC `($__internal_17_$__cuda_sm20_rem_u64) ;  /* 0x000000a4003c7944 */ /* 0x000fea0003c00000 */
[----:B------:R-:W-:Y:S02]  /*19380*/  IMAD.MOV.U32 R26, RZ, RZ, R4 ;  /* 0x000000ffff1a7224 */ /* 0x000fe400078e0004 */
[----:B------:R-:W-:Y:S01]  /*19390*/  IMAD.MOV.U32 R27, RZ, RZ, R29 ;  /* 0x000000ffff1b7224 */ /* 0x000fe200078e001d */
[----:B------:R-:W-:Y:S06]  /*193a0*/  BRA `(.L_x_2821) ;  /* 0x00000000004c7947 */ /* 0x000fec0003800000 */
.L_x_2820:
        /* <DEDUP_REMOVED lines=19> */
.L_x_2821:
[----:B------:R-:W-:Y:S05]  /*194e0*/  BSYNC B1 ;  /* 0x0000000000017941 */ /* 0x000fea0003800000 */
.L_x_2819:
[----:B------:R-:W-:Y:S01]  /*194f0*/  ISETP.NE.U32.AND P0, PT, R26, RZ, PT ;  /* 0x000000ff1a00720c */ /* 0x000fe20003f05070 */
[----:B------:R-:W-:Y:S02]  /*19500*/  IMAD.MOV.U32 R14, RZ, RZ, R0 ;  /* 0x000000ffff0e7224 */ /* 0x000fe400078e0000 */
[----:B------:R-:W-:Y:S01]  /*19510*/  IMAD.MOV.U32 R20, RZ, RZ, R5 ;  /* 0x000000ffff147224 */ /* 0x000fe200078e0005 */
[----:B------:R-:W-:-:S13]  /*19520*/  ISETP.NE.AND.EX P0, PT, R27, RZ, PT, P0 ;  /* 0x000000ff1b00720c */ /* 0x000fda0003f05300 */
[----:B------:R-:W-:Y:S05]  /*19530*/  @P0 BRA `(.L_x_2822) ;  /* 0xfffffffc00680947 */ /* 0x000fea000383ffff */
[----:B------:R-:W-:Y:S05]  /*19540*/  BSYNC B0 ;  /* 0x0000000000007941 */ /* 0x000fea0003800000 */
.L_x_2818:
[----:B------:R-:W-:Y:S01]  /*19550*/  ISETP.NE.U32.AND P2, PT, R5, RZ, PT ;  /* 0x000000ff0500720c */ /* 0x000fe20003f45070 */
[----:B------:R-:W-:-:S12]  /*19560*/  BSSY B0, `(.L_x_2823) ;  /* 0x000001c000007945 */ /* 0x000fd80003800000 */
[----:B------:R-:W-:Y:S05]  /*19570*/  @!P2 BRA `(.L_x_2824) ;  /* 0x00000000001ca947 */ /* 0x000fea0003800000 */
[----:B------:R-:W-:Y:S01]  /*19580*/  IMAD.MOV.U32 R20, RZ, RZ, 0x10 ;  /* 0x00000010ff147424 */ /* 0x000fe200078e00ff */
[----:B------:R-:W-:Y:S01]  /*19590*/  MOV R4, 0x195c0 ;  /* 0x000195c000047802 */ /* 0x000fe20000000f00 */
[----:B------:R-:W-:-:S07]  /*195a0*/  IMAD.MOV.U32 R34, RZ, RZ, RZ ;  /* 0x000000ffff227224 */ /* 0x000fce00078e00ff */
[----:B0-----:R-:W-:Y:S05]  /*195b0*/  CALL.REL.NOINC `($__internal_16_$__cuda_sm20_div_u64) ;  /* 0x0000009c00947944 */ /* 0x001fea0003c00000 */
[----:B------:R-:W-:Y:S02]  /*195c0*/  IMAD.MOV.U32 R26, RZ, RZ, R14 ;  /* 0x000000ffff1a7224 */ /* 0x000fe400078e000e */
[----:B------:R-:W-:Y:S01]  /*195d0*/  IMAD.MOV.U32 R27, RZ, RZ, R31 ;  /* 0x000000ffff1b7224 */ /* 0x000fe200078e001f */
[----:B------:R-:W-:Y:S06]  /*195e0*/  BRA `(.L_x_2825) ;  /* 0x00000000004c7947 */ /* 0x000fec0003800000 */
.L_x_2824:
        /* <DEDUP_REMOVED lines=19> */
.L_x_2825:
[----:B------:R-:W-:Y:S05]  /*19720*/  BSYNC B0 ;  /* 0x0000000000007941 */ /* 0x000fea0003800000 */
.L_x_2823:
[----:B------:R-:W-:Y:S04]  /*19730*/  BSSY B0, `(.L_x_2826) ;  /* 0x000001c000007945 */ /* 0x000fe80003800000 */
        /* <DEDUP_REMOVED lines=8> */
.L_x_2827:
        /* <DEDUP_REMOVED lines=19> */
.L_x_2828:
[----:B------:R-:W-:Y:S05]  /*198f0*/  BSYNC B0 ;  /* 0x0000000000007941 */ /* 0x000fea0003800000 */
.L_x_2826:
        /* <DEDUP_REMOVED lines=9> */
[----:B0-----:R-:W-:Y:S05]  /*19990*/  CALL.REL.NOINC `($__internal_16_$__cuda_sm20_div_u64) ;  /* 0x00000098009c7944 */ /* 0x001fea0003c00000 */
[----:B------:R-:W-:Y:S02]  /*199a0*/  IMAD.MOV.U32 R4, RZ, RZ, R14 ;  /* 0x000000ffff047224 */ /* 0x000fe400078e000e */
[----:B------:R-:W-:Y:S01]  /*199b0*/  IMAD.MOV.U32 R5, RZ, RZ, R31 ;  /* 0x000000ffff057224 */ /* 0x000fe200078e001f */
[----:B------:R-:W-:Y:S06]  /*199c0*/  BRA `(.L_x_2831) ;  /* 0x0000000000507947 */ /* 0x000fec0003800000 */
.L_x_2830:
        /* <DEDUP_REMOVED lines=20> */
.L_x_2831:
[----:B------:R-:W-:Y:S05]  /*19b10*/  BSYNC B0 ;  /* 0x0000000000007941 */ /* 0x000fea0003800000 */
.L_x_2829:
[----:B------:R-:W-:Y:S02]  /*19b20*/  ULDC.64 UR4, c[0x0][0x610] ;  /* 0x0001840000047ab9 */ /* 0x000fe40000000a00 */
[----:B------:R-:W-:-:S04]  /*19b30*/  IADD3 R4, P0, R4, UR4, RZ ;  /* 0x0000000404047c10 */ /* 0x000fc8000ff1e0ff */
[----:B------:R-:W-:-:S05]  /*19b40*/  IADD3.X R5, R5, UR5, RZ, P0, !PT ;  /* 0x0000000505057c10 */ /* 0x000fca00087fe4ff */
[----:B------:R-:W-:-:S07]  /*19b50*/  IMAD.MOV.U32 R0, RZ, RZ, R5 ;  /* 0x000000ffff007224 */ /* 0x000fce00078e0005 */
.L_x_2817:
[----:B------:R-:W-:Y:S02]  /*19b60*/  ULDC UR4, c[0x0][0x248] ;  /* 0x0000920000047ab9 */ /* 0x000fe40000000800 */
[----:B------:R-:W-:-:S13]  /*19b70*/  ISETP.NE.AND P0, PT, RZ, UR4, PT ;  /* 0x00000004ff007c0c */ /* 0x000fda000bf05270 */
[----:B------:R-:W-:Y:S05]  /*19b80*/  @!P0 BRA `(.L_x_2832) ;  /* 0x0000008000248947 */ /* 0x000fea0003800000 */
[----:B------:R-:W1:Y:S01]  /*19b90*/  LDC R20, c[0x0][0x3fc] ;  /* 0x0000ff00ff147b82 */ /* 0x000e620000000800 */
[----:B------:R-:W2:Y:S01]  /*19ba0*/  S2R R14, SR_CTAID.X ;  /* 0x00000000000e7919 */ /* 0x000ea20000002500 */
[----:B------:R-:W-:Y:S01]  /*19bb0*/  ULDC UR4, c[0x0][0x24c] ;  /* 0x0000930000047ab9 */ /* 0x000fe20000000800 */
[----:B------:R-:W-:Y:S02]  /*19bc0*/  IMAD.MOV.U32 R22, RZ, RZ, RZ ;  /* 0x000000ffff167224 */ /* 0x000fe400078e00ff */
[----:B------:R-:W-:Y:S01]  /*19bd0*/  IMAD R19, R17, UR4, RZ ;  /* 0x0000000411137c24 */ /* 0x000fe2000f8e02ff */
[----:B------:R-:W-:-:S03]  /*19be0*/  ULDC UR4, c[0x0][0x250] ;  /* 0x0000940000047ab9 */ /* 0x000fc60000000800 */
[----:B------:R-:W-:Y:S01]  /*19bf0*/  IMAD R19, R2, UR4, R19 ;  /* 0x0000000402137c24 */ /* 0x000fe2000f8e0213 */
[----:B------:R-:W-:Y:S01]  /*19c00*/  ULDC UR4, c[0x0][0x238] ;  /* 0x00008e0000047ab9 */ /* 0x000fe20000000800 */
[----:B-1----:R-:W-:Y:S02]  /*19c10*/  ISETP.NE.AND P0, PT, R20, RZ, PT ;  /* 0x000000ff1400720c */ /* 0x002fe40003f05270 */
[----:B--2---:R-:W-:Y:S02]  /*19c20*/  IMAD R26, R14, UR4, R19 ;  /* 0x000000040e1a7c24 */ /* 0x004fe4000f8e0213 */
[----:B------:R-:W-:Y:S02]  /*19c30*/  IMAD.MOV.U32 R19, RZ, RZ, RZ ;  /* 0x000000ffff137224 */ /* 0x000fe400078e00ff */
        /* <DEDUP_REMOVED lines=18> */
[----:B0-----:R-:W-:-:S05]  /*19d60*/  SHF.R.U32.HI R31, RZ, UR5, R30 ;  /* 0x00000005ff1f7c19 */ /* 0x001fca000801161e */
        /* <DEDUP_REMOVED lines=256> */
.L_x_2833:
        /* <DEDUP_REMOVED lines=275> */
.L_x_2834:
        /* <DEDUP_REMOVED lines=9> */
[----:B0-----:R-:W-:Y:S01]  /*1bf30*/  SHF.R.U32.HI R31, RZ, UR4, R30 ;  /* 0x00000004ff1f7c19 */ /* 0x001fe2000801161e */
        /* <DEDUP_REMOVED lines=267> */
.L_x_2835:
[----:B------:R-:W-:Y:S05]  /*1cff0*/  @!P0 BRA `(.L_x_2836) ;  /* 0x0000001000488947 */ /* 0x000fea0003800000 */
        /* <DEDUP_REMOVED lines=274> */
.L_x_2836:
[----:B------:R-:W1:Y:S01]  /*1e120*/  LDC R24, c[0x0][0x240] ;  /* 0x00009000ff187b82 */ /* 0x000e620000000800 */
        /* <DEDUP_REMOVED lines=13> */
.L_x_2838:
[----:B------:R-:W-:Y:S05]  /*1e200*/  BSYNC B0 ;  /* 0x0000000000007941 */ /* 0x000fea0003800000 */
.L_x_2837:
[----:B------:R-:W-:Y:S01]  /*1e210*/  PRMT R20, R20, 0x9910, RZ ;  /* 0x0000991014147816 */ /* 0x000fe200000000ff */
[----:B------:R-:W-:Y:S01]  /*1e220*/  BSSY B0, `(.L_x_2839) ;  /* 0x0000014000007945 */ /* 0x000fe20003800000 */
[----:B------:R-:W-:Y:S02]  /*1e230*/  LOP3.LUT P0, RZ, R17, R2, RZ, 0xfc, !PT ;  /* 0x0000000211ff7212 */ /* 0x000fe4000780fcff */
[----:B------:R-:W-:-:S13]  /*1e240*/  ISETP.NE.AND P2, PT, R20, RZ, PT ;  /* 0x000000ff1400720c */ /* 0x000fda0003f45270 */
[----:B------:R-:W-:Y:S05]  /*1e250*/  @!P2 BRA `(.L_x_2840) ;  /* 0x000000000040a947 */ /* 0x000fea0003800000 */
[----:B------:R-:W1:Y:S01]  /*1e260*/  S2UR UR4, SR_CTAID.Y ;  /* 0x00000000000479c3 */ /* 0x000e620000002600 */
[----:B------:R-:W-:-:S07]  /*1e270*/  ISETP.NE.AND P1, PT, R24, RZ, PT ;  /* 0x000000ff1800720c */ /* 0x000fce0003f25270 */
[----:B------:R-:W1:Y:S08]  /*1e280*/  LDC R23, c[0x0][0x10] ;  /* 0x00000400ff177b82 */ /* 0x000e700000000800 */
[----:B------:R-:W2:Y:S01]  /*1e290*/  LDC.64 R26, c[0x0][0x618] ;  /* 0x00018600ff1a7b82 */ /* 0x000ea20000000a00 */
[----:B-1----:R-:W-:Y:S01]  /*1e2a0*/  IMAD R20, R14, R23, UR4 ;  /* 0x000000040e147e24 */ /* 0x002fe2000f8e0217 */
[----:B------:R-:W-:-:S03]  /*1e2b0*/  ULDC UR4, c[0x0][0x0] ;  /* 0x0000000000047ab9 */ /* 0x000fc60000000800 */
[----:B------:R-:W-:-:S04]  /*1e2c0*/  @!P1 IMAD R20, R20, UR4, R17 ;  /* 0x0000000414149c24 */ /* 0x000fc8000f8e0211 */
[----:B--2---:R-:W-:-:S05]  /*1e2d0*/  IMAD.WIDE.U32 R26, R20, 0x40, R26 ;  /* 0x00000040141a7825 */ /* 0x004fca00078e001a */
[----:B------:R1:W-:Y:S04]  /*1e2e0*/  STG.E.64 desc[UR60][R26.64+0x8], R12 ;  /* 0x0000080c1a007986 */ /* 0x0003e8000c101b3c */
[----:B------:R1:W-:Y:S04]  /*1e2f0*/  STG.E.64 desc[UR60][R26.64+0x18], R10 ;  /* 0x0000180a1a007986 */ /* 0x0003e8000c101b3c */
[----:B------:R1:W-:Y:S04]  /*1e300*/  STG.E.64 desc[UR60][R26.64+0x28], R8 ;  /* 0x000028081a007986 */ /* 0x0003e8000c101b3c */
[----:B------:R1:W-:Y:S04]  /*1e310*/  STG.E.64 desc[UR60][R26.64+0x38], R6 ;  /* 0x000038061a007986 */ /* 0x0003e8000c101b3c */
[----:B------:R1:W-:Y:S04]  /*1e320*/  STG.E.U16 desc[UR60][R26.64], R25 ;  /* 0x000000191a007986 */ /* 0x0003e8000c10153c */
[----:B------:R1:W-:Y:S04]  /*1e330*/  STG.E.U16 desc[UR60][R26.64+0x10], R21 ;  /* 0x000010151a007986 */ /* 0x0003e8000c10153c */
[----:B------:R1:W-:Y:S04]  /*1e340*/  STG.E.U16 desc[UR60][R26.64+0x20], R15 ;  /* 0x0000200f1a007986 */ /* 0x0003e8000c10153c */
[----:B------:R1:W-:Y:S02]  /*1e350*/  STG.E.U16 desc[UR60][R26.64+0x30], R3 ;  /* 0x000030031a007986 */ /* 0x0003e4000c10153c */
.L_x_2840:
[----:B------:R-:W-:Y:S05]  /*1e360*/  BSYNC B0 ;  /* 0x0000000000007941 */ /* 0x000fea0003800000 */
.L_x_2839:
        /* <DEDUP_REMOVED lines=14> */
[----:B01----:R-:W0:Y:S01]  /*1e450*/  S2R R3, SR_LANEID ;  /* 0x0000000000037919 */ /* 0x003e220000000000 */
        /* <DEDUP_REMOVED lines=20> */
.L_x_2842:
[----:B------:R-:W-:Y:S05]  /*1e5a0*/  BSYNC B0 ;  /* 0x0000000000007941 */ /* 0x000fea0003800000 */
.L_x_2841:
[----:B------:R-:W3:Y:S08]  /*1e5b0*/  S2UR UR5, SR_CgaCtaId ;  /* 0x00000000000579c3 */ /* 0x000ef00000008800 */
[----:B------:R-:W-:Y:S06]  /*1e5c0*/  BAR.SYNC.DEFER_BLOCKING 0x0 ;  /* 0x0000000000007b1d */ /* 0x000fec0000010000 */
[----:B------:R-:W-:-:S02]  /*1e5d0*/  UMOV UR4, 0x400 ;  /* 0x0000040000047882 */ /* 0x000fc40000000000 */
[----:B---3--:R-:W-:-:S09]  /*1e5e0*/  ULEA UR6, UR5, UR4, 0x18 ;  /* 0x0000000405067291 */ /* 0x008fd2000f8ec03f */
[----:B012---:R-:W0:Y:S02]  /*1e5f0*/  LDS.U8 R3, [UR6] ;  /* 0x00000006ff037984 */ /* 0x007e240008000000 */
        /* <DEDUP_REMOVED lines=48> */
.L_x_2847:
[----:B------:R-:W-:-:S04]  /*1e900*/  IMAD.IADD R35, R37, 0x1, R20 ;  /* 0x0000000125237824 */ /* 0x000fc800078e0214 */
[----:B-1----:R-:W-:-:S05]  /*1e910*/  IMAD.WIDE.U32 R34, R35, 0x40, R24 ;  /* 0x0000004023227825 */ /* 0x002fca00078e0018 */
[----:B------:R-:W2:Y:S04]  /*1e920*/  LDG.E.U16 R36, desc[UR60][R34.64+0x10] ;  /* 0x0000103c22247981 */ /* 0x000ea8000c1e1500 */
[----:B------:R-:W3:Y:S04]  /*1e930*/  LDG.E.U16 R14, desc[UR60][R34.64] ;  /* 0x0000003c220e7981 */ /* 0x000ee8000c1e1500 */
[----:B------:R-:W4:Y:S04]  /*1e940*/  LDG.E.U16 R38, desc[UR60][R34.64+0x20] ;  /* 0x0000203c22267981 */ /* 0x000f28000c1e1500 */
[----:B------:R-:W5:Y:S04]  /*1e950*/  LDG.E.64 R30, desc[UR60][R34.64+0x18] ;  /* 0x0000183c221e7981 */ /* 0x000f68000c1e1b00 */
[----:B------:R-:W5:Y:S04]  /*1e960*/  LDG.E.64 R32, desc[UR60][R34.64+0x8] ;  /* 0x0000083c22207981 */ /* 0x000f68000c1e1b00 */
[----:B------:R-:W5:Y:S04]  /*1e970*/  LDG.E.64 R26, desc[UR60][R34.64+0x28] ;  /* 0x0000283c221a7981 */ /* 0x000f68000c1e1b00 */
[----:B------:R-:W5:Y:S04]  /*1e980*/  LDG.E.U16 R42, desc[UR60][R34.64+0x30] ;  /* 0x0000303c222a7981 */ /* 0x000f68000c1e1500 */
[----:B------:R0:W5:Y:S01]  /*1e990*/  LDG.E.64 R28, desc[UR60][R34.64+0x38] ;  /* 0x0000383c221c7981 */ /* 0x000162000c1e1b00 */
[----:B------:R-:W-:-:S02]  /*1e9a0*/  PRMT R44, R21, 0x9910, RZ ;  /* 0x00009910152c7816 */ /* 0x000fc400000000ff */
[----:B------:R-:W-:Y:S02]  /*1e9b0*/  PRMT R41, R23, 0x9910, RZ ;  /* 0x0000991017297816 */ /* 0x000fe400000000ff */
[----:B0-----:R-:W-:Y:S01]  /*1e9c0*/  PRMT R34, R3, 0x9910, RZ ;  /* 0x0000991003227816 */ /* 0x001fe200000000ff */
[----:B------:R-:W-:Y:S01]  /*1e9d0*/  IMAD.IADD R20, R39, 0x1, R20 ;  /* 0x0000000127147824 */ /* 0x000fe200078e0214 */
[----:B--2---:R-:W-:Y:S02]  /*1e9e0*/  PRMT R43, R36, 0x9910, RZ ;  /* 0x00009910242b7816 */ /* 0x004fe400000000ff */
[----:B---3--:R-:W-:Y:S02]  /*1e9f0*/  PRMT R40, R14, 0x9910, RZ ;  /* 0x000099100e287816 */ /* 0x008fe400000000ff */
[----:B------:R-:W-:Y:S02]  /*1ea00*/  ISETP.NE.AND P6, PT, R44, R43, PT ;  /* 0x0000002b2c00720c */ /* 0x000fe40003fc5270 */
[----:B------:R-:W-:-:S02]  /*1ea10*/  ISETP.NE.AND P3, PT, R41, R40, PT ;  /* 0x000000282900720c */ /* 0x000fc40003f65270 */
[----:B------:R-:W-:Y:S02]  /*1ea20*/  ISETP.GT.AND P5, PT, R41, R40, PT ;  /* 0x000000282900720c */ /* 0x000fe40003fa4270 */
[----:B------:R-:W-:Y:S02]  /*1ea30*/  PRMT R41, R15, 0x9910, RZ ;  /* 0x000099100f297816 */ /* 0x000fe400000000ff */
[----:B----4-:R-:W-:Y:S02]  /*1ea40*/  PRMT R40, R38, 0x9910, RZ ;  /* 0x0000991026287816 */ /* 0x010fe400000000ff */
[----:B-----5:R-:W-:Y:S02]  /*1ea50*/  ISETP.GE.U32.AND P0, PT, R8, R30, PT ;  /* 0x0000001e0800720c */ /* 0x020fe40003f06070 */
[----:B------:R-:W-:Y:S01]  /*1ea60*/  ISETP.GT.AND P4, PT, R44, R43, PT ;  /* 0x0000002b2c00720c */ /* 0x000fe20003f84270 */
[----:B------:R-:W-:Y:S01]  /*1ea70*/  IMAD.MOV.U32 R44, RZ, RZ, R34 ;  /* 0x000000ffff2c7224 */ /* 0x000fe200078e0022 */
[----:B------:R-:W-:-:S02]  /*1ea80*/  SEL R34, RZ, 0xffffffff, !P5 ;  /* 0xffffffffff227807 */ /* 0x000fc40006800000 */
[----:B------:R-:W-:Y:S02]  /*1ea90*/  ISETP.NE.AND P5, PT, R41, R40, PT ;  /* 0x000000282900720c */ /* 0x000fe40003fa5270 */
[----:B------:R-:W-:Y:S02]  /*1eaa0*/  ISETP.GE.AND.EX P0, PT, R9, R31, PT, P0 ;  /* 0x0000001f0900720c */ /* 0x000fe40003f06300 */
[----:B------:R-:W-:Y:S02]  /*1eab0*/  ISETP.GE.U32.AND P1, PT, R6, R32, PT ;  /* 0x000000200600720c */ /* 0x000fe40003f26070 */
[----:B------:R-:W-:Y:S02]  /*1eac0*/  SEL R35, RZ, 0xffffffff, !P4 ;  /* 0xffffffffff237807 */ /* 0x000fe40006000000 */
[----:B------:R-:W-:Y:S02]  /*1ead0*/  @!P6 SEL R35, RZ, 0xffffffff, P0 ;  /* 0xffffffffff23e807 */ /* 0x000fe40000000000 */
[----:B------:R-:W-:-:S02]  /*1eae0*/  ISETP.GE.U32.AND P6, PT, R10, R26, PT ;  /* 0x0000001a0a00720c */ /* 0x000fc40003fc6070 */
[----:B------:R-:W-:Y:S02]  /*1eaf0*/  ISETP.GE.AND.EX P1, PT, R7, R33, PT, P1 ;  /* 0x000000210700720c */ /* 0x000fe40003f26310 */
[----:B------:R-:W-:Y:S02]  /*1eb00*/  ISETP.GT.AND P4, PT, R41, R40, PT ;  /* 0x000000282900720c */ /* 0x000fe40003f84270 */
[----:B------:R-:W-:Y:S02]  /*1eb10*/  ISETP.GE.AND.EX P6, PT, R11, R27, PT, P6 ;  /* 0x0000001b0b00720c */ /* 0x000fe40003fc6360 */
[----:B------:R-:W-:Y:S02]  /*1eb20*/  @!P3 SEL R34, RZ, 0xffffffff, P1 ;  /* 0xffffffffff22b807 */ /* 0x000fe40000800000 */
[----:B------:R-:W-:Y:S02]  /*1eb30*/  PRMT R43, R42, 0x9910, RZ ;  /* 0x000099102a2b7816 */ /* 0x000fe400000000ff */
[----:B------:R-:W-:-:S02]  /*1eb40*/  SEL R40, RZ, 0xffffffff, !P4 ;  /* 0xffffffffff287807 */ /* 0x000fc40006000000 */
[----:B------:R-:W-:Y:S02]  /*1eb50*/  @!P5 SEL R40, RZ, 0xffffffff, P6 ;  /* 0xffffffffff28d807 */ /* 0x000fe40003000000 */
[----:B------:R-:W-:Y:S02]  /*1eb60*/  LOP3.LUT R34, R34, 0x1, RZ, 0xc0, !PT ;  /* 0x0000000122227812 */ /* 0x000fe400078ec0ff */
[CC--:B------:R-:W-:Y:S02]  /*1eb70*/  ISETP.NE.AND P3, PT, R44.reuse, R43.reuse, PT ;  /* 0x0000002b2c00720c */ /* 0x0c0fe40003f65270 */
[----:B------:R-:W-:Y:S02]  /*1eb80*/  ISETP.GT.AND P1, PT, R44, R43, PT ;  /* 0x0000002b2c00720c */ /* 0x000fe40003f24270 */
[----:B------:R-:W-:Y:S02]  /*1eb90*/  LOP3.LUT R40, R40, 0x1, RZ, 0xc0, !PT ;  /* 0x0000000128287812 */ /* 0x000fe400078ec0ff */
[----:B------:R-:W-:-:S02]  /*1eba0*/  ISETP.NE.U32.AND P4, PT, R34, 0x1, PT ;  /* 0x000000012200780c */ /* 0x000fc40003f85070 */
[----:B------:R-:W-:Y:S02]  /*1ebb0*/  SEL R34, RZ, 0xffffffff, !P1 ;  /* 0xffffffffff227807 */ /* 0x000fe40004800000 */
[----:B------:R-:W-:Y:S02]  /*1ebc0*/  ISETP.GE.U32.AND P0, PT, R12, R28, PT ;  /* 0x0000001c0c00720c */ /* 0x000fe40003f06070 */
[----:B------:R-:W-:Y:S02]  /*1ebd0*/  ISETP.NE.U32.AND P1, PT, R40, 0x1, PT ;  /* 0x000000012800780c */ /* 0x000fe40003f25070 */
[----:B------:R-:W-:Y:S02]  /*1ebe0*/  ISETP.GE.AND.EX P0, PT, R13, R29, PT, P0 ;  /* 0x0000001d0d00720c */ /* 0x000fe40003f06300 */
[----:B------:R-:W-:Y:S02]  /*1ebf0*/  SEL R10, R10, R26, !P1 ;  /* 0x0000001a0a0a7207 */ /* 0x000fe40004800000 */
[----:B------:R-:W-:-:S02]  /*1ec00*/  SEL R11, R11, R27, !P1 ;  /* 0x0000001b0b0b7207 */ /* 0x000fc40004800000 */
[----:B------:R-:W-:Y:S02]  /*1ec10*/  SEL R15, R15, R38, !P1 ;  /* 0x000000260f0f7207 */ /* 0x000fe40004800000 */
[----:B------:R-:W-:Y:S02]  /*1ec20*/  ISETP.GE.U32.AND P1, PT, R20, UR8, PT ;  /* 0x0000000814007c0c */ /* 0x000fe4000bf26070 */
[----:B------:R-:W-:Y:S02]  /*1ec30*/  LOP3.LUT R35, R35, 0x1, RZ, 0xc0, !PT ;  /* 0x0000000123237812 */ /* 0x000fe400078ec0ff */
[----:B------:R-:W-:Y:S02]  /*1ec40*/  @!P3 SEL R34, RZ, 0xffffffff, P0 ;  /* 0xffffffffff22b807 */ /* 0x000fe40000000000 */
[----:B------:R-:W-:Y:S02]  /*1ec50*/  ISETP.NE.U32.AND P0, PT, R35, 0x1, PT ;  /* 0x000000012300780c */ /* 0x000fe40003f05070 */
[----:B------:R-:W-:-:S02]  /*1ec60*/  LOP3.LUT R34, R34, 0x1, RZ, 0xc0, !PT ;  /* 0x0000000122227812 */ /* 0x000fc400078ec0ff */
[----:B------:R-:W-:Y:S02]  /*1ec70*/  SEL R8, R8, R30, !P0 ;  /* 0x0000001e08087207 */ /* 0x000fe40004000000 */
[----:B------:R-:W-:Y:S02]  /*1ec80*/  SEL R9, R9, R31, !P0 ;  /* 0x0000001f09097207 */ /* 0x000fe40004000000 */
[----:B------:R-:W-:Y:S02]  /*1ec90*/  SEL R21, R21, R36, !P0 ;  /* 0x0000002415157207 */ /* 0x000fe40004000000 */
[----:B------:R-:W-:Y:S02]  /*1eca0*/  ISETP.NE.U32.AND P0, PT, R34, 0x1, PT ;  /* 0x000000012200780c */ /* 0x000fe40003f05070 */
[----:B------:R-:W-:Y:S02]  /*1ecb0*/  SEL R6, R6, R32, !P4 ;  /* 0x0000002006067207 */ /* 0x000fe40006000000 */
[----:B------:R-:W-:-:S02]  /*1ecc0*/  SEL R7, R7, R33, !P4 ;  /* 0x0000002107077207 */ /* 0x000fc40006000000 */
[----:B------:R-:W-:Y:S02]  /*1ecd0*/  SEL R23, R23, R14, !P4 ;  /* 0x0000000e17177207 */ /* 0x000fe40006000000 */
[----:B------:R-:W-:Y:S02]  /*1ece0*/  SEL R12, R12, R28, !P0 ;  /* 0x0000001c0c0c7207 */ /* 0x000fe40004000000 */
[----:B------:R-:W-:Y:S02]  /*1ecf0*/  SEL R13, R13, R29, !P0 ;  /* 0x0000001d0d0d7207 */ /* 0x000fe40004000000 */
[----:B------:R-:W-:Y:S01]  /*1ed00*/  SEL R3, R3, R42, !P0 ;  /* 0x0000002a03037207 */ /* 0x000fe20004000000 */
[----:B------:R-:W-:Y:S06]  /*1ed10*/  @!P1 BRA `(.L_x_2847) ;  /* 0xfffffff800f89947 */ /* 0x000fec000383ffff */
[----:B------:R-:W-:Y:S05]  /*1ed20*/  BSYNC B1 ;  /* 0x0000000000017941 */ /* 0x000fea0003800000 */
.L_x_2846:
[----:B------:R-:W-:Y:S05]  /*1ed30*/  BRA `(.L_x_2845) ;  /* 0x00000004007c7947 */ /* 0x000fea0003800000 */
.L_x_2844:
[----:B------:R-:W-:Y:S01]  /*1ed40*/  ULDC UR7, c[0x0][0x23c] ;  /* 0x00008f0000077ab9 */ /* 0x000fe20000000800 */
[----:B------:R-:W-:Y:S01]  /*1ed50*/  IMAD.U32 R21, RZ, RZ, UR9 ;  /* 0x00000009ff157e24 */ /* 0x000fe2000f8e00ff */
        /* <DEDUP_REMOVED lines=25> */
.L_x_2848:
[----:B------:R-:W-:-:S04]  /*1eef0*/  IMAD.IADD R20, R14, 0x1, R37 ;  /* 0x000000010e147824 */ /* 0x000fc800078e0225 */
[----:B0-----:R-:W-:-:S04]  /*1ef00*/  IMAD R35, R20, R41, R17 ;  /* 0x0000002914237224 */ /* 0x001fc800078e0211 */
[----:B-1----:R-:W-:-:S05]  /*1ef10*/  IMAD.WIDE.U32 R34, R35, 0x40, R24 ;  /* 0x0000004023227825 */ /* 0x002fca00078e0018 */
[----:B------:R-:W3:Y:S04]  /*1ef20*/  LDG.E.U16 R36, desc[UR60][R34.64+0x10] ;  /* 0x0000103c22247981 */ /* 0x000ee8000c1e1500 */
[----:B------:R-:W4:Y:S04]  /*1ef30*/  LDG.E.U16 R20, desc[UR60][R34.64] ;  /* 0x0000003c22147981 */ /* 0x000f28000c1e1500 */
[----:B------:R-:W5:Y:S04]  /*1ef40*/  LDG.E.U16 R38, desc[UR60][R34.64+0x20] ;  /* 0x0000203c22267981 */ /* 0x000f68000c1e1500 */
[----:B------:R-:W5:Y:S04]  /*1ef50*/  LDG.E.64 R32, desc[UR60][R34.64+0x8] ;  /* 0x0000083c22207981 */ /* 0x000f68000c1e1b00 */
[----:B------:R-:W5:Y:S04]  /*1ef60*/  LDG.E.U16 R40, desc[UR60][R34.64+0x30] ;  /* 0x0000303c22287981 */ /* 0x000f68000c1e1500 */
[----:B------:R-:W5:Y:S04]  /*1ef70*/  LDG.E.64 R30, desc[UR60][R34.64+0x18] ;  /* 0x0000183c221e7981 */ /* 0x000f68000c1e1b00 */
[----:B------:R-:W5:Y:S04]  /*1ef80*/  LDG.E.64 R28, desc[UR60][R34.64+0x38] ;  /* 0x0000383c221c7981 */ /* 0x000f68000c1e1b00 */
[----:B------:R0:W5:Y:S01]  /*1ef90*/  LDG.E.64 R26, desc[UR60][R34.64+0x28] ;  /* 0x0000283c221a7981 */ /* 0x000162000c1e1b00 */
[----:B------:R-:W-:-:S02]  /*1efa0*/  PRMT R44, R23, 0x9910, RZ ;  /* 0x00009910172c7816 */ /* 0x000fc400000000ff */
[----:B------:R-:W-:Y:S02]  /*1efb0*/  PRMT R43, R21, 0x9910, RZ ;  /* 0x00009910152b7816 */ /* 0x000fe400000000ff */
[----:B------:R-:W-:Y:S01]  /*1efc0*/  PRMT R46, R15, 0x9910, RZ ;  /* 0x000099100f2e7816 */ /* 0x000fe200000000ff */
[----:B--2---:R-:W-:Y:S01]  /*1efd0*/  IMAD.IADD R37, R42, 0x1, R37 ;  /* 0x000000012a257824 */ /* 0x004fe200078e0225 */
[----:B---3--:R-:W-:Y:S02]  /*1efe0*/  PRMT R45, R36, 0x9910, RZ ;  /* 0x00009910242d7816 */ /* 0x008fe400000000ff */
[----:B----4-:R-:W-:-:S03]  /*1eff0*/  PRMT R39, R20, 0x9910, RZ ;  /* 0x0000991014277816 */ /* 0x010fc600000000ff */
[----:B0-----:R-:W-:Y:S01]  /*1f000*/  IMAD.MOV.U32 R34, RZ, RZ, R45 ;  /* 0x000000ffff227224 */ /* 0x001fe200078e002d */
[----:B-----5:R-:W-:Y:S02]  /*1f010*/  PRMT R47, R38, 0x9910, RZ ;  /* 0x00009910262f7816 */ /* 0x020fe400000000ff */
[CC--:B------:R-:W-:Y:S02]  /*1f020*/  ISETP.NE.AND P6, PT, R44.reuse, R39.reuse, PT ;  /* 0x000000272c00720c */ /* 0x0c0fe40003fc5270 */
[----:B------:R-:W-:Y:S01]  /*1f030*/  ISETP.GT.AND P1, PT, R44, R39, PT ;  /* 0x000000272c00720c */ /* 0x000fe20003f24270 */
[----:B------:R-:W-:Y:S01]  /*1f040*/  IMAD.MOV.U32 R35, RZ, RZ, R47 ;  /* 0x000000ffff237224 */ /* 0x000fe200078e002f */
[CC--:B------:R-:W-:Y:S02]  /*1f050*/  ISETP.NE.AND P5, PT, R43.reuse, R34.reuse, PT ;  /* 0x000000222b00720c */ /* 0x0c0fe40003fa5270 */
[----:B------:R-:W-:Y:S02]  /*1f060*/  ISETP.GT.AND P0, PT, R43, R34, PT ;  /* 0x000000222b00720c */ /* 0x000fe40003f04270 */
[----:B------:R-:W-:-:S02]  /*1f070*/  SEL R34, RZ, 0xffffffff, !P1 ;  /* 0xffffffffff227807 */ /* 0x000fc40004800000 */
[----:B------:R-:W-:Y:S02]  /*1f080*/  ISETP.GE.U32.AND P1, PT, R6, R32, PT ;  /* 0x000000200600720c */ /* 0x000fe40003f26070 */
[CC--:B------:R-:W-:Y:S02]  /*1f090*/  ISETP.NE.AND P3, PT, R46.reuse, R35.reuse, PT ;  /* 0x000000232e00720c */ /* 0x0c0fe40003f65270 */
[----:B------:R-:W-:Y:S02]  /*1f0a0*/  ISETP.GT.AND P4, PT, R46, R35, PT ;  /* 0x000000232e00720c */ /* 0x000fe40003f84270 */
[----:B------:R-:W-:Y:S02]  /*1f0b0*/  SEL R35, RZ, 0xffffffff, !P0 ;  /* 0xffffffffff237807 */ /* 0x000fe40004000000 */
[----:B------:R-:W-:Y:S02]  /*1f0c0*/  ISETP.GE.AND.EX P1, PT, R7, R33, PT, P1 ;  /* 0x000000210700720c */ /* 0x000fe40003f26310 */
[----:B------:R-:W-:-:S02]  /*1f0d0*/  PRMT R44, R3, 0x9910, RZ ;  /* 0x00009910032c7816 */ /* 0x000fc400000000ff */
[----:B------:R-:W-:Y:S02]  /*1f0e0*/  PRMT R39, R40, 0x9910, RZ ;  /* 0x0000991028277816 */ /* 0x000fe400000000ff */
[----:B------:R-:W-:Y:S02]  /*1f0f0*/  ISETP.GE.U32.AND P0, PT, R8, R30, PT ;  /* 0x0000001e0800720c */ /* 0x000fe40003f06070 */
[----:B------:R-:W-:Y:S02]  /*1f100*/  @!P6 SEL R34, RZ, 0xffffffff, P1 ;  /* 0xffffffffff22e807 */ /* 0x000fe40000800000 */
[----:B------:R-:W-:Y:S02]  /*1f110*/  ISETP.GE.AND.EX P0, PT, R9, R31, PT, P0 ;  /* 0x0000001f0900720c */ /* 0x000fe40003f06300 */
[----:B------:R-:W-:Y:S02]  /*1f120*/  ISETP.NE.AND P6, PT, R44, R39, PT ;  /* 0x000000272c00720c */ /* 0x000fe40003fc5270 */
[----:B------:R-:W-:-:S02]  /*1f130*/  @!P5 SEL R35, RZ, 0xffffffff, P0 ;  /* 0xffffffffff23d807 */ /* 0x000fc40000000000 */
[----:B------:R-:W-:Y:S02]  /*1f140*/  ISETP.GE.U32.AND P0, PT, R12, R28, PT ;  /* 0x0000001c0c00720c */ /* 0x000fe40003f06070 */
[----:B------:R-:W-:Y:S02]  /*1f150*/  LOP3.LUT R34, R34, 0x1, RZ, 0xc0, !PT ;  /* 0x0000000122227812 */ /* 0x000fe400078ec0ff */
[----:B------:R-:W-:Y:S02]  /*1f160*/  ISETP.GT.AND P5, PT, R44, R39, PT ;  /* 0x000000272c00720c */ /* 0x000fe40003fa4270 */
[----:B------:R-:W-:Y:S02]  /*1f170*/  ISETP.GE.AND.EX P0, PT, R13, R29, PT, P0 ;  /* 0x0000001d0d00720c */ /* 0x000fe40003f06300 */
[----:B------:R-:W-:Y:S02]  /*1f180*/  SEL R39, RZ, 0xffffffff, !P4 ;  /* 0xffffffffff277807 */ /* 0x000fe40006000000 */
[----:B------:R-:W-:-:S02]  /*1f190*/  ISETP.NE.U32.AND P4, PT, R34, 0x1, PT ;  /* 0x000000012200780c */ /* 0x000fc40003f85070 */
[----:B------:R-:W-:Y:S02]  /*1f1a0*/  SEL R34, RZ, 0xffffffff, !P5 ;  /* 0xffffffffff227807 */ /* 0x000fe40006800000 */
[----:B------:R-:W-:Y:S02]  /*1f1b0*/  LOP3.LUT R35, R35, 0x1, RZ, 0xc0, !PT ;  /* 0x0000000123237812 */ /* 0x000fe400078ec0ff */
[----:B------:R-:W-:Y:S02]  /*1f1c0*/  @!P6 SEL R34, RZ, 0xffffffff, P0 ;  /* 0xffffffffff22e807 */ /* 0x000fe40000000000 */
[----:B------:R-:W-:Y:S02]  /*1f1d0*/  ISETP.NE.U32.AND P0, PT, R35, 0x1, PT ;  /* 0x000000012300780c */ /* 0x000fe40003f05070 */
[----:B------:R-:W-:Y:S02]  /*1f1e0*/  LOP3.LUT R34, R34, 0x1, RZ, 0xc0, !PT ;  /* 0x0000000122227812 */ /* 0x000fe400078ec0ff */
[----:B------:R-:W-:-:S02]  /*1f1f0*/  SEL R8, R8, R30, !P0 ;  /* 0x0000001e08087207 */ /* 0x000fc40004000000 */
[----:B------:R-:W-:Y:S02]  /*1f200*/  SEL R9, R9, R31, !P0 ;  /* 0x0000001f09097207 */ /* 0x000fe40004000000 */
[----:B------:R-:W-:Y:S02]  /*1f210*/  SEL R21, R21, R36, !P0 ;  /* 0x0000002415157207 */ /* 0x000fe40004000000 */
[----:B------:R-:W-:Y:S02]  /*1f220*/  ISETP.GE.U32.AND P1, PT, R10, R26, PT ;  /* 0x0000001a0a00720c */ /* 0x000fe40003f26070 */
[----:B------:R-:W-:Y:S02]  /*1f230*/  ISETP.NE.U32.AND P0, PT, R34, 0x1, PT ;  /* 0x000000012200780c */ /* 0x000fe40003f05070 */
[----:B------:R-:W-:Y:S02]  /*1f240*/  ISETP.GE.AND.EX P1, PT, R11, R27, PT, P1 ;  /* 0x0000001b0b00720c */ /* 0x000fe40003f26310 */
[----:B------:R-:W-:-:S02]  /*1f250*/  SEL R12, R12, R28, !P0 ;  /* 0x0000001c0c0c7207 */ /* 0x000fc40004000000 */
[----:B------:R-:W-:Y:S02]  /*1f260*/  SEL R13, R13, R29, !P0 ;  /* 0x0000001d0d0d7207 */ /* 0x000fe40004000000 */
[----:B------:R-:W-:Y:S02]  /*1f270*/  SEL R3, R3, R40, !P0 ;  /* 0x0000002803037207 */ /* 0x000fe40004000000 */
[----:B------:R-:W-:Y:S02]  /*1f280*/  ISETP.GE.U32.AND P0, PT, R37, UR7, PT ;  /* 0x0000000725007c0c */ /* 0x000fe4000bf06070 */
[----:B------:R-:W-:-:S04]  /*1f290*/  @!P3 SEL R39, RZ, 0xffffffff, P1 ;  /* 0xffffffffff27b807 */ /* 0x000fc80000800000 */
[----:B------:R-:W-:-:S04]  /*1f2a0*/  LOP3.LUT R39, R39, 0x1, RZ, 0xc0, !PT ;  /* 0x0000000127277812 */ /* 0x000fc800078ec0ff */
[----:B------:R-:W-:Y:S02]  /*1f2b0*/  ISETP.NE.U32.AND P1, PT, R39, 0x1, PT ;  /* 0x000000012700780c */ /* 0x000fe40003f25070 */
[----:B------:R-:W-:Y:S02]  /*1f2c0*/  SEL R6, R6, R32, !P4 ;  /* 0x0000002006067207 */ /* 0x000fe40006000000 */
[----:B------:R-:W-:Y:S02]  /*1f2d0*/  SEL R7, R7, R33, !P4 ;  /* 0x0000002107077207 */ /* 0x000fe40006000000 */
[----:B------:R-:W-:Y:S02]  /*1f2e0*/  SEL R23, R23, R20, !P4 ;  /* 0x0000001417177207 */ /* 0x000fe40006000000 */
[----:B------:R-:W-:Y:S02]  /*1f2f0*/  SEL R10, R10, R26, !P1 ;  /* 0x0000001a0a0a7207 */ /* 0x000fe40004800000 */
[----:B------:R-:W-:-:S02]  /*1f300*/  SEL R11, R11, R27, !P1 ;  /* 0x0000001b0b0b7207 */ /* 0x000fc40004800000 */
[----:B------:R-:W-:Y:S01]  /*1f310*/  SEL R15, R15, R38, !P1 ;  /* 0x000000260f0f7207 */ /* 0x000fe20004800000 */
[----:B------:R-:W-:Y:S06]  /*1f320*/  @!P0 BRA `(.L_x_2848) ;  /* 0xfffffff800f08947 */ /* 0x000fec000383ffff */
.L_x_2845:
[----:B------:R-:W-:Y:S05]  /*1f330*/  BSYNC B0 ;  /* 0x0000000000007941 */ /* 0x000fea0003800000 */
.L_x_2843:
        /* <DEDUP_REMOVED lines=17> */
[----:B------:R-:W-:-:S07]  /*1f450*/  IMAD.U32 R25, RZ, RZ, UR5 ;  /* 0x00000005ff197e24 */ /* 0x000fce000f8e00ff */
.L_x_2852:
[--C-:B------:R-:W-:Y:S01]  /*1f460*/  IMAD.IADD R24, R2, 0x1, R25.reuse ;  /* 0x0000000102187824 */ /* 0x100fe200078e0219 */
        /* <DEDUP_REMOVED lines=11> */
[----:B------:R-:W1:Y:S04]  /*1f520*/  LDS.U16 R34, [R32] ;  /* 0x0000000020227984 */ /* 0x000e680000000400 */
[----:B------:R-:W2:Y:S04]  /*1f530*/  LDS.U16 R36, [R32+0x10] ;  /* 0x0000100020247984 */ /* 0x000ea80000000400 */
[----:B------:R-:W3:Y:S04]  /*1f540*/  LDS.64 R30, [R32+0x8] ;  /* 0x00000800201e7984 */ /* 0x000ee80000000a00 */
[----:B------:R-:W4:Y:S04]  /*1f550*/  LDS.U16 R38, [R32+0x20] ;  /* 0x0000200020267984 */ /* 0x000f280000000400 */
[----:B------:R-:W5:Y:S04]  /*1f560*/  LDS.64 R28, [R32+0x18] ;  /* 0x00001800201c7984 */ /* 0x000f680000000a00 */
[----:B------:R-:W0:Y:S04]  /*1f570*/  LDS.U16 R40, [R32+0x30] ;  /* 0x0000300020287984 */ /* 0x000e280000000400 */
[----:B------:R-:W0:Y:S04]  /*1f580*/  LDS.64 R24, [R32+0x28] ;  /* 0x0000280020187984 */ /* 0x000e280000000a00 */
[----:B------:R1:W0:Y:S02]  /*1f590*/  LDS.64 R26, [R32+0x38] ;  /* 0x00003800201a7984 */ /* 0x0002240000000a00 */
[----:B-1----:R-:W-:-:S02]  /*1f5a0*/  PRMT R32, R3, 0x9910, RZ ;  /* 0x0000991003207816 */ /* 0x002fc400000000ff */
[----:B------:R-:W-:-:S04]  /*1f5b0*/  PRMT R33, R34, 0x9910, RZ ;  /* 0x0000991022217816 */ /* 0x000fc800000000ff */
[-C--:B------:R-:W-:Y:S02]  /*1f5c0*/  ISETP.NE.AND P5, PT, R42, R33.reuse, PT ;  /* 0x000000212a00720c */ /* 0x080fe40003fa5270 */
[----:B--2---:R-:W-:Y:S02]  /*1f5d0*/  PRMT R35, R36, 0x9910, RZ ;  /* 0x0000991024237816 */ /* 0x004fe400000000ff */
[----:B------:R-:W-:Y:S02]  /*1f5e0*/  ISETP.GT.AND P0, PT, R42, R33, PT ;  /* 0x000000212a00720c */ /* 0x000fe40003f04270 */
[-C--:B------:R-:W-:Y:S02]  /*1f5f0*/  ISETP.NE.AND P6, PT, R44, R35.reuse, PT ;  /* 0x000000232c00720c */ /* 0x080fe40003fc5270 */
[----:B---3--:R-:W-:Y:S02]  /*1f600*/  ISETP.GE.U32.AND P4, PT, R6, R30, PT ;  /* 0x0000001e0600720c */ /* 0x008fe40003f86070 */
[----:B------:R-:W-:Y:S01]  /*1f610*/  ISETP.GT.AND P3, PT, R44, R35, PT ;  /* 0x000000232c00720c */ /* 0x000fe20003f64270 */
[----:B------:R-:W-:Y:S01]  /*1f620*/  IMAD.MOV.U32 R44, RZ, RZ, R32 ;  /* 0x000000ffff2c7224 */ /* 0x000fe200078e0020 */
[----:B------:R-:W-:-:S02]  /*1f630*/  SEL R32, RZ, 0xffffffff, !P0 ;  /* 0xffffffffff207807 */ /* 0x000fc40004000000 */
[----:B------:R-:W-:Y:S02]  /*1f640*/  ISETP.GE.AND.EX P4, PT, R7, R31, PT, P4 ;  /* 0x0000001f0700720c */ /* 0x000fe40003f86340 */
[----:B------:R-:W-:Y:S02]  /*1f650*/  PRMT R42, R15, 0x9910, RZ ;  /* 0x000099100f2a7816 */ /* 0x000fe400000000ff */
[----:B----4-:R-:W-:Y:S02]  /*1f660*/  PRMT R35, R38, 0x9910, RZ ;  /* 0x0000991026237816 */ /* 0x010fe400000000ff */
[----:B-----5:R-:W-:Y:S02]  /*1f670*/  ISETP.GE.U32.AND P0, PT, R8, R28, PT ;  /* 0x0000001c0800720c */ /* 0x020fe40003f06070 */
[----:B0-----:R-:W-:Y:S02]  /*1f680*/  PRMT R37, R40, 0x9910, RZ ;  /* 0x0000991028257816 */ /* 0x001fe400000000ff */
[----:B------:R-:W-:-:S02]  /*1f690*/  SEL R33, RZ, 0xffffffff, !P3 ;  /* 0xffffffffff217807 */ /* 0x000fc40005800000 */
[----:B------:R-:W-:Y:S02]  /*1f6a0*/  @!P5 SEL R32, RZ, 0xffffffff, P4 ;  /* 0xffffffffff20d807 */ /* 0x000fe40002000000 */
[----:B------:R-:W-:Y:S02]  /*1f6b0*/  ISETP.GE.AND.EX P0, PT, R9, R29, PT, P0 ;  /* 0x0000001d0900720c */ /* 0x000fe40003f06300 */
[CC--:B------:R-:W-:Y:S02]  /*1f6c0*/  ISETP.NE.AND P3, PT, R42.reuse, R35.reuse, PT ;  /* 0x000000232a00720c */ /* 0x0c0fe40003f65270 */
[----:B------:R-:W-:Y:S02]  /*1f6d0*/  ISETP.GT.AND P4, PT, R42, R35, PT ;  /* 0x000000232a00720c */ /* 0x000fe40003f84270 */
[----:B------:R-:W-:Y:S02]  /*1f6e0*/  ISETP.NE.AND P5, PT, R44, R37, PT ;  /* 0x000000252c00720c */ /* 0x000fe40003fa5270 */
[----:B------:R-:W-:-:S02]  /*1f6f0*/  @!P6 SEL R33, RZ, 0xffffffff, P0 ;  /* 0xffffffffff21e807 */ /* 0x000fc40000000000 */
[----:B------:R-:W-:Y:S02]  /*1f700*/  SEL R35, RZ, 0xffffffff, !P4 ;  /* 0xffffffffff237807 */ /* 0x000fe40006000000 */
[----:B------:R-:W-:Y:S02]  /*1f710*/  ISETP.GE.U32.AND P0, PT, R10, R24, PT ;  /* 0x000000180a00720c */ /* 0x000fe40003f06070 */
[----:B------:R-:W-:Y:S02]  /*1f720*/  ISETP.GE.U32.AND P4, PT, R12, R26, PT ;  /* 0x0000001a0c00720c */ /* 0x000fe40003f86070 */
[----:B------:R-:W-:Y:S02]  /*1f730*/  ISETP.GT.AND P6, PT, R44, R37, PT ;  /* 0x000000252c00720c */ /* 0x000fe40003fc4270 */
[----:B------:R-:W-:Y:S02]  /*1f740*/  ISETP.GE.AND.EX P0, PT, R11, R25, PT, P0 ;  /* 0x000000190b00720c */ /* 0x000fe40003f06300 */
[----:B------:R-:W-:-:S02]  /*1f750*/  ISETP.GE.AND.EX P4, PT, R13, R27, PT, P4 ;  /* 0x0000001b0d00720c */ /* 0x000fc40003f86340 */
[----:B------:R-:W-:Y:S02]  /*1f760*/  LOP3.LUT R33, R33, 0x1, RZ, 0xc0, !PT ;  /* 0x0000000121217812 */ /* 0x000fe400078ec0ff */
[----:B------:R-:W-:Y:S02]  /*1f770*/  SEL R37, RZ, 0xffffffff, !P6 ;  /* 0xffffffffff257807 */ /* 0x000fe40007000000 */
[----:B------:R-:W-:Y:S02]  /*1f780*/  @!P3 SEL R35, RZ, 0xffffffff, P0 ;  /* 0xffffffffff23b807 */ /* 0x000fe40000000000 */
[----:B------:R-:W-:Y:S02]  /*1f790*/  @!P5 SEL R37, RZ, 0xffffffff, P4 ;  /* 0xffffffffff25d807 */ /* 0x000fe40002000000 */
[----:B------:R-:W-:Y:S02]  /*1f7a0*/  ISETP.NE.U32.AND P0, PT, R33, 0x1, PT ;  /* 0x000000012100780c */ /* 0x000fe40003f05070 */
[----:B------:R-:W-:-:S02]  /*1f7b0*/  LOP3.LUT R32, R32, 0x1, RZ, 0xc0, !PT ;  /* 0x0000000120207812 */ /* 0x000fc400078ec0ff */
[----:B------:R-:W-:Y:S02]  /*1f7c0*/  LOP3.LUT R35, R35, 0x1, RZ, 0xc0, !PT ;  /* 0x0000000123237812 */ /* 0x000fe400078ec0ff */
[----:B------:R-:W-:Y:S02]  /*1f7d0*/  LOP3.LUT R37, R37, 0x1, RZ, 0xc0, !PT ;  /* 0x0000000125257812 */ /* 0x000fe400078ec0ff */
[----:B------:R-:W-:Y:S02]  /*1f7e0*/  SEL R9, R9, R29, !P0 ;  /* 0x0000001d09097207 */ /* 0x000fe40004000000 */
[----:B------:R-:W-:Y:S02]  /*1f7f0*/  SEL R8, R8, R28, !P0 ;  /* 0x0000001c08087207 */ /* 0x000fe40004000000 */
[----:B------:R-:W-:Y:S02]  /*1f800*/  SEL R29, R21, R36, !P0 ;  /* 0x00000024151d7207 */ /* 0x000fe40004000000 */
[----:B------:R-:W-:Y:S01]  /*1f810*/  ISETP.NE.U32.AND P6, PT, R32, 0x1, PT ;  /* 0x000000012000780c */ /* 0x000fe20003fc5070 */
[----:B------:R1:W-:Y:S01]  /*1f820*/  STS.64 [R20+0x18], R8 ;  /* 0x0000180814007388 */ /* 0x0003e20000000a00 */
[----:B------:R-:W-:-:S02]  /*1f830*/  ISETP.NE.U32.AND P3, PT, R35, 0x1, PT ;  /* 0x000000012300780c */ /* 0x000fc40003f65070 */
[----:B------:R-:W-:Y:S01]  /*1f840*/  ISETP.NE.U32.AND P0, PT, R37, 0x1, PT ;  /* 0x000000012500780c */ /* 0x000fe20003f05070 */
[----:B------:R1:W-:Y:S01]  /*1f850*/  STS.U16 [R20+0x10], R29 ;  /* 0x0000101d14007388 */ /* 0x0003e20000000400 */
[----:B------:R-:W-:Y:S02]  /*1f860*/  SEL R7, R7, R31, !P6 ;  /* 0x0000001f07077207 */ /* 0x000fe40007000000 */
[----:B------:R-:W-:Y:S02]  /*1f870*/  SEL R11, R11, R25, !P3 ;  /* 0x000000190b0b7207 */ /* 0x000fe40005800000 */
[----:B------:R-:W-:Y:S02]  /*1f880*/  SEL R13, R13, R27, !P0 ;  /* 0x0000001b0d0d7207 */ /* 0x000fe40004000000 */
[----:B------:R-:W-:Y:S02]  /*1f890*/  SEL R6, R6, R30, !P6 ;  /* 0x0000001e06067207 */ /* 0x000fe40007000000 */
[----:B------:R-:W-:-:S02]  /*1f8a0*/  SEL R31, R23, R34, !P6 ;  /* 0x00000022171f7207 */ /* 0x000fc40007000000 */
[----:B------:R-:W-:Y:S01]  /*1f8b0*/  SEL R10, R10, R24, !P3 ;  /* 0x000000180a0a7207 */ /* 0x000fe20005800000 */
[----:B------:R1:W-:Y:S01]  /*1f8c0*/  STS.64 [R20+0x8], R6 ;  /* 0x0000080614007388 */ /* 0x0003e20000000a00 */
        /* <DEDUP_REMOVED lines=8> */
[----:B------:R1:W-:Y:S01]  /*1f950*/  STS.U16 [R20], R31 ;  /* 0x0000001f14007388 */ /* 0x0003e20000000400 */
[----:B------:R-:W-:-:S03]  /*1f960*/  PRMT R3, R27, 0x7610, R3 ;  /* 0x000076101b037816 */ /* 0x000fc60000000003 */
[----:B------:R1:W-:Y:S04]  /*1f970*/  STS.U16 [R20+0x20], R25 ;  /* 0x0000201914007388 */ /* 0x0003e80000000400 */
[----:B------:R1:W-:Y:S02]  /*1f980*/  STS.U16 [R20+0x30], R27 ;  /* 0x0000301b14007388 */ /* 0x0003e40000000400 */
.L_x_2851:
[----:B------:R-:W-:Y:S05]  /*1f990*/  BSYNC B0 ;  /* 0x0000000000007941 */ /* 0x000fea0003800000 */
.L_x_2850:
[----:B-1----:R-:W-:Y:S01]  /*1f9a0*/  IMAD.MOV.U32 R25, RZ, RZ, R39 ;  /* 0x000000ffff197224 */ /* 0x002fe200078e0027 */
[----:B------:R-:W-:Y:S06]  /*1f9b0*/  @P1 BRA `(.L_x_2852) ;  /* 0xfffffff800a81947 */ /* 0x000fec000383ffff */
.L_x_2849:
[----:B------:R-:W-:Y:S02]  /*1f9c0*/  ULDC UR4, c[0x0][0x240] ;  /* 0x0000900000047ab9 */ /* 0x000fe40000000800 */
[----:B------:R-:W-:-:S13]  /*1f9d0*/  ISETP.NE.AND P0, PT, RZ, UR4, PT ;  /* 0x00000004ff007c0c */ /* 0x000fda000bf05270 */
[----:B------:R-:W-:Y:S05]  /*1f9e0*/  @!P0 BRA `(.L_x_2853) ;  /* 0x0000000800b88947 */ /* 0x000fea0003800000 */
[----:B------:R-:W-:Y:S01]  /*1f9f0*/  ISETP.GT.AND P0, PT, R14, 0x20, PT ;  /* 0x000000200e00780c */ /* 0x000fe20003f04270 */
[----:B------:R-:W-:-:S12]  /*1fa00*/  IMAD.MOV.U32 R2, RZ, RZ, R14 ;  /* 0x000000ffff027224 */ /* 0x000fd800078e000e */
[----:B------:R-:W-:Y:S05]  /*1fa10*/  @!P0 BRA `(.L_x_2854) ;  /* 0x0000000400908947 */ /* 0x000fea0003800000 */
[----:B------:R-:W-:Y:S01]  /*1fa20*/  LEA.HI R2, R14, R14, RZ, 0x1 ;  /* 0x0000000e0e027211 */ /* 0x000fe200078f08ff */
[----:B------:R1:W-:Y:S03]  /*1fa30*/  STS.64 [R20+0x8], R6 ;  /* 0x0000080614007388 */ /* 0x0003e60000000a00 */
[----:B------:R-:W-:Y:S01]  /*1fa40*/  SHF.R.S32.HI R24, RZ, 0x1, R2 ;  /* 0x00000001ff187819 */ /* 0x000fe20000011402 */
[----:B------:R1:W-:Y:S01]  /*1fa50*/  STS.64 [R20+0x18], R8 ;  /* 0x0000180814007388 */ /* 0x0003e20000000a00 */
[----:B------:R-:W-:Y:S02]  /*1fa60*/  IMAD.MOV.U32 R2, RZ, RZ, 0x20 ;  /* 0x00000020ff027424 */ /* 0x000fe400078e00ff */
[----:B------:R-:W-:Y:S01]  /*1fa70*/  ISETP.GE.AND P0, PT, R24, 0x20, PT ;  /* 0x000000201800780c */ /* 0x000fe20003f06270 */
        /* <DEDUP_REMOVED lines=8> */
.L_x_2857:
[----:B--2---:R-:W-:Y:S01]  /*1fb00*/  IMAD.IADD R25, R17, 0x1, R2 ;  /* 0x0000000111197824 */ /* 0x004fe200078e0202 */
        /* <DEDUP_REMOVED lines=8> */
[----:B------:R-:W2:Y:S01]  /*1fb90*/  LDS.U16 R36, [R32+0x10] ;  /* 0x0000100020247984 */ /* 0x000ea20000000400 */
[----:B------:R-:W-:-:S03]  /*1fba0*/  PRMT R44, R15, 0x9910, RZ ;  /* 0x000099100f2c7816 */ /* 0x000fc600000000ff */
[----:B------:R-:W3:Y:S04]  /*1fbb0*/  LDS.U16 R34, [R32] ;  /* 0x0000000020227984 */ /* 0x000ee80000000400 */
[----:B------:R-:W4:Y:S04]  /*1fbc0*/  LDS.U16 R38, [R32+0x20] ;  /* 0x0000200020267984 */ /* 0x000f280000000400 */
[----:B------:R-:W5:Y:S04]  /*1fbd0*/  LDS.64 R30, [R32+0x8] ;  /* 0x00000800201e7984 */ /* 0x000f680000000a00 */
[----:B------:R-:W0:Y:S04]  /*1fbe0*/  LDS.U16 R40, [R32+0x30] ;  /* 0x0000300020287984 */ /* 0x000e280000000400 */
[----:B------:R-:W1:Y:S04]  /*1fbf0*/  LDS.64 R28, [R32+0x18] ;  /* 0x00001800201c7984 */ /* 0x000e680000000a00 */
[----:B------:R-:W1:Y:S04]  /*1fc00*/  LDS.64 R24, [R32+0x28] ;  /* 0x0000280020187984 */ /* 0x000e680000000a00 */
[----:B------:R3:W1:Y:S01]  /*1fc10*/  LDS.64 R26, [R32+0x38] ;  /* 0x00003800201a7984 */ /* 0x0006620000000a00 */
[----:B--2---:R-:W-:-:S02]  /*1fc20*/  PRMT R35, R36, 0x9910, RZ ;  /* 0x0000991024237816 */ /* 0x004fc400000000ff */
[----:B---3--:R-:W-:-:S03]  /*1fc30*/  PRMT R33, R34, 0x9910, RZ ;  /* 0x0000991022217816 */ /* 0x008fc600000000ff */
[----:B------:R-:W-:Y:S01]  /*1fc40*/  IMAD.MOV.U32 R32, RZ, RZ, R35 ;  /* 0x000000ffff207224 */ /* 0x000fe200078e0023 */
[----:B----4-:R-:W-:Y:S02]  /*1fc50*/  PRMT R39, R38, 0x9910, RZ ;  /* 0x0000991026277816 */ /* 0x010fe400000000ff */
[CC--:B------:R-:W-:Y:S02]  /*1fc60*/  ISETP.NE.AND P6, PT, R42.reuse, R33.reuse, PT ;  /* 0x000000212a00720c */ /* 0x0c0fe40003fc5270 */
[----:B------:R-:W-:Y:S01]  /*1fc70*/  ISETP.GT.AND P1, PT, R42, R33, PT ;  /* 0x000000212a00720c */ /* 0x000fe20003f24270 */
[----:B------:R-:W-:Y:S01]  /*1fc80*/  IMAD.MOV.U32 R35, RZ, RZ, R39 ;  /* 0x000000ffff237224 */ /* 0x000fe200078e0027 */
[CC--:B------:R-:W-:Y:S02]  /*1fc90*/  ISETP.NE.AND P5, PT, R37.reuse, R32.reuse, PT ;  /* 0x000000202500720c */ /* 0x0c0fe40003fa5270 */
[----:B------:R-:W-:Y:S02]  /*1fca0*/  ISETP.GT.AND P0, PT, R37, R32, PT ;  /* 0x000000202500720c */ /* 0x000fe40003f04270 */
[----:B------:R-:W-:-:S02]  /*1fcb0*/  SEL R32, RZ, 0xffffffff, !P1 ;  /* 0xffffffffff207807 */ /* 0x000fc40004800000 */
[----:B-----5:R-:W-:Y:S02]  /*1fcc0*/  ISETP.GE.U32.AND P1, PT, R6, R30, PT ;  /* 0x0000001e0600720c */ /* 0x020fe40003f26070 */
[CC--:B------:R-:W-:Y:S02]  /*1fcd0*/  ISETP.NE.AND P3, PT, R44.reuse, R35.reuse, PT ;  /* 0x000000232c00720c */ /* 0x0c0fe40003f65270 */
[----:B------:R-:W-:Y:S02]  /*1fce0*/  ISETP.GT.AND P4, PT, R44, R35, PT ;  /* 0x000000232c00720c */ /* 0x000fe40003f84270 */
[----:B------:R-:W-:Y:S02]  /*1fcf0*/  SEL R33, RZ, 0xffffffff, !P0 ;  /* 0xffffffffff217807 */ /* 0x000fe40004000000 */
[----:B------:R-:W-:Y:S02]  /*1fd00*/  ISETP.GE.AND.EX P1, PT, R7, R31, PT, P1 ;  /* 0x0000001f0700720c */ /* 0x000fe40003f26310 */
[----:B------:R-:W-:-:S02]  /*1fd10*/  PRMT R42, R3, 0x9910, RZ ;  /* 0x00009910032a7816 */ /* 0x000fc400000000ff */
[----:B0-----:R-:W-:Y:S02]  /*1fd20*/  PRMT R35, R40, 0x9910, RZ ;  /* 0x0000991028237816 */ /* 0x001fe400000000ff */
[----:B-1----:R-:W-:Y:S02]  /*1fd30*/  ISETP.GE.U32.AND P0, PT, R8, R28, PT ;  /* 0x0000001c0800720c */ /* 0x002fe40003f06070 */
        /* <DEDUP_REMOVED lines=12> */
[----:B------:R-:W-:Y:S02]  /*1fe00*/  LOP3.LUT R33, R33, 0x1, RZ, 0xc0, !PT ;  /* 0x0000000121217812 */ /* 0x000fe400078ec0ff */
[----:B------:R-:W-:Y:S02]  /*1fe10*/  SEL R32, RZ, 0xffffffff, !P5 ;  /* 0xffffffffff207807 */ /* 0x000fe40006800000 */
        /* <DEDUP_REMOVED lines=15> */
[----:B------:R-:W-:-:S02]  /*1ff10*/  SEL R6, R6, R30, !P4 ;  /* 0x0000001e06067207 */ /* 0x000fc40006000000 */
[----:B------:R-:W-:Y:S02]  /*1ff20*/  SEL R31, R23, R34, !P4 ;  /* 0x00000022171f7207 */ /* 0x000fe40006000000 */
        /* <DEDUP_REMOVED lines=14> */
.L_x_2856:
[----:B------:R-:W-:Y:S05]  /*20010*/  BSYNC B0 ;  /* 0x0000000000007941 */ /* 0x000fea0003800000 */
.L_x_2855:
[----:B------:R-:W-:-:S04]  /*20020*/  SHF.R.S32.HI R2, RZ, 0x1, R2 ;  /* 0x00000001ff027819 */ /* 0x000fc80000011402 */
[----:B------:R-:W-:-:S13]  /*20030*/  ISETP.GE.AND P0, PT, R2, 0x20, PT ;  /* 0x000000200200780c */ /* 0x000fda0003f06270 */
[----:B------:R-:W-:Y:S05]  /*20040*/  @P0 BRA `(.L_x_2857) ;  /* 0xfffffff800ac0947 */ /* 0x000fea000383ffff */
[----:B------:R-:W-:-:S07]  /*20050*/  IMAD.MOV.U32 R2, RZ, RZ, 0x20 ;  /* 0x00000020ff027424 */ /* 0x000fce00078e00ff */
.L_x_2854:
[----:B------:R-:W-:Y:S01]  /*20060*/  BAR.SYNC.DEFER_BLOCKING 0x0 ;  /* 0x0000000000007b1d */ /* 0x000fe20000010000 */
[----:B------:R-:W-:-:S13]  /*20070*/  ISETP.GE.AND P0, PT, R2, 0x2, PT ;  /* 0x000000020200780c */ /* 0x000fda0003f06270 */
[----:B------:R-:W-:Y:S05]  /*20080*/  @!P0 BRA `(.L_x_2853) ;  /* 0x0000000400108947 */ /* 0x000fea0003800000 */
[----:B------:R-:W-:-:S07]  /*20090*/  IMAD.MOV.U32 R17, RZ, RZ, 0x1 ;  /* 0x00000001ff117424 */ /* 0x000fce00078e00ff */
.L_x_2858:
[----:B--2---:R-:W-:Y:S01]  /*200a0*/  PRMT R29, R23, 0x9910, RZ ;  /* 0x00009910171d7816 */ /* 0x004fe200000000ff */
[----:B------:R-:W2:Y:S01]  /*200b0*/  SHFL.DOWN PT, R25, R6, R17, 0x1f ;  /* 0x08001f1106197589 */ /* 0x000ea200000e0000 */
[----:B------:R-:W-:Y:S02]  /*200c0*/  PRMT R42, R15, 0x9910, RZ ;  /* 0x000099100f2a7816 */ /* 0x000fe400000000ff */
[----:B------:R-:W-:Y:S01]  /*200d0*/  PRMT R40, R21, 0x9910, RZ ;  /* 0x0000991015287816 */ /* 0x000fe200000000ff */
[----:B------:R-:W3:Y:S01]  /*200e0*/  SHFL.DOWN PT, R14, R29, R17, 0x1f ;  /* 0x08001f111d0e7589 */ /* 0x000ee200000e0000 */
[----:B------:R-:W-:-:S03]  /*200f0*/  PRMT R39, R3, 0x9910, RZ ;  /* 0x0000991003277816 */ /* 0x000fc600000000ff */
[----:B01----:R-:W0:Y:S04]  /*20100*/  SHFL.DOWN PT, R20, R7, R17, 0x1f ;  /* 0x08001f1107147589 */ /* 0x003e2800000e0000 */
[----:B------:R-:W1:Y:S04]  /*20110*/  SHFL.DOWN PT, R30, R42, R17, 0x1f ;  /* 0x08001f112a1e7589 */ /* 0x000e6800000e0000 */
[----:B------:R-:W4:Y:S04]  /*20120*/  SHFL.DOWN PT, R27, R8, R17, 0x1f ;  /* 0x08001f11081b7589 */ /* 0x000f2800000e0000 */
[----:B------:R-:W5:Y:S04]  /*20130*/  SHFL.DOWN PT, R31, R10, R17, 0x1f ;  /* 0x08001f110a1f7589 */ /* 0x000f6800000e0000 */
[----:B------:R-:W5:Y:S01]  /*20140*/  SHFL.DOWN PT, R28, R9, R17, 0x1f ;  /* 0x08001f11091c7589 */ /* 0x000f6200000e0000 */
[----:B--2---:R-:W-:-:S03]  /*20150*/  ISETP.GE.U32.AND P4, PT, R6, R25, PT ;  /* 0x000000190600720c */ /* 0x004fc60003f86070 */
[----:B------:R-:W2:Y:S01]  /*20160*/  SHFL.DOWN PT, R26, R40, R17, 0x1f ;  /* 0x08001f11281a7589 */ /* 0x000ea200000e0000 */
[----:B---3--:R-:W-:-:S03]  /*20170*/  PRMT R24, R14, 0x9910, RZ ;  /* 0x000099100e187816 */ /* 0x008fc600000000ff */
[----:B------:R-:W3:Y:S01]  /*20180*/  SHFL.DOWN PT, R32, R11, R17, 0x1f ;  /* 0x08001f110b207589 */ /* 0x000ee200000e0000 */
[----:B------:R-:W-:Y:S02]  /*20190*/  ISETP.NE.AND P6, PT, R29, R24, PT ;  /* 0x000000181d00720c */ /* 0x000fe40003fc5270 */
[----:B0-----:R-:W-:Y:S01]  /*201a0*/  ISETP.GE.AND.EX P4, PT, R7, R20, PT, P4 ;  /* 0x000000140700720c */ /* 0x001fe20003f86340 */
[----:B------:R-:W0:Y:S01]  /*201b0*/  SHFL.DOWN PT, R34, R39, R17, 0x1f ;  /* 0x08001f1127227589 */ /* 0x000e2200000e0000 */
[----:B------:R-:W-:Y:S02]  /*201c0*/  ISETP.GT.AND P5, PT, R29, R24, PT ;  /* 0x000000181d00720c */ /* 0x000fe40003fa4270 */
[----:B-1----:R-:W-:Y:S01]  /*201d0*/  PRMT R37, R30, 0x9910, RZ ;  /* 0x000099101e257816 */ /* 0x002fe200000000ff */
[----:B------:R-:W1:Y:S01]  /*201e0*/  SHFL.DOWN PT, R35, R12, R17, 0x1f ;  /* 0x08001f110c237589 */ /* 0x000e6200000e0000 */
[----:B----4-:R-:W-:Y:S02]  /*201f0*/  ISETP.GE.U32.AND P1, PT, R8, R27, PT ;  /* 0x0000001b0800720c */ /* 0x010fe40003f26070 */
[----:B------:R-:W-:Y:S01]  /*20200*/  SEL R24, RZ, 0xffffffff, P4 ;  /* 0xffffffffff187807 */ /* 0x000fe20002000000 */
[----:B------:R4:W1:Y:S01]  /*20210*/  SHFL.DOWN PT, R36, R13, R17, 0x1f ;  /* 0x08001f110d247589 */ /* 0x00086200000e0000 */
[----:B-----5:R-:W-:-:S02]  /*20220*/  ISETP.GE.U32.AND P0, PT, R10, R31, PT ;  /* 0x0000001f0a00720c */ /* 0x020fc40003f06070 */
[----:B------:R-:W-:Y:S02]  /*20230*/  @P6 SEL R24, RZ, 0xffffffff, !P5 ;  /* 0xffffffffff186807 */ /* 0x000fe40006800000 */
[----:B------:R-:W-:Y:S02]  /*20240*/  ISETP.NE.AND P6, PT, R42, R37, PT ;  /* 0x000000252a00720c */ /* 0x000fe40003fc5270 */
[----:B------:R-:W-:Y:S02]  /*20250*/  ISETP.GE.AND.EX P1, PT, R9, R28, PT, P1 ;  /* 0x0000001c0900720c */ /* 0x000fe40003f26310 */
[----:B--2---:R-:W-:Y:S01]  /*20260*/  PRMT R33, R26, 0x9910, RZ ;  /* 0x000099101a217816 */ /* 0x004fe200000000ff */
[----:B----4-:R-:W-:Y:S01]  /*20270*/  IMAD.SHL.U32 R17, R17, 0x2, RZ ;  /* 0x0000000211117824 */ /* 0x010fe200078e00ff */
[----:B------:R-:W-:Y:S02]  /*20280*/  SEL R29, RZ, 0xffffffff, P1 ;  /* 0xffffffffff1d7807 */ /* 0x000fe40000800000 */
[----:B---3--:R-:W-:-:S02]  /*20290*/  ISETP.GE.AND.EX P0, PT, R11, R32, PT, P0 ;  /* 0x000000200b00720c */ /* 0x008fc40003f06300 */
[-C--:B------:R-:W-:Y:S02]  /*202a0*/  ISETP.NE.AND P4, PT, R40, R33.reuse, PT ;  /* 0x000000212800720c */ /* 0x080fe40003f85270 */
[----:B0-----:R-:W-:Y:S02]  /*202b0*/  PRMT R38, R34, 0x9910, RZ ;  /* 0x0000991022267816 */ /* 0x001fe400000000ff */
[----:B------:R-:W-:Y:S02]  /*202c0*/  ISETP.GT.AND P1, PT, R40, R33, PT ;  /* 0x000000212800720c */ /* 0x000fe40003f24270 */
[----:B------:R-:W-:Y:S02]  /*202d0*/  SEL R33, RZ, 0xffffffff, P0 ;  /* 0xffffffffff217807 */ /* 0x000fe40000000000 */
[----:B-1----:R-:W-:Y:S02]  /*202e0*/  ISETP.GE.U32.AND P3, PT, R12, R35, PT ;  /* 0x000000230c00720c */ /* 0x002fe40003f66070 */
[----:B------:R-:W-:-:S02]  /*202f0*/  ISETP.NE.AND P5, PT, R39, R38, PT ;  /* 0x000000262700720c */ /* 0x000fc40003fa5270 */
[----:B------:R-:W-:Y:S02]  /*20300*/  ISETP.GT.AND P0, PT, R42, R37, PT ;  /* 0x000000252a00720c */ /* 0x000fe40003f04270 */
[----:B------:R-:W-:Y:S02]  /*20310*/  LOP3.LUT R24, R24, 0x1, RZ, 0xc0, !PT ;  /* 0x0000000118187812 */ /* 0x000fe400078ec0ff */
[----:B------:R-:W-:Y:S02]  /*20320*/  ISETP.GE.AND.EX P3, PT, R13, R36, PT, P3 ;  /* 0x000000240d00720c */ /* 0x000fe40003f66330 */
[----:B------:R-:W-:Y:S02]  /*20330*/  @P6 SEL R33, RZ, 0xffffffff, !P0 ;  /* 0xffffffffff216807 */ /* 0x000fe40004000000 */
[----:B------:R-:W-:Y:S02]  /*20340*/  ISETP.NE.U32.AND P0, PT, R24, 0x1, PT ;  /* 0x000000011800780c */ /* 0x000fe40003f05070 */
[----:B------:R-:W-:-:S02]  /*20350*/  SEL R37, RZ, 0xffffffff, P3 ;  /* 0xffffffffff257807 */ /* 0x000fc40001800000 */
[----:B------:R-:W-:Y:S02]  /*20360*/  ISETP.GT.AND P3, PT, R39, R38, PT ;  /* 0x000000262700720c */ /* 0x000fe40003f64270 */
[----:B------:R-:W-:Y:S02]  /*20370*/  SEL R6, R6, R25, !P0 ;  /* 0x0000001906067207 */ /* 0x000fe40004000000 */
[----:B------:R-:W-:Y:S02]  /*20380*/  SEL R7, R7, R20, !P0 ;  /* 0x0000001407077207 */ /* 0x000fe40004000000 */
[----:B------:R-:W-:Y:S02]  /*20390*/  SEL R23, R23, R14, !P0 ;  /* 0x0000000e17177207 */ /* 0x000fe40004000000 */
[----:B------:R-:W-:Y:S02]  /*203a0*/  ISETP.GE.AND P0, PT, R17, R2, PT ;  /* 0x000000021100720c */ /* 0x000fe40003f06270 */
        /* <DEDUP_REMOVED lines=18> */
.L_x_2853:
[----:B------:R-:W-:Y:S05]  /*204d0*/  @!P2 EXIT ;  /* 0x000000000000a94d */ /* 0x000fea0003800000 */
[----:B------:R-:W-:Y:S01]  /*204e0*/  ULDC.U8 UR4, c[0x0][0x630] ;  /* 0x00018c0000047ab9 */ /* 0x000fe20000000000 */
[----:B------:R-:W-:Y:S02]  /*204f0*/  ISETP.NE.U32.AND P0, PT, R4, RZ, PT ;  /* 0x000000ff0400720c */ /* 0x000fe40003f05070 */
[----:B------:R-:W-:Y:S02]  /*20500*/  ISETP.NE.AND P1, PT, RZ, UR4, PT ;  /* 0x00000004ff007c0c */ /* 0x000fe4000bf25270 */
[----:B------:R-:W-:-:S11]  /*20510*/  ISETP.NE.AND.EX P0, PT, R0, RZ, PT, P0 ;  /* 0x000000ff0000720c */ /* 0x000fd60003f05300 */
[----:B------:R-:W-:Y:S05]  /*20520*/  @!P1 BRA `(.L_x_2859) ;  /* 0x0000000000249947 */ /* 0x000fea0003800000 */
[----:B------:R-:W-:Y:S02]  /*20530*/  ULDC.64 UR4, c[0x0][0x628] ;  /* 0x00018a0000047ab9 */ /* 0x000fe40000000a00 */
[----:B012---:R-:W-:Y:S02]  /*20540*/  IADD3 R6, P2, R6, UR4, RZ ;  /* 0x0000000406067c10 */ /* 0x007fe4000ff5e0ff */
[----:B------:R-:W-:Y:S02]  /*20550*/  IADD3 R8, P3, R8, UR4, RZ ;  /* 0x0000000408087c10 */ /* 0x000fe4000ff7e0ff */
[----:B------:R-:W-:Y:S02]  /*20560*/  IADD3 R10, P4, R10, UR4, RZ ;  /* 0x000000040a0a7c10 */ /* 0x000fe4000ff9e0ff */
[----:B------:R-:W-:Y:S02]  /*20570*/  IADD3 R12, P5, R12, UR4, RZ ;  /* 0x000000040c0c7c10 */ /* 0x000fe4000ffbe0ff */
[----:B------:R-:W-:-:S02]  /*20580*/  IADD3.X R7, R7, UR5, RZ, P2, !PT ;  /* 0x0000000507077c10 */ /* 0x000fc400097fe4ff */
[----:B------:R-:W-:Y:S02]  /*20590*/  IADD3.X R9, R9, UR5, RZ, P3, !PT ;  /* 0x0000000509097c10 */ /* 0x000fe40009ffe4ff */
[----:B------:R-:W-:Y:S02]  /*205a0*/  IADD3.X R11, R11, UR5, RZ, P4, !PT ;  /* 0x000000050b0b7c10 */ /* 0x000fe4000a7fe4ff */
[----:B------:R-:W-:-:S07]  /*205b0*/  IADD3.X R13, R13, UR5, RZ, P5, !PT ;  /* 0x000000050d0d7c10 */ /* 0x000fce000affe4ff */
.L_x_2859:
[----:B------:R-:W-:Y:S05]  /*205c0*/  @!P0 BRA `(.L_x_2860) ;  /* 0x0000000800b08947 */ /* 0x000fea0003800000 */
[----:B------:R-:W-:Y:S02]  /*205d0*/  ULDC.U8 UR4, c[0x0][0x631] ;  /* 0x00018c4000047ab9 */ /* 0x000fe40000000000 */
[----:B------:R-:W-:Y:S01]  /*205e0*/  ISETP.NE.AND P2, PT, RZ, UR4, PT ;  /* 0x00000004ff007c0c */ /* 0x000fe2000bf45270 */
[----:B------:R-:W-:-:S12]  /*205f0*/  @!P1 BRA `(.L_x_2861) ;  /* 0x0000000000f09947 */ /* 0x000fd80003800000 */
[----:B------:R-:W3:Y:S04]  /*20600*/  LDG.E.U16 R0, desc[UR60][R4.64] ;  /* 0x0000003c04007981 */ /* 0x000ee8000c1e1500 */
[----:B------:R-:W4:Y:S04]  /*20610*/  LDG.E.U16 R14, desc[UR60][R4.64+0x10] ;  /* 0x0000103c040e7981 */ /* 0x000f28000c1e1500 */
[----:B012---:R-:W2:Y:S04]  /*20620*/  LDG.E.U16 R20, desc[UR60][R4.64+0x20] ;  /* 0x0000203c04147981 */ /* 0x007ea8000c1e1500 */
[----:B------:R-:W5:Y:S04]  /*20630*/  LDG.E.64 R30, desc[UR60][R4.64+0x8] ;  /* 0x0000083c041e7981 */ /* 0x000f68000c1e1b00 */
[----:B------:R-:W5:Y:S04]  /*20640*/  LDG.E.U16 R34, desc[UR60][R4.64+0x30] ;  /* 0x0000303c04227981 */ /* 0x000f68000c1e1500 */
[----:B------:R-:W5:Y:S04]  /*20650*/  LDG.E.64 R28, desc[UR60][R4.64+0x18] ;  /* 0x0000183c041c7981 */ /* 0x000f68000c1e1b00 */
[----:B------:R-:W5:Y:S04]  /*20660*/  LDG.E.64 R26, desc[UR60][R4.64+0x28] ;  /* 0x0000283c041a7981 */ /* 0x000f68000c1e1b00 */
[----:B------:R-:W5:Y:S01]  /*20670*/  LDG.E.64 R24, desc[UR60][R4.64+0x38] ;  /* 0x0000383c04187981 */ /* 0x000f62000c1e1b00 */
[----:B------:R-:W-:-:S02]  /*20680*/  PRMT R33, R23, 0x9910, RZ ;  /* 0x0000991017217816 */ /* 0x000fc400000000ff */
[----:B------:R-:W-:Y:S02]  /*20690*/  PRMT R36, R21, 0x9910, RZ ;  /* 0x0000991015247816 */ /* 0x000fe400000000ff */
[----:B------:R-:W-:Y:S02]  /*206a0*/  PRMT R35, R15, 0x9910, RZ ;  /* 0x000099100f237816 */ /* 0x000fe400000000ff */
[----:B---3--:R-:W-:-:S04]  /*206b0*/  PRMT R2, R0, 0x9910, RZ ;  /* 0x0000991000027816 */ /* 0x008fc800000000ff */
[CC--:B------:R-:W-:Y:S02]  /*206c0*/  ISETP.NE.AND P6, PT, R2.reuse, R33.reuse, PT ;  /* 0x000000210200720c */ /* 0x0c0fe40003fc5270 */
[----:B------:R-:W-:Y:S02]  /*206d0*/  ISETP.GT.AND P1, PT, R2, R33, PT ;  /* 0x000000210200720c */ /* 0x000fe40003f24270 */
[----:B----4-:R-:W-:Y:S02]  /*206e0*/  PRMT R17, R14, 0x9910, RZ ;  /* 0x000099100e117816 */ /* 0x010fe400000000ff */
[----:B------:R-:W-:Y:S02]  /*206f0*/  SEL R2, RZ, 0xffffffff, !P1 ;  /* 0xffffffffff027807 */ /* 0x000fe40004800000 */
[----:B--2---:R-:W-:Y:S02]  /*20700*/  PRMT R32, R20, 0x9910, RZ ;  /* 0x0000991014207816 */ /* 0x004fe400000000ff */
[----:B------:R-:W-:-:S02]  /*20710*/  ISETP.NE.AND P5, PT, R17, R36, PT ;  /* 0x000000241100720c */ /* 0x000fc40003fa5270 */
[----:B------:R-:W-:Y:S02]  /*20720*/  ISETP.GT.AND P0, PT, R17, R36, PT ;  /* 0x000000241100720c */ /* 0x000fe40003f04270 */
[----:B-----5:R-:W-:Y:S02]  /*20730*/  ISETP.GE.U32.AND P1, PT, R30, R6, PT ;  /* 0x000000061e00720c */ /* 0x020fe40003f26070 */
[CC--:B------:R-:W-:Y:S02]  /*20740*/  ISETP.NE.AND P3, PT, R32.reuse, R35.reuse, PT ;  /* 0x000000232000720c */ /* 0x0c0fe40003f65270 */
[----:B------:R-:W-:Y:S02]  /*20750*/  ISETP.GT.AND P4, PT, R32, R35, PT ;  /* 0x000000232000720c */ /* 0x000fe40003f84270 */
[----:B------:R-:W-:Y:S02]  /*20760*/  SEL R17, RZ, 0xffffffff, !P0 ;  /* 0xffffffffff117807 */ /* 0x000fe40004000000 */
[----:B------:R-:W-:-:S02]  /*20770*/  ISETP.GE.AND.EX P1, PT, R31, R7, PT, P1 ;  /* 0x000000071f00720c */ /* 0x000fc40003f26310 */
[----:B------:R-:W-:Y:S02]  /*20780*/  PRMT R33, R3, 0x9910, RZ ;  /* 0x0000991003217816 */ /* 0x000fe400000000ff */
[----:B------:R-:W-:Y:S02]  /*20790*/  PRMT R32, R34, 0x9910, RZ ;  /* 0x0000991022207816 */ /* 0x000fe400000000ff */
[----:B------:R-:W-:Y:S02]  /*207a0*/  ISETP.GE.U32.AND P0, PT, R28, R8, PT ;  /* 0x000000081c00720c */ /* 0x000fe40003f06070 */
[----:B------:R-:W-:Y:S02]  /*207b0*/  @!P6 SEL R2, RZ, 0xffffffff, P1 ;  /* 0xffffffffff02e807 */ /* 0x000fe40000800000 */
[----:B------:R-:W-:Y:S02]  /*207c0*/  ISETP.GE.AND.EX P0, PT, R29, R9, PT, P0 ;  /* 0x000000091d00720c */ /* 0x000fe40003f06300 */
[----:B------:R-:W-:-:S02]  /*207d0*/  ISETP.NE.AND P6, PT, R32, R33, PT ;  /* 0x000000212000720c */ /* 0x000fc40003fc5270 */
[----:B------:R-:W-:Y:S02]  /*207e0*/  @!P5 SEL R17, RZ, 0xffffffff, P0 ;  /* 0xffffffffff11d807 */ /* 0x000fe40000000000 */
[----:B------:R-:W-:Y:S02]  /*207f0*/  ISETP.GE.U32.AND P1, PT, R26, R10, PT ;  /* 0x0000000a1a00720c */ /* 0x000fe40003f26070 */
[----:B------:R-:W-:Y:S02]  /*20800*/  ISETP.GE.U32.AND P0, PT, R24, R12, PT ;  /* 0x0000000c1800720c */ /* 0x000fe40003f06070 */
[----:B------:R-:W-:Y:S02]  /*20810*/  LOP3.LUT R2, R2, 0x1, RZ, 0xc0, !PT ;  /* 0x0000000102027812 */ /* 0x000fe400078ec0ff */
[----:B------:R-:W-:Y:S02]  /*20820*/  ISETP.GT.AND P5, PT, R32, R33, PT ;  /* 0x000000212000720c */ /* 0x000fe40003fa4270 */
[----:B------:R-:W-:-:S02]  /*20830*/  ISETP.GE.AND.EX P1, PT, R27, R11, PT, P1 ;  /* 0x0000000b1b00720c */ /* 0x000fc40003f26310 */
[----:B------:R-:W-:Y:S02]  /*20840*/  ISETP.GE.AND.EX P0, PT, R25, R13, PT, P0 ;  /* 0x0000000d1900720c */ /* 0x000fe40003f06300 */
[----:B------:R-:W-:Y:S02]  /*20850*/  SEL R32, RZ, 0xffffffff, !P4 ;  /* 0xffffffffff207807 */ /* 0x000fe40006000000 */
[----:B------:R-:W-:Y:S02]  /*20860*/  ISETP.NE.U32.AND P4, PT, R2, 0x1, PT ;  /* 0x000000010200780c */ /* 0x000fe40003f85070 */
[----:B------:R-:W-:Y:S02]  /*20870*/  SEL R2, RZ, 0xffffffff, !P5 ;  /* 0xffffffffff027807 */ /* 0x000fe40006800000 */
[----:B------:R-:W-:Y:S02]  /*20880*/  LOP3.LUT R17, R17, 0x1, RZ, 0xc0, !PT ;  /* 0x0000000111117812 */ /* 0x000fe400078ec0ff */
[----:B------:R-:W-:-:S02]  /*20890*/  @!P3 SEL R32, RZ, 0xffffffff, P1 ;  /* 0xffffffffff20b807 */ /* 0x000fc40000800000 */
[----:B------:R-:W-:Y:S02]  /*208a0*/  @!P6 SEL R2, RZ, 0xffffffff, P0 ;  /* 0xffffffffff02e807 */ /* 0x000fe40000000000 */
[----:B------:R-:W-:Y:S02]  /*208b0*/  ISETP.NE.U32.AND P0, PT, R17, 0x1, PT ;  /* 0x000000011100780c */ /* 0x000fe40003f05070 */
[----:B------:R-:W-:Y:S02]  /*208c0*/  LOP3.LUT R32, R32, 0x1, RZ, 0xc0, !PT ;  /* 0x0000000120207812 */ /* 0x000fe400078ec0ff */
[----:B------:R-:W-:Y:S02]  /*208d0*/  LOP3.LUT R2, R2, 0x1, RZ, 0xc0, !PT ;  /* 0x0000000102027812 */ /* 0x000fe400078ec0ff */
[----:B------:R-:W-:Y:S02]  /*208e0*/  SEL R8, R28, R8, !P0 ;  /* 0x000000081c087207 */ /* 0x000fe40004000000 */
[----:B------:R-:W-:-:S02]  /*208f0*/  SEL R9, R29, R9, !P0 ;  /* 0x000000091d097207 */ /* 0x000fc40004000000 */
[----:B------:R-:W-:Y:S02]  /*20900*/  SEL R21, R14, R21, !P0 ;  /* 0x000000150e157207 */ /* 0x000fe40004000000 */
[----:B------:R-:W-:Y:S02]  /*20910*/  ISETP.NE.U32.AND P1, PT, R32, 0x1, PT ;  /* 0x000000012000780c */ /* 0x000fe40003f25070 */
[----:B------:R-:W-:Y:S02]  /*20920*/  ISETP.NE.U32.AND P0, PT, R2, 0x1, PT ;  /* 0x000000010200780c */ /* 0x000fe40003f05070 */
        /* <DEDUP_REMOVED lines=8> */
[----:B------:R-:W-:-:S07]  /*209b0*/  SEL R3, R34, R3, !P0 ;  /* 0x0000000322037207 */ /* 0x000fce0004000000 */
.L_x_2861:
[----:B------:R-:W-:Y:S02]  /*209c0*/  IMAD.MOV.U32 R24, RZ, RZ, R6 ;  /* 0x000000ffff187224 */ /* 0x000fe400078e0006 */
[----:B--2---:R-:W-:Y:S02]  /*209d0*/  IMAD.MOV.U32 R25, RZ, RZ, R7 ;  /* 0x000000ffff197224 */ /* 0x004fe400078e0007 */
[----:B------:R-:W-:Y:S02]  /*209e0*/  IMAD.MOV.U32 R26, RZ, RZ, R8 ;  /* 0x000000ffff1a7224 */ /* 0x000fe400078e0008 */
[----:B------:R-:W-:Y:S02]  /*209f0*/  IMAD.MOV.U32 R27, RZ, RZ, R9 ;  /* 0x000000ffff1b7224 */ /* 0x000fe400078e0009 */
[----:B------:R-:W-:Y:S02]  /*20a00*/  IMAD.MOV.U32 R28, RZ, RZ, R10 ;  /* 0x000000ffff1c7224 */ /* 0x000fe400078e000a */
[----:B------:R-:W-:-:S02]  /*20a10*/  IMAD.MOV.U32 R29, RZ, RZ, R11 ;  /* 0x000000ffff1d7224 */ /* 0x000fc400078e000b */
[----:B------:R-:W-:Y:S02]  /*20a20*/  IMAD.MOV.U32 R30, RZ, RZ, R12 ;  /* 0x000000ffff1e7224 */ /* 0x000fe400078e000c */
[----:B------:R-:W-:Y:S01]  /*20a30*/  IMAD.MOV.U32 R31, RZ, RZ, R13 ;  /* 0x000000ffff1f7224 */ /* 0x000fe200078e000d */
[----:B------:R-:W-:Y:S06]  /*20a40*/  @!P2 BRA `(.L_x_2862) ;  /* 0x00000004006ca947 */ /* 0x000fec0003800000 */
[----:B------:R-:W2:Y:S02]  /*20a50*/  LDC R17, c[0x0][0x634] ;  /* 0x00018d00ff117b82 */ /* 0x000ea40000000800 */
[----:B--2---:R-:W-:-:S04]  /*20a60*/  ISETP.NE.AND P0, PT, R17, 0x1, PT ;  /* 0x000000011100780c */ /* 0x004fc80003f05270 */
[----:B------:R-:W-:-:S09]  /*20a70*/  P2R R0, PR, RZ, 0x1 ;  /* 0x00000001ff007803 */ /* 0x000fd20000000000 */
[----:B------:R-:W-:Y:S05]  /*20a80*/  @!P0 BRA `(.L_x_2863) ;  /* 0x0000000000408947 */ /* 0x000fea0003800000 */
[----:B------:R-:W-:Y:S01]  /*20a90*/  MOV R0, 0x0 ;  /* 0x0000000000007802 */ /* 0x000fe20000000f00 */
[----:B------:R-:W-:Y:S01]  /*20aa0*/  ULDC.64 UR4, c[0x4][0x3d8] ;  /* 0x0100f60000047ab9 */ /* 0x000fe20000000a00 */
[----:B------:R-:W-:Y:S01]  /*20ab0*/  ULDC.64 UR6, c[0x4][0x3c0] ;  /* 0x0100f00000067ab9 */ /* 0x000fe20000000a00 */
[----:B------:R-:W-:Y:S01]  /*20ac0*/  IMAD.U32 R4, RZ, RZ, UR4 ;  /* 0x00000004ff047e24 */ /* 0x000fe2000f8e00ff */
[----:B01----:R0:W1:Y:S01]  /*20ad0*/  LDC.64 R2, c[0x4][R0] ;  /* 0x0100000000027b82 */ /* 0x0030620000000a00 */
        /* <DEDUP_REMOVED lines=11> */
.L_x_2863:
[----:B------:R-:W-:Y:S01]  /*20b90*/  ULDC.64 UR4, c[0x0][0x600] ;  /* 0x0001800000047ab9 */ /* 0x000fe20000000a00 */
[----:B------:R-:W-:Y:S02]  /*20ba0*/  ISETP.NE.AND P6, PT, R17, 0x1, PT ;  /* 0x000000011100780c */ /* 0x000fe40003fc5270 */
[----:B------:R-:W-:-:S05]  /*20bb0*/  IADD3 R22, P0, R22, UR4, RZ ;  /* 0x0000000416167c10 */ /* 0x000fca000ff1e0ff */
[----:B01----:R-:W-:-:S05]  /*20bc0*/  IMAD.X R23, RZ, RZ, UR5, P0 ;  /* 0x00000005ff177e24 */ /* 0x003fca00080e06ff */
        /* <DEDUP_REMOVED lines=18> */
.L_x_2864:
        /* <DEDUP_REMOVED lines=22> */
.L_x_2865:
        /* <DEDUP_REMOVED lines=22> */
.L_x_2866:
[----:B------:R-:W-:Y:S02]  /*20fb0*/  ULDC.64 UR4, c[0x0][0x600] ;  /* 0x0001800000047ab9 */ /* 0x000fe40000000a00 */
[----:B------:R-:W-:-:S05]  /*20fc0*/  IADD3 R16, P0, R16, UR4, RZ ;  /* 0x0000000410107c10 */ /* 0x000fca000ff1e0ff */
[----:B------:R-:W-:-:S05]  /*20fd0*/  IMAD.X R17, RZ, RZ, UR5, P0 ;  /* 0x00000005ff117e24 */ /* 0x000fca00080e06ff */
[----:B------:R-:W-:Y:S01]  /*20fe0*/  STG.E.64 desc[UR60][R16.64], R30 ;  /* 0x0000001e10007986 */ /* 0x000fe2000c101b3c */
[----:B------:R-:W-:Y:S05]  /*20ff0*/  EXIT ;  /* 0x000000000000794d */ /* 0x000fea0003800000 */
.L_x_2862:
[----:B------:R-:W-:Y:S04]  /*21000*/  STG.E.64 desc[UR60][R4.64+0x8], R24 ;  /* 0x0000081804007986 */ /* 0x000fe8000c101b3c */
[----:B------:R-:W-:Y:S04]  /*21010*/  STG.E.64 desc[UR60][R4.64+0x18], R26 ;  /* 0x0000181a04007986 */ /* 0x000fe8000c101b3c */
[----:B------:R-:W-:Y:S04]  /*21020*/  STG.E.64 desc[UR60][R4.64+0x28], R28 ;  /* 0x0000281c04007986 */ /* 0x000fe8000c101b3c */
[----:B------:R-:W-:Y:S04]  /*21030*/  STG.E.64 desc[UR60][R4.64+0x38], R30 ;  /* 0x0000381e04007986 */ /* 0x000fe8000c101b3c */
[----:B------:R-:W-:Y:S04]  /*21040*/  STG.E.U16 desc[UR60][R4.64], R23 ;  /* 0x0000001704007986 */ /* 0x000fe8000c10153c */
[----:B------:R-:W-:Y:S04]  /*21050*/  STG.E.U16 desc[UR60][R4.64+0x10], R21 ;  /* 0x0000101504007986 */ /* 0x000fe8000c10153c */
[----:B------:R-:W-:Y:S04]  /*21060*/  STG.E.U16 desc[UR60][R4.64+0x20], R15 ;  /* 0x0000200f04007986 */ /* 0x000fe8000c10153c */
[----:B------:R-:W-:Y:S01]  /*21070*/  STG.E.U16 desc[UR60][R4.64+0x30], R3 ;  /* 0x0000300304007986 */ /* 0x000fe2000c10153c */
[----:B------:R-:W-:Y:S05]  /*21080*/  EXIT ;  /* 0x000000000000794d */ /* 0x000fea0003800000 */
.L_x_2860:
        /* <DEDUP_REMOVED lines=17> */
.L_x_2868:
[----:B------:R-:W-:Y:S02]  /*211a0*/  CS2R R6, SRZ ;  /* 0x0000000000067805 */ /* 0x000fe4000001ff00 */
[----:B------:R-:W-:Y:S02]  /*211b0*/  CS2R R8, SRZ ;  /* 0x0000000000087805 */ /* 0x000fe4000001ff00 */
[----:B------:R-:W-:Y:S02]  /*211c0*/  CS2R R10, SRZ ;  /* 0x00000000000a7805 */ /* 0x000fe4000001ff00 */
[----:B------:R-:W-:-:S07]  /*211d0*/  CS2R R12, SRZ ;  /* 0x00000000000c7805 */ /* 0x000fce000001ff00 */
.L_x_2867:
[----:B------:R-:W-:Y:S01]  /*211e0*/  ULDC.U8 UR4, c[0x0][0x631] ;  /* 0x00018c4000047ab9 */ /* 0x000fe20000000000 */
[----:B------:R-:W-:Y:S01]  /*211f0*/  IMAD.MOV.U32 R24, RZ, RZ, R6 ;  /* 0x000000ffff187224 */ /* 0x000fe200078e0006 */
[----:B------:R-:W-:Y:S01]  /*21200*/  ISETP.NE.AND P0, PT, RZ, UR4, PT ;  /* 0x00000004ff007c0c */ /* 0x000fe2000bf05270 */
        /* <DEDUP_REMOVED lines=28> */
.L_x_2870:
        /* <DEDUP_REMOVED lines=22> */
.L_x_2871:
        /* <DEDUP_REMOVED lines=22> */
.L_x_2872:
        /* <DEDUP_REMOVED lines=22> */
.L_x_2873:
[----:B------:R-:W-:Y:S02]  /*217f0*/  ULDC.64 UR4, c[0x0][0x600] ;  /* 0x0001800000047ab9 */ /* 0x000fe40000000a00 */
[----:B------:R-:W-:-:S05]  /*21800*/  IADD3 R16, P0, R16, UR4, RZ ;  /* 0x0000000410107c10 */ /* 0x000fca000ff1e0ff */
[----:B------:R-:W-:-:S05]  /*21810*/  IMAD.X R17, RZ, RZ, UR5, P0 ;  /* 0x00000005ff117e24 */ /* 0x000fca00080e06ff */
[----:B------:R-:W-:Y:S01]  /*21820*/  STG.E.64 desc[UR60][R16.64], R30 ;  /* 0x0000001e10007986 */ /* 0x000fe2000c101b3c */
[----:B------:R-:W-:Y:S05]  /*21830*/  EXIT ;  /* 0x000000000000794d */ /* 0x000fea0003800000 */
.L_x_2869:
        /* <DEDUP_REMOVED lines=16> */
.L_x_2874:
        /* <DEDUP_REMOVED lines=15> */
.L_x_2875:
        /* <DEDUP_REMOVED lines=15> */
.L_x_2876:
        /* <DEDUP_REMOVED lines=15> */
.L_x_2877:
[----:B------:R-:W-:Y:S05]  /*21c10*/  EXIT ;  /* 0x000000000000794d */ /* 0x000fea0003800000 */
.L_x_2832:
        /* <DEDUP_REMOVED lines=17> */
[----:B0-----:R-:W-:Y:S02]  /*21d30*/  IADD3 R12, P2, R12, UR4, RZ ;  /* 0x000000040c0c7c10 */ /* 0x001fe4000ff5e0ff */
[----:B------:R-:W-:Y:S02]  /*21d40*/  IADD3 R10, P3, R10, UR4, RZ ;  /* 0x000000040a0a7c10 */ /* 0x000fe4000ff7e0ff */
[----:B------:R-:W-:Y:S02]  /*21d50*/  IADD3 R8, P4, R8, UR4, RZ ;  /* 0x0000000408087c10 */ /* 0x000fe4000ff9e0ff */
[----:B------:R-:W-:Y:S02]  /*21d60*/  IADD3 R6, P5, R6, UR4, RZ ;  /* 0x0000000406067c10 */ /* 0x000fe4000ffbe0ff */
[----:B------:R-:W-:-:S02]  /*21d70*/  IADD3.X R13, R13, UR5, RZ, P2, !PT ;  /* 0x000000050d0d7c10 */ /* 0x000fc400097fe4ff */
[----:B------:R-:W-:Y:S02]  /*21d80*/  IADD3.X R11, R11, UR5, RZ, P3, !PT ;  /* 0x000000050b0b7c10 */ /* 0x000fe40009ffe4ff */
[----:B------:R-:W-:Y:S02]  /*21d90*/  IADD3.X R9, R9, UR5, RZ, P4, !PT ;  /* 0x0000000509097c10 */ /* 0x000fe4000a7fe4ff */
[----:B------:R-:W-:-:S07]  /*21da0*/  IADD3.X R7, R7, UR5, RZ, P5, !PT ;  /* 0x0000000507077c10 */ /* 0x000fce000affe4ff */
.L_x_2878:
[----:B------:R-:W-:Y:S05]  /*21db0*/  @!P0 BRA `(.L_x_2879) ;  /* 0x0000000800b08947 */ /* 0x000fea0003800000 */
[----:B------:R-:W-:Y:S02]  /*21dc0*/  ULDC.U8 UR4, c[0x0][0x631] ;  /* 0x00018c4000047ab9 */ /* 0x000fe40000000000 */
[----:B------:R-:W-:Y:S01]  /*21dd0*/  ISETP.NE.AND P2, PT, RZ, UR4, PT ;  /* 0x00000004ff007c0c */ /* 0x000fe2000bf45270 */
[----:B------:R-:W-:-:S12]  /*21de0*/  @!P1 BRA `(.L_x_2880) ;  /* 0x0000000000f09947 */ /* 0x000fd80003800000 */
[----:B------:R-:W2:Y:S04]  /*21df0*/  LDG.E.U16 R0, desc[UR60][R4.64] ;  /* 0x0000003c04007981 */ /* 0x000ea8000c1e1500 */
[----:B------:R-:W3:Y:S04]  /*21e00*/  LDG.E.U16 R14, desc[UR60][R4.64+0x10] ;  /* 0x0000103c040e7981 */ /* 0x000ee8000c1e1500 */
[----:B------:R-:W4:Y:S04]  /*21e10*/  LDG.E.U16 R20, desc[UR60][R4.64+0x20] ;  /* 0x0000203c04147981 */ /* 0x000f28000c1e1500 */
[----:B0-----:R-:W5:Y:S04]  /*21e20*/  LDG.E.64 R30, desc[UR60][R4.64+0x8] ;  /* 0x0000083c041e7981 */ /* 0x001f68000c1e1b00 */
[----:B------:R-:W5:Y:S04]  /*21e30*/  LDG.E.U16 R34, desc[UR60][R4.64+0x30] ;  /* 0x0000303c04227981 */ /* 0x000f68000c1e1500 */
[----:B------:R-:W5:Y:S04]  /*21e40*/  LDG.E.64 R28, desc[UR60][R4.64+0x18] ;  /* 0x0000183c041c7981 */ /* 0x000f68000c1e1b00 */
[----:B------:R-:W5:Y:S04]  /*21e50*/  LDG.E.64 R26, desc[UR60][R4.64+0x28] ;  /* 0x0000283c041a7981 */ /* 0x000f68000c1e1b00 */
[----:B------:R-:W5:Y:S01]  /*21e60*/  LDG.E.64 R22, desc[UR60][R4.64+0x38] ;  /* 0x0000383c04167981 */ /* 0x000f62000c1e1b00 */
[----:B------:R-:W-:-:S02]  /*21e70*/  PRMT R33, R25, 0x9910, RZ ;  /* 0x0000991019217816 */ /* 0x000fc400000000ff */
[----:B------:R-:W-:Y:S02]  /*21e80*/  PRMT R36, R21, 0x9910, RZ ;  /* 0x0000991015247816 */ /* 0x000fe400000000ff */
[----:B------:R-:W-:Y:S02]  /*21e90*/  PRMT R35, R15, 0x9910, RZ ;  /* 0x000099100f237816 */ /* 0x000fe400000000ff */
[----:B--2---:R-:W-:-:S04]  /*21ea0*/  PRMT R2, R0, 0x9910, RZ ;  /* 0x0000991000027816 */ /* 0x004fc800000000ff */
[CC--:B------:R-:W-:Y:S02]  /*21eb0*/  ISETP.NE.AND P6, PT, R2.reuse, R33.reuse, PT ;  /* 0x000000210200720c */ /* 0x0c0fe40003fc5270 */
[----:B------:R-:W-:Y:S02]  /*21ec0*/  ISETP.GT.AND P1, PT, R2, R33, PT ;  /* 0x000000210200720c */ /* 0x000fe40003f24270 */
[----:B---3--:R-:W-:Y:S02]  /*21ed0*/  PRMT R17, R14, 0x9910, RZ ;  /* 0x000099100e117816 */ /* 0x008fe400000000ff */
[----:B------:R-:W-:Y:S02]  /*21ee0*/  SEL R2, RZ, 0xffffffff, !P1 ;  /* 0xffffffffff027807 */ /* 0x000fe40004800000 */
[----:B----4-:R-:W-:Y:S02]  /*21ef0*/  PRMT R32, R20, 0x9910, RZ ;  /* 0x0000991014207816 */ /* 0x010fe400000000ff */
        /* <DEDUP_REMOVED lines=43> */
.L_x_2880:
[----:B------:R-:W-:Y:S02]  /*221b0*/  IMAD.MOV.U32 R22, RZ, RZ, R6 ;  /* 0x000000ffff167224 */ /* 0x000fe400078e0006 */
[----:B------:R-:W-:Y:S02]  /*221c0*/  IMAD.MOV.U32 R23, RZ, RZ, R7 ;  /* 0x000000ffff177224 */ /* 0x000fe400078e0007 */
[----:B------:R-:W-:Y:S02]  /*221d0*/  IMAD.MOV.U32 R26, RZ, RZ, R8 ;  /* 0x000000ffff1a7224 */ /* 0x000fe400078e0008 */
[----:B------:R-:W-:Y:S02]  /*221e0*/  IMAD.MOV.U32 R27, RZ, RZ, R9 ;  /* 0x000000ffff1b7224 */ /* 0x000fe400078e0009 */
[----:B------:R-:W-:Y:S02]  /*221f0*/  IMAD.MOV.U32 R28, RZ, RZ, R10 ;  /* 0x000000ffff1c7224 */ /* 0x000fe400078e000a */
[----:B------:R-:W-:-:S02]  /*22200*/  IMAD.MOV.U32 R29, RZ, RZ, R11 ;  /* 0x000000ffff1d7224 */ /* 0x000fc400078e000b */
[----:B------:R-:W-:Y:S02]  /*22210*/  IMAD.MOV.U32 R30, RZ, RZ, R12 ;  /* 0x000000ffff1e7224 */ /* 0x000fe400078e000c */
[----:B0-----:R-:W-:Y:S01]  /*22220*/  IMAD.MOV.U32 R31, RZ, RZ, R13 ;  /* 0x000000ffff1f7224 */ /* 0x001fe200078e000d */
        /* <DEDUP_REMOVED lines=21> */
.L_x_2882:
        /* <DEDUP_REMOVED lines=22> */
.L_x_2883:
        /* <DEDUP_REMOVED lines=22> */
.L_x_2884:
        /* <DEDUP_REMOVED lines=22> */
.L_x_2885:
[----:B------:R-:W-:Y:S02]  /*227a0*/  ULDC.64 UR4, c[0x0][0x600] ;  /* 0x0001800000047ab9 */ /* 0x000fe40000000a00 */
[----:B------:R-:W-:-:S05]  /*227b0*/  IADD3 R16, P0, R16, UR4, RZ ;  /* 0x0000000410107c10 */ /* 0x000fca000ff1e0ff */
[----:B------:R-:W-:-:S05]  /*227c0*/  IMAD.X R17, RZ, RZ, UR5, P0 ;  /* 0x00000005ff117e24 */ /* 0x000fca00080e06ff */
[----:B------:R-:W-:Y:S01]  /*227d0*/  STG.E.64 desc[UR60][R16.64], R22 ;  /* 0x0000001610007986 */ /* 0x000fe2000c101b3c */
[----:B------:R-:W-:Y:S05]  /*227e0*/  EXIT ;  /* 0x000000000000794d */ /* 0x000fea0003800000 */
.L_x_2881:
        /* <DEDUP_REMOVED lines=9> */
.L_x_2879:
        /* <DEDUP_REMOVED lines=17> */
.L_x_2887:
[----:B------:R-:W-:Y:S02]  /*22990*/  CS2R R6, SRZ ;  /* 0x0000000000067805 */ /* 0x000fe4000001ff00 */
[----:B------:R-:W-:Y:S02]  /*229a0*/  CS2R R8, SRZ ;  /* 0x0000000000087805 */ /* 0x000fe4000001ff00 */
[----:B------:R-:W-:Y:S02]  /*229b0*/  CS2R R10, SRZ ;  /* 0x00000000000a7805 */ /* 0x000fe4000001ff00 */
[----:B------:R-:W-:-:S07]  /*229c0*/  CS2R R12, SRZ ;  /* 0x00000000000c7805 */ /* 0x000fce000001ff00 */
.L_x_2886:
[----:B------:R-:W-:Y:S01]  /*229d0*/  ULDC.U8 UR4, c[0x0][0x631] ;  /* 0x00018c4000047ab9 */ /* 0x000fe20000000000 */
[----:B------:R-:W-:Y:S01]  /*229e0*/  IMAD.MOV.U32 R22, RZ, RZ, R6 ;  /* 0x000000ffff167224 */ /* 0x000fe200078e0006 */
[----:B------:R-:W-:Y:S01]  /*229f0*/  ISETP.NE.AND P0, PT, RZ, UR4, PT ;  /* 0x00000004ff007c0c */ /* 0x000fe2000bf05270 */
        /* <DEDUP_REMOVED lines=28> */
.L_x_2889:
        /* <DEDUP_REMOVED lines=22> */
.L_x_2890:
        /* <DEDUP_REMOVED lines=22> */
.L_x_2891:
        /* <DEDUP_REMOVED lines=22> */
.L_x_2892:
[----:B------:R-:W-:Y:S02]  /*22fe0*/  ULDC.64 UR4, c[0x0][0x600] ;  /* 0x0001800000047ab9 */ /* 0x000fe40000000a00 */
[----:B------:R-:W-:-:S05]  /*22ff0*/  IADD3 R16, P0, R16, UR4, RZ ;  /* 0x0000000410107c10 */ /* 0x000fca000ff1e0ff */
[----:B------:R-:W-:-:S05]  /*23000*/  IMAD.X R17, RZ, RZ, UR5, P0 ;  /* 0x00000005ff117e24 */ /* 0x000fca00080e06ff */
[----:B------:R-:W-:Y:S01]  /*23010*/  STG.E.64 desc[UR60][R16.64], R22 ;  /* 0x0000001610007986 */ /* 0x000fe2000c101b3c */
[----:B------:R-:W-:Y:S05]  /*23020*/  EXIT ;  /* 0x000000000000794d */ /* 0x000fea0003800000 */
.L_x_2888:
        /* <DEDUP_REMOVED lines=16> */
.L_x_2893:
        /* <DEDUP_REMOVED lines=15> */
.L_x_2894:
        /* <DEDUP_REMOVED lines=15> */
.L_x_2895:
        /* <DEDUP_REMOVED lines=15> */
.L_x_2896:
[----:B------:R-:W-:Y:S05]  /*23400*/  EXIT ;  /* 0x000000000000794d */ /* 0x000fea0003800000 */
        .weak           $__internal_16_$__cuda_sm20_div_u64
        .type           $__internal_16_$__cuda_sm20_div_u64,@function
        .size           $__internal_16_$__cuda_sm20_div_u64,($__internal_17_$__cuda_sm20_rem_u64 - $__internal_16_$__cuda_sm20_div_u64)
$__internal_16_$__cuda_sm20_div_u64:
        /* <DEDUP_REMOVED lines=69> */
[----:B------:R-:W-:Y:S06]  /*23860*/  RET.REL.NODEC R28 `(_ZN2at6native13reduce_kernelILi128ELi4ENS0_8ReduceOpIsNS0_9ArgMaxOpsIsEEjlLi4ELi4EEEEEvT1_) ;  /* 0xfffffdc41ce47950 */ /* 0x000fec0003c3ffff */
        .weak           $__internal_17_$__cuda_sm20_rem_u64
        .type           $__internal_17_$__cuda_sm20_rem_u64,@function
        .size           $__internal_17_$__cuda_sm20_rem_u64,(.L_x_6974 - $__internal_17_$__cuda_sm20_rem_u64)
$__internal_17_$__cuda_sm20_rem_u64:
        /* <DEDUP_REMOVED lines=64> */
[----:B------:R-:W-:Y:S06]  /*23c70*/  RET.REL.NODEC R26 `(_ZN2at6native13reduce_kernelILi128ELi4ENS0_8ReduceOpIsNS0_9ArgMaxOpsIsEEjlLi4ELi4EEEEEvT1_) ;  /* 0xfffffdc01ae07950 */ /* 0x000fec0003c3ffff */
.L_x_2897:
        /* <DEDUP_REMOVED lines=16> */
.L_x_6974:


//--------------------- .text._ZN2at6native13reduce_kernelILi512ELi1ENS0_8ReduceOpIlNS0_9ArgMaxOpsIlEEjlLi4ELi4EEEEEvT1_ --------------------------
	.section	.text._ZN2at6native13reduce_kernelILi512ELi1ENS0_8ReduceOpIlNS0_9ArgMaxOpsIlEEjlLi4ELi4EEEEEvT1_,"ax",@progbits
	.align	128
        .global         _ZN2at6native13reduce_kernelILi512ELi1ENS0_8ReduceOpIlNS0_9ArgMaxOpsIlEEjlLi4ELi4EEEEEvT1_
        .type           _ZN2at6native13reduce_kernelILi512ELi1ENS0_8ReduceOpIlNS0_9ArgMaxOpsIlEEjlLi4ELi4EEEEEvT1_,@function
        .size           _ZN2at6native13reduce_kernelILi512ELi1ENS0_8ReduceOpIlNS0_9ArgMaxOpsIlEEjlLi4ELi4EEEEEvT1_,(.L_x_6976 - _ZN2at6native13reduce_kernelILi512ELi1ENS0_8ReduceOpIlNS0_9ArgMaxOpsIlEEjlLi4ELi4EEEEEvT1_)
        .other          _ZN2at6native13reduce_kernelILi512ELi1ENS0_8ReduceOpIlNS0_9ArgMaxOpsIlEEjlLi4ELi4EEEEEvT1_,@"STO_CUDA_ENTRY STV_DEFAULT"
_ZN2at6native13reduce_kernelILi512ELi1ENS0_8ReduceOpIlNS0_9ArgMaxOpsIlEEjlLi4ELi4EEEEEvT1_:
.text._ZN2at6native13reduce_kernelILi512ELi1ENS0_8ReduceOpIlNS0_9ArgMaxOpsIlEEjlLi4ELi4EEEEEvT1_:
        /* <DEDUP_REMOVED lines=9> */
[----:B------:R-:W4:Y:S01]  /*0090*/  S2UR UR4, SR_CTAID.X ;  /* 0x00000000000479c3 */ /* 0x000f220000002500 */
[----:B------:R-:W-:-:S07]  /*00a0*/  IMAD.MOV.U32 R4, RZ, RZ, RZ ;  /* 0x000000ffff047224 */ /* 0x000fce00078e00ff */
[----:B------:R-:W4:Y:S01]  /*00b0*/  LDC R3, c[0x0][0x238] ;  /* 0x00008e00ff037b82 */ /* 0x000f220000000800 */
[----:B--2---:R-:W-:Y:S01]  /*00c0*/  ISETP.NE.AND P0, PT, R5, RZ, PT ;  /* 0x000000ff0500720c */ /* 0x004fe20003f05270 */
[C---:B-1----:R-:W-:Y:S02]  /*00d0*/  IMAD R0, R13.reuse, UR29, RZ ;  /* 0x0000001d0d007c24 */ /* 0x042fe4000f8e02ff */
[----:B------:R-:W-:Y:S02]  /*00e0*/  IMAD R2, R13, UR26, RZ ;  /* 0x0000001a0d027c24 */ /* 0x000fe4000f8e02ff */
[C---:B---3--:R-:W-:Y:S02]  /*00f0*/  IMAD R0, R17.reuse, UR5, R0 ;  /* 0x0000000511007c24 */ /* 0x048fe4000f8e0200 */
[----:B------:R-:W-:Y:S02]  /*0100*/  IMAD R2, R17, UR27, R2 ;  /* 0x0000001b11027c24 */ /* 0x000fe4000f8e0202 */
[----:B----4-:R-:W-:-:S02]  /*0110*/  IMAD R3, R3, UR4, R0 ;  /* 0x0000000403037c24 */ /* 0x010fc4000f8e0200 */
[----:B0-----:R-:W-:Y:S02]  /*0120*/  IMAD R0, R16, UR28, R2 ;  /* 0x0000001c10007c24 */ /* 0x001fe4000f8e0202 */
        /* <DEDUP_REMOVED lines=274> */
.L_x_2898:
[----:B------:R-:W-:Y:S01]  /*1250*/  ULDC UR4, c[0x0][0x22c] ;  /* 0x00008b0000047ab9 */ /* 0x000fe20000000800 */
[----:B------:R-:W-:Y:S01]  /*1260*/  ULDC.64 UR36, c[0x0][0x208] ;  /* 0x0000820000247ab9 */ /* 0x000fe20000000a00 */
[----:B------:R-:W-:Y:S01]  /*1270*/  IMAD.U32 R15, RZ, RZ, UR4 ;  /* 0x00000004ff0f7e24 */ /* 0x000fe2000f8e00ff */
[----:B------:R-:W-:Y:S01]  /*1280*/  ULDC UR4, c[0x0][0x230] ;  /* 0x00008c0000047ab9 */ /* 0x000fe20000000800 */
[----:B------:R-:W-:Y:S01]  /*1290*/  BSSY B0, `(.L_x_2899) ;  /* 0x0000d01000007945 */ /* 0x000fe20003800000 */
[----:B------:R-:W-:Y:S02]  /*12a0*/  CS2R R20, SRZ ;  /* 0x0000000000147805 */ /* 0x000fe4000001ff00 */
[----:B------:R-:W-:Y:S01]  /*12b0*/  CS2R R8, SRZ ;  /* 0x0000000000087805 */ /* 0x000fe2000001ff00 */
[----:B------:R0:W-:Y:S01]  /*12c0*/  STL [R1+0x8], R15 ;  /* 0x0000080f01007387 */ /* 0x0001e20000100800 */
[----:B------:R-:W-:-:S04]  /*12d0*/  ISETP.GE.U32.AND P0, PT, R0, R15, PT ;  /* 0x0000000f0000720c */ /* 0x000fc80003f06070 */
[----:B------:R-:W-:-:S13]  /*12e0*/  ISETP.GE.U32.OR P0, PT, R3, UR4, P0 ;  /* 0x0000000403007c0c */ /* 0x000fda0008706470 */
[----:B0-----:R-:W-:Y:S05]  /*12f0*/  @P0 BRA `(.L_x_2900) ;  /* 0x000000cc00e80947 */ /* 0x001fea0003800000 */
[----:B------:R-:W-:Y:S01]  /*1300*/  ULDC.U8 UR6, c[0x0][0x260] ;  /* 0x0000980000067ab9 */ /* 0x000fe20000000000 */
[----:B------:R-:W-:Y:S01]  /*1310*/  ULDC.64 UR4, c[0x0][0x5f8] ;  /* 0x00017e0000047ab9 */ /* 0x000fe20000000a00 */
[----:B------:R-:W-:Y:S02]  /*1320*/  ISETP.NE.AND P0, PT, RZ, UR6, PT ;  /* 0x00000006ff007c0c */ /* 0x000fe4000bf05270 */
[----:B------:R-:W-:-:S04]  /*1330*/  IADD3 R10, P1, R4, UR4, RZ ;  /* 0x00000004040a7c10 */ /* 0x000fc8000ff3e0ff */
[----:B------:R-:W-:-:S07]  /*1340*/  IADD3.X R11, RZ, UR5, RZ, P1, !PT ;  /* 0x00000005ff0b7c10 */ /* 0x000fce0008ffe4ff */
[----:B------:R-:W-:Y:S05]  /*1350*/  @!P0 BRA `(.L_x_2901) ;  /* 0x0000000c00d08947 */ /* 0x000fea0003800000 */
[----:B------:R-:W-:Y:S01]  /*1360*/  ULDC UR4, c[0x0][0x22c] ;  /* 0x00008b0000047ab9 */ /* 0x000fe20000000800 */
[----:B------:R-:W0:Y:S01]  /*1370*/  LDC R3, c[0x0][0x218] ;  /* 0x00008600ff037b82 */ /* 0x000e220000000800 */
[----:B------:R-:W-:Y:S01]  /*1380*/  IMAD.U32 R5, RZ, RZ, UR4 ;  /* 0x00000004ff057e24 */ /* 0x000fe2000f8e00ff */
[----:B------:R-:W-:Y:S01]  /*1390*/  SHF.R.U64 R12, R10, 0x3, R11 ;  /* 0x000000030a0c7819 */ /* 0x000fe2000000120b */
[----:B------:R1:W-:Y:S01]  /*13a0*/  STL [R1+0x4], RZ ;  /* 0x000004ff01007387 */ /* 0x0003e20000100800 */
[----:B------:R-:W-:Y:S01]  /*13b0*/  BSSY B1, `(.L_x_2902) ;  /* 0x000003e000017945 */ /* 0x000fe20003800000 */
[----:B------:R-:W-:Y:S01]  /*13c0*/  IMAD.MOV.U32 R14, RZ, RZ, R5 ;  /* 0x000000ffff0e7224 */ /* 0x000fe200078e0005 */
[----:B------:R-:W-:Y:S01]  /*13d0*/  LOP3.LUT R12, R12, 0x3, RZ, 0xc0, !PT ;  /* 0x000000030c0c7812 */ /* 0x000fe200078ec0ff */
[----:B------:R1:W-:Y:S01]  /*13e0*/  STL [R1], R5 ;  /* 0x0000000501007387 */ /* 0x0003e20000100800 */
[----:B------:R-:W2:Y:S02]  /*13f0*/  LDC R2, c[0x0][0x21c] ;  /* 0x00008700ff027b82 */ /* 0x000ea40000000800 */
[----:B------:R-:W-:-:S06]  /*1400*/  ISETP.NE.AND P0, PT, R12, RZ, PT ;  /* 0x000000ff0c00720c */ /* 0x000fcc0003f05270 */
[----:B------:R-:W3:Y:S08]  /*1410*/  LDC R9, c[0x0][0x220] ;  /* 0x00008800ff097b82 */ /* 0x000ef00000000800 */
[----:B------:R-:W4:Y:S01]  /*1420*/  LDC R8, c[0x0][0x224] ;  /* 0x00008900ff087b82 */ /* 0x000f220000000800 */
[----:B0-----:R-:W-:Y:S02]  /*1430*/  IMAD.MOV.U32 R27, RZ, RZ, R3 ;  /* 0x000000ffff1b7224 */ /* 0x001fe400078e0003 */
[----:B--2---:R-:W-:-:S02]  /*1440*/  IMAD.MOV.U32 R26, RZ, RZ, R2 ;  /* 0x000000ffff1a7224 */ /* 0x004fc400078e0002 */
[----:B---3--:R-:W-:Y:S01]  /*1450*/  IMAD.MOV.U32 R25, RZ, RZ, R9 ;  /* 0x000000ffff197224 */ /* 0x008fe200078e0009 */
[----:B----4-:R-:W-:Y:S01]  /*1460*/  MOV R24, R8 ;  /* 0x0000000800187202 */ /* 0x010fe20000000f00 */
[----:B-1----:R-:W-:Y:S06]  /*1470*/  @!P0 BRA `(.L_x_2903) ;  /* 0x0000000000c48947 */ /* 0x002fec0003800000 */
        /* <DEDUP_REMOVED lines=14> */
.L_x_2907:
[----:B------:R-:W-:Y:S05]  /*1560*/  BSYNC B3 ;  /* 0x0000000000037941 */ /* 0x000fea0003800000 */
.L_x_2906:
[----:B------:R-:W-:-:S04]  /*1570*/  PRMT R4, R4, 0x9910, RZ ;  /* 0x0000991004047816 */ /* 0x000fc800000000ff */
[----:B------:R-:W-:-:S13]  /*1580*/  ISETP.NE.AND P0, PT, R4, RZ, PT ;  /* 0x000000ff0400720c */ /* 0x000fda0003f05270 */
[----:B------:R-:W-:Y:S05]  /*1590*/  @!P0 BRA `(.L_x_2905) ;  /* 0x0000000000588947 */ /* 0x000fea0003800000 */
[----:B------:R-:W-:Y:S01]  /*15a0*/  IADD3 R5, P0, R13, -R12, RZ ;  /* 0x8000000c0d057210 */ /* 0x000fe20007f1e0ff */
[----:B------:R-:W-:-:S04]  /*15b0*/  ULDC.64 UR4, c[0x0][0x218] ;  /* 0x0000860000047ab9 */ /* 0x000fc80000000a00 */
[----:B------:R-:W-:Y:S01]  /*15c0*/  IMAD.X R4, RZ, RZ, -0x1, P0 ;  /* 0xffffffffff047424 */ /* 0x000fe200000e06ff */
[----:B------:R-:W-:-:S04]  /*15d0*/  LEA R6, P0, R5, R10, 0x3 ;  /* 0x0000000a05067211 */ /* 0x000fc800078018ff */
[----:B------:R-:W-:Y:S02]  /*15e0*/  LEA.HI.X R7, R5, R11, R4, 0x3, P0 ;  /* 0x0000000b05077211 */ /* 0x000fe400000f1c04 */
[----:B------:R-:W0:Y:S04]  /*15f0*/  LDC.64 R4, c[0x0][0x220] ;  /* 0x00008800ff047b82 */ /* 0x000e280000000a00 */
[----:B------:R-:W2:Y:S01]  /*1600*/  LDG.E.64 R6, desc[UR36][R6.64] ;  /* 0x0000002406067981 */ /* 0x000ea2000c1e1b00 */
[----:B------:R-:W-:-:S05]  /*1610*/  IMAD.IADD R25, R13, 0x1, -R12 ;  /* 0x000000010d197824 */ /* 0x000fca00078e0a0c */
[----:B0-----:R-:W-:-:S04]  /*1620*/  ISETP.GT.U32.AND P0, PT, R25, R4, PT ;  /* 0x000000041900720c */ /* 0x001fc80003f04070 */
[----:B------:R-:W-:-:S04]  /*1630*/  ISETP.GT.AND.EX P0, PT, RZ, R5, PT, P0 ;  /* 0x00000005ff00720c */ /* 0x000fc80003f04300 */
[----:B------:R-:W-:Y:S02]  /*1640*/  SEL R13, RZ, 0xffffffff, !P0 ;  /* 0xffffffffff0d7807 */ /* 0x000fe40004000000 */
[C---:B--2---:R-:W-:Y:S02]  /*1650*/  ISETP.NE.U32.AND P1, PT, R6.reuse, UR4, PT ;  /* 0x0000000406007c0c */ /* 0x044fe4000bf25070 */
[----:B------:R-:W-:Y:S02]  /*1660*/  ISETP.GE.U32.AND P2, PT, R6, UR4, PT ;  /* 0x0000000406007c0c */ /* 0x000fe4000bf46070 */
[C---:B------:R-:W-:Y:S02]  /*1670*/  ISETP.NE.AND.EX P1, PT, R7.reuse, UR5, PT, P1 ;  /* 0x0000000507007c0c */ /* 0x040fe4000bf25310 */
[----:B------:R-:W-:-:S11]  /*1680*/  ISETP.GE.AND.EX P0, PT, R7, UR5, PT, P2 ;  /* 0x0000000507007c0c */ /* 0x000fd6000bf06320 */
[----:B------:R-:W-:-:S04]  /*1690*/  @P1 SEL R13, RZ, 0xffffffff, P0 ;  /* 0xffffffffff0d1807 */ /* 0x000fc80000000000 */
[----:B------:R-:W-:-:S04]  /*16a0*/  LOP3.LUT R13, R13, 0x1, RZ, 0xc0, !PT ;  /* 0x000000010d0d7812 */ /* 0x000fc800078ec0ff */
[----:B------:R-:W-:-:S04]  /*16b0*/  ISETP.NE.U32.AND P0, PT, R13, 0x1, PT ;  /* 0x000000010d00780c */ /* 0x000fc80003f05070 */
[----:B------:R-:W-:Y:S02]  /*16c0*/  SEL R25, R25, R4, P0 ;  /* 0x0000000419197207 */ /* 0x000fe40000000000 */
[----:B------:R-:W-:Y:S02]  /*16d0*/  SEL R27, R6, UR4, P0 ;  /* 0x00000004061b7c07 */ /* 0x000fe40008000000 */
[----:B------:R-:W-:Y:S02]  /*16e0*/  SEL R26, R7, UR5, P0 ;  /* 0x00000005071a7c07 */ /* 0x000fe40008000000 */
[----:B------:R-:W-:-:S07]  /*16f0*/  SEL R24, R5, RZ, !P0 ;  /* 0x000000ff05187207 */ /* 0x000fce0004000000 */
.L_x_2905:
[----:B------:R-:W-:Y:S05]  /*1700*/  BSYNC B2 ;  /* 0x0000000000027941 */ /* 0x000fea0003800000 */
.L_x_2904:
[C---:B------:R-:W-:Y:S02]  /*1710*/  IADD3 R6, -R12.reuse, 0x4, RZ ;  /* 0x000000040c067810 */ /* 0x040fe40007ffe1ff */
[C---:B------:R-:W-:Y:S02]  /*1720*/  IADD3 R14, R12.reuse, -0x4, R15 ;  /* 0xfffffffc0c0e7810 */ /* 0x040fe40007ffe00f */
[----:B------:R-:W-:Y:S01]  /*1730*/  IADD3 R5, P0, -R12, 0x4, RZ ;  /* 0x000000040c057810 */ /* 0x000fe20007f1e1ff */
[----:B------:R0:W-:Y:S03]  /*1740*/  STL [R1+0x4], R6 ;  /* 0x0000040601007387 */ /* 0x0001e60000100800 */
[----:B------:R-:W-:Y:S01]  /*1750*/  LEA R10, P1, R5, R10, 0x3 ;  /* 0x0000000a050a7211 */ /* 0x000fe200078218ff */
[----:B------:R0:W-:Y:S01]  /*1760*/  STL [R1], R14 ;  /* 0x0000000e01007387 */ /* 0x0001e20000100800 */
[----:B------:R-:W-:-:S05]  /*1770*/  IMAD.X R4, RZ, RZ, -0x1, P0 ;  /* 0xffffffffff047424 */ /* 0x000fca00000e06ff */
[----:B------:R-:W-:-:S07]  /*1780*/  LEA.HI.X R11, R5, R11, R4, 0x3, P1 ;  /* 0x0000000b050b7211 */ /* 0x000fce00008f1c04 */
.L_x_2903:
[----:B------:R-:W-:Y:S05]  /*1790*/  BSYNC B1 ;  /* 0x0000000000017941 */ /* 0x000fea0003800000 */
.L_x_2902:
[----:B------:R-:W-:Y:S01]  /*17a0*/  IMAD.SHL.U32 R28, R0, 0x4, RZ ;  /* 0x00000004001c7824 */ /* 0x000fe200078e00ff */
[----:B------:R-:W-:Y:S01]  /*17b0*/  BSSY B1, `(.L_x_2908) ;  /* 0x0000057000017945 */ /* 0x000fe20003800000 */
[----:B------:R-:W-:Y:S01]  /*17c0*/  IMAD.MOV.U32 R23, RZ, RZ, R3 ;  /* 0x000000ffff177224 */ /* 0x000fe200078e0003 */
[----:B------:R-:W-:Y:S01]  /*17d0*/  MOV R18, R8 ;  /* 0x0000000800127202 */ /* 0x000fe20000000f00 */
[----:B------:R-:W-:Y:S01]  /*17e0*/  IMAD.MOV.U32 R22, RZ, RZ, R2 ;  /* 0x000000ffff167224 */ /* 0x000fe200078e0002 */
[----:B------:R-:W-:Y:S01]  /*17f0*/  IADD3 R4, R28, 0x3, RZ ;  /* 0x000000031c047810 */ /* 0x000fe20007ffe0ff */
[--C-:B------:R-:W-:Y:S02]  /*1800*/  IMAD.MOV.U32 R21, RZ, RZ, R9.reuse ;  /* 0x000000ffff157224 */ /* 0x100fe400078e0009 */
[----:B------:R-:W-:Y:S01]  /*1810*/  IMAD.MOV.U32 R20, RZ, RZ, R8 ;  /* 0x000000ffff147224 */ /* 0x000fe200078e0008 */
[----:B------:R-:W-:Y:S01]  /*1820*/  ISETP.GE.U32.AND P0, PT, R4, R14, PT ;  /* 0x0000000e0400720c */ /* 0x000fe20003f06070 */
[----:B------:R-:W-:-:S02]  /*1830*/  IMAD.MOV.U32 R19, RZ, RZ, R9 ;  /* 0x000000ffff137224 */ /* 0x000fc400078e0009 */
[----:B------:R-:W-:Y:S02]  /*1840*/  IMAD.MOV.U32 R17, RZ, RZ, R3 ;  /* 0x000000ffff117224 */ /* 0x000fe400078e0003 */
[----:B------:R-:W-:-:S08]  /*1850*/  IMAD.MOV.U32 R16, RZ, RZ, R2 ;  /* 0x000000ffff107224 */ /* 0x000fd000078e0002 */
[----:B------:R-:W-:Y:S05]  /*1860*/  @P0 BRA `(.L_x_2909) ;  /* 0x00000004002c0947 */ /* 0x000fea0003800000 */
[----:B------:R-:W-:Y:S01]  /*1870*/  IMAD.MOV.U32 R19, RZ, RZ, R9 ;  /* 0x000000ffff137224 */ /* 0x000fe200078e0009 */
[----:B------:R-:W-:Y:S01]  /*1880*/  MOV R16, R2 ;  /* 0x0000000200107202 */ /* 0x000fe20000000f00 */
[----:B------:R-:W-:Y:S02]  /*1890*/  IMAD.MOV.U32 R18, RZ, RZ, R8 ;  /* 0x000000ffff127224 */ /* 0x000fe400078e0008 */
[----:B------:R-:W-:-:S07]  /*18a0*/  IMAD.MOV.U32 R17, RZ, RZ, R3 ;  /* 0x000000ffff117224 */ /* 0x000fce00078e0003 */
.L_x_2910:
[----:B------:R-:W-:Y:S01]  /*18b0*/  IMAD.WIDE.U32 R12, R0, 0x20, R10 ;  /* 0x00000020000c7825 */ /* 0x000fe200078e000a */
[----:B------:R-:W2:Y:S01]  /*18c0*/  LDL R29, [R1+0x4] ;  /* 0x00000400011d7983 */ /* 0x000ea20000100800 */
[----:B------:R-:W-:-:S03]  /*18d0*/  ULDC UR4, c[0x0][0x234] ;  /* 0x00008d0000047ab9 */ /* 0x000fc60000000800 */
[----:B0-----:R-:W3:Y:S04]  /*18e0*/  LDG.E.128 R4, desc[UR36][R12.64] ;  /* 0x000000240c047981 */ /* 0x001ee8000c1e1d00 */
[----:B------:R-:W4:Y:S01]  /*18f0*/  LDG.E.128 R12, desc[UR36][R12.64+0x10] ;  /* 0x000010240c0c7981 */ /* 0x000f22000c1e1d00 */
[----:B--2---:R-:W-:Y:S01]  /*1900*/  IMAD.IADD R28, R28, 0x1, R29 ;  /* 0x000000011c1c7824 */ /* 0x004fe200078e021d */
[----:B---3--:R-:W-:-:S04]  /*1910*/  ISETP.NE.U32.AND P1, PT, R27, R4, PT ;  /* 0x000000041b00720c */ /* 0x008fc80003f25070 */
[----:B------:R-:W-:Y:S02]  /*1920*/  ISETP.GE.U32.AND P2, PT, R25, R28, PT ;  /* 0x0000001c1900720c */ /* 0x000fe40003f46070 */
[-C--:B------:R-:W-:Y:S02]  /*1930*/  ISETP.NE.AND.EX P1, PT, R26, R5.reuse, PT, P1 ;  /* 0x000000051a00720c */ /* 0x080fe40003f25310 */
[----:B------:R-:W-:Y:S02]  /*1940*/  ISETP.GT.U32.AND P0, PT, R27, R4, PT ;  /* 0x000000041b00720c */ /* 0x000fe40003f04070 */
[----:B------:R-:W-:Y:S02]  /*1950*/  ISETP.GE.AND.EX P2, PT, R24, RZ, PT, P2 ;  /* 0x000000ff1800720c */ /* 0x000fe40003f46320 */
[----:B------:R-:W-:Y:S02]  /*1960*/  ISETP.GT.AND.EX P0, PT, R26, R5, PT, P0 ;  /* 0x000000051a00720c */ /* 0x000fe40003f04300 */
[----:B------:R-:W-:-:S05]  /*1970*/  SEL R29, RZ, 0xffffffff, P2 ;  /* 0xffffffffff1d7807 */ /* 0x000fca0001000000 */
[----:B------:R-:W-:-:S04]  /*1980*/  @P1 SEL R29, RZ, 0xffffffff, !P0 ;  /* 0xffffffffff1d1807 */ /* 0x000fc80004000000 */
[----:B------:R-:W-:-:S04]  /*1990*/  LOP3.LUT R29, R29, 0x1, RZ, 0xc0, !PT ;  /* 0x000000011d1d7812 */ /* 0x000fc800078ec0ff */
[----:B------:R-:W-:Y:S02]  /*19a0*/  ISETP.NE.U32.AND P3, PT, R29, 0x1, PT ;  /* 0x000000011d00780c */ /* 0x000fe40003f65070 */
[----:B------:R-:W2:Y:S01]  /*19b0*/  LDL R29, [R1] ;  /* 0x00000000011d7983 */ /* 0x000ea20000100800 */
[----:B------:R-:W-:Y:S01]  /*19c0*/  ISETP.NE.U32.AND P1, PT, R3, R6, PT ;  /* 0x000000060300720c */ /* 0x000fe20003f25070 */
[----:B------:R-:W-:Y:S01]  /*19d0*/  VIADD R0, R0, UR4 ;  /* 0x0000000400007c36 */ /* 0x000fe20008000000 */
[----:B------:R-:W-:Y:S01]  /*19e0*/  SEL R27, R27, R4, !P3 ;  /* 0x000000041b1b7207 */ /* 0x000fe20005800000 */
[----:B------:R-:W-:Y:S01]  /*19f0*/  VIADD R4, R28, 0x1 ;  /* 0x000000011c047836 */ /* 0x000fe20000000000 */
[----:B------:R-:W-:Y:S02]  /*1a00*/  ISETP.NE.AND.EX P1, PT, R2, R7, PT, P1 ;  /* 0x000000070200720c */ /* 0x000fe40003f25310 */
[----:B------:R-:W-:Y:S02]  /*1a10*/  ISETP.GT.U32.AND P0, PT, R3, R6, PT ;  /* 0x000000060300720c */ /* 0x000fe40003f04070 */
[----:B------:R-:W-:-:S02]  /*1a20*/  ISETP.GE.U32.AND P2, PT, R9, R4, PT ;  /* 0x000000040900720c */ /* 0x000fc40003f46070 */
[----:B------:R-:W-:Y:S02]  /*1a30*/  ISETP.GT.AND.EX P0, PT, R2, R7, PT, P0 ;  /* 0x000000070200720c */ /* 0x000fe40003f04300 */
[----:B------:R-:W-:Y:S02]  /*1a40*/  ISETP.GE.AND.EX P2, PT, R8, RZ, PT, P2 ;  /* 0x000000ff0800720c */ /* 0x000fe40003f46320 */
[----:B------:R-:W-:Y:S02]  /*1a50*/  SEL R26, R26, R5, !P3 ;  /* 0x000000051a1a7207 */ /* 0x000fe40005800000 */
[----:B------:R-:W-:Y:S02]  /*1a60*/  SEL R5, RZ, 0xffffffff, P2 ;  /* 0xffffffffff057807 */ /* 0x000fe40001000000 */
[----:B------:R-:W-:Y:S02]  /*1a70*/  @P1 SEL R5, RZ, 0xffffffff, !P0 ;  /* 0xffffffffff051807 */ /* 0x000fe40004000000 */
[----:B----4-:R-:W-:-:S02]  /*1a80*/  ISETP.NE.U32.AND P1, PT, R17, R12, PT ;  /* 0x0000000c1100720c */ /* 0x010fc40003f25070 */
[----:B------:R-:W-:Y:S02]  /*1a90*/  LOP3.LUT R5, R5, 0x1, RZ, 0xc0, !PT ;  /* 0x0000000105057812 */ /* 0x000fe400078ec0ff */
[----:B------:R-:W-:Y:S02]  /*1aa0*/  ISETP.NE.AND.EX P1, PT, R16, R13, PT, P1 ;  /* 0x0000000d1000720c */ /* 0x000fe40003f25310 */
[----:B------:R-:W-:Y:S01]  /*1ab0*/  ISETP.NE.U32.AND P4, PT, R5, 0x1, PT ;  /* 0x000000010500780c */ /* 0x000fe20003f85070 */
[----:B------:R-:W-:Y:S01]  /*1ac0*/  VIADD R5, R28, 0x2 ;  /* 0x000000021c057836 */ /* 0x000fe20000000000 */
[----:B------:R-:W-:Y:S02]  /*1ad0*/  ISETP.GT.U32.AND P0, PT, R17, R12, PT ;  /* 0x0000000c1100720c */ /* 0x000fe40003f04070 */
[----:B------:R-:W-:Y:S02]  /*1ae0*/  SEL R3, R3, R6, !P4 ;  /* 0x0000000603037207 */ /* 0x000fe40006000000 */
[----:B------:R-:W-:-:S02]  /*1af0*/  ISETP.GE.U32.AND P2, PT, R19, R5, PT ;  /* 0x000000051300720c */ /* 0x000fc40003f46070 */
[----:B------:R-:W-:Y:S02]  /*1b00*/  ISETP.GT.AND.EX P0, PT, R16, R13, PT, P0 ;  /* 0x0000000d1000720c */ /* 0x000fe40003f04300 */
[----:B------:R-:W-:Y:S02]  /*1b10*/  ISETP.GE.AND.EX P2, PT, R18, RZ, PT, P2 ;  /* 0x000000ff1200720c */ /* 0x000fe40003f46320 */
[----:B------:R-:W-:Y:S02]  /*1b20*/  SEL R2, R2, R7, !P4 ;  /* 0x0000000702027207 */ /* 0x000fe40006000000 */
[----:B------:R-:W-:Y:S02]  /*1b30*/  SEL R6, RZ, 0xffffffff, P2 ;  /* 0xffffffffff067807 */ /* 0x000fe40001000000 */
[----:B------:R-:W-:Y:S02]  /*1b40*/  @P1 SEL R6, RZ, 0xffffffff, !P0 ;  /* 0xffffffffff061807 */ /* 0x000fe40004000000 */
[----:B------:R-:W-:-:S02]  /*1b50*/  ISETP.NE.U32.AND P0, PT, R23, R14, PT ;  /* 0x0000000e1700720c */ /* 0x000fc40003f05070 */
        /* <DEDUP_REMOVED lines=9> */
[----:B------:R-:W-:Y:S02]  /*1bf0*/  SHF.L.U32 R28, R0, 0x2, RZ ;  /* 0x00000002001c7819 */ /* 0x000fe400000006ff */
[----:B------:R-:W-:Y:S02]  /*1c00*/  SEL R7, RZ, 0xffffffff, P2 ;  /* 0xffffffffff077807 */ /* 0x000fe40001000000 */
[----:B------:R-:W-:Y:S02]  /*1c10*/  @P0 SEL R7, RZ, 0xffffffff, !P1 ;  /* 0xffffffffff070807 */ /* 0x000fe40004800000 */
[----:B------:R-:W-:-:S02]  /*1c20*/  SEL R17, R17, R12, !P5 ;  /* 0x0000000c11117207 */ /* 0x000fc40006800000 */
[----:B------:R-:W-:Y:S02]  /*1c30*/  LOP3.LUT R7, R7, 0x1, RZ, 0xc0, !PT ;  /* 0x0000000107077812 */ /* 0x000fe400078ec0ff */
[----:B------:R-:W-:Y:S02]  /*1c40*/  SEL R16, R16, R13, !P5 ;  /* 0x0000000d10107207 */ /* 0x000fe40006800000 */
[----:B------:R-:W-:Y:S01]  /*1c50*/  ISETP.NE.U32.AND P0, PT, R7, 0x1, PT ;  /* 0x000000010700780c */ /* 0x000fe20003f05070 */
[----:B------:R-:W-:Y:S01]  /*1c60*/  VIADD R7, R28, 0x3 ;  /* 0x000000031c077836 */ /* 0x000fe20000000000 */
[----:B------:R-:W-:Y:S02]  /*1c70*/  SEL R9, R9, R4, !P4 ;  /* 0x0000000409097207 */ /* 0x000fe40006000000 */
[----:B------:R-:W-:Y:S02]  /*1c80*/  SEL R23, R23, R14, !P0 ;  /* 0x0000000e17177207 */ /* 0x000fe40004000000 */
[----:B------:R-:W-:-:S02]  /*1c90*/  SEL R22, R22, R15, !P0 ;  /* 0x0000000f16167207 */ /* 0x000fc40004000000 */
[----:B------:R-:W-:Y:S02]  /*1ca0*/  SEL R19, R19, R5, !P5 ;  /* 0x0000000513137207 */ /* 0x000fe40006800000 */
[----:B------:R-:W-:Y:S02]  /*1cb0*/  SEL R21, R21, R6, !P0 ;  /* 0x0000000615157207 */ /* 0x000fe40004000000 */
[----:B------:R-:W-:Y:S02]  /*1cc0*/  SEL R24, R24, RZ, !P3 ;  /* 0x000000ff18187207 */ /* 0x000fe40005800000 */
[----:B------:R-:W-:Y:S02]  /*1cd0*/  SEL R8, R8, RZ, !P4 ;  /* 0x000000ff08087207 */ /* 0x000fe40006000000 */
[----:B------:R-:W-:Y:S02]  /*1ce0*/  SEL R18, R18, RZ, !P5 ;  /* 0x000000ff12127207 */ /* 0x000fe40006800000 */
[----:B------:R-:W-:-:S02]  /*1cf0*/  SEL R20, R20, RZ, !P0 ;  /* 0x000000ff14147207 */ /* 0x000fc40004000000 */
[----:B--2---:R-:W-:-:S13]  /*1d00*/  ISETP.GE.U32.AND P1, PT, R7, R29, PT ;  /* 0x0000001d0700720c */ /* 0x004fda0003f26070 */
[----:B------:R-:W-:Y:S05]  /*1d10*/  @!P1 BRA `(.L_x_2910) ;  /* 0xfffffff800e49947 */ /* 0x000fea000383ffff */
.L_x_2909:
[----:B------:R-:W-:Y:S05]  /*1d20*/  BSYNC B1 ;  /* 0x0000000000017941 */ /* 0x000fea0003800000 */
.L_x_2908:
[----:B------:R-:W1:Y:S01]  /*1d30*/  S2R R4, SR_TID.Y ;  /* 0x0000000000047919 */ /* 0x000e620000002200 */
[----:B------:R-:W-:Y:S01]  /*1d40*/  ISETP.NE.AND P0, PT, RZ, UR27, PT ;  /* 0x0000001bff007c0c */ /* 0x000fe2000bf05270 */
[----:B------:R-:W-:Y:S01]  /*1d50*/  BSSY B1, `(.L_x_2911) ;  /* 0x000000b000017945 */ /* 0x000fe20003800000 */
[----:B------:R-:W-:Y:S02]  /*1d60*/  PRMT R0, RZ, 0x7610, R0 ;  /* 0x00007610ff007816 */ /* 0x000fe40000000000 */
[----:B-1----:R-:W-:-:S13]  /*1d70*/  ISETP.NE.AND P1, PT, R4, RZ, PT ;  /* 0x000000ff0400720c */ /* 0x002fda0003f25270 */
[----:B------:R-:W-:Y:S05]  /*1d80*/  @P0 BRA P1, `(.L_x_2912) ;  /* 0x00000000001c0947 */ /* 0x000fea0000800000 */
[----:B------:R-:W1:Y:S01]  /*1d90*/  S2R R4, SR_CTAID.Y ;  /* 0x0000000000047919 */ /* 0x000e620000002600 */
[----:B------:R-:W-:Y:S01]  /*1da0*/  ULDC UR4, c[0x0][0x248] ;  /* 0x0000920000047ab9 */ /* 0x000fe20000000800 */
[----:B------:R-:W-:Y:S01]  /*1db0*/  IMAD.MOV.U32 R0, RZ, RZ, 0x1 ;  /* 0x00000001ff007424 */ /* 0x000fe200078e00ff */
[----:B------:R-:W-:-:S13]  /*1dc0*/  ISETP.NE.AND P0, PT, RZ, UR4, PT ;  /* 0x00000004ff007c0c */ /* 0x000fda000bf05270 */
[----:B-1----:R-:W-:-:S04]  /*1dd0*/  @P0 ISETP.NE.AND P1, PT, R4, RZ, PT ;  /* 0x000000ff0400020c */ /* 0x002fc80003f25270 */
[----:B------:R-:W-:-:S04]  /*1de0*/  @P0 SEL R4, RZ, 0x1, P1 ;  /* 0x00000001ff040807 */ /* 0x000fc80000800000 */
[----:B------:R-:W-:-:S07]  /*1df0*/  @P0 PRMT R0, R4, 0x7610, R0 ;  /* 0x0000761004000816 */ /* 0x000fce0000000000 */
.L_x_2912:
[----:B------:R-:W-:Y:S05]  /*1e00*/  BSYNC B1 ;  /* 0x0000000000017941 */ /* 0x000fea0003800000 */
.L_x_2911:
[----:B------:R-:W-:Y:S01]  /*1e10*/  PRMT R0, R0, 0x9910, RZ ;  /* 0x0000991000007816 */ /* 0x000fe200000000ff */
[----:B------:R-:W-:Y:S03]  /*1e20*/  BSSY B1, `(.L_x_2913) ;  /* 0x000001c000017945 */ /* 0x000fe60003800000 */
[----:B------:R-:W-:-:S13]  /*1e30*/  ISETP.NE.AND P0, PT, R0, RZ, PT ;  /* 0x000000ff0000720c */ /* 0x000fda0003f05270 */
[----:B------:R-:W-:Y:S05]  /*1e40*/  @!P0 BRA `(.L_x_2914) ;  /* 0x0000000000648947 */ /* 0x000fea0003800000 */
[----:B------:R-:W2:Y:S01]  /*1e50*/  LDL.LU R4, [R1] ;  /* 0x0000000001047983 */ /* 0x000ea20000300800 */
[----:B------:R-:W1:Y:S01]  /*1e60*/  S2R R5, SR_TID.X ;  /* 0x0000000000057919 */ /* 0x000e620000002100 */
[----:B--2---:R-:W-:-:S05]  /*1e70*/  LOP3.LUT R0, R4, 0xfffffffc, RZ, 0xc0, !PT ;  /* 0xfffffffc04007812 */ /* 0x004fca00078ec0ff */
[----:B-1----:R-:W-:-:S05]  /*1e80*/  IMAD.IADD R7, R0, 0x1, R5 ;  /* 0x0000000100077824 */ /* 0x002fca00078e0205 */
[----:B------:R-:W-:-:S13]  /*1e90*/  ISETP.GE.U32.AND P0, PT, R7, R4, PT ;  /* 0x000000040700720c */ /* 0x000fda0003f06070 */
[----:B------:R-:W-:Y:S05]  /*1ea0*/  @P0 BRA `(.L_x_2914) ;  /* 0x00000000004c0947 */ /* 0x000fea0003800000 */
[C---:B------:R-:W-:Y:S01]  /*1eb0*/  IMAD.WIDE R4, R7.reuse, 0x8, R10 ;  /* 0x0000000807047825 */ /* 0x040fe200078e020a */
[----:B0-----:R-:W2:Y:S05]  /*1ec0*/  LDL.LU R6, [R1+0x4] ;  /* 0x0000040001067983 */ /* 0x001eaa0000300800 */
[----:B------:R-:W3:Y:S01]  /*1ed0*/  LDG.E.64 R4, desc[UR36][R4.64] ;  /* 0x0000002404047981 */ /* 0x000ee2000c1e1b00 */
[----:B--2---:R-:W-:Y:S01]  /*1ee0*/  IMAD.IADD R0, R7, 0x1, R6 ;  /* 0x0000000107007824 */ /* 0x004fe200078e0206 */
[----:B---3--:R-:W-:-:S04]  /*1ef0*/  ISETP.NE.U32.AND P1, PT, R27, R4, PT ;  /* 0x000000041b00720c */ /* 0x008fc80003f25070 */
[----:B------:R-:W-:Y:S02]  /*1f00*/  ISETP.GE.U32.AND P0, PT, R25, R0, PT ;  /* 0x000000001900720c */ /* 0x000fe40003f06070 */
[----:B------:R-:W-:Y:S02]  /*1f10*/  SHF.R.S32.HI R7, RZ, 0x1f, R0 ;  /* 0x0000001fff077819 */ /* 0x000fe40000011400 */
[----:B------:R-:W-:Y:S02]  /*1f20*/  ISETP.NE.AND.EX P1, PT, R26, R5, PT, P1 ;  /* 0x000000051a00720c */ /* 0x000fe40003f25310 */
[----:B------:R-:W-:Y:S02]  /*1f30*/  ISETP.GE.AND.EX P0, PT, R24, R7, PT, P0 ;  /* 0x000000071800720c */ /* 0x000fe40003f06300 */
[----:B------:R-:W-:Y:S02]  /*1f40*/  ISETP.GT.U32.AND P2, PT, R27, R4, PT ;  /* 0x000000041b00720c */ /* 0x000fe40003f44070 */
[----:B------:R-:W-:-:S02]  /*1f50*/  SEL R6, RZ, 0xffffffff, P0 ;  /* 0xffffffffff067807 */ /* 0x000fc40000000000 */
[----:B------:R-:W-:-:S05]  /*1f60*/  ISETP.GT.AND.EX P0, PT, R26, R5, PT, P2 ;  /* 0x000000051a00720c */ /* 0x000fca0003f04320 */
[----:B------:R-:W-:-:S04]  /*1f70*/  @P1 SEL R6, RZ, 0xffffffff, !P0 ;  /* 0xffffffffff061807 */ /* 0x000fc80004000000 */
[----:B------:R-:W-:-:S04]  /*1f80*/  LOP3.LUT R6, R6, 0x1, RZ, 0xc0, !PT ;  /* 0x0000000106067812 */ /* 0x000fc800078ec0ff */
[----:B------:R-:W-:-:S04]  /*1f90*/  ISETP.NE.U32.AND P0, PT, R6, 0x1, PT ;  /* 0x000000010600780c */ /* 0x000fc80003f05070 */
[----:B------:R-:W-:Y:S02]  /*1fa0*/  SEL R27, R27, R4, !P0 ;  /* 0x000000041b1b7207 */ /* 0x000fe40004000000 */
[----:B------:R-:W-:Y:S02]  /*1fb0*/  SEL R26, R26, R5, !P0 ;  /* 0x000000051a1a7207 */ /* 0x000fe40004000000 */
[----:B------:R-:W-:Y:S02]  /*1fc0*/  SEL R25, R25, R0, !P0 ;  /* 0x0000000019197207 */ /* 0x000fe40004000000 */
[----:B------:R-:W-:-:S07]  /*1fd0*/  SEL R24, R24, R7, !P0 ;  /* 0x0000000718187207 */ /* 0x000fce0004000000 */
.L_x_2914:
[----:B------:R-:W-:Y:S05]  /*1fe0*/  BSYNC B1 ;  /* 0x0000000000017941 */ /* 0x000fea0003800000 */
.L_x_2913:
[CC--:B------:R-:W-:Y:S02]  /*1ff0*/  ISETP.NE.U32.AND P2, PT, R27.reuse, R3.reuse, PT ;  /* 0x000000031b00720c */ /* 0x0c0fe40003f45070 */
[----:B------:R-:W-:Y:S02]  /*2000*/  ISETP.GT.U32.AND P0, PT, R27, R3, PT ;  /* 0x000000031b00720c */ /* 0x000fe40003f04070 */
[CC--:B------:R-:W-:Y:S02]  /*2010*/  ISETP.NE.AND.EX P2, PT, R26.reuse, R2.reuse, PT, P2 ;  /* 0x000000021a00720c */ /* 0x0c0fe40003f45320 */
[----:B------:R-:W-:Y:S02]  /*2020*/  ISETP.GE.U32.AND P1, PT, R25, R9, PT ;  /* 0x000000091900720c */ /* 0x000fe40003f26070 */
[----:B------:R-:W-:Y:S02]  /*2030*/  ISETP.GT.AND.EX P0, PT, R26, R2, PT, P0 ;  /* 0x000000021a00720c */ /* 0x000fe40003f04300 */
[----:B------:R-:W-:-:S02]  /*2040*/  ISETP.GE.AND.EX P1, PT, R24, R8, PT, P1 ;  /* 0x000000081800720c */ /* 0x000fc40003f26310 */
[----:B------:R-:W-:-:S05]  /*2050*/  SEL R0, RZ, 0xffffffff, !P0 ;  /* 0xffffffffff007807 */ /* 0x000fca0004000000 */
[----:B------:R-:W-:-:S04]  /*2060*/  @!P2 SEL R0, RZ, 0xffffffff, P1 ;  /* 0xffffffffff00a807 */ /* 0x000fc80000800000 */
[----:B------:R-:W-:-:S04]  /*2070*/  LOP3.LUT R0, R0, 0x1, RZ, 0xc0, !PT ;  /* 0x0000000100007812 */ /* 0x000fc800078ec0ff */
[----:B------:R-:W-:-:S04]  /*2080*/  ISETP.NE.U32.AND P2, PT, R0, 0x1, PT ;  /* 0x000000010000780c */ /* 0x000fc80003f45070 */
[----:B------:R-:W-:Y:S02]  /*2090*/  SEL R4, R27, R3, !P2 ;  /* 0x000000031b047207 */ /* 0x000fe40005000000 */
[----:B------:R-:W-:Y:S02]  /*20a0*/  SEL R5, R26, R2, !P2 ;  /* 0x000000021a057207 */ /* 0x000fe40005000000 */
[C---:B------:R-:W-:Y:S02]  /*20b0*/  ISETP.NE.U32.AND P1, PT, R4.reuse, R17, PT ;  /* 0x000000110400720c */ /* 0x040fe40003f25070 */
[----:B------:R-:W-:Y:S02]  /*20c0*/  SEL R2, R25, R9, !P2 ;  /* 0x0000000919027207 */ /* 0x000fe40005000000 */
[----:B------:R-:W-:Y:S02]  /*20d0*/  ISETP.NE.AND.EX P1, PT, R5, R16, PT, P1 ;  /* 0x000000100500720c */ /* 0x000fe40003f25310 */
[----:B------:R-:W-:-:S02]  /*20e0*/  ISETP.GT.U32.AND P0, PT, R4, R17, PT ;  /* 0x000000110400720c */ /* 0x000fc40003f04070 */
[----:B------:R-:W-:Y:S02]  /*20f0*/  SEL R3, R24, R8, !P2 ;  /* 0x0000000818037207 */ /* 0x000fe40005000000 */
[----:B------:R-:W-:Y:S02]  /*2100*/  ISETP.GE.U32.AND P2, PT, R2, R19, PT ;  /* 0x000000130200720c */ /* 0x000fe40003f46070 */
[----:B------:R-:W-:Y:S02]  /*2110*/  ISETP.GT.AND.EX P0, PT, R5, R16, PT, P0 ;  /* 0x000000100500720c */ /* 0x000fe40003f04300 */
[----:B------:R-:W-:Y:S02]  /*2120*/  ISETP.GE.AND.EX P2, PT, R3, R18, PT, P2 ;  /* 0x000000120300720c */ /* 0x000fe40003f46320 */
[----:B------:R-:W-:Y:S02]  /*2130*/  SEL R0, RZ, 0xffffffff, !P0 ;  /* 0xffffffffff007807 */ /* 0x000fe40004000000 */
[----:B------:R-:W-:-:S04]  /*2140*/  @!P1 SEL R0, RZ, 0xffffffff, P2 ;  /* 0xffffffffff009807 */ /* 0x000fc80001000000 */
[----:B------:R-:W-:-:S04]  /*2150*/  LOP3.LUT R0, R0, 0x1, RZ, 0xc0, !PT ;  /* 0x0000000100007812 */ /* 0x000fc800078ec0ff */
[----:B------:R-:W-:-:S04]  /*2160*/  ISETP.NE.U32.AND P2, PT, R0, 0x1, PT ;  /* 0x000000010000780c */ /* 0x000fc80003f45070 */
[----:B------:R-:W-:Y:S02]  /*2170*/  SEL R4, R4, R17, !P2 ;  /* 0x0000001104047207 */ /* 0x000fe40005000000 */
[----:B------:R-:W-:Y:S02]  /*2180*/  SEL R5, R5, R16, !P2 ;  /* 0x0000001005057207 */ /* 0x000fe40005000000 */
[----:B------:R-:W-:Y:S02]  /*2190*/  ISETP.NE.U32.AND P1, PT, R4, R23, PT ;  /* 0x000000170400720c */ /* 0x000fe40003f25070 */
        /* <DEDUP_REMOVED lines=13> */
[----:B------:R-:W-:Y:S02]  /*2270*/  SEL R9, R4, R23, !P0 ;  /* 0x0000001704097207 */ /* 0x000fe40004000000 */
[----:B------:R-:W-:Y:S01]  /*2280*/  SEL R8, R5, R22, !P0 ;  /* 0x0000001605087207 */ /* 0x000fe20004000000 */
[----:B------:R-:W-:Y:S06]  /*2290*/  BRA `(.L_x_2900) ;  /* 0x000000c000007947 */ /* 0x000fec0003800000 */
.L_x_2901:
        /* <DEDUP_REMOVED lines=9> */
[----:B------:R-:W-:Y:S01]  /*2330*/  IMAD.MOV.U32 R21, RZ, RZ, R0 ;  /* 0x000000ffff157224 */ /* 0x000fe200078e0000 */
[----:B------:R-:W-:-:S04]  /*2340*/  MOV R20, UR4 ;  /* 0x0000000400147c02 */ /* 0x000fc80008000f00 */
[----:B------:R-:W1:Y:S01]  /*2350*/  LDC R23, c[0x0][0x21c] ;  /* 0x00008700ff177b82 */ /* 0x000e620000000800 */
[----:B------:R-:W-:-:S07]  /*2360*/  IMAD R0, R20, 0x3, R0 ;  /* 0x0000000314007824 */ /* 0x000fce00078e0200 */
[----:B------:R-:W2:Y:S08]  /*2370*/  LDC R5, c[0x0][0x220] ;  /* 0x00008800ff057b82 */ /* 0x000eb00000000800 */
[----:B------:R-:W3:Y:S01]  /*2380*/  LDC R4, c[0x0][0x224] ;  /* 0x00008900ff047b82 */ /* 0x000ee20000000800 */
[----:B0-----:R-:W-:Y:S02]  /*2390*/  IMAD.MOV.U32 R9, RZ, RZ, R3 ;  /* 0x000000ffff097224 */ /* 0x001fe400078e0003 */
[----:B-1----:R-:W-:-:S02]  /*23a0*/  IMAD.MOV.U32 R8, RZ, RZ, R23 ;  /* 0x000000ffff087224 */ /* 0x002fc400078e0017 */
[----:B--2---:R-:W-:Y:S02]  /*23b0*/  IMAD.MOV.U32 R7, RZ, RZ, R5 ;  /* 0x000000ffff077224 */ /* 0x004fe400078e0005 */
[----:B---3--:R-:W-:Y:S01]  /*23c0*/  IMAD.MOV.U32 R6, RZ, RZ, R4 ;  /* 0x000000ffff067224 */ /* 0x008fe200078e0004 */
[----:B------:R-:W-:Y:S06]  /*23d0*/  @!P0 BRA `(.L_x_2916) ;  /* 0x0000009c009c8947 */ /* 0x000fec0003800000 */
[----:B------:R-:W2:Y:S01]  /*23e0*/  LDL R13, [R1+0x8] ;  /* 0x00000800010d7983 */ /* 0x000ea20000100800 */
[----:B------:R-:W-:Y:S01]  /*23f0*/  BSSY B1, `(.L_x_2917) ;  /* 0x0000470000017945 */ /* 0x000fe20003800000 */
[----:B------:R-:W-:Y:S01]  /*2400*/  IMAD.MOV.U32 R28, RZ, RZ, R5 ;  /* 0x000000ffff1c7224 */ /* 0x000fe200078e0005 */
[----:B------:R-:W-:Y:S01]  /*2410*/  MOV R29, R5 ;  /* 0x00000005001d7202 */ /* 0x000fe20000000f00 */
[----:B------:R0:W-:Y:S01]  /*2420*/  STL [R1+0x4], R4 ;  /* 0x0000040401007387 */ /* 0x0001e20000100800 */
[----:B------:R-:W-:Y:S02]  /*2430*/  IMAD.MOV.U32 R2, RZ, RZ, R3 ;  /* 0x000000ffff027224 */ /* 0x000fe400078e0003 */
[----:B------:R-:W-:Y:S01]  /*2440*/  IMAD.MOV.U32 R24, RZ, RZ, R23 ;  /* 0x000000ffff187224 */ /* 0x000fe200078e0017 */
[----:B------:R0:W-:Y:S01]  /*2450*/  STL [R1+0xc], R4 ;  /* 0x00000c0401007387 */ /* 0x0001e20000100800 */
[----:B------:R-:W-:Y:S02]  /*2460*/  IMAD.MOV.U32 R22, RZ, RZ, R3 ;  /* 0x000000ffff167224 */ /* 0x000fe400078e0003 */
[----:B------:R-:W-:Y:S01]  /*2470*/  IMAD.MOV.U32 R25, RZ, RZ, R23 ;  /* 0x000000ffff197224 */ /* 0x000fe200078e0017 */
[----:B------:R0:W-:Y:S04]  /*2480*/  STL [R1], R5 ;  /* 0x0000000501007387 */ /* 0x0001e80000100800 */
[----:B------:R0:W-:Y:S01]  /*2490*/  STL [R1+0x10], R4 ;  /* 0x0000100401007387 */ /* 0x0001e20000100800 */
[----:B--2---:R-:W-:-:S13]  /*24a0*/  ISETP.GE.U32.AND P0, PT, R0, R13, PT ;  /* 0x0000000d0000720c */ /* 0x004fda0003f06070 */
[----:B0-----:R-:W-:Y:S05]  /*24b0*/  @P0 BRA `(.L_x_2918) ;  /* 0x00000044008c0947 */ /* 0x001fea0003800000 */
[----:B------:R0:W-:Y:S01]  /*24c0*/  STL [R1], R5 ;  /* 0x0000000501007387 */ /* 0x0001e20000100800 */
[----:B------:R-:W-:Y:S01]  /*24d0*/  BSSY B2, `(.L_x_2919) ;  /* 0x000045f000027945 */ /* 0x000fe20003800000 */
[----:B------:R-:W-:Y:S01]  /*24e0*/  ISETP.NE.AND P3, PT, R12, RZ, PT ;  /* 0x000000ff0c00720c */ /* 0x000fe20003f65270 */
[----:B------:R-:W-:Y:S01]  /*24f0*/  IMAD.MOV.U32 R28, RZ, RZ, R5 ;  /* 0x000000ffff1c7224 */ /* 0x000fe200078e0005 */
[----:B------:R0:W-:Y:S01]  /*2500*/  STL [R1+0x4], R4 ;  /* 0x0000040401007387 */ /* 0x0001e20000100800 */
[----:B------:R-:W-:Y:S01]  /*2510*/  MOV R29, R5 ;  /* 0x00000005001d7202 */ /* 0x000fe20000000f00 */
[--C-:B------:R-:W-:Y:S02]  /*2520*/  IMAD.MOV.U32 R2, RZ, RZ, R3.reuse ;  /* 0x000000ffff027224 */ /* 0x100fe400078e0003 */
[----:B------:R0:W-:Y:S01]  /*2530*/  STL [R1+0xc], R4 ;  /* 0x00000c0401007387 */ /* 0x0001e20000100800 */
[----:B------:R-:W-:Y:S02]  /*2540*/  IMAD.MOV.U32 R22, RZ, RZ, R3 ;  /* 0x000000ffff167224 */ /* 0x000fe400078e0003 */
[--C-:B------:R-:W-:Y:S01]  /*2550*/  IMAD.MOV.U32 R24, RZ, RZ, R23.reuse ;  /* 0x000000ffff187224 */ /* 0x100fe200078e0017 */
[----:B------:R0:W-:Y:S01]  /*2560*/  STL [R1+0x10], R4 ;  /* 0x0000100401007387 */ /* 0x0001e20000100800 */
[----:B------:R-:W-:-:S07]  /*2570*/  IMAD.MOV.U32 R25, RZ, RZ, R23 ;  /* 0x000000ffff197224 */ /* 0x000fce00078e0017 */
.L_x_2924:
        /* <DEDUP_REMOVED lines=49> */
[----:B0-----:R-:W-:Y:S01]  /*2890*/  HFMA2.MMA R4, -RZ, RZ, 0, 0 ;  /* 0x00000000ff047435 */ /* 0x001fe200000001ff */
        /* <DEDUP_REMOVED lines=227> */
[----:B------:R-:W-:-:S05]  /*36d0*/  @P0 MOV R14, RZ ;  /* 0x000000ff000e0202 */ /* 0x000fca0000000f00 */
        /* <DEDUP_REMOVED lines=10> */
.L_x_2920:
[----:B------:R-:W-:-:S04]  /*3780*/  LOP3.LUT R17, R4, 0xfffffff8, RZ, 0xc0, !PT ;  /* 0xfffffff804117812 */ /* 0x000fc800078ec0ff */
[----:B------:R-:W-:-:S05]  /*3790*/  IADD3 R16, P0, R10, R17, RZ ;  /* 0x000000110a107210 */ /* 0x000fca0007f1e0ff */
[----:B------:R-:W-:-:S06]  /*37a0*/  IMAD.X R17, RZ, RZ, R11, P0 ;  /* 0x000000ffff117224 */ /* 0x000fcc00000e060b */
[----:B------:R-:W5:Y:S01]  /*37b0*/  LDG.E.64 R16, desc[UR36][R16.64] ;  /* 0x0000002410107981 */ /* 0x000f62000c1e1b00 */
[----:B------:R-:W-:Y:S05]  /*37c0*/  @!P3 BRA `(.L_x_2921) ;  /* 0x0000000c00b4b947 */ /* 0x000fea0003800000 */
[----:B------:R-:W0:Y:S01]  /*37d0*/  LDC.64 R4, c[0x0][0x268] ;  /* 0x00009a00ff047b82 */ /* 0x000e220000000a00 */
        /* <DEDUP_REMOVED lines=236> */
.L_x_2921:
[----:B------:R-:W-:-:S04]  /*46a0*/  LOP3.LUT R15, R0, 0xfffffff8, RZ, 0xc0, !PT ;  /* 0xfffffff8000f7812 */ /* 0x000fc800078ec0ff */
[----:B------:R-:W-:-:S05]  /*46b0*/  IADD3 R14, P0, R10, R15, RZ ;  /* 0x0000000f0a0e7210 */ /* 0x000fca0007f1e0ff */
[----:B------:R-:W-:-:S06]  /*46c0*/  IMAD.X R15, RZ, RZ, R11, P0 ;  /* 0x000000ffff0f7224 */ /* 0x000fcc00000e060b */
[----:B------:R-:W5:Y:S01]  /*46d0*/  LDG.E.64 R14, desc[UR36][R14.64] ;  /* 0x000000240e0e7981 */ /* 0x000f62000c1e1b00 */
[----:B------:R-:W-:Y:S02]  /*46e0*/  IMAD.MOV.U32 R0, RZ, RZ, RZ ;  /* 0x000000ffff007224 */ /* 0x000fe400078e00ff */
[----:B------:R-:W-:Y:S01]  /*46f0*/  IMAD.MOV.U32 R4, RZ, RZ, RZ ;  /* 0x000000ffff047224 */ /* 0x000fe200078e00ff */
[----:B------:R-:W-:Y:S06]  /*4700*/  @!P3 BRA `(.L_x_2922) ;  /* 0x0000000c00d8b947 */ /* 0x000fec0003800000 */
[----:B------:R-:W0:Y:S08]  /*4710*/  LDC R4, c[0x0][0x234] ;  /* 0x00008d00ff047b82 */ /* 0x000e300000000800 */
[----:B------:R-:W1:Y:S01]  /*4720*/  LDC.64 R12, c[0x0][0x268] ;  /* 0x00009a00ff0c7b82 */ /* 0x000e620000000a00 */
[----:B0-----:R-:W-:Y:S01]  /*4730*/  LEA R5, R4, R21, 0x1 ;  /* 0x0000001504057211 */ /* 0x001fe200078e08ff */
[----:B------:R-:W-:-:S04]  /*4740*/  IMAD.MOV.U32 R4, RZ, RZ, RZ ;  /* 0x000000ffff047224 */ /* 0x000fc800078e00ff */
[----:B------:R-:W-:Y:S01]  /*4750*/  IMAD.HI.U32 R19, R5, UR30, R4 ;  /* 0x0000001e05137c27 */ /* 0x000fe2000f8e0004 */
[----:B-1----:R-:W-:-:S04]  /*4760*/  ISETP.NE.AND P0, PT, R12, 0x1, PT ;  /* 0x000000010c00780c */ /* 0x002fc80003f05270 */
        /* <DEDUP_REMOVED lines=240> */
.L_x_2922:
[----:B------:R-:W-:-:S04]  /*5670*/  LOP3.LUT R13, R4, 0xfffffff8, RZ, 0xc0, !PT ;  /* 0xfffffff8040d7812 */ /* 0x000fc800078ec0ff */
[----:B------:R-:W-:-:S05]  /*5680*/  IADD3 R12, P0, R10, R13, RZ ;  /* 0x0000000d0a0c7210 */ /* 0x000fca0007f1e0ff */
[----:B------:R-:W-:-:S06]  /*5690*/  IMAD.X R13, RZ, RZ, R11, P0 ;  /* 0x000000ffff0d7224 */ /* 0x000fcc00000e060b */
[----:B------:R-:W5:Y:S01]  /*56a0*/  LDG.E.64 R12, desc[UR36][R12.64] ;  /* 0x000000240c0c7981 */ /* 0x000f62000c1e1b00 */
[----:B------:R-:W-:Y:S05]  /*56b0*/  @!P3 BRA `(.L_x_2923) ;  /* 0x0000000c00c0b947 */ /* 0x000fea0003800000 */
[----:B------:R-:W0:Y:S08]  /*56c0*/  LDC R18, c[0x0][0x234] ;  /* 0x00008d00ff127b82 */ /* 0x000e300000000800 */
[----:B------:R-:W1:Y:S01]  /*56d0*/  LDC.64 R4, c[0x0][0x268] ;  /* 0x00009a00ff047b82 */ /* 0x000e620000000a00 */
[----:B0-----:R-:W-:-:S04]  /*56e0*/  IMAD R19, R18, 0x2, R21 ;  /* 0x0000000212137824 */ /* 0x001fc800078e0215 */
[----:B------:R-:W-:Y:S01]  /*56f0*/  IMAD.IADD R19, R19, 0x1, R18 ;  /* 0x0000000113137824 */ /* 0x000fe200078e0212 */
[----:B------:R-:W-:Y:S02]  /*5700*/  MOV R18, RZ ;  /* 0x000000ff00127202 */ /* 0x000fe40000000f00 */
[----:B-1----:R-:W-:-:S03]  /*5710*/  ISETP.NE.AND P0, PT, R4, 0x1, PT ;  /* 0x000000010400780c */ /* 0x002fc60003f05270 */
        /* <DEDUP_REMOVED lines=233> */
[----:B------:R-:W-:-:S07]  /*65b0*/  IMAD R0, R5, UR4, R0 ;  /* 0x0000000405007c24 */ /* 0x000fce000f8e0200 */
.L_x_2923:
[----:B------:R-:W2:Y:S01]  /*65c0*/  LDL.LU R5, [R1] ;  /* 0x0000000001057983 */ /* 0x000ea20000300800 */
[CC--:B-----5:R-:W-:Y:S01]  /*65d0*/  ISETP.NE.U32.AND P2, PT, R22.reuse, R16.reuse, PT ;  /* 0x000000101600720c */ /* 0x0e0fe20003f45070 */
[----:B------:R-:W-:Y:S02]  /*65e0*/  ULDC UR4, c[0x0][0x234] ;  /* 0x00008d0000047ab9 */ /* 0x000fe40000000800 */
[----:B------:R-:W3:Y:S04]  /*65f0*/  LDL.LU R27, [R1+0x10] ;  /* 0x00001000011b7983 */ /* 0x000ee80000300800 */
[----:B------:R-:W4:Y:S01]  /*6600*/  LDL.LU R26, [R1+0xc] ;  /* 0x00000c00011a7983 */ /* 0x000f220000300800 */
[----:B------:R-:W-:Y:S01]  /*6610*/  ISETP.NE.AND.EX P2, PT, R25, R17, PT, P2 ;  /* 0x000000111900720c */ /* 0x000fe20003f45320 */
[----:B------:R-:W-:Y:S01]  /*6620*/  IMAD.U32 R20, RZ, RZ, UR4 ;  /* 0x00000004ff147e24 */ /* 0x000fe2000f8e00ff */
[----:B------:R-:W-:Y:S01]  /*6630*/  ISETP.GT.U32.AND P0, PT, R22, R16, PT ;  /* 0x000000101600720c */ /* 0x000fe20003f04070 */
[----:B------:R-:W4:Y:S01]  /*6640*/  LDL.LU R19, [R1+0x4] ;  /* 0x0000040001137983 */ /* 0x000f220000300800 */
[----:B------:R-:W-:-:S02]  /*6650*/  ULDC UR4, c[0x0][0x22c] ;  /* 0x00008b0000047ab9 */ /* 0x000fc40000000800 */
[----:B------:R-:W-:-:S04]  /*6660*/  ISETP.GT.AND.EX P0, PT, R25, R17, PT, P0 ;  /* 0x000000111900720c */ /* 0x000fc80003f04300 */
[----:B------:R-:W-:Y:S01]  /*6670*/  SEL R4, RZ, 0xffffffff, !P0 ;  /* 0xffffffffff047807 */ /* 0x000fe20004000000 */
[----:B------:R-:W-:Y:S01]  /*6680*/  IMAD.IADD R18, R21, 0x1, R20 ;  /* 0x0000000115127824 */ /* 0x000fe200078e0214 */
[----:B------:R-:W-:-:S04]  /*6690*/  ISETP.GT.U32.AND P0, PT, R2, R14, PT ;  /* 0x0000000e0200720c */ /* 0x000fc80003f04070 */
[----:B------:R-:W-:Y:S02]  /*66a0*/  ISETP.GT.AND.EX P0, PT, R24, R15, PT, P0 ;  /* 0x0000000f1800720c */ /* 0x000fe40003f04300 */
[----:B--2---:R-:W-:-:S04]  /*66b0*/  ISETP.GE.U32.AND P1, PT, R5, R21, PT ;  /* 0x000000150500720c */ /* 0x004fc80003f26070 */
[----:B---3--:R-:W-:-:S04]  /*66c0*/  ISETP.GE.AND.EX P1, PT, R27, RZ, PT, P1 ;  /* 0x000000ff1b00720c */ /* 0x008fc80003f26310 */
[----:B------:R-:W-:Y:S02]  /*66d0*/  @!P2 SEL R4, RZ, 0xffffffff, P1 ;  /* 0xffffffffff04a807 */ /* 0x000fe40000800000 */
[----:B------:R-:W-:Y:S02]  /*66e0*/  ISETP.NE.U32.AND P2, PT, R2, R14, PT ;  /* 0x0000000e0200720c */ /* 0x000fe40003f45070 */
[----:B------:R-:W-:Y:S02]  /*66f0*/  ISETP.GE.U32.AND P1, PT, R29, R18, PT ;  /* 0x000000121d00720c */ /* 0x000fe40003f26070 */
[----:B------:R-:W-:Y:S02]  /*6700*/  ISETP.NE.AND.EX P2, PT, R24, R15, PT, P2 ;  /* 0x0000000f1800720c */ /* 0x000fe40003f45320 */
[----:B------:R-:W-:Y:S02]  /*6710*/  LOP3.LUT R4, R4, 0x1, RZ, 0xc0, !PT ;  /* 0x0000000104047812 */ /* 0x000fe400078ec0ff */
[----:B----4-:R-:W-:-:S02]  /*6720*/  ISETP.GE.AND.EX P1, PT, R26, RZ, PT, P1 ;  /* 0x000000ff1a00720c */ /* 0x010fc40003f26310 */
[----:B------:R-:W-:Y:S02]  /*6730*/  ISETP.NE.U32.AND P4, PT, R4, 0x1, PT ;  /* 0x000000010400780c */ /* 0x000fe40003f85070 */
[----:B------:R-:W-:Y:S02]  /*6740*/  SEL R4, RZ, 0xffffffff, !P0 ;  /* 0xffffffffff047807 */ /* 0x000fe40004000000 */
[----:B------:R-:W-:-:S03]  /*6750*/  SEL R5, R5, R21, !P4 ;  /* 0x0000001505057207 */ /* 0x000fc60006000000 */
[----:B------:R-:W-:-:S04]  /*6760*/  @!P2 SEL R4, RZ, 0xffffffff, P1 ;  /* 0xffffffffff04a807 */ /* 0x000fc80000800000 */
[----:B------:R-:W-:Y:S02]  /*6770*/  LOP3.LUT R4, R4, 0x1, RZ, 0xc0, !PT ;  /* 0x0000000104047812 */ /* 0x000fe400078ec0ff */
[----:B------:R-:W-:Y:S02]  /*6780*/  ISETP.NE.U32.AND P0, PT, R3, R12, PT ;  /* 0x0000000c0300720c */ /* 0x000fe40003f05070 */
[----:B------:R-:W-:Y:S02]  /*6790*/  ISETP.NE.U32.AND P5, PT, R4, 0x1, PT ;  /* 0x000000010400780c */ /* 0x000fe40003fa5070 */
[----:B------:R-:W-:Y:S02]  /*67a0*/  ISETP.NE.AND.EX P0, PT, R23, R13, PT, P0 ;  /* 0x0000000d1700720c */ /* 0x000fe40003f05300 */
[----:B------:R-:W-:Y:S02]  /*67b0*/  SEL R29, R29, R18, !P5 ;  /* 0x000000121d1d7207 */ /* 0x000fe40006800000 */
[----:B------:R-:W-:-:S02]  /*67c0*/  IADD3 R18, R18, R20, RZ ;  /* 0x0000001412127210 */ /* 0x000fc40007ffe0ff */
[----:B------:R-:W-:Y:S02]  /*67d0*/  ISETP.GT.U32.AND P1, PT, R3, R12, PT ;  /* 0x0000000c0300720c */ /* 0x000fe40003f24070 */
[----:B------:R-:W-:Y:S02]  /*67e0*/  ISETP.GE.U32.AND P2, PT, R28, R18, PT ;  /* 0x000000121c00720c */ /* 0x000fe40003f46070 */
[----:B------:R-:W-:Y:S02]  /*67f0*/  ISETP.GT.AND.EX P1, PT, R23, R13, PT, P1 ;  /* 0x0000000d1700720c */ /* 0x000fe40003f24310 */
[----:B------:R-:W-:Y:S01]  /*6800*/  ISETP.GE.AND.EX P2, PT, R19, RZ, PT, P2 ;  /* 0x000000ff1300720c */ /* 0x000fe20003f46320 */
[----:B------:R0:W-:Y:S01]  /*6810*/  STL [R1], R5 ;  /* 0x0000000501007387 */ /* 0x0001e20000100800 */
[----:B------:R-:W-:Y:S02]  /*6820*/  SEL R4, RZ, 0xffffffff, !P1 ;  /* 0xffffffffff047807 */ /* 0x000fe40004800000 */
[----:B------:R-:W-:-:S02]  /*6830*/  @!P0 SEL R4, RZ, 0xffffffff, P2 ;  /* 0xffffffffff048807 */ /* 0x000fc40001000000 */
[----:B0-----:R-:W-:Y:S02]  /*6840*/  LOP3.LUT R5, R0, 0xfffffff8, RZ, 0xc0, !PT ;  /* 0xfffffff800057812 */ /* 0x001fe400078ec0ff */
[----:B------:R-:W-:Y:S02]  /*6850*/  LOP3.LUT R0, R4, 0x1, RZ, 0xc0, !PT ;  /* 0x0000000104007812 */ /* 0x000fe400078ec0ff */
[----:B------:R-:W-:-:S05]  /*6860*/  IADD3 R4, P0, R10, R5, RZ ;  /* 0x000000050a047210 */ /* 0x000fca0007f1e0ff */
[----:B------:R-:W-:-:S06]  /*6870*/  IMAD.X R5, RZ, RZ, R11, P0 ;  /* 0x000000ffff057224 */ /* 0x000fcc00000e060b */
[----:B------:R-:W2:Y:S01]  /*6880*/  LDG.E.64 R4, desc[UR36][R4.64] ;  /* 0x0000002404047981 */ /* 0x000ea2000c1e1b00 */
[----:B------:R-:W-:-:S04]  /*6890*/  ISETP.NE.U32.AND P6, PT, R0, 0x1, PT ;  /* 0x000000010000780c */ /* 0x000fc80003fc5070 */
[----:B------:R-:W-:Y:S01]  /*68a0*/  SEL R28, R28, R18, !P6 ;  /* 0x000000121c1c7207 */ /* 0x000fe20007000000 */
[----:B------:R-:W-:-:S05]  /*68b0*/  IMAD.IADD R18, R18, 0x1, R20 ;  /* 0x0000000112127824 */ /* 0x000fca00078e0214 */
[----:B------:R-:W-:-:S04]  /*68c0*/  ISETP.GE.U32.AND P2, PT, R7, R18, PT ;  /* 0x000000120700720c */ /* 0x000fc80003f46070 */
[----:B------:R-:W-:Y:S01]  /*68d0*/  ISETP.GE.AND.EX P2, PT, R6, RZ, PT, P2 ;  /* 0x000000ff0600720c */ /* 0x000fe20003f46320 */
[----:B------:R-:W-:Y:S01]  /*68e0*/  IMAD.IADD R21, R18, 0x1, R20 ;  /* 0x0000000112157824 */ /* 0x000fe200078e0214 */
[----:B------:R-:W-:Y:S02]  /*68f0*/  SEL R27, R27, RZ, !P4 ;  /* 0x000000ff1b1b7207 */ /* 0x000fe40006000000 */
[----:B------:R-:W-:Y:S02]  /*6900*/  SEL R26, R26, RZ, !P5 ;  /* 0x000000ff1a1a7207 */ /* 0x000fe40006800000 */
[----:B------:R-:W-:Y:S02]  /*6910*/  SEL R19, R19, RZ, !P6 ;  /* 0x000000ff13137207 */ /* 0x000fe40007000000 */
[----:B------:R-:W-:Y:S02]  /*6920*/  SEL R22, R22, R16, !P4 ;  /* 0x0000001016167207 */ /* 0x000fe40006000000 */
[----:B------:R-:W-:-:S02]  /*6930*/  SEL R25, R25, R17, !P4 ;  /* 0x0000001119197207 */ /* 0x000fc40006000000 */
[----:B------:R-:W-:Y:S02]  /*6940*/  SEL R2, R2, R14, !P5 ;  /* 0x0000000e02027207 */ /* 0x000fe40006800000 */
[----:B------:R-:W-:Y:S02]  /*6950*/  SEL R24, R24, R15, !P5 ;  /* 0x0000000f18187207 */ /* 0x000fe40006800000 */
[----:B------:R-:W-:Y:S02]  /*6960*/  SEL R3, R3, R12, !P6 ;  /* 0x0000000c03037207 */ /* 0x000fe40007000000 */
[----:B------:R-:W-:Y:S02]  /*6970*/  SEL R23, R23, R13, !P6 ;  /* 0x0000000d17177207 */ /* 0x000fe40007000000 */
[----:B--2---:R-:W-:-:S04]  /*6980*/  ISETP.NE.U32.AND P0, PT, R9, R4, PT ;  /* 0x000000040900720c */ /* 0x004fc80003f05070 */
[----:B------:R-:W-:Y:S02]  /*6990*/  ISETP.NE.AND.EX P0, PT, R8, R5, PT, P0 ;  /* 0x000000050800720c */ /* 0x000fe40003f05300 */
[----:B------:R-:W-:-:S04]  /*69a0*/  ISETP.GT.U32.AND P1, PT, R9, R4, PT ;  /* 0x000000040900720c */ /* 0x000fc80003f24070 */
[----:B------:R-:W-:-:S04]  /*69b0*/  ISETP.GT.AND.EX P1, PT, R8, R5, PT, P1 ;  /* 0x000000050800720c */ /* 0x000fc80003f24310 */
[----:B------:R-:W-:-:S03]  /*69c0*/  SEL R0, RZ, 0xffffffff, !P1 ;  /* 0xffffffffff007807 */ /* 0x000fc60004800000 */
[----:B------:R-:W-:-:S04]  /*69d0*/  @!P0 SEL R0, RZ, 0xffffffff, P2 ;  /* 0xffffffffff008807 */ /* 0x000fc80001000000 */
[----:B------:R-:W-:-:S04]  /*69e0*/  LOP3.LUT R0, R0, 0x1, RZ, 0xc0, !PT ;  /* 0x0000000100007812 */ /* 0x000fc800078ec0ff */
[----:B------:R-:W-:-:S04]  /*69f0*/  ISETP.NE.U32.AND P0, PT, R0, 0x1, PT ;  /* 0x000000010000780c */ /* 0x000fc80003f05070 */
[----:B------:R-:W-:Y:S01]  /*6a00*/  SEL R7, R7, R18, !P0 ;  /* 0x0000001207077207 */ /* 0x000fe20004000000 */
[----:B------:R-:W-:Y:S02]  /*6a10*/  IMAD.U32 R18, RZ, RZ, UR4 ;  /* 0x00000004ff127e24 */ /* 0x000fe4000f8e00ff */
[----:B------:R-:W-:-:S03]  /*6a20*/  IMAD R0, R20, 0x3, R21 ;  /* 0x0000000314007824 */ /* 0x000fc600078e0215 */
[----:B------:R1:W-:Y:S04]  /*6a30*/  STL [R1+0x8], R18 ;  /* 0x0000081201007387 */ /* 0x0003e80000100800 */
[----:B------:R1:W-:Y:S04]  /*6a40*/  STL [R1+0x10], R27 ;  /* 0x0000101b01007387 */ /* 0x0003e80000100800 */
[----:B------:R1:W-:Y:S04]  /*6a50*/  STL [R1+0xc], R26 ;  /* 0x00000c1a01007387 */ /* 0x0003e80000100800 */
[----:B------:R1:W-:Y:S01]  /*6a60*/  STL [R1+0x4], R19 ;  /* 0x0000041301007387 */ /* 0x0003e20000100800 */
[----:B------:R-:W-:-:S02]  /*6a70*/  ISETP.GE.U32.AND P1, PT, R0, R18, PT ;  /* 0x000000120000720c */ /* 0x000fc40003f26070 */
[----:B------:R-:W-:Y:S02]  /*6a80*/  SEL R9, R9, R4, !P0 ;  /* 0x0000000409097207 */ /* 0x000fe40004000000 */
[----:B------:R-:W-:Y:S02]  /*6a90*/  SEL R8, R8, R5, !P0 ;  /* 0x0000000508087207 */ /* 0x000fe40004000000 */
[----:B------:R-:W-:-:S07]  /*6aa0*/  SEL R6, R6, RZ, !P0 ;  /* 0x000000ff06067207 */ /* 0x000fce0004000000 */
[----:B-1----:R-:W-:Y:S05]  /*6ab0*/  @!P1 BRA `(.L_x_2924) ;  /* 0xffffffb800b09947 */ /* 0x002fea000383ffff */
[----:B------:R-:W-:Y:S05]  /*6ac0*/  BSYNC B2 ;  /* 0x0000000000027941 */ /* 0x000fea0003800000 */
.L_x_2919:
[----:B------:R-:W-:Y:S01]  /*6ad0*/  MOV R26, R4 ;  /* 0x00000004001a7202 */ /* 0x000fe20000000f00 */
[----:B------:R-:W-:-:S07]  /*6ae0*/  IMAD.MOV.U32 R27, RZ, RZ, R5 ;  /* 0x000000ffff1b7224 */ /* 0x000fce00078e0005 */
.L_x_2918:
[----:B------:R-:W-:Y:S05]  /*6af0*/  BSYNC B1 ;  /* 0x0000000000017941 */ /* 0x000fea0003800000 */
.L_x_2917:
[----:B------:R-:W2:Y:S01]  /*6b00*/  LDL R0, [R1+0x8] ;  /* 0x0000080001007983 */ /* 0x000ea20000100800 */
[----:B------:R-:W-:Y:S01]  /*6b10*/  BSSY B1, `(.L_x_2925) ;  /* 0x00004f7000017945 */ /* 0x000fe20003800000 */
[----:B--2---:R-:W-:-:S13]  /*6b20*/  ISETP.GE.U32.AND P0, PT, R21, R0, PT ;  /* 0x000000001500720c */ /* 0x004fda0003f06070 */
        /* <DEDUP_REMOVED lines=261> */
[----:B------:R-:W-:Y:S01]  /*7b80*/  ISETP.NE.AND P2, PT, R18, 0x18, PT ;  /* 0x000000181200780c */ /* 0x000fe20003f45270 */
[----:B------:R-:W-:-:S07]  /*7b90*/  ULDC UR4, c[0x0][0x388] ;  /* 0x0000e20000047ab9 */ /* 0x000fce0000000800 */
[----:B------:R-:W-:-:S05]  /*7ba0*/  IMAD.HI.U32 R4, R17, UR7, R16 ;  /* 0x0000000711047c27 */ /* 0x000fca000f8e0010 */
[----:B------:R-:W-:Y:S01]  /*7bb0*/  SHF.R.U32.HI R5, RZ, UR4, R4 ;  /* 0x00000004ff057c19 */ /* 0x000fe20008011604 */
[----:B------:R-:W-:-:S04]  /*7bc0*/  ULDC UR4, c[0x0][0x3f4] ;  /* 0x0000fd0000047ab9 */ /* 0x000fc80000000800 */
[----:B------:R-:W-:-:S04]  /*7bd0*/  IMAD.MOV R4, RZ, RZ, -R5 ;  /* 0x000000ffff047224 */ /* 0x000fc800078e0a05 */
[----:B------:R-:W-:Y:S02]  /*7be0*/  IMAD R4, R4, UR6, R17 ;  /* 0x0000000604047c24 */ /* 0x000fe4000f8e0211 */
[----:B------:R-:W0:Y:S02]  /*7bf0*/  @P2 LDC.64 R16, c[0x0][0x390] ;  /* 0x0000e400ff102b82 */ /* 0x000e240000000a00 */
[----:B------:R-:W-:Y:S02]  /*7c00*/  IMAD R0, R4, UR4, R0 ;  /* 0x0000000404007c24 */ /* 0x000fe4000f8e0200 */
[----:B------:R-:W-:-:S04]  /*7c10*/  @P2 IMAD.MOV.U32 R4, RZ, RZ, RZ ;  /* 0x000000ffff042224 */ /* 0x000fc800078e00ff */
[----:B0-----:R-:W-:Y:S02]  /*7c20*/  @P2 IMAD.HI.U32 R16, R5, R16, R4 ;  /* 0x0000001005102227 */ /* 0x001fe400078e0004 */
[----:B------:R-:W0:Y:S03]  /*7c30*/  @P2 LDC R4, c[0x0][0x38c] ;  /* 0x0000e300ff042b82 */ /* 0x000e260000000800 */
[----:B------:R-:W-:-:S05]  /*7c40*/  @P2 SHF.R.U32.HI R16, RZ, R17, R16 ;  /* 0x00000011ff102219 */ /* 0x000fca0000011610 */
[----:B------:R-:W-:-:S04]  /*7c50*/  @P2 IMAD.MOV R16, RZ, RZ, -R16 ;  /* 0x000000ffff102224 */ /* 0x000fc800078e0a10 */
[----:B0-----:R-:W-:Y:S02]  /*7c60*/  @P2 IMAD R4, R4, R16, R5 ;  /* 0x0000001004042224 */ /* 0x001fe400078e0205 */
[----:B------:R-:W0:Y:S02]  /*7c70*/  @P2 LDC R5, c[0x0][0x3f8] ;  /* 0x0000fe00ff052b82 */ /* 0x000e240000000800 */
[----:B0-----:R-:W-:-:S07]  /*7c80*/  @P2 IMAD R0, R4, R5, R0 ;  /* 0x0000000504002224 */ /* 0x001fce00078e0200 */
.L_x_2927:
[----:B------:R-:W2:Y:S01]  /*7c90*/  LDL R4, [R1+0x8] ;  /* 0x0000080001047983 */ /* 0x000ea20000100800 */
[----:B------:R-:W-:-:S04]  /*7ca0*/  LOP3.LUT R0, R0, 0xfffffff8, RZ, 0xc0, !PT ;  /* 0xfffffff800007812 */ /* 0x000fc800078ec0ff */
[----:B------:R-:W-:-:S05]  /*7cb0*/  IADD3 R16, P2, R10, R0, RZ ;  /* 0x000000000a107210 */ /* 0x000fca0007f5e0ff */
[----:B------:R-:W-:-:S06]  /*7cc0*/  IMAD.X R17, RZ, RZ, R11, P2 ;  /* 0x000000ffff117224 */ /* 0x000fcc00010e060b */
[----:B------:R-:W5:Y:S01]  /*7cd0*/  LDG.E.64 R16, desc[UR36][R16.64] ;  /* 0x0000002410107981 */ /* 0x000f62000c1e1b00 */
[----:B------:R-:W-:-:S04]  /*7ce0*/  IADD3 R19, R21, R20, RZ ;  /* 0x0000001415137210 */ /* 0x000fc80007ffe0ff */
[----:B--2---:R-:W-:-:S13]  /*7cf0*/  ISETP.GE.U32.AND P2, PT, R19, R4, PT ;  /* 0x000000041300720c */ /* 0x004fda0003f46070 */
        /* <DEDUP_REMOVED lines=91> */
[----:B------:R-:W-:-:S04]  /*82b0*/  SHF.R.U32.HI R15, RZ, UR5, R14 ;  /* 0x00000005ff0f7c19 */ /* 0x000fc8000801160e */
[----:B------:R-:W-:Y:S02]  /*82c0*/  IADD3 R4, -R15, RZ, RZ ;  /* 0x000000ff0f047210 */ /* 0x000fe40007ffe1ff */
        /* <DEDUP_REMOVED lines=35> */
[----:B------:R-:W-:Y:S01]  /*8500*/  HFMA2.MMA R14, -RZ, RZ, 0, 0 ;  /* 0x00000000ff0e7435 */ /* 0x000fe200000001ff */
[----:B------:R-:W-:Y:S01]  /*8510*/  ULDC.64 UR6, c[0x0][0x2d8] ;  /* 0x0000b60000067ab9 */ /* 0x000fe20000000a00 */
[----:B------:R-:W-:Y:S01]  /*8520*/  ULDC UR4, c[0x0][0x2e0] ;  /* 0x0000b80000047ab9 */ /* 0x000fe20000000800 */
[----:B0-----:R-:W0:Y:S07]  /*8530*/  LDC R2, c[0x0][0x268] ;  /* 0x00009a00ff027b82 */ /* 0x001e2e0000000800 */
[----:B------:R-:W-:-:S05]  /*8540*/  IMAD.HI.U32 R4, R15, UR7, R14 ;  /* 0x000000070f047c27 */ /* 0x000fca000f8e000e */
        /* <DEDUP_REMOVED lines=197> */
[----:B------:R-:W-:Y:S01]  /*91a0*/  ULDC UR4, c[0x0][0x3f4] ;  /* 0x0000fd0000047ab9 */ /* 0x000fe20000000800 */
[----:B0-----:R-:W-:-:S02]  /*91b0*/  ISETP.NE.AND P2, PT, R2, 0x18, PT ;  /* 0x000000180200780c */ /* 0x001fc40003f45270 */
[----:B------:R0:W5:Y:S01]  /*91c0*/  LDL.LU R2, [R1+0x14] ;  /* 0x0000140001027983 */ /* 0x0001620000300800 */
[----:B------:R-:W-:-:S04]  /*91d0*/  IMAD.MOV R4, RZ, RZ, -R5 ;  /* 0x000000ffff047224 */ /* 0x000fc800078e0a05 */
[----:B------:R-:W-:-:S04]  /*91e0*/  IMAD R4, R4, UR6, R15 ;  /* 0x0000000604047c24 */ /* 0x000fc8000f8e020f */
[----:B------:R-:W-:Y:S02]  /*91f0*/  IMAD R0, R4, UR4, R0 ;  /* 0x0000000404007c24 */ /* 0x000fe4000f8e0200 */
[----:B------:R-:W1:Y:S01]  /*9200*/  @P2 LDC.64 R14, c[0x0][0x390] ;  /* 0x0000e400ff0e2b82 */ /* 0x000e620000000a00 */
[----:B------:R-:W-:-:S05]  /*9210*/  @P2 MOV R4, RZ ;  /* 0x000000ff00042202 */ /* 0x000fca0000000f00 */
[----:B-1----:R-:W-:-:S05]  /*9220*/  @P2 IMAD.HI.U32 R14, R5, R14, R4 ;  /* 0x0000000e050e2227 */ /* 0x002fca00078e0004 */
[----:B------:R-:W-:Y:S02]  /*9230*/  @P2 SHF.R.U32.HI R4, RZ, R15, R14 ;  /* 0x0000000fff042219 */ /* 0x000fe4000001160e */
[----:B------:R-:W1:Y:S03]  /*9240*/  @P2 LDC R14, c[0x0][0x38c] ;  /* 0x0000e300ff0e2b82 */ /* 0x000e660000000800 */
[----:B------:R-:W-:-:S04]  /*9250*/  @P2 IMAD.MOV R4, RZ, RZ, -R4 ;  /* 0x000000ffff042224 */ /* 0x000fc800078e0a04 */
[----:B-1----:R-:W-:Y:S02]  /*9260*/  @P2 IMAD R4, R14, R4, R5 ;  /* 0x000000040e042224 */ /* 0x002fe400078e0205 */
[----:B------:R-:W1:Y:S02]  /*9270*/  @P2 LDC R5, c[0x0][0x3f8] ;  /* 0x0000fe00ff052b82 */ /* 0x000e640000000800 */
[----:B01----:R-:W-:-:S07]  /*9280*/  @P2 IMAD R0, R4, R5, R0 ;  /* 0x0000000504002224 */ /* 0x003fce00078e0200 */
.L_x_2928:
[----:B------:R-:W2:Y:S01]  /*9290*/  LDL R4, [R1+0x8] ;  /* 0x0000080001047983 */ /* 0x000ea20000100800 */
[----:B------:R-:W-:-:S04]  /*92a0*/  LOP3.LUT R0, R0, 0xfffffff8, RZ, 0xc0, !PT ;  /* 0xfffffff800007812 */ /* 0x000fc800078ec0ff */
[----:B------:R-:W-:-:S05]  /*92b0*/  IADD3 R14, P2, R10, R0, RZ ;  /* 0x000000000a0e7210 */ /* 0x000fca0007f5e0ff */
[----:B------:R-:W-:-:S06]  /*92c0*/  IMAD.X R15, RZ, RZ, R11, P2 ;  /* 0x000000ffff0f7224 */ /* 0x000fcc00010e060b */
[----:B------:R-:W5:Y:S01]  /*92d0*/  LDG.E.64 R14, desc[UR36][R14.64] ;  /* 0x000000240e0e7981 */ /* 0x000f62000c1e1b00 */
[----:B------:R-:W-:-:S05]  /*92e0*/  IMAD.IADD R19, R19, 0x1, R20 ;  /* 0x0000000113137824 */ /* 0x000fca00078e0214 */
[----:B--2---:R-:W-:-:S13]  /*92f0*/  ISETP.GE.U32.AND P2, PT, R19, R4, PT ;  /* 0x000000041300720c */ /* 0x004fda0003f46070 */
[----:B------:R-:W-:Y:S05]  /*9300*/  @P2 BRA `(.L_x_2926) ;  /* 0x0000002400dc2947 */ /* 0x000fea0003800000 */
[----:B------:R-:W-:Y:S01]  /*9310*/  IMAD.MOV.U32 R0, RZ, RZ, RZ ;  /* 0x000000ffff007224 */ /* 0x000fe200078e00ff */
[----:B------:R-:W-:Y:S06]  /*9320*/  @!P1 BRA `(.L_x_2929) ;  /* 0x0000001400589947 */ /* 0x000fec0003800000 */
[----:B------:R-:W0:Y:S01]  /*9330*/  LDC R4, c[0x0][0x268] ;  /* 0x00009a00ff047b82 */ /* 0x000e220000000800 */
[----:B------:R-:W-:Y:S01]  /*9340*/  HFMA2.MMA R18, -RZ, RZ, 0, 0 ;  /* 0x00000000ff127435 */ /* 0x000fe200000001ff */
[----:B------:R-:W-:-:S09]  /*9350*/  ULDC.64 UR4, c[0x0][0x270] ;  /* 0x00009c0000047ab9 */ /* 0x000fd20000000a00 */
[----:B------:R-:W-:Y:S01]  /*9360*/  IMAD.HI.U32 R12, R19, UR4, R18 ;  /* 0x00000004130c7c27 */ /* 0x000fe2000f8e0012 */
[----:B------:R-:W-:-:S04]  /*9370*/  ULDC UR4, c[0x0][0x26c] ;  /* 0x00009b0000047ab9 */ /* 0x000fc80000000800 */
[----:B------:R-:W-:-:S05]  /*9380*/  SHF.R.U32.HI R13, RZ, UR5, R12 ;  /* 0x00000005ff0d7c19 */ /* 0x000fca000801160c */
[----:B------:R-:W-:Y:S01]  /*9390*/  IMAD.MOV R0, RZ, RZ, -R13 ;  /* 0x000000ffff007224 */ /* 0x000fe200078e0a0d */
[----:B0-----:R-:W-:-:S03]  /*93a0*/  ISETP.NE.AND P2, PT, R4, 0x1, PT ;  /* 0x000000010400780c */ /* 0x001fc60003f45270 */
[----:B------:R-:W-:Y:S01]  /*93b0*/  IMAD R0, R0, UR4, R19 ;  /* 0x0000000400007c24 */ /* 0x000fe2000f8e0213 */
[----:B------:R-:W-:-:S03]  /*93c0*/  ULDC UR4, c[0x0][0x398] ;  /* 0x0000e60000047ab9 */ /* 0x000fc60000000800 */
[----:B------:R-:W-:-:S06]  /*93d0*/  IMAD R0, R0, UR4, RZ ;  /* 0x0000000400007c24 */ /* 0x000fcc000f8e02ff */
[----:B------:R-:W-:Y:S05]  /*93e0*/  @!P2 BRA `(.L_x_2929) ;  /* 0x000000140028a947 */ /* 0x000fea0003800000 */
        /* <DEDUP_REMOVED lines=57> */
[----:B------:R-:W-:Y:S01]  /*9780*/  MOV R12, RZ ;  /* 0x000000ff000c7202 */ /* 0x000fe20000000f00 */
[----:B------:R-:W-:Y:S01]  /*9790*/  ULDC.64 UR6, c[0x0][0x2a8] ;  /* 0x0000aa0000067ab9 */ /* 0x000fe20000000a00 */
[----:B------:R-:W-:-:S03]  /*97a0*/  ULDC UR4, c[0x0][0x2b0] ;  /* 0x0000ac0000047ab9 */ /* 0x000fc60000000800 */
        /* <DEDUP_REMOVED lines=262> */
[----:B------:R-:W-:-:S04]  /*a810*/  @P2 IMAD.MOV.U32 R4, RZ, RZ, RZ ;  /* 0x000000ffff042224 */ /* 0x000fc800078e00ff */
[----:B-1----:R-:W-:-:S05]  /*a820*/  @P2 IMAD.HI.U32 R12, R5, R12, R4 ;  /* 0x0000000c050c2227 */ /* 0x002fca00078e0004 */
[----:B------:R-:W-:Y:S02]  /*a830*/  @P2 SHF.R.U32.HI R4, RZ, R13, R12 ;  /* 0x0000000dff042219 */ /* 0x000fe4000001160c */
[----:B------:R-:W1:Y:S03]  /*a840*/  @P2 LDC R12, c[0x0][0x38c] ;  /* 0x0000e300ff0c2b82 */ /* 0x000e660000000800 */
[----:B------:R-:W-:-:S04]  /*a850*/  @P2 IMAD.MOV R4, RZ, RZ, -R4 ;  /* 0x000000ffff042224 */ /* 0x000fc800078e0a04 */
[----:B-1----:R-:W-:Y:S02]  /*a860*/  @P2 IMAD R4, R12, R4, R5 ;  /* 0x000000040c042224 */ /* 0x002fe400078e0205 */
[----:B------:R-:W1:Y:S02]  /*a870*/  @P2 LDC R5, c[0x0][0x3f8] ;  /* 0x0000fe00ff052b82 */ /* 0x000e640000000800 */
[----:B01----:R-:W-:-:S07]  /*a880*/  @P2 IMAD R0, R4, R5, R0 ;  /* 0x0000000504002224 */ /* 0x003fce00078e0200 */
.L_x_2929:
[----:B------:R-:W-:-:S04]  /*a890*/  LOP3.LUT R0, R0, 0xfffffff8, RZ, 0xc0, !PT ;  /* 0xfffffff800007812 */ /* 0x000fc800078ec0ff */
[----:B------:R-:W-:Y:S02]  /*a8a0*/  IADD3 R12, P2, R10, R0, RZ ;  /* 0x000000000a0c7210 */ /* 0x000fe40007f5e0ff */
[----:B------:R-:W2:Y:S02]  /*a8b0*/  LDL R0, [R1+0x8] ;  /* 0x0000080001007983 */ /* 0x000ea40000100800 */
[----:B------:R-:W-:-:S06]  /*a8c0*/  IADD3.X R13, RZ, R11, RZ, P2, !PT ;  /* 0x0000000bff0d7210 */ /* 0x000fcc00017fe4ff */
[----:B------:R-:W5:Y:S01]  /*a8d0*/  LDG.E.64 R12, desc[UR36][R12.64] ;  /* 0x000000240c0c7981 */ /* 0x000f62000c1e1b00 */
[----:B------:R-:W-:-:S05]  /*a8e0*/  IMAD.IADD R5, R19, 0x1, R20 ;  /* 0x0000000113057824 */ /* 0x000fca00078e0214 */
        /* <DEDUP_REMOVED lines=266> */
[----:B------:R-:W-:Y:S01]  /*b990*/  @P1 MOV R4, RZ ;  /* 0x000000ff00041202 */ /* 0x000fe20000000f00 */
        /* <DEDUP_REMOVED lines=10> */
.L_x_2930:
[----:B------:R-:W-:-:S04]  /*ba40*/  LOP3.LUT R5, R0, 0xfffffff8, RZ, 0xc0, !PT ;  /* 0xfffffff800057812 */ /* 0x000fc800078ec0ff */
[----:B------:R-:W-:-:S05]  /*ba50*/  IADD3 R4, P1, R10, R5, RZ ;  /* 0x000000050a047210 */ /* 0x000fca0007f3e0ff */
[----:B------:R-:W-:-:S05]  /*ba60*/  IMAD.X R5, RZ, RZ, R11, P1 ;  /* 0x000000ffff057224 */ /* 0x000fca00008e060b */
[----:B------:R0:W5:Y:S03]  /*ba70*/  LDG.E.64 R26, desc[UR36][R4.64] ;  /* 0x00000024041a7981 */ /* 0x000166000c1e1b00 */
.L_x_2926:
[----:B------:R-:W-:Y:S05]  /*ba80*/  BSYNC B1 ;  /* 0x0000000000017941 */ /* 0x000fea0003800000 */
.L_x_2925:
[----:B------:R-:W-:Y:S04]  /*ba90*/  BSSY B1, `(.L_x_2931) ;  /* 0x000004c000017945 */ /* 0x000fe80003800000 */
[----:B------:R-:W-:Y:S05]  /*baa0*/  @P0 BRA `(.L_x_2932) ;  /* 0x0000000400280947 */ /* 0x000fea0003800000 */
[----:B0-----:R-:W2:Y:S04]  /*bab0*/  LDL.LU R4, [R1] ;  /* 0x0000000001047983 */ /* 0x001ea80000300800 */
[----:B------:R-:W3:Y:S04]  /*bac0*/  LDL.LU R5, [R1+0x10] ;  /* 0x0000100001057983 */ /* 0x000ee80000300800 */
[----:B------:R-:W4:Y:S01]  /*bad0*/  LDL R11, [R1+0x8] ;  /* 0x00000800010b7983 */ /* 0x000f220000100800 */
[CC--:B-----5:R-:W-:Y:S02]  /*bae0*/  ISETP.NE.U32.AND P2, PT, R22.reuse, R16.reuse, PT ;  /* 0x000000101600720c */ /* 0x0e0fe40003f45070 */
[----:B------:R-:W-:-:S02]  /*baf0*/  ISETP.GT.U32.AND P0, PT, R22, R16, PT ;  /* 0x000000101600720c */ /* 0x000fc40003f04070 */
[CC--:B------:R-:W-:Y:S02]  /*bb00*/  ISETP.NE.AND.EX P2, PT, R25.reuse, R17.reuse, PT, P2 ;  /* 0x000000111900720c */ /* 0x0c0fe40003f45320 */
[----:B------:R-:W-:-:S04]  /*bb10*/  ISETP.GT.AND.EX P0, PT, R25, R17, PT, P0 ;  /* 0x000000111900720c */ /* 0x000fc80003f04300 */
[----:B------:R-:W-:Y:S02]  /*bb20*/  SEL R0, RZ, 0xffffffff, !P0 ;  /* 0xffffffffff007807 */ /* 0x000fe40004000000 */
[----:B--2---:R-:W-:-:S04]  /*bb30*/  ISETP.GE.U32.AND P1, PT, R4, R21, PT ;  /* 0x000000150400720c */ /* 0x004fc80003f26070 */
[----:B---3--:R-:W-:-:S04]  /*bb40*/  ISETP.GE.AND.EX P1, PT, R5, RZ, PT, P1 ;  /* 0x000000ff0500720c */ /* 0x008fc80003f26310 */
[----:B------:R-:W-:-:S04]  /*bb50*/  @!P2 SEL R0, RZ, 0xffffffff, P1 ;  /* 0xffffffffff00a807 */ /* 0x000fc80000800000 */
[----:B------:R-:W-:-:S04]  /*bb60*/  LOP3.LUT R0, R0, 0x1, RZ, 0xc0, !PT ;  /* 0x0000000100007812 */ /* 0x000fc800078ec0ff */
[----:B------:R-:W-:-:S04]  /*bb70*/  ISETP.NE.U32.AND P0, PT, R0, 0x1, PT ;  /* 0x000000010000780c */ /* 0x000fc80003f05070 */
[----:B------:R-:W-:Y:S02]  /*bb80*/  SEL R4, R4, R21, !P0 ;  /* 0x0000001504047207 */ /* 0x000fe40004000000 */
[----:B------:R-:W-:Y:S02]  /*bb90*/  SEL R5, R5, RZ, !P0 ;  /* 0x000000ff05057207 */ /* 0x000fe40004000000 */
[----:B------:R-:W-:Y:S01]  /*bba0*/  SEL R22, R22, R16, !P0 ;  /* 0x0000001016167207 */ /* 0x000fe20004000000 */
[----:B------:R0:W-:Y:S01]  /*bbb0*/  STL [R1], R4 ;  /* 0x0000000401007387 */ /* 0x0001e20000100800 */
[----:B------:R-:W-:-:S03]  /*bbc0*/  SEL R25, R25, R17, !P0 ;  /* 0x0000001119197207 */ /* 0x000fc60004000000 */
[----:B------:R1:W-:Y:S01]  /*bbd0*/  STL [R1+0x10], R5 ;  /* 0x0000100501007387 */ /* 0x0003e20000100800 */
[----:B0-----:R-:W-:-:S05]  /*bbe0*/  IMAD.IADD R4, R21, 0x1, R20 ;  /* 0x0000000115047824 */ /* 0x001fca00078e0214 */
[----:B----4-:R-:W-:-:S13]  /*bbf0*/  ISETP.GE.U32.AND P1, PT, R4, R11, PT ;  /* 0x0000000b0400720c */ /* 0x010fda0003f26070 */
[----:B-1----:R-:W-:Y:S05]  /*bc00*/  @P1 BRA `(.L_x_2932) ;  /* 0x0000000000d01947 */ /* 0x002fea0003800000 */
[----:B------:R-:W2:Y:S01]  /*bc10*/  LDL.LU R10, [R1+0xc] ;  /* 0x00000c00010a7983 */ /* 0x000ea20000300800 */
[CC--:B------:R-:W-:Y:S02]  /*bc20*/  ISETP.NE.U32.AND P2, PT, R2.reuse, R14.reuse, PT ;  /* 0x0000000e0200720c */ /* 0x0c0fe40003f45070 */
[----:B------:R-:W-:Y:S02]  /*bc30*/  ISETP.GT.U32.AND P0, PT, R2, R14, PT ;  /* 0x0000000e0200720c */ /* 0x000fe40003f04070 */
[CC--:B------:R-:W-:Y:S02]  /*bc40*/  ISETP.NE.AND.EX P2, PT, R24.reuse, R15.reuse, PT, P2 ;  /* 0x0000000f1800720c */ /* 0x0c0fe40003f45320 */
[----:B------:R-:W-:Y:S02]  /*bc50*/  ISETP.GE.U32.AND P1, PT, R29, R4, PT ;  /* 0x000000041d00720c */ /* 0x000fe40003f26070 */
[----:B------:R-:W-:Y:S02]  /*bc60*/  ISETP.GT.AND.EX P0, PT, R24, R15, PT, P0 ;  /* 0x0000000f1800720c */ /* 0x000fe40003f04300 */
[----:B------:R-:W-:-:S02]  /*bc70*/  IADD3 R5, R4, R20, RZ ;  /* 0x0000001404057210 */ /* 0x000fc40007ffe0ff */
[----:B------:R-:W-:Y:S02]  /*bc80*/  SEL R0, RZ, 0xffffffff, !P0 ;  /* 0xffffffffff007807 */ /* 0x000fe40004000000 */
[----:B--2---:R-:W-:-:S04]  /*bc90*/  ISETP.GE.AND.EX P1, PT, R10, RZ, PT, P1 ;  /* 0x000000ff0a00720c */ /* 0x004fc80003f26310 */
[----:B------:R-:W-:Y:S02]  /*bca0*/  @!P2 SEL R0, RZ, 0xffffffff, P1 ;  /* 0xffffffffff00a807 */ /* 0x000fe40000800000 */
[----:B------:R-:W-:Y:S02]  /*bcb0*/  ISETP.GE.U32.AND P1, PT, R5, R11, PT ;  /* 0x0000000b0500720c */ /* 0x000fe40003f26070 */
[----:B------:R-:W-:-:S04]  /*bcc0*/  LOP3.LUT R0, R0, 0x1, RZ, 0xc0, !PT ;  /* 0x0000000100007812 */ /* 0x000fc800078ec0ff */
[----:B------:R-:W-:-:S04]  /*bcd0*/  ISETP.NE.U32.AND P0, PT, R0, 0x1, PT ;  /* 0x000000010000780c */ /* 0x000fc80003f05070 */
[----:B------:R-:W-:Y:S02]  /*bce0*/  SEL R10, R10, RZ, !P0 ;  /* 0x000000ff0a0a7207 */ /* 0x000fe40004000000 */
[----:B------:R-:W-:Y:S02]  /*bcf0*/  SEL R2, R2, R14, !P0 ;  /* 0x0000000e02027207 */ /* 0x000fe40004000000 */
[----:B------:R-:W-:Y:S01]  /*bd00*/  SEL R24, R24, R15, !P0 ;  /* 0x0000000f18187207 */ /* 0x000fe20004000000 */
[----:B------:R1:W-:Y:S01]  /*bd10*/  STL [R1+0xc], R10 ;  /* 0x00000c0a01007387 */ /* 0x0003e20000100800 */
[----:B------:R-:W-:Y:S01]  /*bd20*/  SEL R29, R29, R4, !P0 ;  /* 0x000000041d1d7207 */ /* 0x000fe20004000000 */
[----:B------:R-:W-:Y:S06]  /*bd30*/  @P1 BRA `(.L_x_2932) ;  /* 0x0000000000841947 */ /* 0x000fec0003800000 */
[----:B-1----:R-:W2:Y:S01]  /*bd40*/  LDL.LU R10, [R1+0x4] ;  /* 0x00000400010a7983 */ /* 0x002ea20000300800 */
[-C--:B------:R-:W-:Y:S01]  /*bd50*/  ISETP.NE.U32.AND P2, PT, R3, R12.reuse, PT ;  /* 0x0000000c0300720c */ /* 0x080fe20003f45070 */
[----:B------:R-:W-:Y:S01]  /*bd60*/  IMAD.IADD R20, R5, 0x1, R20 ;  /* 0x0000000105147824 */ /* 0x000fe200078e0214 */
[----:B------:R-:W-:Y:S02]  /*bd70*/  ISETP.GT.U32.AND P0, PT, R3, R12, PT ;  /* 0x0000000c0300720c */ /* 0x000fe40003f04070 */
[C---:B------:R-:W-:Y:S02]  /*bd80*/  ISETP.NE.AND.EX P2, PT, R23.reuse, R13, PT, P2 ;  /* 0x0000000d1700720c */ /* 0x040fe40003f45320 */
[----:B------:R-:W-:Y:S02]  /*bd90*/  ISETP.GE.U32.AND P1, PT, R28, R5, PT ;  /* 0x000000051c00720c */ /* 0x000fe40003f26070 */
[----:B------:R-:W-:-:S04]  /*bda0*/  ISETP.GT.AND.EX P0, PT, R23, R13, PT, P0 ;  /* 0x0000000d1700720c */ /* 0x000fc80003f04300 */
        /* <DEDUP_REMOVED lines=12> */
[CC--:B------:R-:W-:Y:S02]  /*be70*/  ISETP.NE.U32.AND P2, PT, R9.reuse, R26.reuse, PT ;  /* 0x0000001a0900720c */ /* 0x0c0fe40003f45070 */
[----:B------:R-:W-:Y:S02]  /*be80*/  ISETP.GT.U32.AND P0, PT, R9, R26, PT ;  /* 0x0000001a0900720c */ /* 0x000fe40003f04070 */
[CC--:B------:R-:W-:Y:S02]  /*be90*/  ISETP.NE.AND.EX P2, PT, R8.reuse, R27.reuse, PT, P2 ;  /* 0x0000001b0800720c */ /* 0x0c0fe40003f45320 */
[----:B------:R-:W-:Y:S02]  /*bea0*/  ISETP.GE.U32.AND P1, PT, R7, R20, PT ;  /* 0x000000140700720c */ /* 0x000fe40003f26070 */
[----:B------:R-:W-:Y:S02]  /*beb0*/  ISETP.GT.AND.EX P0, PT, R8, R27, PT, P0 ;  /* 0x0000001b0800720c */ /* 0x000fe40003f04300 */
[----:B------:R-:W-:-:S02]  /*bec0*/  ISETP.GE.AND.EX P1, PT, R6, RZ, PT, P1 ;  /* 0x000000ff0600720c */ /* 0x000fc40003f26310 */
[----:B------:R-:W-:-:S05]  /*bed0*/  SEL R0, RZ, 0xffffffff, !P0 ;  /* 0xffffffffff007807 */ /* 0x000fca0004000000 */
[----:B------:R-:W-:-:S04]  /*bee0*/  @!P2 SEL R0, RZ, 0xffffffff, P1 ;  /* 0xffffffffff00a807 */ /* 0x000fc80000800000 */
[----:B------:R-:W-:-:S04]  /*bef0*/  LOP3.LUT R0, R0, 0x1, RZ, 0xc0, !PT ;  /* 0x0000000100007812 */ /* 0x000fc800078ec0ff */
[----:B------:R-:W-:-:S04]  /*bf00*/  ISETP.NE.U32.AND P0, PT, R0, 0x1, PT ;  /* 0x000000010000780c */ /* 0x000fc80003f05070 */
[----:B------:R-:W-:Y:S02]  /*bf10*/  SEL R9, R9, R26, !P0 ;  /* 0x0000001a09097207 */ /* 0x000fe40004000000 */
[----:B------:R-:W-:Y:S02]  /*bf20*/  SEL R8, R8, R27, !P0 ;  /* 0x0000001b08087207 */ /* 0x000fe40004000000 */
[----:B------:R-:W-:Y:S02]  /*bf30*/  SEL R7, R7, R20, !P0 ;  /* 0x0000001407077207 */ /* 0x000fe40004000000 */
[----:B------:R-:W-:-:S07]  /*bf40*/  SEL R6, R6, RZ, !P0 ;  /* 0x000000ff06067207 */ /* 0x000fce0004000000 */
.L_x_2932:
[----:B------:R-:W-:Y:S05]  /*bf50*/  BSYNC B1 ;  /* 0x0000000000017941 */ /* 0x000fea0003800000 */
.L_x_2931:
[----:B------:R-:W3:Y:S04]  /*bf60*/  LDL.LU R11, [R1] ;  /* 0x00000000010b7983 */ /* 0x000ee80000300800 */
[----:B-12---:R-:W2:Y:S04]  /*bf70*/  LDL.LU R10, [R1+0xc] ;  /* 0x00000c00010a7983 */ /* 0x006ea80000300800 */
[----:B0-----:R-:W2:Y:S04]  /*bf80*/  LDL.LU R4, [R1+0x10] ;  /* 0x0000100001047983 */ /* 0x001ea80000300800 */
[----:B------:R-:W4:Y:S01]  /*bf90*/  LDL.LU R5, [R1+0x4] ;  /* 0x0000040001057983 */ /* 0x000f220000300800 */
[----:B-----5:R-:W-:-:S02]  /*bfa0*/  ISETP.NE.U32.AND P2, PT, R22, R2, PT ;  /* 0x000000021600720c */ /* 0x020fc40003f45070 */
[----:B------:R-:W-:Y:S02]  /*bfb0*/  ISETP.GT.U32.AND P0, PT, R22, R2, PT ;  /* 0x000000021600720c */ /* 0x000fe40003f04070 */
[CC--:B------:R-:W-:Y:S02]  /*bfc0*/  ISETP.NE.AND.EX P2, PT, R25.reuse, R24.reuse, PT, P2 ;  /* 0x000000181900720c */ /* 0x0c0fe40003f45320 */
[----:B------:R-:W-:-:S04]  /*bfd0*/  ISETP.GT.AND.EX P0, PT, R25, R24, PT, P0 ;  /* 0x000000181900720c */ /* 0x000fc80003f04300 */
[----:B------:R-:W-:Y:S02]  /*bfe0*/  SEL R0, RZ, 0xffffffff, !P0 ;  /* 0xffffffffff007807 */ /* 0x000fe40004000000 */
[----:B---3--:R-:W-:-:S04]  /*bff0*/  ISETP.GE.U32.AND P1, PT, R11, R29, PT ;  /* 0x0000001d0b00720c */ /* 0x008fc80003f26070 */
[----:B--2---:R-:W-:-:S04]  /*c000*/  ISETP.GE.AND.EX P1, PT, R4, R10, PT, P1 ;  /* 0x0000000a0400720c */ /* 0x004fc80003f26310 */
        /* <DEDUP_REMOVED lines=12> */
[----:B----4-:R-:W-:Y:S02]  /*c0d0*/  ISETP.GE.AND.EX P2, PT, R4, R5, PT, P2 ;  /* 0x000000050400720c */ /* 0x010fe40003f46320 */
[----:B------:R-:W-:Y:S02]  /*c0e0*/  SEL R0, RZ, 0xffffffff, !P0 ;  /* 0xffffffffff007807 */ /* 0x000fe40004000000 */
[----:B------:R-:W-:-:S04]  /*c0f0*/  @!P1 SEL R0, RZ, 0xffffffff, P2 ;  /* 0xffffffffff009807 */ /* 0x000fc80001000000 */
[----:B------:R-:W-:-:S04]  /*c100*/  LOP3.LUT R0, R0, 0x1, RZ, 0xc0, !PT ;  /* 0x0000000100007812 */ /* 0x000fc800078ec0ff */
[----:B------:R-:W-:-:S04]  /*c110*/  ISETP.NE.U32.AND P2, PT, R0, 0x1, PT ;  /* 0x000000010000780c */ /* 0x000fc80003f45070 */
[----:B------:R-:W-:Y:S02]  /*c120*/  SEL R2, R2, R3, !P2 ;  /* 0x0000000302027207 */ /* 0x000fe40005000000 */
[----:B------:R-:W-:Y:S02]  /*c130*/  SEL R23, R24, R23, !P2 ;  /* 0x0000001718177207 */ /* 0x000fe40005000000 */
[CC--:B------:R-:W-:Y:S02]  /*c140*/  ISETP.NE.U32.AND P1, PT, R2.reuse, R9.reuse, PT ;  /* 0x000000090200720c */ /* 0x0c0fe40003f25070 */
        /* <DEDUP_REMOVED lines=16> */
.L_x_2916:
[----:B------:R-:W2:Y:S01]  /*c250*/  LDL R2, [R1+0x8] ;  /* 0x0000080001027983 */ /* 0x000ea20000100800 */
[----:B------:R-:W-:Y:S01]  /*c260*/  BSSY B1, `(.L_x_2933) ;  /* 0x000006b000017945 */ /* 0x000fe20003800000 */
[--C-:B------:R-:W-:Y:S01]  /*c270*/  IMAD.MOV.U32 R22, RZ, RZ, R3.reuse ;  /* 0x000000ffff167224 */ /* 0x100fe200078e0003 */
[----:B------:R-:W-:Y:S01]  /*c280*/  MOV R24, R5 ;  /* 0x0000000500187202 */ /* 0x000fe20000000f00 */
[----:B------:R0:W-:Y:S01]  /*c290*/  STL [R1], R4 ;  /* 0x0000000401007387 */ /* 0x0001e20000100800 */
[----:B------:R-:W-:Y:S02]  /*c2a0*/  IMAD.MOV.U32 R25, RZ, RZ, R3 ;  /* 0x000000ffff197224 */ /* 0x000fe400078e0003 */
[--C-:B------:R-:W-:Y:S01]  /*c2b0*/  IMAD.MOV.U32 R26, RZ, RZ, R23.reuse ;  /* 0x000000ffff1a7224 */ /* 0x100fe200078e0017 */
[----:B------:R0:W-:Y:S01]  /*c2c0*/  STL [R1+0x4], R4 ;  /* 0x0000040401007387 */ /* 0x0001e20000100800 */
[----:B--2---:R-:W-:Y:S01]  /*c2d0*/  ISETP.GE.U32.AND P0, PT, R0, R2, PT ;  /* 0x000000020000720c */ /* 0x004fe20003f06070 */
[----:B------:R-:W-:-:S02]  /*c2e0*/  IMAD.MOV.U32 R2, RZ, RZ, R23 ;  /* 0x000000ffff027224 */ /* 0x000fc400078e0017 */
[----:B------:R-:W-:-:S10]  /*c2f0*/  IMAD.MOV.U32 R0, RZ, RZ, R5 ;  /* 0x000000ffff007224 */ /* 0x000fd400078e0005 */
[----:B0-----:R-:W-:Y:S05]  /*c300*/  @P0 BRA `(.L_x_2934) ;  /* 0x0000000400800947 */ /* 0x001fea0003800000 */
[----:B------:R0:W-:Y:S01]  /*c310*/  STL [R1], R4 ;  /* 0x0000000401007387 */ /* 0x0001e20000100800 */
[----:B------:R-:W-:Y:S01]  /*c320*/  BSSY B2, `(.L_x_2934) ;  /* 0x000005e000027945 */ /* 0x000fe20003800000 */
[--C-:B------:R-:W-:Y:S01]  /*c330*/  IMAD.MOV.U32 R0, RZ, RZ, R5.reuse ;  /* 0x000000ffff007224 */ /* 0x100fe200078e0005 */
[----:B------:R-:W-:Y:S01]  /*c340*/  MOV R22, R3 ;  /* 0x0000000300167202 */ /* 0x000fe20000000f00 */
[----:B------:R0:W-:Y:S01]  /*c350*/  STL [R1+0x4], R4 ;  /* 0x0000040401007387 */ /* 0x0001e20000100800 */
[----:B------:R-:W-:Y:S02]  /*c360*/  IMAD.MOV.U32 R24, RZ, RZ, R5 ;  /* 0x000000ffff187224 */ /* 0x000fe400078e0005 */
[----:B------:R-:W-:Y:S02]  /*c370*/  IMAD.MOV.U32 R25, RZ, RZ, R3 ;  /* 0x000000ffff197224 */ /* 0x000fe400078e0003 */
[--C-:B------:R-:W-:Y:S02]  /*c380*/  IMAD.MOV.U32 R2, RZ, RZ, R23.reuse ;  /* 0x000000ffff027224 */ /* 0x100fe400078e0017 */
[----:B------:R-:W-:-:S07]  /*c390*/  IMAD.MOV.U32 R26, RZ, RZ, R23 ;  /* 0x000000ffff1a7224 */ /* 0x000fce00078e0017 */
.L_x_2935:
[----:B-1----:R-:W1:Y:S01]  /*c3a0*/  LDC R19, c[0x0][0x398] ;  /* 0x0000e600ff137b82 */ /* 0x002e620000000800 */
[----:B------:R-:W-:Y:S01]  /*c3b0*/  IMAD.IADD R27, R20, 0x1, R21 ;  /* 0x00000001141b7824 */ /* 0x000fe200078e0215 */
[----:B------:R-:W2:Y:S04]  /*c3c0*/  LDL R16, [R1+0x4] ;  /* 0x0000040001107983 */ /* 0x000ea80000100800 */
[----:B------:R-:W3:Y:S01]  /*c3d0*/  LDL R18, [R1] ;  /* 0x0000000001127983 */ /* 0x000ee20000100800 */
[----:B-1----:R-:W-:-:S05]  /*c3e0*/  SHF.R.U32.HI R19, RZ, 0x3, R19 ;  /* 0x00000003ff137819 */ /* 0x002fca0000011613 */
[----:B------:R-:W-:-:S04]  /*c3f0*/  IMAD R13, R19, R21, RZ ;  /* 0x00000015130d7224 */ /* 0x000fc800078e02ff */
[----:B------:R-:W-:-:S06]  /*c400*/  IMAD.WIDE.U32 R12, R13, 0x8, R10 ;  /* 0x000000080d0c7825 */ /* 0x000fcc00078e000a */
[----:B------:R-:W4:Y:S01]  /*c410*/  LDG.E.64 R12, desc[UR36][R12.64] ;  /* 0x000000240c0c7981 */ /* 0x000f22000c1e1b00 */
[----:B------:R-:W-:-:S04]  /*c420*/  IMAD R15, R19, R27, RZ ;  /* 0x0000001b130f7224 */ /* 0x000fc800078e02ff */
[----:B------:R-:W-:-:S06]  /*c430*/  IMAD.WIDE.U32 R14, R15, 0x8, R10 ;  /* 0x000000080f0e7825 */ /* 0x000fcc00078e000a */
[----:B------:R-:W5:Y:S01]  /*c440*/  LDG.E.64 R14, desc[UR36][R14.64] ;  /* 0x000000240e0e7981 */ /* 0x000f62000c1e1b00 */
[----:B------:R-:W-:Y:S02]  /*c450*/  ISETP.GE.U32.AND P0, PT, R24, R21, PT ;  /* 0x000000151800720c */ /* 0x000fe40003f06070 */
[----:B------:R-:W-:-:S05]  /*c460*/  IADD3 R28, R27, R20, RZ ;  /* 0x000000141b1c7210 */ /* 0x000fca0007ffe0ff */
[----:B------:R-:W-:Y:S01]  /*c470*/  IMAD.IADD R29, R28, 0x1, R20 ;  /* 0x000000011c1d7824 */ /* 0x000fe200078e0214 */
[----:B--2---:R-:W-:-:S04]  /*c480*/  ISETP.GE.AND.EX P0, PT, R16, RZ, PT, P0 ;  /* 0x000000ff1000720c */ /* 0x004fc80003f06300 */
[----:B------:R-:W-:Y:S02]  /*c490*/  SEL R16, RZ, 0xffffffff, P0 ;  /* 0xffffffffff107807 */ /* 0x000fe40000000000 */
[CC--:B----4-:R-:W-:Y:S01]  /*c4a0*/  ISETP.NE.U32.AND P1, PT, R25.reuse, R12.reuse, PT ;  /* 0x0000000c1900720c */ /* 0x0d0fe20003f25070 */
[----:B------:R1:W-:Y:S01]  /*c4b0*/  STL [R1+0x14], R12 ;  /* 0x0000140c01007387 */ /* 0x0003e20000100800 */
[----:B------:R-:W-:Y:S02]  /*c4c0*/  ISETP.GT.U32.AND P2, PT, R25, R12, PT ;  /* 0x0000000c1900720c */ /* 0x000fe40003f44070 */
[CC--:B------:R-:W-:Y:S02]  /*c4d0*/  ISETP.NE.AND.EX P1, PT, R26.reuse, R13.reuse, PT, P1 ;  /* 0x0000000d1a00720c */ /* 0x0c0fe40003f25310 */
[----:B------:R-:W-:Y:S02]  /*c4e0*/  ISETP.GT.AND.EX P0, PT, R26, R13, PT, P2 ;  /* 0x0000000d1a00720c */ /* 0x000fe40003f04320 */
[----:B------:R-:W-:Y:S01]  /*c4f0*/  ISETP.GE.U32.AND P2, PT, R0, R27, PT ;  /* 0x0000001b0000720c */ /* 0x000fe20003f46070 */
[----:B-1----:R-:W2:Y:S03]  /*c500*/  LDL R12, [R1+0x8] ;  /* 0x00000800010c7983 */ /* 0x002ea60000100800 */
[----:B---3--:R-:W-:-:S05]  /*c510*/  ISETP.GE.AND.EX P2, PT, R18, RZ, PT, P2 ;  /* 0x000000ff1200720c */ /* 0x008fca0003f46320 */
[----:B------:R-:W-:Y:S02]  /*c520*/  @P1 SEL R16, RZ, 0xffffffff, !P0 ;  /* 0xffffffffff101807 */ /* 0x000fe40004000000 */
[----:B-----5:R-:W-:Y:S02]  /*c530*/  ISETP.NE.U32.AND P1, PT, R22, R14, PT ;  /* 0x0000000e1600720c */ /* 0x020fe40003f25070 */
[----:B------:R-:W-:Y:S02]  /*c540*/  LOP3.LUT R16, R16, 0x1, RZ, 0xc0, !PT ;  /* 0x0000000110107812 */ /* 0x000fe400078ec0ff */
[----:B------:R-:W-:Y:S02]  /*c550*/  ISETP.NE.AND.EX P1, PT, R23, R15, PT, P1 ;  /* 0x0000000f1700720c */ /* 0x000fe40003f25310 */
[----:B------:R-:W-:Y:S01]  /*c560*/  ISETP.NE.U32.AND P3, PT, R16, 0x1, PT ;  /* 0x000000011000780c */ /* 0x000fe20003f65070 */
[----:B------:R-:W-:Y:S01]  /*c570*/  IMAD R16, R19, R28, RZ ;  /* 0x0000001c13107224 */ /* 0x000fe200078e02ff */
[----:B------:R-:W-:-:S03]  /*c580*/  ISETP.GT.U32.AND P0, PT, R22, R14, PT ;  /* 0x0000000e1600720c */ /* 0x000fc60003f04070 */
[----:B------:R-:W-:Y:S01]  /*c590*/  IMAD.WIDE.U32 R16, R16, 0x8, R10 ;  /* 0x0000000810107825 */ /* 0x000fe200078e000a */
[----:B------:R-:W-:Y:S02]  /*c5a0*/  ISETP.GT.AND.EX P0, PT, R23, R15, PT, P0 ;  /* 0x0000000f1700720c */ /* 0x000fe40003f04300 */
[----:B------:R-:W-:-:S03]  /*c5b0*/  SEL R18, RZ, 0xffffffff, P2 ;  /* 0xffffffffff127807 */ /* 0x000fc60001000000 */
[----:B------:R-:W-:Y:S01]  /*c5c0*/  @P1 SEL R18, RZ, 0xffffffff, !P0 ;  /* 0xffffffffff121807 */ /* 0x000fe20004000000 */
[----:B------:R-:W3:Y:S01]  /*c5d0*/  LDG.E.64 R16, desc[UR36][R16.64] ;  /* 0x0000002410107981 */ /* 0x000ee2000c1e1b00 */
[----:B------:R-:W-:Y:S02]  /*c5e0*/  SEL R24, R24, R21, !P3 ;  /* 0x0000001518187207 */ /* 0x000fe40005800000 */
[----:B------:R-:W-:-:S04]  /*c5f0*/  LOP3.LUT R18, R18, 0x1, RZ, 0xc0, !PT ;  /* 0x0000000112127812 */ /* 0x000fc800078ec0ff */
[----:B------:R-:W-:Y:S01]  /*c600*/  ISETP.NE.U32.AND P4, PT, R18, 0x1, PT ;  /* 0x000000011200780c */ /* 0x000fe20003f85070 */
[----:B------:R-:W-:-:S04]  /*c610*/  IMAD R18, R19, R29, RZ ;  /* 0x0000001d13127224 */ /* 0x000fc800078e02ff */
[----:B------:R-:W-:-:S06]  /*c620*/  IMAD.WIDE.U32 R18, R18, 0x8, R10 ;  /* 0x0000000812127825 */ /* 0x000fcc00078e000a */
[----:B------:R-:W4:Y:S01]  /*c630*/  LDG.E.64 R18, desc[UR36][R18.64] ;  /* 0x0000002412127981 */ /* 0x000f22000c1e1b00 */
[----:B------:R-:W-:-:S04]  /*c640*/  ISETP.GE.U32.AND P2, PT, R5, R28, PT ;  /* 0x0000001c0500720c */ /* 0x000fc80003f46070 */
[----:B------:R-:W-:-:S04]  /*c650*/  ISETP.GE.AND.EX P2, PT, R4, RZ, PT, P2 ;  /* 0x000000ff0400720c */ /* 0x000fc80003f46320 */
[----:B------:R-:W-:Y:S02]  /*c660*/  SEL R21, RZ, 0xffffffff, P2 ;  /* 0xffffffffff157807 */ /* 0x000fe40001000000 */
[----:B------:R-:W-:-:S04]  /*c670*/  ISETP.GE.U32.AND P2, PT, R7, R29, PT ;  /* 0x0000001d0700720c */ /* 0x000fc80003f46070 */
[----:B------:R-:W-:Y:S02]  /*c680*/  ISETP.GE.AND.EX P2, PT, R6, RZ, PT, P2 ;  /* 0x000000ff0600720c */ /* 0x000fe40003f46320 */
[----:B------:R-:W-:Y:S02]  /*c690*/  SEL R0, R0, R27, !P4 ;  /* 0x0000001b00007207 */ /* 0x000fe40006000000 */
[----:B---3--:R-:W-:-:S04]  /*c6a0*/  ISETP.NE.U32.AND P1, PT, R3, R16, PT ;  /* 0x000000100300720c */ /* 0x008fc80003f25070 */
[----:B------:R-:W-:Y:S02]  /*c6b0*/  ISETP.NE.AND.EX P1, PT, R2, R17, PT, P1 ;  /* 0x000000110200720c */ /* 0x000fe40003f25310 */
[----:B------:R-:W-:-:S04]  /*c6c0*/  ISETP.GT.U32.AND P0, PT, R3, R16, PT ;  /* 0x000000100300720c */ /* 0x000fc80003f04070 */
[----:B------:R-:W-:-:S07]  /*c6d0*/  ISETP.GT.AND.EX P0, PT, R2, R17, PT, P0 ;  /* 0x000000110200720c */ /* 0x000fce0003f04300 */
[----:B------:R-:W-:Y:S02]  /*c6e0*/  @P1 SEL R21, RZ, 0xffffffff, !P0 ;  /* 0xffffffffff151807 */ /* 0x000fe40004000000 */
[----:B----4-:R-:W-:-:S04]  /*c6f0*/  ISETP.NE.U32.AND P0, PT, R9, R18, PT ;  /* 0x000000120900720c */ /* 0x010fc80003f05070 */
[CC--:B------:R-:W-:Y:S02]  /*c700*/  ISETP.NE.AND.EX P0, PT, R8.reuse, R19.reuse, PT, P0 ;  /* 0x000000130800720c */ /* 0x0c0fe40003f05300 */
[----:B------:R-:W-:Y:S02]  /*c710*/  ISETP.GT.U32.AND P1, PT, R9, R18, PT ;  /* 0x000000120900720c */ /* 0x000fe40003f24070 */
[----:B------:R-:W-:Y:S02]  /*c720*/  LOP3.LUT R21, R21, 0x1, RZ, 0xc0, !PT ;  /* 0x0000000115157812 */ /* 0x000fe400078ec0ff */
[----:B------:R-:W-:Y:S02]  /*c730*/  ISETP.GT.AND.EX P1, PT, R8, R19, PT, P1 ;  /* 0x000000130800720c */ /* 0x000fe40003f24310 */
[----:B------:R-:W-:Y:S02]  /*c740*/  ISETP.NE.U32.AND P5, PT, R21, 0x1, PT ;  /* 0x000000011500780c */ /* 0x000fe40003fa5070 */
[----:B------:R-:W-:-:S03]  /*c750*/  SEL R21, RZ, 0xffffffff, P2 ;  /* 0xffffffffff157807 */ /* 0x000fc60001000000 */
[----:B------:R-:W-:-:S04]  /*c760*/  @P0 SEL R21, RZ, 0xffffffff, !P1 ;  /* 0xffffffffff150807 */ /* 0x000fc80004800000 */
[----:B------:R-:W-:-:S04]  /*c770*/  LOP3.LUT R21, R21, 0x1, RZ, 0xc0, !PT ;  /* 0x0000000115157812 */ /* 0x000fc800078ec0ff */
[----:B------:R-:W-:Y:S01]  /*c780*/  ISETP.NE.U32.AND P0, PT, R21, 0x1, PT ;  /* 0x000000011500780c */ /* 0x000fe20003f05070 */
[----:B------:R-:W-:Y:S01]  /*c790*/  IMAD.IADD R21, R29, 0x1, R20 ;  /* 0x000000011d157824 */ /* 0x000fe200078e0214 */
[----:B------:R-:W-:Y:S02]  /*c7a0*/  SEL R5, R5, R28, !P5 ;  /* 0x0000001c05057207 */ /* 0x000fe40006800000 */
[----:B------:R-:W3:Y:S01]  /*c7b0*/  LDL.LU R28, [R1] ;  /* 0x00000000011c7983 */ /* 0x000ee20000300800 */
[----:B------:R-:W-:-:S03]  /*c7c0*/  SEL R7, R7, R29, !P0 ;  /* 0x0000001d07077207 */ /* 0x000fc60004000000 */
[----:B------:R-:W4:Y:S01]  /*c7d0*/  LDL.LU R29, [R1+0x4] ;  /* 0x00000400011d7983 */ /* 0x000f220000300800 */
[----:B------:R-:W-:-:S05]  /*c7e0*/  IMAD R27, R20, 0x3, R21 ;  /* 0x00000003141b7824 */ /* 0x000fca00078e0215 */
[----:B--2---:R-:W-:Y:S02]  /*c7f0*/  ISETP.GE.U32.AND P1, PT, R27, R12, PT ;  /* 0x0000000c1b00720c */ /* 0x004fe40003f26070 */
[----:B------:R-:W2:Y:S01]  /*c800*/  LDL.LU R12, [R1+0x14] ;  /* 0x00001400010c7983 */ /* 0x000ea20000300800 */
[----:B------:R-:W-:Y:S02]  /*c810*/  SEL R26, R26, R13, !P3 ;  /* 0x0000000d1a1a7207 */ /* 0x000fe40005800000 */
[----:B------:R-:W-:Y:S02]  /*c820*/  SEL R22, R22, R14, !P4 ;  /* 0x0000000e16167207 */ /* 0x000fe40006000000 */
[----:B------:R-:W-:Y:S02]  /*c830*/  SEL R23, R23, R15, !P4 ;  /* 0x0000000f17177207 */ /* 0x000fe40006000000 */
[----:B------:R-:W-:Y:S02]  /*c840*/  SEL R3, R3, R16, !P5 ;  /* 0x0000001003037207 */ /* 0x000fe40006800000 */
[----:B------:R-:W-:-:S02]  /*c850*/  SEL R2, R2, R17, !P5 ;  /* 0x0000001102027207 */ /* 0x000fc40006800000 */
[----:B0-----:R-:W-:Y:S02]  /*c860*/  SEL R4, R4, RZ, !P5 ;  /* 0x000000ff04047207 */ /* 0x001fe40006800000 */
[----:B------:R-:W-:Y:S02]  /*c870*/  SEL R9, R9, R18, !P0 ;  /* 0x0000001209097207 */ /* 0x000fe40004000000 */
[----:B------:R-:W-:Y:S02]  /*c880*/  SEL R8, R8, R19, !P0 ;  /* 0x0000001308087207 */ /* 0x000fe40004000000 */
[----:B------:R-:W-:Y:S02]  /*c890*/  SEL R6, R6, RZ, !P0 ;  /* 0x000000ff06067207 */ /* 0x000fe40004000000 */
[----:B---3--:R-:W-:Y:S02]  /*c8a0*/  SEL R28, R28, RZ, !P4 ;  /* 0x000000ff1c1c7207 */ /* 0x008fe40006000000 */
[----:B----4-:R-:W-:-:S05]  /*c8b0*/  SEL R29, R29, RZ, !P3 ;  /* 0x000000ff1d1d7207 */ /* 0x010fca0005800000 */
[----:B------:R1:W-:Y:S04]  /*c8c0*/  STL [R1+0x4], R29 ;  /* 0x0000041d01007387 */ /* 0x0003e80000100800 */
[----:B------:R1:W-:Y:S01]  /*c8d0*/  STL [R1], R28 ;  /* 0x0000001c01007387 */ /* 0x0003e20000100800 */
[----:B--2---:R-:W-:Y:S01]  /*c8e0*/  SEL R25, R25, R12, !P3 ;  /* 0x0000000c19197207 */ /* 0x004fe20005800000 */
[----:B------:R-:W-:Y:S06]  /*c8f0*/  @!P1 BRA `(.L_x_2935) ;  /* 0xfffffff800a89947 */ /* 0x000fec000383ffff */
[----:B------:R-:W-:Y:S05]  /*c900*/  BSYNC B2 ;  /* 0x0000000000027941 */ /* 0x000fea0003800000 */
.L_x_2934:
[----:B------:R-:W-:Y:S05]  /*c910*/  BSYNC B1 ;  /* 0x0000000000017941 */ /* 0x000fea0003800000 */
.L_x_2933:
[----:B------:R-:W2:Y:S04]  /*c920*/  LDL R27, [R1+0x8] ;  /* 0x00000800011b7983 */ /* 0x000ea80000100800 */
[----:B-1----:R0:W5:Y:S04]  /*c930*/  LDL R29, [R1] ;  /* 0x00000000011d7983 */ /* 0x0021680000100800 */
[----:B------:R0:W5:Y:S01]  /*c940*/  LDL R28, [R1+0x4] ;  /* 0x00000400011c7983 */ /* 0x0001620000100800 */
[----:B------:R-:W-:Y:S01]  /*c950*/  BSSY B1, `(.L_x_2936) ;  /* 0x000002a000017945 */ /* 0x000fe20003800000 */
[----:B--2---:R-:W-:-:S13]  /*c960*/  ISETP.GE.U32.AND P1, PT, R21, R27, PT ;  /* 0x0000001b1500720c */ /* 0x004fda0003f26070 */
[----:B0-----:R-:W-:Y:S05]  /*c970*/  @P1 BRA `(.L_x_2937) ;  /* 0x00000000009c1947 */ /* 0x001fea0003800000 */
[----:B------:R-:W-:Y:S01]  /*c980*/  IMAD.MOV.U32 R13, RZ, RZ, R27 ;  /* 0x000000ffff0d7224 */ /* 0x000fe200078e001b */
[----:B------:R0:W-:Y:S01]  /*c990*/  STL [R1+0x14], R0 ;  /* 0x0000140001007387 */ /* 0x0001e20000100800 */
[----:B------:R-:W1:Y:S02]  /*c9a0*/  LDC R27, c[0x0][0x398] ;  /* 0x0000e600ff1b7b82 */ /* 0x000e640000000800 */
[----:B0-----:R-:W-:Y:S01]  /*c9b0*/  IMAD.MOV.U32 R0, RZ, RZ, R13 ;  /* 0x000000ffff007224 */ /* 0x001fe200078e000d */
[----:B-1----:R-:W-:-:S05]  /*c9c0*/  SHF.R.U32.HI R27, RZ, 0x3, R27 ;  /* 0x00000003ff1b7819 */ /* 0x002fca000001161b */
[----:B------:R-:W-:Y:S01]  /*c9d0*/  IMAD R12, R27, R21, RZ ;  /* 0x000000151b0c7224 */ /* 0x000fe200078e02ff */
[----:B------:R-:W-:-:S03]  /*c9e0*/  IADD3 R27, R21, R20, RZ ;  /* 0x00000014151b7210 */ /* 0x000fc60007ffe0ff */
[----:B------:R-:W-:Y:S01]  /*c9f0*/  IMAD.WIDE.U32 R12, R12, 0x8, R10 ;  /* 0x000000080c0c7825 */ /* 0x000fe200078e000a */
[----:B------:R-:W-:Y:S02]  /*ca00*/  ISETP.GE.U32.AND P0, PT, R27, R0, PT ;  /* 0x000000001b00720c */ /* 0x000fe40003f06070 */
[----:B------:R0:W5:Y:S04]  /*ca10*/  LDL.LU R0, [R1+0x14] ;  /* 0x0000140001007983 */ /* 0x0001680000300800 */
[----:B------:R-:W5:Y:S07]  /*ca20*/  LDG.E.64 R12, desc[UR36][R12.64] ;  /* 0x000000240c0c7981 */ /* 0x000f6e000c1e1b00 */
[----:B0-----:R-:W-:Y:S05]  /*ca30*/  @P0 BRA `(.L_x_2937) ;  /* 0x00000000006c0947 */ /* 0x001fea0003800000 */
[----:B------:R-:W2:Y:S01]  /*ca40*/  LDL R14, [R1+0x8] ;  /* 0x00000800010e7983 */ /* 0x000ea20000100800 */
[----:B------:R-:W0:Y:S03]  /*ca50*/  LDC R15, c[0x0][0x398] ;  /* 0x0000e600ff0f7b82 */ /* 0x000e260000000800 */
[----:B-----5:R2:W-:Y:S01]  /*ca60*/  STL [R1+0x14], R0 ;  /* 0x0000140001007387 */ /* 0x0205e20000100800 */
[----:B0-----:R-:W-:Y:S01]  /*ca70*/  SHF.R.U32.HI R15, RZ, 0x3, R15 ;  /* 0x00000003ff0f7819 */ /* 0x001fe2000001160f */
[----:B--2---:R-:W-:-:S04]  /*ca80*/  IMAD.MOV.U32 R0, RZ, RZ, R14 ;  /* 0x000000ffff007224 */ /* 0x004fc800078e000e */
[----:B------:R-:W-:Y:S02]  /*ca90*/  IMAD R14, R15, R27, RZ ;  /* 0x0000001b0f0e7224 */ /* 0x000fe400078e02ff */
[----:B------:R-:W-:Y:S02]  /*caa0*/  IMAD.IADD R27, R27, 0x1, R20 ;  /* 0x000000011b1b7824 */ /* 0x000fe400078e0214 */
[----:B------:R-:W-:-:S03]  /*cab0*/  IMAD.WIDE.U32 R14, R14, 0x8, R10 ;  /* 0x000000080e0e7825 */ /* 0x000fc600078e000a */
[----:B------:R-:W-:Y:S02]  /*cac0*/  ISETP.GE.U32.AND P0, PT, R27, R0, PT ;  /* 0x000000001b00720c */ /* 0x000fe40003f06070 */
[----:B------:R0:W5:Y:S04]  /*cad0*/  LDL.LU R0, [R1+0x14] ;  /* 0x0000140001007983 */ /* 0x0001680000300800 */
[----:B------:R-:W5:Y:S07]  /*cae0*/  LDG.E.64 R14, desc[UR36][R14.64] ;  /* 0x000000240e0e7981 */ /* 0x000f6e000c1e1b00 */
[----:B0-----:R-:W-:Y:S05]  /*caf0*/  @P0 BRA `(.L_x_2937) ;  /* 0x00000000003c0947 */ /* 0x001fea0003800000 */
[----:B-----5:R0:W-:Y:S01]  /*cb00*/  STL [R1+0x14], R0 ;  /* 0x0000140001007387 */ /* 0x0201e20000100800 */
[----:B------:R-:W1:Y:S03]  /*cb10*/  LDC R17, c[0x0][0x398] ;  /* 0x0000e600ff117b82 */ /* 0x000e660000000800 */
[----:B0-----:R-:W2:Y:S01]  /*cb20*/  LDL R0, [R1+0x8] ;  /* 0x0000080001007983 */ /* 0x001ea20000100800 */
[----:B------:R-:W-:Y:S01]  /*cb30*/  IMAD.IADD R16, R27, 0x1, R20 ;  /* 0x000000011b107824 */ /* 0x000fe200078e0214 */
[----:B-1----:R-:W-:-:S05]  /*cb40*/  SHF.R.U32.HI R17, RZ, 0x3, R17 ;  /* 0x00000003ff117819 */ /* 0x002fca0000011611 */
[----:B------:R-:W-:Y:S02]  /*cb50*/  IMAD R17, R17, R27, RZ ;  /* 0x0000001b11117224 */ /* 0x000fe400078e02ff */
[----:B------:R-:W0:Y:S02]  /*cb60*/  LDC R27, c[0x0][0x398] ;  /* 0x0000e600ff1b7b82 */ /* 0x000e240000000800 */
[----:B0-----:R-:W-:Y:S02]  /*cb70*/  SHF.R.U32.HI R27, RZ, 0x3, R27 ;  /* 0x00000003ff1b7819 */ /* 0x001fe4000001161b */
[----:B--2---:R-:W-:Y:S02]  /*cb80*/  ISETP.GE.U32.AND P0, PT, R16, R0, PT ;  /* 0x000000001000720c */ /* 0x004fe40003f06070 */
[----:B------:R0:W5:Y:S11]  /*cb90*/  LDL.LU R0, [R1+0x14] ;  /* 0x0000140001007983 */ /* 0x0001760000300800 */
[----:B------:R-:W-:-:S02]  /*cba0*/  @!P0 IMAD R27, R27, R16, RZ ;  /* 0x000000101b1b8224 */ /* 0x000fc400078e02ff */
[----:B------:R-:W-:-:S04]  /*cbb0*/  IMAD.WIDE.U32 R16, R17, 0x8, R10 ;  /* 0x0000000811107825 */ /* 0x000fc800078e000a */
[----:B------:R-:W-:Y:S02]  /*cbc0*/  @!P0 IMAD.WIDE.U32 R10, R27, 0x8, R10 ;  /* 0x000000081b0a8825 */ /* 0x000fe400078e000a */
[----:B------:R-:W5:Y:S04]  /*cbd0*/  LDG.E.64 R16, desc[UR36][R16.64] ;  /* 0x0000002410107981 */ /* 0x000f68000c1e1b00 */
[----:B------:R0:W5:Y:S02]  /*cbe0*/  @!P0 LDG.E.64 R18, desc[UR36][R10.64] ;  /* 0x000000240a128981 */ /* 0x000164000c1e1b00 */
.L_x_2937:
[----:B------:R-:W-:Y:S05]  /*cbf0*/  BSYNC B1 ;  /* 0x0000000000017941 */ /* 0x000fea0003800000 */
.L_x_2936:
[----:B------:R-:W-:Y:S04]  /*cc00*/  BSSY B1, `(.L_x_2938) ;  /* 0x0000046000017945 */ /* 0x000fe80003800000 */
[----:B------:R-:W-:Y:S05]  /*cc10*/  @P1 BRA `(.L_x_2939) ;  /* 0x0000000400101947 */ /* 0x000fea0003800000 */
[----:B0-----:R-:W2:Y:S01]  /*cc20*/  LDL R11, [R1+0x8] ;  /* 0x00000800010b7983 */ /* 0x001ea20000100800 */
[CC--:B-----5:R-:W-:Y:S02]  /*cc30*/  ISETP.NE.U32.AND P2, PT, R25.reuse, R12.reuse, PT ;  /* 0x0000000c1900720c */ /* 0x0e0fe40003f45070 */
[----:B------:R-:W-:Y:S02]  /*cc40*/  ISETP.GT.U32.AND P0, PT, R25, R12, PT ;  /* 0x0000000c1900720c */ /* 0x000fe40003f04070 */
[----:B------:R-:W-:Y:S02]  /*cc50*/  ISETP.NE.AND.EX P2, PT, R26, R13, PT, P2 ;  /* 0x0000000d1a00720c */ /* 0x000fe40003f45320 */
[----:B------:R-:W-:Y:S02]  /*cc60*/  ISETP.GE.U32.AND P1, PT, R24, R21, PT ;  /* 0x000000151800720c */ /* 0x000fe40003f26070 */
[----:B------:R-:W-:Y:S02]  /*cc70*/  ISETP.GT.AND.EX P0, PT, R26, R13, PT, P0 ;  /* 0x0000000d1a00720c */ /* 0x000fe40003f04300 */
[----:B------:R-:W-:-:S02]  /*cc80*/  ISETP.GE.AND.EX P1, PT, R28, RZ, PT, P1 ;  /* 0x000000ff1c00720c */ /* 0x000fc40003f26310 */
[----:B------:R-:W-:-:S05]  /*cc90*/  SEL R10, RZ, 0xffffffff, !P0 ;  /* 0xffffffffff0a7807 */ /* 0x000fca0004000000 */
[----:B------:R-:W-:-:S04]  /*cca0*/  @!P2 SEL R10, RZ, 0xffffffff, P1 ;  /* 0xffffffffff0aa807 */ /* 0x000fc80000800000 */
[----:B------:R-:W-:-:S04]  /*ccb0*/  LOP3.LUT R10, R10, 0x1, RZ, 0xc0, !PT ;  /* 0x000000010a0a7812 */ /* 0x000fc800078ec0ff */
[----:B------:R-:W-:-:S04]  /*ccc0*/  ISETP.NE.U32.AND P0, PT, R10, 0x1, PT ;  /* 0x000000010a00780c */ /* 0x000fc80003f05070 */
[----:B------:R-:W-:Y:S02]  /*ccd0*/  SEL R28, R28, RZ, !P0 ;  /* 0x000000ff1c1c7207 */ /* 0x000fe40004000000 */
[----:B------:R-:W-:Y:S01]  /*cce0*/  SEL R24, R24, R21, !P0 ;  /* 0x0000001518187207 */ /* 0x000fe20004000000 */
[----:B------:R-:W-:Y:S01]  /*ccf0*/  IMAD.IADD R21, R21, 0x1, R20 ;  /* 0x0000000115157824 */ /* 0x000fe200078e0214 */
[----:B------:R-:W-:Y:S01]  /*cd00*/  SEL R25, R25, R12, !P0 ;  /* 0x0000000c19197207 */ /* 0x000fe20004000000 */
[----:B------:R1:W-:Y:S01]  /*cd10*/  STL [R1+0x4], R28 ;  /* 0x0000041c01007387 */ /* 0x0003e20000100800 */
[----:B------:R-:W-:Y:S02]  /*cd20*/  SEL R26, R26, R13, !P0 ;  /* 0x0000000d1a1a7207 */ /* 0x000fe40004000000 */
[----:B--2---:R-:W-:-:S13]  /*cd30*/  ISETP.GE.U32.AND P1, PT, R21, R11, PT ;  /* 0x0000000b1500720c */ /* 0x004fda0003f26070 */
[----:B-1----:R-:W-:Y:S05]  /*cd40*/  @P1 BRA `(.L_x_2939) ;  /* 0x0000000000c41947 */ /* 0x002fea0003800000 */
[CC--:B------:R-:W-:Y:S02]  /*cd50*/  ISETP.NE.U32.AND P2, PT, R22.reuse, R14.reuse, PT ;  /* 0x0000000e1600720c */ /* 0x0c0fe40003f45070 */
[----:B------:R-:W-:Y:S02]  /*cd60*/  ISETP.GT.U32.AND P0, PT, R22, R14, PT ;  /* 0x0000000e1600720c */ /* 0x000fe40003f04070 */
[C---:B------:R-:W-:Y:S02]  /*cd70*/  ISETP.NE.AND.EX P2, PT, R23.reuse, R15, PT, P2 ;  /* 0x0000000f1700720c */ /* 0x040fe40003f45320 */
[----:B------:R-:W-:Y:S02]  /*cd80*/  ISETP.GE.U32.AND P1, PT, R0, R21, PT ;  /* 0x000000150000720c */ /* 0x000fe40003f26070 */
[----:B------:R-:W-:Y:S02]  /*cd90*/  ISETP.GT.AND.EX P0, PT, R23, R15, PT, P0 ;  /* 0x0000000f1700720c */ /* 0x000fe40003f04300 */
[----:B------:R-:W-:-:S02]  /*cda0*/  ISETP.GE.AND.EX P1, PT, R29, RZ, PT, P1 ;  /* 0x000000ff1d00720c */ /* 0x000fc40003f26310 */
[----:B------:R-:W-:Y:S02]  /*cdb0*/  SEL R10, RZ, 0xffffffff, !P0 ;  /* 0xffffffffff0a7807 */ /* 0x000fe40004000000 */
[----:B------:R-:W-:-:S03]  /*cdc0*/  IADD3 R12, R21, R20, RZ ;  /* 0x00000014150c7210 */ /* 0x000fc60007ffe0ff */
[----:B------:R-:W-:Y:S02]  /*cdd0*/  @!P2 SEL R10, RZ, 0xffffffff, P1 ;  /* 0xffffffffff0aa807 */ /* 0x000fe40000800000 */
[----:B------:R-:W-:Y:S02]  /*cde0*/  ISETP.GE.U32.AND P1, PT, R12, R11, PT ;  /* 0x0000000b0c00720c */ /* 0x000fe40003f26070 */
[----:B------:R-:W-:-:S04]  /*cdf0*/  LOP3.LUT R10, R10, 0x1, RZ, 0xc0, !PT ;  /* 0x000000010a0a7812 */ /* 0x000fc800078ec0ff */
[----:B------:R-:W-:-:S04]  /*ce00*/  ISETP.NE.U32.AND P0, PT, R10, 0x1, PT ;  /* 0x000000010a00780c */ /* 0x000fc80003f05070 */
[----:B------:R-:W-:Y:S02]  /*ce10*/  SEL R29, R29, RZ, !P0 ;  /* 0x000000ff1d1d7207 */ /* 0x000fe40004000000 */
[----:B------:R-:W-:Y:S02]  /*ce20*/  SEL R22, R22, R14, !P0 ;  /* 0x0000000e16167207 */ /* 0x000fe40004000000 */
[----:B------:R-:W-:Y:S01]  /*ce30*/  SEL R23, R23, R15, !P0 ;  /* 0x0000000f17177207 */ /* 0x000fe20004000000 */
[----:B------:R1:W-:Y:S01]  /*ce40*/  STL [R1], R29 ;  /* 0x0000001d01007387 */ /* 0x0003e20000100800 */
[----:B------:R-:W-:Y:S01]  /*ce50*/  SEL R0, R0, R21, !P0 ;  /* 0x0000001500007207 */ /* 0x000fe20004000000 */
[----:B------:R-:W-:Y:S06]  /*ce60*/  @P1 BRA `(.L_x_2939) ;  /* 0x00000000007c1947 */ /* 0x000fec0003800000 */
[CC--:B------:R-:W-:Y:S01]  /*ce70*/  ISETP.NE.U32.AND P2, PT, R3.reuse, R16.reuse, PT ;  /* 0x000000100300720c */ /* 0x0c0fe20003f45070 */
[----:B------:R-:W-:Y:S01]  /*ce80*/  IMAD.IADD R20, R12, 0x1, R20 ;  /* 0x000000010c147824 */ /* 0x000fe200078e0214 */
[----:B------:R-:W-:Y:S02]  /*ce90*/  ISETP.GT.U32.AND P0, PT, R3, R16, PT ;  /* 0x000000100300720c */ /* 0x000fe40003f04070 */
[CC--:B------:R-:W-:Y:S02]  /*cea0*/  ISETP.NE.AND.EX P2, PT, R2.reuse, R17.reuse, PT, P2 ;  /* 0x000000110200720c */ /* 0x0c0fe40003f45320 */
[----:B------:R-:W-:Y:S02]  /*ceb0*/  ISETP.GE.U32.AND P1, PT, R5, R12, PT ;  /* 0x0000000c0500720c */ /* 0x000fe40003f26070 */
[----:B------:R-:W-:Y:S02]  /*cec0*/  ISETP.GT.AND.EX P0, PT, R2, R17, PT, P0 ;  /* 0x000000110200720c */ /* 0x000fe40003f04300 */
[----:B------:R-:W-:-:S02]  /*ced0*/  ISETP.GE.AND.EX P1, PT, R4, RZ, PT, P1 ;  /* 0x000000ff0400720c */ /* 0x000fc40003f26310 */
[----:B------:R-:W-:-:S05]  /*cee0*/  SEL R10, RZ, 0xffffffff, !P0 ;  /* 0xffffffffff0a7807 */ /* 0x000fca0004000000 */
[----:B------:R-:W-:Y:S02]  /*cef0*/  @!P2 SEL R10, RZ, 0xffffffff, P1 ;  /* 0xffffffffff0aa807 */ /* 0x000fe40000800000 */
[----:B------:R-:W-:Y:S02]  /*cf00*/  ISETP.GE.U32.AND P1, PT, R20, R11, PT ;  /* 0x0000000b1400720c */ /* 0x000fe40003f26070 */
[----:B------:R-:W-:-:S04]  /*cf10*/  LOP3.LUT R10, R10, 0x1, RZ, 0xc0, !PT ;  /* 0x000000010a0a7812 */ /* 0x000fc800078ec0ff */
[----:B------:R-:W-:-:S04]  /*cf20*/  ISETP.NE.U32.AND P0, PT, R10, 0x1, PT ;  /* 0x000000010a00780c */ /* 0x000fc80003f05070 */
[----:B------:R-:W-:Y:S02]  /*cf30*/  SEL R3, R3, R16, !P0 ;  /* 0x0000001003037207 */ /* 0x000fe40004000000 */
[----:B------:R-:W-:Y:S02]  /*cf40*/  SEL R2, R2, R17, !P0 ;  /* 0x0000001102027207 */ /* 0x000fe40004000000 */
[----:B------:R-:W-:Y:S02]  /*cf50*/  SEL R5, R5, R12, !P0 ;  /* 0x0000000c05057207 */ /* 0x000fe40004000000 */
[----:B------:R-:W-:Y:S01]  /*cf60*/  SEL R4, R4, RZ, !P0 ;  /* 0x000000ff04047207 */ /* 0x000fe20004000000 */
        /* <DEDUP_REMOVED lines=15> */
.L_x_2939:
[----:B------:R-:W-:Y:S05]  /*d060*/  BSYNC B1 ;  /* 0x0000000000017941 */ /* 0x000fea0003800000 */
.L_x_2938:
[CC--:B------:R-:W-:Y:S02]  /*d070*/  ISETP.NE.U32.AND P2, PT, R25.reuse, R22.reuse, PT ;  /* 0x000000161900720c */ /* 0x0c0fe40003f45070 */
[----:B------:R-:W-:Y:S02]  /*d080*/  ISETP.GT.U32.AND P0, PT, R25, R22, PT ;  /* 0x000000161900720c */ /* 0x000fe40003f04070 */
[-C--:B------:R-:W-:Y:S02]  /*d090*/  ISETP.NE.AND.EX P2, PT, R26, R23.reuse, PT, P2 ;  /* 0x000000171a00720c */ /* 0x080fe40003f45320 */
[----:B-----5:R-:W-:Y:S02]  /*d0a0*/  ISETP.GE.U32.AND P1, PT, R24, R0, PT ;  /* 0x000000001800720c */ /* 0x020fe40003f26070 */
[----:B------:R-:W-:Y:S02]  /*d0b0*/  ISETP.GT.AND.EX P0, PT, R26, R23, PT, P0 ;  /* 0x000000171a00720c */ /* 0x000fe40003f04300 */
[----:B------:R-:W-:-:S02]  /*d0c0*/  ISETP.GE.AND.EX P1, PT, R28, R29, PT, P1 ;  /* 0x0000001d1c00720c */ /* 0x000fc40003f26310 */
[----:B0-----:R-:W-:-:S05]  /*d0d0*/  SEL R10, RZ, 0xffffffff, !P0 ;  /* 0xffffffffff0a7807 */ /* 0x001fca0004000000 */
[----:B------:R-:W-:-:S04]  /*d0e0*/  @!P2 SEL R10, RZ, 0xffffffff, P1 ;  /* 0xffffffffff0aa807 */ /* 0x000fc80000800000 */
[----:B------:R-:W-:-:S04]  /*d0f0*/  LOP3.LUT R10, R10, 0x1, RZ, 0xc0, !PT ;  /* 0x000000010a0a7812 */ /* 0x000fc800078ec0ff */
[----:B------:R-:W-:-:S04]  /*d100*/  ISETP.NE.U32.AND P2, PT, R10, 0x1, PT ;  /* 0x000000010a00780c */ /* 0x000fc80003f45070 */
[----:B------:R-:W-:Y:S02]  /*d110*/  SEL R10, R25, R22, !P2 ;  /* 0x00000016190a7207 */ /* 0x000fe40005000000 */
[----:B------:R-:W-:Y:S02]  /*d120*/  SEL R11, R26, R23, !P2 ;  /* 0x000000171a0b7207 */ /* 0x000fe40005000000 */
[-C--:B------:R-:W-:Y:S02]  /*d130*/  ISETP.NE.U32.AND P1, PT, R10, R3.reuse, PT ;  /* 0x000000030a00720c */ /* 0x080fe40003f25070 */
        /* <DEDUP_REMOVED lines=30> */
.L_x_2915:
[----:B------:R-:W2:Y:S01]  /*d320*/  LDL R4, [R1+0x8] ;  /* 0x0000080001047983 */ /* 0x000ea20000100800 */
[----:B------:R-:W0:Y:S01]  /*d330*/  LDC R2, c[0x0][0x234] ;  /* 0x00008d00ff027b82 */ /* 0x000e220000000800 */
[----:B------:R-:W-:Y:S01]  /*d340*/  BSSY B1, `(.L_x_2940) ;  /* 0x000006b000017945 */ /* 0x000fe20003800000 */
[----:B------:R-:W-:-:S06]  /*d350*/  IMAD.MOV.U32 R22, RZ, RZ, R0 ;  /* 0x000000ffff167224 */ /* 0x000fcc00078e0000 */
[----:B------:R-:W1:Y:S08]  /*d360*/  LDC R24, c[0x0][0x218] ;  /* 0x00008600ff187b82 */ /* 0x000e700000000800 */
[----:B------:R-:W3:Y:S08]  /*d370*/  LDC R3, c[0x0][0x21c] ;  /* 0x00008700ff037b82 */ /* 0x000ef00000000800 */
[----:B------:R-:W4:Y:S01]  /*d380*/  LDC R6, c[0x0][0x220] ;  /* 0x00008800ff067b82 */ /* 0x000f220000000800 */
[----:B0-----:R-:W-:-:S07]  /*d390*/  IMAD R2, R2, 0x3, R0 ;  /* 0x0000000302027824 */ /* 0x001fce00078e0200 */
[----:B------:R-:W0:Y:S01]  /*d3a0*/  LDC R8, c[0x0][0x224] ;  /* 0x00008900ff087b82 */ /* 0x000e220000000800 */
[--C-:B-1----:R-:W-:Y:S01]  /*d3b0*/  IMAD.MOV.U32 R23, RZ, RZ, R24.reuse ;  /* 0x000000ffff177224 */ /* 0x102fe200078e0018 */
[----:B------:R-:W-:Y:S01]  /*d3c0*/  MOV R26, R24 ;  /* 0x00000018001a7202 */ /* 0x000fe20000000f00 */
[----:B------:R-:W-:Y:S02]  /*d3d0*/  IMAD.MOV.U32 R25, RZ, RZ, R24 ;  /* 0x000000ffff197224 */ /* 0x000fe400078e0018 */
[----:B---3--:R-:W-:Y:S02]  /*d3e0*/  IMAD.MOV.U32 R5, RZ, RZ, R3 ;  /* 0x000000ffff057224 */ /* 0x008fe400078e0003 */
[--C-:B----4-:R-:W-:Y:S01]  /*d3f0*/  IMAD.MOV.U32 R0, RZ, RZ, R6.reuse ;  /* 0x000000ffff007224 */ /* 0x110fe200078e0006 */
[----:B------:R-:W-:Y:S01]  /*d400*/  MOV R21, R6 ;  /* 0x0000000600157202 */ /* 0x000fe20000000f00 */
[----:B------:R-:W-:Y:S02]  /*d410*/  IMAD.MOV.U32 R27, RZ, RZ, R6 ;  /* 0x000000ffff1b7224 */ /* 0x000fe400078e0006 */
[----:B0-----:R-:W-:-:S02]  /*d420*/  IMAD.MOV.U32 R7, RZ, RZ, R8 ;  /* 0x000000ffff077224 */ /* 0x001fc400078e0008 */
[--C-:B------:R-:W-:Y:S02]  /*d430*/  IMAD.MOV.U32 R9, RZ, RZ, R8.reuse ;  /* 0x000000ffff097224 */ /* 0x100fe400078e0008 */
[----:B------:R-:W-:Y:S01]  /*d440*/  IMAD.MOV.U32 R20, RZ, RZ, R8 ;  /* 0x000000ffff147224 */ /* 0x000fe200078e0008 */
[----:B--2---:R-:W-:Y:S01]  /*d450*/  ISETP.GE.U32.AND P0, PT, R2, R4, PT ;  /* 0x000000040200720c */ /* 0x004fe20003f06070 */
[--C-:B------:R-:W-:Y:S02]  /*d460*/  IMAD.MOV.U32 R2, RZ, RZ, R3.reuse ;  /* 0x000000ffff027224 */ /* 0x100fe400078e0003 */
[----:B------:R-:W-:-:S10]  /*d470*/  IMAD.MOV.U32 R4, RZ, RZ, R3 ;  /* 0x000000ffff047224 */ /* 0x000fd400078e0003 */
[----:B------:R-:W-:Y:S05]  /*d480*/  @P0 BRA `(.L_x_2941) ;  /* 0x0000000400580947 */ /* 0x000fea0003800000 */
[----:B------:R-:W-:Y:S01]  /*d490*/  BSSY B2, `(.L_x_2941) ;  /* 0x0000055000027945 */ /* 0x000fe20003800000 */
[----:B------:R-:W-:Y:S01]  /*d4a0*/  MOV R21, R6 ;  /* 0x0000000600157202 */ /* 0x000fe20000000f00 */
[----:B------:R-:W-:Y:S01]  /*d4b0*/  IMAD.MOV.U32 R27, RZ, RZ, R6 ;  /* 0x000000ffff1b7224 */ /* 0x000fe200078e0006 */
[----:B------:R-:W-:Y:S01]  /*d4c0*/  MOV R26, R24 ;  /* 0x00000018001a7202 */ /* 0x000fe20000000f00 */
[--C-:B------:R-:W-:Y:S02]  /*d4d0*/  IMAD.MOV.U32 R9, RZ, RZ, R8.reuse ;  /* 0x000000ffff097224 */ /* 0x100fe400078e0008 */
[----:B------:R-:W-:Y:S02]  /*d4e0*/  IMAD.MOV.U32 R20, RZ, RZ, R8 ;  /* 0x000000ffff147224 */ /* 0x000fe400078e0008 */
[----:B------:R-:W-:Y:S02]  /*d4f0*/  IMAD.MOV.U32 R25, RZ, RZ, R24 ;  /* 0x000000ffff197224 */ /* 0x000fe400078e0018 */
[----:B------:R-:W-:-:S02]  /*d500*/  IMAD.MOV.U32 R4, RZ, RZ, R3 ;  /* 0x000000ffff047224 */ /* 0x000fc400078e0003 */
[----:B------:R-:W-:-:S07]  /*d510*/  IMAD.MOV.U32 R5, RZ, RZ, R3 ;  /* 0x000000ffff057224 */ /* 0x000fce00078e0003 */
.L_x_2942:
[----:B------:R-:W0:Y:S01]  /*d520*/  LDC R19, c[0x0][0x234] ;  /* 0x00008d00ff137b82 */ /* 0x000e220000000800 */
[C---:B------:R-:W-:Y:S01]  /*d530*/  IMAD.WIDE.U32 R12, R22.reuse, 0x8, R10 ;  /* 0x00000008160c7825 */ /* 0x040fe200078e000a */
[----:B------:R0:W-:Y:S05]  /*d540*/  STL [R1+0x14], R7 ;  /* 0x0000140701007387 */ /* 0x0001ea0000100800 */
[----:B------:R-:W2:Y:S01]  /*d550*/  LDG.E.64 R12, desc[UR36][R12.64] ;  /* 0x000000240c0c7981 */ /* 0x000ea2000c1e1b00 */
[----:B0-----:R-:W-:-:S04]  /*d560*/  IMAD.IADD R7, R22, 0x1, R19 ;  /* 0x0000000116077824 */ /* 0x001fc800078e0213 */
[----:B------:R-:W-:-:S06]  /*d570*/  IMAD.WIDE.U32 R14, R7, 0x8, R10 ;  /* 0x00000008070e7825 */ /* 0x000fcc00078e000a */
[----:B------:R-:W3:Y:S01]  /*d580*/  LDG.E.64 R14, desc[UR36][R14.64] ;  /* 0x000000240e0e7981 */ /* 0x000ee2000c1e1b00 */
[----:B------:R-:W-:Y:S01]  /*d590*/  ISETP.GE.U32.AND P0, PT, R27, R22, PT ;  /* 0x000000161b00720c */ /* 0x000fe20003f06070 */
[----:B------:R-:W-:-:S03]  /*d5a0*/  IMAD.IADD R28, R7, 0x1, R19 ;  /* 0x00000001071c7824 */ /* 0x000fc600078e0213 */
[----:B------:R-:W-:-:S04]  /*d5b0*/  ISETP.GE.AND.EX P0, PT, R20, RZ, PT, P0 ;  /* 0x000000ff1400720c */ /* 0x000fc80003f06300 */
[----:B------:R-:W-:Y:S02]  /*d5c0*/  SEL R16, RZ, 0xffffffff, P0 ;  /* 0xffffffffff107807 */ /* 0x000fe40000000000 */
[----:B------:R-:W-:Y:S02]  /*d5d0*/  IADD3 R29, R28, R19, RZ ;  /* 0x000000131c1d7210 */ /* 0x000fe40007ffe0ff */
[CC--:B--2---:R-:W-:Y:S02]  /*d5e0*/  ISETP.NE.U32.AND P1, PT, R26.reuse, R12.reuse, PT ;  /* 0x0000000c1a00720c */ /* 0x0c4fe40003f25070 */
[----:B------:R-:W-:Y:S02]  /*d5f0*/  ISETP.GT.U32.AND P2, PT, R26, R12, PT ;  /* 0x0000000c1a00720c */ /* 0x000fe40003f44070 */
[CC--:B------:R-:W-:Y:S02]  /*d600*/  ISETP.NE.AND.EX P1, PT, R5.reuse, R13.reuse, PT, P1 ;  /* 0x0000000d0500720c */ /* 0x0c0fe40003f25310 */
[----:B------:R-:W-:-:S02]  /*d610*/  ISETP.GT.AND.EX P0, PT, R5, R13, PT, P2 ;  /* 0x0000000d0500720c */ /* 0x000fc40003f04320 */
[----:B------:R-:W-:-:S04]  /*d620*/  ISETP.GE.U32.AND P2, PT, R6, R7, PT ;  /* 0x000000070600720c */ /* 0x000fc80003f46070 */
[----:B------:R-:W-:-:S05]  /*d630*/  ISETP.GE.AND.EX P2, PT, R9, RZ, PT, P2 ;  /* 0x000000ff0900720c */ /* 0x000fca0003f46320 */
[----:B------:R-:W-:-:S04]  /*d640*/  @P1 SEL R16, RZ, 0xffffffff, !P0 ;  /* 0xffffffffff101807 */ /* 0x000fc80004000000 */
[----:B------:R-:W-:-:S04]  /*d650*/  LOP3.LUT R16, R16, 0x1, RZ, 0xc0, !PT ;  /* 0x0000000110107812 */ /* 0x000fc800078ec0ff */
[----:B------:R-:W-:Y:S01]  /*d660*/  ISETP.NE.U32.AND P3, PT, R16, 0x1, PT ;  /* 0x000000011000780c */ /* 0x000fe20003f65070 */
[----:B------:R-:W-:Y:S01]  /*d670*/  IMAD.WIDE.U32 R16, R28, 0x8, R10 ;  /* 0x000000081c107825 */ /* 0x000fe200078e000a */
[CC--:B---3--:R-:W-:Y:S02]  /*d680*/  ISETP.NE.U32.AND P1, PT, R25.reuse, R14.reuse, PT ;  /* 0x0000000e1900720c */ /* 0x0c8fe40003f25070 */
[----:B------:R-:W-:Y:S02]  /*d690*/  ISETP.GT.U32.AND P0, PT, R25, R14, PT ;  /* 0x0000000e1900720c */ /* 0x000fe40003f04070 */
[CC--:B------:R-:W-:Y:S01]  /*d6a0*/  ISETP.NE.AND.EX P1, PT, R4.reuse, R15.reuse, PT, P1 ;  /* 0x0000000f0400720c */ /* 0x0c0fe20003f25310 */
[----:B------:R-:W2:Y:S01]  /*d6b0*/  LDG.E.64 R16, desc[UR36][R16.64] ;  /* 0x0000002410107981 */ /* 0x000ea2000c1e1b00 */
[----:B------:R-:W-:Y:S02]  /*d6c0*/  ISETP.GT.AND.EX P0, PT, R4, R15, PT, P0 ;  /* 0x0000000f0400720c */ /* 0x000fe40003f04300 */
[----:B------:R-:W-:-:S02]  /*d6d0*/  SEL R18, RZ, 0xffffffff, P2 ;  /* 0xffffffffff127807 */ /* 0x000fc40001000000 */
[----:B------:R-:W-:-:S07]  /*d6e0*/  SEL R27, R27, R22, !P3 ;  /* 0x000000161b1b7207 */ /* 0x000fce0005800000 */
[----:B------:R-:W-:-:S04]  /*d6f0*/  @P1 SEL R18, RZ, 0xffffffff, !P0 ;  /* 0xffffffffff121807 */ /* 0x000fc80004000000 */
[----:B------:R-:W-:-:S04]  /*d700*/  LOP3.LUT R18, R18, 0x1, RZ, 0xc0, !PT ;  /* 0x0000000112127812 */ /* 0x000fc800078ec0ff */
[----:B------:R-:W-:Y:S01]  /*d710*/  ISETP.NE.U32.AND P4, PT, R18, 0x1, PT ;  /* 0x000000011200780c */ /* 0x000fe20003f85070 */
[----:B------:R-:W-:-:S06]  /*d720*/  IMAD.WIDE.U32 R18, R29, 0x8, R10 ;  /* 0x000000081d127825 */ /* 0x000fcc00078e000a */
[----:B------:R-:W3:Y:S01]  /*d730*/  LDG.E.64 R18, desc[UR36][R18.64] ;  /* 0x0000002412127981 */ /* 0x000ee2000c1e1b00 */
[----:B------:R-:W-:-:S03]  /*d740*/  SEL R6, R6, R7, !P4 ;  /* 0x0000000706067207 */ /* 0x000fc60006000000 */
[----:B------:R-:W4:Y:S01]  /*d750*/  LDL.LU R7, [R1+0x14] ;  /* 0x0000140001077983 */ /* 0x000f220000300800 */
[----:B------:R-:W-:-:S04]  /*d760*/  ISETP.GE.U32.AND P2, PT, R21, R28, PT ;  /* 0x0000001c1500720c */ /* 0x000fc80003f46070 */
[----:B------:R-:W-:-:S04]  /*d770*/  ISETP.GE.AND.EX P2, PT, R8, RZ, PT, P2 ;  /* 0x000000ff0800720c */ /* 0x000fc80003f46320 */
[----:B------:R-:W-:Y:S02]  /*d780*/  SEL R22, RZ, 0xffffffff, P2 ;  /* 0xffffffffff167807 */ /* 0x000fe40001000000 */
[----:B------:R-:W-:Y:S02]  /*d790*/  ISETP.GE.U32.AND P2, PT, R0, R29, PT ;  /* 0x0000001d0000720c */ /* 0x000fe40003f46070 */
[----:B--2---:R-:W-:-:S04]  /*d7a0*/  ISETP.NE.U32.AND P1, PT, R24, R16, PT ;  /* 0x000000101800720c */ /* 0x004fc80003f25070 */
[----:B------:R-:W-:Y:S02]  /*d7b0*/  ISETP.NE.AND.EX P1, PT, R3, R17, PT, P1 ;  /* 0x000000110300720c */ /* 0x000fe40003f25310 */
[----:B------:R-:W-:-:S04]  /*d7c0*/  ISETP.GT.U32.AND P0, PT, R24, R16, PT ;  /* 0x000000101800720c */ /* 0x000fc80003f04070 */
[----:B------:R-:W-:-:S07]  /*d7d0*/  ISETP.GT.AND.EX P0, PT, R3, R17, PT, P0 ;  /* 0x000000110300720c */ /* 0x000fce0003f04300 */
[----:B------:R-:W-:-:S04]  /*d7e0*/  @P1 SEL R22, RZ, 0xffffffff, !P0 ;  /* 0xffffffffff161807 */ /* 0x000fc80004000000 */
[----:B------:R-:W-:-:S04]  /*d7f0*/  LOP3.LUT R22, R22, 0x1, RZ, 0xc0, !PT ;  /* 0x0000000116167812 */ /* 0x000fc800078ec0ff */
[----:B------:R-:W-:Y:S02]  /*d800*/  ISETP.NE.U32.AND P5, PT, R22, 0x1, PT ;  /* 0x000000011600780c */ /* 0x000fe40003fa5070 */
[----:B---3--:R-:W-:Y:S02]  /*d810*/  ISETP.NE.U32.AND P0, PT, R23, R18, PT ;  /* 0x000000121700720c */ /* 0x008fe40003f05070 */
[----:B------:R-:W-:Y:S02]  /*d820*/  SEL R21, R21, R28, !P5 ;  /* 0x0000001c15157207 */ /* 0x000fe40006800000 */
[----:B------:R-:W-:Y:S01]  /*d830*/  ISETP.NE.AND.EX P0, PT, R2, R19, PT, P0 ;  /* 0x000000130200720c */ /* 0x000fe20003f05300 */
[----:B------:R-:W0:Y:S01]  /*d840*/  LDC R28, c[0x0][0x234] ;  /* 0x00008d00ff1c7b82 */ /* 0x000e220000000800 */
[----:B------:R-:W-:Y:S02]  /*d850*/  ISETP.GT.U32.AND P1, PT, R23, R18, PT ;  /* 0x000000121700720c */ /* 0x000fe40003f24070 */
[----:B----4-:R-:W-:-:S02]  /*d860*/  ISETP.GE.AND.EX P2, PT, R7, RZ, PT, P2 ;  /* 0x000000ff0700720c */ /* 0x010fc40003f46320 */
[----:B------:R-:W-:Y:S02]  /*d870*/  ISETP.GT.AND.EX P1, PT, R2, R19, PT, P1 ;  /* 0x000000130200720c */ /* 0x000fe40003f24310 */
[----:B------:R-:W-:-:S05]  /*d880*/  SEL R22, RZ, 0xffffffff, P2 ;  /* 0xffffffffff167807 */ /* 0x000fca0001000000 */
[----:B------:R-:W-:-:S04]  /*d890*/  @P0 SEL R22, RZ, 0xffffffff, !P1 ;  /* 0xffffffffff160807 */ /* 0x000fc80004800000 */
[----:B------:R-:W-:-:S04]  /*d8a0*/  LOP3.LUT R22, R22, 0x1, RZ, 0xc0, !PT ;  /* 0x0000000116167812 */ /* 0x000fc800078ec0ff */
[----:B------:R-:W-:Y:S01]  /*d8b0*/  ISETP.NE.U32.AND P0, PT, R22, 0x1, PT ;  /* 0x000000011600780c */ /* 0x000fe20003f05070 */
[----:B0-----:R-:W-:-:S03]  /*d8c0*/  IMAD.IADD R22, R29, 0x1, R28 ;  /* 0x000000011d167824 */ /* 0x001fc600078e021c */
[----:B------:R-:W-:Y:S02]  /*d8d0*/  SEL R0, R0, R29, !P0 ;  /* 0x0000001d00007207 */ /* 0x000fe40004000000 */
[----:B------:R-:W2:Y:S01]  /*d8e0*/  LDL R29, [R1+0x8] ;  /* 0x00000800011d7983 */ /* 0x000ea20000100800 */
[----:B------:R-:W-:Y:S01]  /*d8f0*/  IMAD R28, R28, 0x3, R22 ;  /* 0x000000031c1c7824 */ /* 0x000fe200078e0216 */
[----:B------:R-:W-:Y:S02]  /*d900*/  SEL R20, R20, RZ, !P3 ;  /* 0x000000ff14147207 */ /* 0x000fe40005800000 */
[----:B------:R-:W-:Y:S02]  /*d910*/  SEL R26, R26, R12, !P3 ;  /* 0x0000000c1a1a7207 */ /* 0x000fe40005800000 */
[----:B------:R-:W-:Y:S02]  /*d920*/  SEL R5, R5, R13, !P3 ;  /* 0x0000000d05057207 */ /* 0x000fe40005800000 */
[----:B------:R-:W-:-:S02]  /*d930*/  SEL R9, R9, RZ, !P4 ;  /* 0x000000ff09097207 */ /* 0x000fc40006000000 */
[----:B------:R-:W-:Y:S02]  /*d940*/  SEL R25, R25, R14, !P4 ;  /* 0x0000000e19197207 */ /* 0x000fe40006000000 */
[----:B------:R-:W-:Y:S02]  /*d950*/  SEL R4, R4, R15, !P4 ;  /* 0x0000000f04047207 */ /* 0x000fe40006000000 */
[----:B------:R-:W-:Y:S02]  /*d960*/  SEL R8, R8, RZ, !P5 ;  /* 0x000000ff08087207 */ /* 0x000fe40006800000 */
[----:B------:R-:W-:Y:S02]  /*d970*/  SEL R24, R24, R16, !P5 ;  /* 0x0000001018187207 */ /* 0x000fe40006800000 */
[----:B------:R-:W-:Y:S02]  /*d980*/  SEL R3, R3, R17, !P5 ;  /* 0x0000001103037207 */ /* 0x000fe40006800000 */
[----:B------:R-:W-:-:S02]  /*d990*/  SEL R7, R7, RZ, !P0 ;  /* 0x000000ff07077207 */ /* 0x000fc40004000000 */
[----:B------:R-:W-:Y:S02]  /*d9a0*/  SEL R23, R23, R18, !P0 ;  /* 0x0000001217177207 */ /* 0x000fe40004000000 */
[----:B------:R-:W-:Y:S02]  /*d9b0*/  SEL R2, R2, R19, !P0 ;  /* 0x0000001302027207 */ /* 0x000fe40004000000 */
[----:B--2---:R-:W-:-:S13]  /*d9c0*/  ISETP.GE.U32.AND P1, PT, R28, R29, PT ;  /* 0x0000001d1c00720c */ /* 0x004fda0003f26070 */
[----:B------:R-:W-:Y:S05]  /*d9d0*/  @!P1 BRA `(.L_x_2942) ;  /* 0xfffffff800d09947 */ /* 0x000fea000383ffff */
[----:B------:R-:W-:Y:S05]  /*d9e0*/  BSYNC B2 ;  /* 0x0000000000027941 */ /* 0x000fea0003800000 */
.L_x_2941:
[----:B------:R-:W-:Y:S05]  /*d9f0*/  BSYNC B1 ;  /* 0x0000000000017941 */ /* 0x000fea0003800000 */
.L_x_2940:
[----:B------:R-:W2:Y:S01]  /*da00*/  LDL R29, [R1+0x8] ;  /* 0x00000800011d7983 */ /* 0x000ea20000100800 */
[----:B------:R-:W-:Y:S01]  /*da10*/  BSSY B1, `(.L_x_2943) ;  /* 0x0000018000017945 */ /* 0x000fe20003800000 */
[----:B--2---:R-:W-:-:S13]  /*da20*/  ISETP.GE.U32.AND P1, PT, R22, R29, PT ;  /* 0x0000001d1600720c */ /* 0x004fda0003f26070 */
[----:B------:R-:W-:Y:S05]  /*da30*/  @P1 BRA `(.L_x_2944) ;  /* 0x0000000000541947 */ /* 0x000fea0003800000 */
[C---:B------:R-:W-:Y:S01]  /*da40*/  IMAD.WIDE.U32 R12, R22.reuse, 0x8, R10 ;  /* 0x00000008160c7825 */ /* 0x040fe200078e000a */
[----:B------:R-:W0:Y:S05]  /*da50*/  LDC R28, c[0x0][0x234] ;  /* 0x00008d00ff1c7b82 */ /* 0x000e2a0000000800 */
[----:B------:R-:W5:Y:S01]  /*da60*/  LDG.E.64 R12, desc[UR36][R12.64] ;  /* 0x000000240c0c7981 */ /* 0x000f62000c1e1b00 */
[----:B0-----:R-:W-:-:S05]  /*da70*/  IMAD.IADD R28, R22, 0x1, R28 ;  /* 0x00000001161c7824 */ /* 0x001fca00078e021c */
[----:B------:R-:W-:-:S13]  /*da80*/  ISETP.GE.U32.AND P0, PT, R28, R29, PT ;  /* 0x0000001d1c00720c */ /* 0x000fda0003f06070 */
[----:B------:R-:W-:Y:S05]  /*da90*/  @P0 BRA `(.L_x_2944) ;  /* 0x00000000003c0947 */ /* 0x000fea0003800000 */
[----:B------:R0:W-:Y:S01]  /*daa0*/  STL [R1+0x14], R0 ;  /* 0x0000140001007387 */ /* 0x0001e20000100800 */
[----:B------:R-:W-:-:S06]  /*dab0*/  IMAD.WIDE.U32 R14, R28, 0x8, R10 ;  /* 0x000000081c0e7825 */ /* 0x000fcc00078e000a */
[----:B------:R-:W5:Y:S01]  /*dac0*/  LDG.E.64 R14, desc[UR36][R14.64] ;  /* 0x000000240e0e7981 */ /* 0x000f62000c1e1b00 */
[----:B0-----:R-:W0:Y:S02]  /*dad0*/  LDC R0, c[0x0][0x234] ;  /* 0x00008d00ff007b82 */ /* 0x001e240000000800 */
[----:B0-----:R-:W-:Y:S02]  /*dae0*/  IMAD.IADD R28, R28, 0x1, R0 ;  /* 0x000000011c1c7824 */ /* 0x001fe400078e0200 */
[----:B------:R0:W5:Y:S03]  /*daf0*/  LDL.LU R0, [R1+0x14] ;  /* 0x0000140001007983 */ /* 0x0001660000300800 */
[----:B------:R-:W-:-:S13]  /*db00*/  ISETP.GE.U32.AND P0, PT, R28, R29, PT ;  /* 0x0000001d1c00720c */ /* 0x000fda0003f06070 */
[----:B0-----:R-:W-:Y:S05]  /*db10*/  @P0 BRA `(.L_x_2944) ;  /* 0x00000000001c0947 */ /* 0x001fea0003800000 */
[----:B------:R-:W0:Y:S02]  /*db20*/  LDC R17, c[0x0][0x234] ;  /* 0x00008d00ff117b82 */ /* 0x000e240000000800 */
[----:B0-----:R-:W-:-:S05]  /*db30*/  IMAD.IADD R16, R28, 0x1, R17 ;  /* 0x000000011c107824 */ /* 0x001fca00078e0211 */
[----:B------:R-:W-:Y:S01]  /*db40*/  ISETP.GE.U32.AND P0, PT, R16, R29, PT ;  /* 0x0000001d1000720c */ /* 0x000fe20003f06070 */
[----:B------:R-:W-:-:S12]  /*db50*/  IMAD.WIDE.U32 R28, R28, 0x8, R10 ;  /* 0x000000081c1c7825 */ /* 0x000fd800078e000a */
[----:B------:R-:W-:Y:S02]  /*db60*/  @!P0 IMAD.WIDE.U32 R10, R16, 0x8, R10 ;  /* 0x00000008100a8825 */ /* 0x000fe400078e000a */
[----:B------:R0:W5:Y:S04]  /*db70*/  LDG.E.64 R16, desc[UR36][R28.64] ;  /* 0x000000241c107981 */ /* 0x000168000c1e1b00 */
[----:B------:R0:W5:Y:S02]  /*db80*/  @!P0 LDG.E.64 R18, desc[UR36][R10.64] ;  /* 0x000000240a128981 */ /* 0x000164000c1e1b00 */
.L_x_2944:
[----:B------:R-:W-:Y:S05]  /*db90*/  BSYNC B1 ;  /* 0x0000000000017941 */ /* 0x000fea0003800000 */
.L_x_2943:
[----:B------:R-:W-:Y:S04]  /*dba0*/  BSSY B1, `(.L_x_2945) ;  /* 0x0000045000017945 */ /* 0x000fe80003800000 */
[----:B------:R-:W-:Y:S05]  /*dbb0*/  @P1 BRA `(.L_x_2946) ;  /* 0x00000004000c1947 */ /* 0x000fea0003800000 */
[----:B0-----:R-:W2:Y:S01]  /*dbc0*/  LDL R28, [R1+0x8] ;  /* 0x00000800011c7983 */ /* 0x001ea20000100800 */
[----:B------:R-:W0:Y:S01]  /*dbd0*/  LDC R29, c[0x0][0x234] ;  /* 0x00008d00ff1d7b82 */ /* 0x000e220000000800 */
[CC--:B-----5:R-:W-:Y:S02]  /*dbe0*/  ISETP.NE.U32.AND P2, PT, R26.reuse, R12.reuse, PT ;  /* 0x0000000c1a00720c */ /* 0x0e0fe40003f45070 */
[----:B------:R-:W-:Y:S02]  /*dbf0*/  ISETP.GT.U32.AND P0, PT, R26, R12, PT ;  /* 0x0000000c1a00720c */ /* 0x000fe40003f04070 */
[-C--:B------:R-:W-:Y:S02]  /*dc00*/  ISETP.NE.AND.EX P2, PT, R5, R13.reuse, PT, P2 ;  /* 0x0000000d0500720c */ /* 0x080fe40003f45320 */
[----:B------:R-:W-:Y:S02]  /*dc10*/  ISETP.GE.U32.AND P1, PT, R27, R22, PT ;  /* 0x000000161b00720c */ /* 0x000fe40003f26070 */
[----:B------:R-:W-:-:S02]  /*dc20*/  ISETP.GT.AND.EX P0, PT, R5, R13, PT, P0 ;  /* 0x0000000d0500720c */ /* 0x000fc40003f04300 */
[----:B------:R-:W-:Y:S02]  /*dc30*/  ISETP.GE.AND.EX P1, PT, R20, RZ, PT, P1 ;  /* 0x000000ff1400720c */ /* 0x000fe40003f26310 */
[----:B------:R-:W-:-:S05]  /*dc40*/  SEL R10, RZ, 0xffffffff, !P0 ;  /* 0xffffffffff0a7807 */ /* 0x000fca0004000000 */
[----:B------:R-:W-:-:S04]  /*dc50*/  @!P2 SEL R10, RZ, 0xffffffff, P1 ;  /* 0xffffffffff0aa807 */ /* 0x000fc80000800000 */
[----:B------:R-:W-:Y:S02]  /*dc60*/  LOP3.LUT R10, R10, 0x1, RZ, 0xc0, !PT ;  /* 0x000000010a0a7812 */ /* 0x000fe400078ec0ff */
[----:B0-----:R-:W-:Y:S02]  /*dc70*/  IADD3 R11, R22, R29, RZ ;  /* 0x0000001d160b7210 */ /* 0x001fe40007ffe0ff */
[----:B------:R-:W-:-:S04]  /*dc80*/  ISETP.NE.U32.AND P0, PT, R10, 0x1, PT ;  /* 0x000000010a00780c */ /* 0x000fc80003f05070 */
[----:B------:R-:W-:Y:S02]  /*dc90*/  SEL R26, R26, R12, !P0 ;  /* 0x0000000c1a1a7207 */ /* 0x000fe40004000000 */
[----:B------:R-:W-:Y:S02]  /*dca0*/  SEL R5, R5, R13, !P0 ;  /* 0x0000000d05057207 */ /* 0x000fe40004000000 */
[----:B------:R-:W-:Y:S02]  /*dcb0*/  SEL R27, R27, R22, !P0 ;  /* 0x000000161b1b7207 */ /* 0x000fe40004000000 */
[----:B------:R-:W-:Y:S02]  /*dcc0*/  SEL R20, R20, RZ, !P0 ;  /* 0x000000ff14147207 */ /* 0x000fe40004000000 */
[----:B--2---:R-:W-:-:S13]  /*dcd0*/  ISETP.GE.U32.AND P1, PT, R11, R28, PT ;  /* 0x0000001c0b00720c */ /* 0x004fda0003f26070 */
[----:B------:R-:W-:Y:S05]  /*dce0*/  @P1 BRA `(.L_x_2946) ;  /* 0x0000000000c01947 */ /* 0x000fea0003800000 */
[-C--:B------:R-:W-:Y:S01]  /*dcf0*/  ISETP.NE.U32.AND P2, PT, R25, R14.reuse, PT ;  /* 0x0000000e1900720c */ /* 0x080fe20003f45070 */
[----:B------:R-:W-:Y:S01]  /*dd00*/  IMAD.IADD R12, R11, 0x1, R29 ;  /* 0x000000010b0c7824 */ /* 0x000fe200078e021d */
[----:B------:R-:W-:Y:S02]  /*dd10*/  ISETP.GT.U32.AND P0, PT, R25, R14, PT ;  /* 0x0000000e1900720c */ /* 0x000fe40003f04070 */
[----:B------:R-:W-:Y:S02]  /*dd20*/  ISETP.NE.AND.EX P2, PT, R4, R15, PT, P2 ;  /* 0x0000000f0400720c */ /* 0x000fe40003f45320 */
        /* <DEDUP_REMOVED lines=13> */
[-C--:B------:R-:W-:Y:S01]  /*de00*/  ISETP.NE.U32.AND P2, PT, R24, R16.reuse, PT ;  /* 0x000000101800720c */ /* 0x080fe20003f45070 */
[----:B------:R-:W-:Y:S01]  /*de10*/  IMAD.IADD R11, R12, 0x1, R29 ;  /* 0x000000010c0b7824 */ /* 0x000fe200078e021d */
[----:B------:R-:W-:Y:S02]  /*de20*/  ISETP.GT.U32.AND P0, PT, R24, R16, PT ;  /* 0x000000101800720c */ /* 0x000fe40003f04070 */
[-C--:B------:R-:W-:Y:S02]  /*de30*/  ISETP.NE.AND.EX P2, PT, R3, R17.reuse, PT, P2 ;  /* 0x000000110300720c */ /* 0x080fe40003f45320 */
        /* <DEDUP_REMOVED lines=27> */
.L_x_2946:
[----:B------:R-:W-:Y:S05]  /*dff0*/  BSYNC B1 ;  /* 0x0000000000017941 */ /* 0x000fea0003800000 */
.L_x_2945:
[CC--:B------:R-:W-:Y:S02]  /*e000*/  ISETP.NE.U32.AND P2, PT, R26.reuse, R25.reuse, PT ;  /* 0x000000191a00720c */ /* 0x0c0fe40003f45070 */
[----:B------:R-:W-:Y:S02]  /*e010*/  ISETP.GT.U32.AND P0, PT, R26, R25, PT ;  /* 0x000000191a00720c */ /* 0x000fe40003f04070 */
[----:B------:R-:W-:Y:S02]  /*e020*/  ISETP.NE.AND.EX P2, PT, R5, R4, PT, P2 ;  /* 0x000000040500720c */ /* 0x000fe40003f45320 */
[----:B------:R-:W-:Y:S02]  /*e030*/  ISETP.GE.U32.AND P1, PT, R27, R6, PT ;  /* 0x000000061b00720c */ /* 0x000fe40003f26070 */
        /* <DEDUP_REMOVED lines=27> */
[----:B-----5:R-:W-:Y:S02]  /*e1f0*/  ISETP.GE.U32.AND P2, PT, R21, R0, PT ;  /* 0x000000001500720c */ /* 0x020fe40003f46070 */
        /* <DEDUP_REMOVED lines=9> */
[----:B------:R-:W-:-:S07]  /*e290*/  SEL R8, R5, R2, !P0 ;  /* 0x0000000205087207 */ /* 0x000fce0004000000 */
.L_x_2900:
[----:B------:R-:W-:Y:S05]  /*e2a0*/  BSYNC B0 ;  /* 0x0000000000007941 */ /* 0x000fea0003800000 */
.L_x_2899:
[----:B------:R-:W2:Y:S01]  /*e2b0*/  S2R R16, SR_TID.X ;  /* 0x0000000000107919 */ /* 0x000ea20000002100 */
[----:B------:R-:W-:Y:S02]  /*e2c0*/  ULDC UR4, c[0x0][0x244] ;  /* 0x0000910000047ab9 */ /* 0x000fe40000000800 */
[----:B------:R-:W-:-:S13]  /*e2d0*/  ISETP.NE.AND P0, PT, RZ, UR4, PT ;  /* 0x00000004ff007c0c */ /* 0x000fda000bf05270 */
[----:B------:R-:W-:Y:S05]  /*e2e0*/  @!P0 BRA `(.L_x_2947) ;  /* 0x0000000000d08947 */ /* 0x000fea0003800000 */
[----:B------:R-:W2:Y:S01]  /*e2f0*/  S2R R0, SR_TID.Y ;  /* 0x0000000000007919 */ /* 0x000ea20000002200 */
[----:B------:R-:W3:Y:S01]  /*e300*/  S2UR UR5, SR_CgaCtaId ;  /* 0x00000000000579c3 */ /* 0x000ee20000008800 */
[----:B------:R-:W-:Y:S01]  /*e310*/  UMOV UR4, 0x400 ;  /* 0x0000040000047882 */ /* 0x000fe20000000000 */
[----:B------:R-:W-:Y:S01]  /*e320*/  ULDC UR6, c[0x0][0x0] ;  /* 0x0000000000067ab9 */ /* 0x000fe20000000800 */
[----:B------:R-:W-:Y:S01]  /*e330*/  UIADD3 UR4, UR4, 0x10, URZ ;  /* 0x0000001004047890 */ /* 0x000fe2000fffe03f */
[----:B------:R-:W-:Y:S01]  /*e340*/  IMAD.MOV.U32 R4, RZ, RZ, R9 ;  /* 0x000000ffff047224 */ /* 0x000fe200078e0009 */
[----:B0-----:R-:W-:Y:S01]  /*e350*/  MOV R6, R21 ;  /* 0x0000001500067202 */ /* 0x001fe20000000f00 */
[----:B------:R-:W-:Y:S01]  /*e360*/  IMAD.MOV.U32 R5, RZ, RZ, R8 ;  /* 0x000000ffff057224 */ /* 0x000fe200078e0008 */
[----:B------:R-:W-:Y:S01]  /*e370*/  ULDC UR7, c[0x0][0x4] ;  /* 0x0000010000077ab9 */ /* 0x000fe20000000800 */
[----:B------:R-:W-:Y:S01]  /*e380*/  IMAD.MOV.U32 R7, RZ, RZ, R20 ;  /* 0x000000ffff077224 */ /* 0x000fe200078e0014 */
[----:B---3--:R-:W-:-:S02]  /*e390*/  ULEA UR4, UR5, UR4, 0x18 ;  /* 0x0000000405047291 */ /* 0x008fc4000f8ec03f */
[----:B------:R-:W-:Y:S01]  /*e3a0*/  USHF.R.U32.HI UR5, URZ, 0x1, UR7 ;  /* 0x000000013f057899 */ /* 0x000fe20008011607 */
[----:B--2---:R-:W-:-:S05]  /*e3b0*/  IMAD R0, R0, UR6, R16 ;  /* 0x0000000600007c24 */ /* 0x004fca000f8e0210 */
[----:B------:R-:W-:Y:S02]  /*e3c0*/  ISETP.NE.AND P0, PT, RZ, UR5, PT ;  /* 0x00000005ff007c0c */ /* 0x000fe4000bf05270 */
[----:B------:R-:W-:-:S05]  /*e3d0*/  LEA R3, R0, UR4, 0x4 ;  /* 0x0000000400037c11 */ /* 0x000fca000f8e20ff */
[----:B------:R3:W-:Y:S06]  /*e3e0*/  STS.128 [R3], R4 ;  /* 0x0000000403007388 */ /* 0x0007ec0000000c00 */
[----:B------:R-:W-:Y:S05]  /*e3f0*/  @!P0 BRA `(.L_x_2947) ;  /* 0x00000000008c8947 */ /* 0x000fea0003800000 */
[----:B------:R-:W-:-:S07]  /*e400*/  IMAD.U32 R0, RZ, RZ, UR5 ;  /* 0x00000005ff007e24 */ /* 0x000fce000f8e00ff */
.L_x_2950:
[----:B------:R-:W3:Y:S01]  /*e410*/  S2R R2, SR_TID.Y ;  /* 0x0000000000027919 */ /* 0x000ee20000002200 */
[----:B------:R-:W-:Y:S01]  /*e420*/  BSSY B0, `(.L_x_2948) ;  /* 0x000001e000007945 */ /* 0x000fe20003800000 */
[----:B------:R-:W-:Y:S01]  /*e430*/  BAR.SYNC.DEFER_BLOCKING 0x0 ;  /* 0x0000000000007b1d */ /* 0x000fe20000010000 */
[----:B------:R-:W-:Y:S02]  /*e440*/  ISETP.GT.AND P3, PT, R0, 0x1, PT ;  /* 0x000000010000780c */ /* 0x000fe40003f64270 */
[--C-:B------:R-:W-:Y:S01]  /*e450*/  SHF.R.S32.HI R10, RZ, 0x1, R0.reuse ;  /* 0x00000001ff0a7819 */ /* 0x100fe20000011400 */
[----:B0--3--:R-:W-:-:S05]  /*e460*/  IMAD.IADD R5, R2, 0x1, R0 ;  /* 0x0000000102057824 */ /* 0x009fca00078e0200 */
[----:B------:R-:W-:-:S04]  /*e470*/  ISETP.GE.U32.AND P0, PT, R5, UR7, PT ;  /* 0x0000000705007c0c */ /* 0x000fc8000bf06070 */
[----:B------:R-:W-:-:S13]  /*e480*/  ISETP.GE.U32.OR P0, PT, R2, R0, P0 ;  /* 0x000000000200720c */ /* 0x000fda0000706470 */
[----:B------:R-:W-:Y:S05]  /*e490*/  @P0 BRA `(.L_x_2949) ;  /* 0x0000000000580947 */ /* 0x000fea0003800000 */
[----:B------:R-:W-:-:S05]  /*e4a0*/  IMAD R0, R5, UR6, R16 ;  /* 0x0000000605007c24 */ /* 0x000fca000f8e0210 */
[----:B------:R-:W-:-:S05]  /*e4b0*/  LEA R0, R0, UR4, 0x4 ;  /* 0x0000000400007c11 */ /* 0x000fca000f8e20ff */
[----:B------:R-:W0:Y:S02]  /*e4c0*/  LDS.128 R4, [R0] ;  /* 0x0000000000047984 */ /* 0x000e240000000c00 */
[CC--:B0-----:R-:W-:Y:S02]  /*e4d0*/  ISETP.NE.U32.AND P1, PT, R9.reuse, R4.reuse, PT ;  /* 0x000000040900720c */ /* 0x0c1fe40003f25070 */
[----:B------:R-:W-:Y:S02]  /*e4e0*/  ISETP.GT.U32.AND P0, PT, R9, R4, PT ;  /* 0x000000040900720c */ /* 0x000fe40003f04070 */
[CC--:B------:R-:W-:Y:S02]  /*e4f0*/  ISETP.NE.AND.EX P1, PT, R8.reuse, R5.reuse, PT, P1 ;  /* 0x000000050800720c */ /* 0x0c0fe40003f25310 */
[----:B------:R-:W-:Y:S02]  /*e500*/  ISETP.GE.U32.AND P2, PT, R21, R6, PT ;  /* 0x000000061500720c */ /* 0x000fe40003f46070 */
[----:B------:R-:W-:-:S02]  /*e510*/  ISETP.GT.AND.EX P0, PT, R8, R5, PT, P0 ;  /* 0x000000050800720c */ /* 0x000fc40003f04300 */
        /* <DEDUP_REMOVED lines=9> */
[----:B------:R-:W-:Y:S01]  /*e5b0*/  SEL R8, R8, R5, !P0 ;  /* 0x0000000508087207 */ /* 0x000fe20004000000 */
[----:B------:R-:W-:Y:S02]  /*e5c0*/  IMAD.MOV.U32 R6, RZ, RZ, R21 ;  /* 0x000000ffff067224 */ /* 0x000fe400078e0015 */
[----:B------:R-:W-:Y:S01]  /*e5d0*/  IMAD.MOV.U32 R7, RZ, RZ, R20 ;  /* 0x000000ffff077224 */ /* 0x000fe200078e0014 */
[----:B------:R-:W-:-:S05]  /*e5e0*/  MOV R5, R8 ;  /* 0x0000000800057202 */ /* 0x000fca0000000f00 */
[----:B------:R0:W-:Y:S02]  /*e5f0*/  STS.128 [R3], R4 ;  /* 0x0000000403007388 */ /* 0x0001e40000000c00 */
.L_x_2949:
[----:B------:R-:W-:Y:S05]  /*e600*/  BSYNC B0 ;  /* 0x0000000000007941 */ /* 0x000fea0003800000 */
.L_x_2948:
[----:B------:R-:W-:Y:S01]  /*e610*/  IMAD.MOV.U32 R0, RZ, RZ, R10 ;  /* 0x000000ffff007224 */ /* 0x000fe200078e000a */
[----:B------:R-:W-:Y:S06]  /*e620*/  @P3 BRA `(.L_x_2950) ;  /* 0xfffffffc00783947 */ /* 0x000fec000383ffff */
.L_x_2947:
[----:B------:R-:W-:Y:S02]  /*e630*/  ULDC UR4, c[0x0][0x240] ;  /* 0x0000900000047ab9 */ /* 0x000fe40000000800 */
[----:B------:R-:W-:-:S13]  /*e640*/  ISETP.NE.AND P0, PT, RZ, UR4, PT ;  /* 0x00000004ff007c0c */ /* 0x000fda000bf05270 */
[----:B------:R-:W-:Y:S05]  /*e650*/  @!P0 BRA `(.L_x_2951) ;  /* 0x0000000400388947 */ /* 0x000fea0003800000 */
[----:B------:R-:W4:Y:S02]  /*e660*/  LDC R11, c[0x0][RZ] ;  /* 0x00000000ff0b7b82 */ /* 0x000f240000000800 */
[----:B----4-:R-:W-:Y:S01]  /*e670*/  ISETP.GT.AND P0, PT, R11, 0x20, PT ;  /* 0x000000200b00780c */ /* 0x010fe20003f04270 */
[----:B------:R-:W-:-:S12]  /*e680*/  IMAD.MOV.U32 R0, RZ, RZ, R11 ;  /* 0x000000ffff007224 */ /* 0x000fd800078e000b */
[----:B------:R-:W-:Y:S05]  /*e690*/  @!P0 BRA `(.L_x_2952) ;  /* 0x0000000000c48947 */ /* 0x000fea0003800000 */
[----:B------:R-:W2:Y:S01]  /*e6a0*/  S2R R2, SR_TID.Y ;  /* 0x0000000000027919 */ /* 0x000ea20000002200 */
[----:B------:R-:W4:Y:S01]  /*e6b0*/  S2UR UR5, SR_CgaCtaId ;  /* 0x00000000000579c3 */ /* 0x000f220000008800 */
[----:B------:R-:W-:Y:S01]  /*e6c0*/  UMOV UR4, 0x400 ;  /* 0x0000040000047882 */ /* 0x000fe20000000000 */
[----:B0--3--:R-:W-:Y:S01]  /*e6d0*/  MOV R4, R9 ;  /* 0x0000000900047202 */ /* 0x009fe20000000f00 */
[----:B------:R-:W-:Y:S01]  /*e6e0*/  UIADD3 UR4, UR4, 0x10, URZ ;  /* 0x0000001004047890 */ /* 0x000fe2000fffe03f */
[----:B------:R-:W-:Y:S02]  /*e6f0*/  IMAD.MOV.U32 R5, RZ, RZ, R8 ;  /* 0x000000ffff057224 */ /* 0x000fe400078e0008 */
[----:B------:R-:W-:Y:S02]  /*e700*/  IMAD.MOV.U32 R6, RZ, RZ, R21 ;  /* 0x000000ffff067224 */ /* 0x000fe400078e0015 */
[----:B------:R-:W-:Y:S01]  /*e710*/  IMAD.MOV.U32 R7, RZ, RZ, R20 ;  /* 0x000000ffff077224 */ /* 0x000fe200078e0014 */
[----:B----4-:R-:W-:Y:S01]  /*e720*/  ULEA UR4, UR5, UR4, 0x18 ;  /* 0x0000000405047291 */ /* 0x010fe2000f8ec03f */
[----:B--2---:R-:W-:-:S05]  /*e730*/  IMAD R0, R2, R11, R16 ;  /* 0x0000000b02007224 */ /* 0x004fca00078e0210 */
[----:B------:R-:W-:Y:S02]  /*e740*/  LEA R3, R0, UR4, 0x4 ;  /* 0x0000000400037c11 */ /* 0x000fe4000f8e20ff */
[----:B------:R-:W-:-:S03]  /*e750*/  LEA.HI R0, R11, R11, RZ, 0x1 ;  /* 0x0000000b0b007211 */ /* 0x000fc600078f08ff */
[----:B------:R4:W-:Y:S01]  /*e760*/  STS.128 [R3], R4 ;  /* 0x0000000403007388 */ /* 0x0009e20000000c00 */
[----:B------:R-:W-:Y:S01]  /*e770*/  SHF.R.S32.HI R2, RZ, 0x1, R0 ;  /* 0x00000001ff027819 */ /* 0x000fe20000011400 */
[----:B------:R-:W-:-:S03]  /*e780*/  IMAD.MOV.U32 R0, RZ, RZ, 0x20 ;  /* 0x00000020ff007424 */ /* 0x000fc600078e00ff */
[----:B------:R-:W-:-:S13]  /*e790*/  ISETP.GE.AND P0, PT, R2, 0x20, PT ;  /* 0x000000200200780c */ /* 0x000fda0003f06270 */
[----:B----4-:R-:W-:Y:S05]  /*e7a0*/  @!P0 BRA `(.L_x_2952) ;  /* 0x0000000000808947 */ /* 0x010fea0003800000 */
.L_x_2955:
[----:B------:R-:W-:Y:S01]  /*e7b0*/  IADD3 R0, R16, R2, RZ ;  /* 0x0000000210007210 */ /* 0x000fe20007ffe0ff */
[----:B------:R-:W-:Y:S03]  /*e7c0*/  BAR.SYNC.DEFER_BLOCKING 0x0 ;  /* 0x0000000000007b1d */ /* 0x000fe60000010000 */
[----:B------:R-:W-:-:S03]  /*e7d0*/  ISETP.GE.U32.AND P0, PT, R0, R11, PT ;  /* 0x0000000b0000720c */ /* 0x000fc60003f06070 */
[----:B------:R-:W-:Y:S01]  /*e7e0*/  BSSY B0, `(.L_x_2953) ;  /* 0x0000018000007945 */ /* 0x000fe20003800000 */
[----:B------:R-:W-:-:S13]  /*e7f0*/  ISETP.GE.U32.OR P0, PT, R16, R2, P0 ;  /* 0x000000021000720c */ /* 0x000fda0000706470 */
[----:B0-----:R-:W-:Y:S05]  /*e800*/  @P0 BRA `(.L_x_2954) ;  /* 0x0000000000540947 */ /* 0x001fea0003800000 */
[----:B------:R-:W-:-:S06]  /*e810*/  IMAD R4, R2, 0x10, R3 ;  /* 0x0000001002047824 */ /* 0x000fcc00078e0203 */
        /* <DEDUP_REMOVED lines=20> */
.L_x_2954:
[----:B------:R-:W-:Y:S05]  /*e960*/  BSYNC B0 ;  /* 0x0000000000007941 */ /* 0x000fea0003800000 */
.L_x_2953:
[----:B------:R-:W-:-:S04]  /*e970*/  SHF.R.S32.HI R2, RZ, 0x1, R2 ;  /* 0x00000001ff027819 */ /* 0x000fc80000011402 */
[----:B------:R-:W-:-:S13]  /*e980*/  ISETP.GE.AND P0, PT, R2, 0x20, PT ;  /* 0x000000200200780c */ /* 0x000fda0003f06270 */
[----:B------:R-:W-:Y:S05]  /*e990*/  @P0 BRA `(.L_x_2955) ;  /* 0xfffffffc00840947 */ /* 0x000fea000383ffff */
[----:B------:R-:W-:-:S07]  /*e9a0*/  IMAD.MOV.U32 R0, RZ, RZ, 0x20 ;  /* 0x00000020ff007424 */ /* 0x000fce00078e00ff */
.L_x_2952:
[----:B------:R-:W-:Y:S01]  /*e9b0*/  BAR.SYNC.DEFER_BLOCKING 0x0 ;  /* 0x0000000000007b1d */ /* 0x000fe20000010000 */
[----:B------:R-:W-:-:S13]  /*e9c0*/  ISETP.GE.AND P0, PT, R0, 0x2, PT ;  /* 0x000000020000780c */ /* 0x000fda0003f06270 */
[----:B------:R-:W-:Y:S05]  /*e9d0*/  @!P0 BRA `(.L_x_2951) ;  /* 0x0000000000588947 */ /* 0x000fea0003800000 */
[----:B0--3--:R-:W-:-:S07]  /*e9e0*/  IMAD.MOV.U32 R3, RZ, RZ, 0x1 ;  /* 0x00000001ff037424 */ /* 0x009fce00078e00ff */
.L_x_2956:
[----:B------:R-:W0:Y:S04]  /*e9f0*/  SHFL.DOWN PT, R2, R9, R3, 0x1f ;  /* 0x08001f0309027589 */ /* 0x000e2800000e0000 */
[----:B------:R-:W3:Y:S04]  /*ea00*/  SHFL.DOWN PT, R5, R8, R3, 0x1f ;  /* 0x08001f0308057589 */ /* 0x000ee800000e0000 */
[----:B------:R-:W4:Y:S04]  /*ea10*/  SHFL.DOWN PT, R4, R21, R3, 0x1f ;  /* 0x08001f0315047589 */ /* 0x000f2800000e0000 */
[----:B------:R5:W1:Y:S02]  /*ea20*/  SHFL.DOWN PT, R7, R20, R3, 0x1f ;  /* 0x08001f0314077589 */ /* 0x000a6400000e0000 */
[----:B-----5:R-:W-:Y:S01]  /*ea30*/  IMAD.SHL.U32 R3, R3, 0x2, RZ ;  /* 0x0000000203037824 */ /* 0x020fe200078e00ff */
[----:B0-----:R-:W-:-:S02]  /*ea40*/  ISETP.NE.U32.AND P1, PT, R9, R2, PT ;  /* 0x000000020900720c */ /* 0x001fc40003f25070 */
[----:B------:R-:W-:Y:S02]  /*ea50*/  ISETP.GT.U32.AND P0, PT, R9, R2, PT ;  /* 0x000000020900720c */ /* 0x000fe40003f04070 */
[CC--:B---3--:R-:W-:Y:S02]  /*ea60*/  ISETP.NE.AND.EX P1, PT, R8.reuse, R5.reuse, PT, P1 ;  /* 0x000000050800720c */ /* 0x0c8fe40003f25310 */
[----:B------:R-:W-:Y:S02]  /*ea70*/  ISETP.GT.AND.EX P0, PT, R8, R5, PT, P0 ;  /* 0x000000050800720c */ /* 0x000fe40003f04300 */
[----:B----4-:R-:W-:Y:S02]  /*ea80*/  ISETP.GE.U32.AND P2, PT, R21, R4, PT ;  /* 0x000000041500720c */ /* 0x010fe40003f46070 */
[----:B------:R-:W-:Y:S02]  /*ea90*/  SEL R6, RZ, 0xffffffff, !P0 ;  /* 0xffffffffff067807 */ /* 0x000fe40004000000 */
[----:B-1----:R-:W-:-:S05]  /*eaa0*/  ISETP.GE.AND.EX P2, PT, R20, R7, PT, P2 ;  /* 0x000000071400720c */ /* 0x002fca0003f46320 */
[----:B------:R-:W-:Y:S02]  /*eab0*/  @!P1 SEL R6, RZ, 0xffffffff, P2 ;  /* 0xffffffffff069807 */ /* 0x000fe40001000000 */
[----:B------:R-:W-:Y:S02]  /*eac0*/  ISETP.GE.AND P1, PT, R3, R0, PT ;  /* 0x000000000300720c */ /* 0x000fe40003f26270 */
[----:B------:R-:W-:-:S04]  /*ead0*/  LOP3.LUT R6, R6, 0x1, RZ, 0xc0, !PT ;  /* 0x0000000106067812 */ /* 0x000fc800078ec0ff */
[----:B------:R-:W-:-:S04]  /*eae0*/  ISETP.NE.U32.AND P0, PT, R6, 0x1, PT ;  /* 0x000000010600780c */ /* 0x000fc80003f05070 */
[----:B------:R-:W-:Y:S02]  /*eaf0*/  SEL R9, R9, R2, !P0 ;  /* 0x0000000209097207 */ /* 0x000fe40004000000 */
[----:B------:R-:W-:Y:S02]  /*eb00*/  SEL R8, R8, R5, !P0 ;  /* 0x0000000508087207 */ /* 0x000fe40004000000 */
[----:B------:R-:W-:Y:S02]  /*eb10*/  SEL R21, R21, R4, !P0 ;  /* 0x0000000415157207 */ /* 0x000fe40004000000 */
[----:B------:R-:W-:Y:S01]  /*eb20*/  SEL R20, R20, R7, !P0 ;  /* 0x0000000714147207 */ /* 0x000fe20004000000 */
[----:B------:R-:W-:Y:S06]  /*eb30*/  @!P1 BRA `(.L_x_2956) ;  /* 0xfffffffc00ac9947 */ /* 0x000fec000383ffff */
.L_x_2951:
[----:B------:R-:W4:Y:S01]  /*eb40*/  LDC R0, c[0x0][0x3fc] ;  /* 0x0000ff00ff007b82 */ /* 0x000f220000000800 */
[----:B------:R-:W-:Y:S01]  /*eb50*/  ULDC UR4, c[0x0][0x24c] ;  /* 0x0000930000047ab9 */ /* 0x000fe20000000800 */
[----:B------:R-:W-:Y:S02]  /*eb60*/  IMAD.MOV.U32 R2, RZ, RZ, RZ ;  /* 0x000000ffff027224 */ /* 0x000fe400078e00ff */
[----:B--2---:R-:W-:Y:S01]  /*eb70*/  IMAD R17, R16, UR4, RZ ;  /* 0x0000000410117c24 */ /* 0x004fe2000f8e02ff */
[----:B----4-:R-:W-:-:S13]  /*eb80*/  ISETP.NE.AND P0, PT, R0, RZ, PT ;  /* 0x000000ff0000720c */ /* 0x010fda0003f05270 */
[----:B------:R-:W-:Y:S05]  /*eb90*/  @!P0 BRA `(.L_x_2957) ;  /* 0x00000010005c8947 */ /* 0x000fea0003800000 */
[----:B------:R-:W2:Y:S01]  /*eba0*/  S2R R2, SR_TID.Y ;  /* 0x0000000000027919 */ /* 0x000ea20000002200 */
[----:B------:R-:W4:Y:S01]  /*ebb0*/  S2UR UR4, SR_CTAID.X ;  /* 0x00000000000479c3 */ /* 0x000f220000002500 */
[----:B------:R-:W-:Y:S01]  /*ebc0*/  ULDC UR5, c[0x0][0x250] ;  /* 0x0000940000057ab9 */ /* 0x000fe20000000800 */
[----:B------:R-:W-:Y:S01]  /*ebd0*/  ULDC.64 UR6, c[0x0][0x400] ;  /* 0x0001000000067ab9 */ /* 0x000fe20000000a00 */
[----:B------:R-:W-:-:S05]  /*ebe0*/  ISETP.NE.AND P0, PT, R0, 0x1, PT ;  /* 0x000000010000780c */ /* 0x000fca0003f05270 */
[----:B0--3--:R-:W4:Y:S01]  /*ebf0*/  LDC R3, c[0x0][0x238] ;  /* 0x00008e00ff037b82 */ /* 0x009f220000000800 */
[----:B--2---:R-:W-:-:S04]  /*ec00*/  IMAD R2, R2, UR5, R17 ;  /* 0x0000000502027c24 */ /* 0x004fc8000f8e0211 */
[----:B----4-:R-:W-:Y:S01]  /*ec10*/  IMAD R3, R3, UR4, R2 ;  /* 0x0000000403037c24 */ /* 0x010fe2000f8e0202 */
[----:B------:R-:W-:Y:S01]  /*ec20*/  HFMA2.MMA R2, -RZ, RZ, 0, 0 ;  /* 0x00000000ff027435 */ /* 0x000fe200000001ff */
[----:B------:R-:W-:-:S09]  /*ec30*/  ULDC UR4, c[0x0][0x408] ;  /* 0x0001020000047ab9 */ /* 0x000fd20000000800 */
        /* <DEDUP_REMOVED lines=269> */
.L_x_2957:
[----:B------:R-:W-:Y:S01]  /*fd10*/  ULDC.64 UR4, c[0x0][0x610] ;  /* 0x0001840000047ab9 */ /* 0x000fe20000000a00 */
[----:B0--3--:R-:W-:Y:S02]  /*fd20*/  CS2R R6, SRZ ;  /* 0x0000000000067805 */ /* 0x009fe4000001ff00 */
[----:B------:R-:W-:Y:S02]  /*fd30*/  ISETP.NE.U32.AND P0, PT, RZ, UR4, PT ;  /* 0x00000004ff007c0c */ /* 0x000fe4000bf05070 */
[----:B------:R-:W-:Y:S02]  /*fd40*/  MOV R14, RZ ;  /* 0x000000ff000e7202 */ /* 0x000fe40000000f00 */
[----:B------:R-:W-:-:S13]  /*fd50*/  ISETP.NE.AND.EX P0, PT, RZ, UR5, PT, P0 ;  /* 0x00000005ff007c0c */ /* 0x000fda000bf05300 */
[----:B------:R-:W-:Y:S05]  /*fd60*/  @!P0 BRA `(.L_x_2958) ;  /* 0x00000008000c8947 */ /* 0x000fea0003800000 */
[----:B------:R-:W-:Y:S02]  /*fd70*/  IMAD.MOV.U32 R7, RZ, RZ, 0x8 ;  /* 0x00000008ff077424 */ /* 0x000fe400078e00ff */
[----:B------:R-:W-:Y:S02]  /*fd80*/  IMAD.MOV.U32 R13, RZ, RZ, RZ ;  /* 0x000000ffff0d7224 */ /* 0x000fe400078e00ff */
[----:B------:R-:W-:Y:S02]  /*fd90*/  IMAD.MOV.U32 R10, RZ, RZ, 0x10 ;  /* 0x00000010ff0a7424 */ /* 0x000fe400078e00ff */
[----:B------:R-:W-:-:S07]  /*fda0*/  IMAD.MOV.U32 R11, RZ, RZ, 0x0 ;  /* 0x00000000ff0b7424 */ /* 0x000fce00078e00ff */
.L_x_2961:
[----:B------:R-:W-:Y:S01]  /*fdb0*/  LOP3.LUT R0, R13, R11, RZ, 0xfc, !PT ;  /* 0x0000000b0d007212 */ /* 0x000fe200078efcff */
[----:B------:R-:W-:Y:S01]  /*fdc0*/  IMAD.MOV.U32 R6, RZ, RZ, R11 ;  /* 0x000000ffff067224 */ /* 0x000fe200078e000b */
[----:B------:R-:W-:Y:S02]  /*fdd0*/  MOV R5, R10 ;  /* 0x0000000a00057202 */ /* 0x000fe40000000f00 */
[----:B------:R-:W-:-:S13]  /*fde0*/  ISETP.NE.U32.AND P0, PT, R0, RZ, PT ;  /* 0x000000ff0000720c */ /* 0x000fda0003f05070 */
[----:B------:R-:W-:Y:S05]  /*fdf0*/  @!P0 BRA `(.L_x_2959) ;  /* 0x00000000001c8947 */ /* 0x000fea0003800000 */
[----:B------:R-:W-:Y:S01]  /*fe00*/  IMAD.MOV.U32 R0, RZ, RZ, R7 ;  /* 0x000000ffff007224 */ /* 0x000fe200078e0007 */
[----:B------:R-:W-:Y:S01]  /*fe10*/  MOV R7, R13 ;  /* 0x0000000d00077202 */ /* 0x000fe20000000f00 */
[----:B------:R-:W-:Y:S01]  /*fe20*/  IMAD.MOV.U32 R4, RZ, RZ, R10 ;  /* 0x000000ffff047224 */ /* 0x000fe200078e000a */
[----:B------:R-:W-:Y:S01]  /*fe30*/  MOV R14, 0xfe60 ;  /* 0x0000fe60000e7802 */ /* 0x000fe20000000f00 */
[----:B------:R-:W-:-:S07]  /*fe40*/  IMAD.MOV.U32 R3, RZ, RZ, R11 ;  /* 0x000000ffff037224 */ /* 0x000fce00078e000b */
[----:B-1----:R-:W-:Y:S05]  /*fe50*/  CALL.REL.NOINC `($__internal_19_$__cuda_sm20_rem_u64) ;  /* 0x0000003c00fc7944 */ /* 0x002fea0003c00000 */
[----:B------:R-:W-:Y:S05]  /*fe60*/  BRA `(.L_x_2960) ;  /* 0x00000000004c7947 */ /* 0x000fea0003800000 */
.L_x_2959:
        /* <DEDUP_REMOVED lines=14> */
[----:B------:R-:W-:-:S04]  /*ff50*/  @P0 IADD3 R3, R3, -R10, RZ ;  /* 0x8000000a03030210 */ /* 0x000fc80007ffe0ff */
[----:B------:R-:W-:-:S13]  /*ff60*/  ISETP.GE.U32.AND P0, PT, R3, R10, PT ;  /* 0x0000000a0300720c */ /* 0x000fda0003f06070 */
[----:B------:R-:W-:Y:S01]  /*ff70*/  @P0 IMAD.IADD R3, R3, 0x1, -R10 ;  /* 0x0000000103030824 */ /* 0x000fe200078e0a0a */
[----:B------:R-:W-:-:S05]  /*ff80*/  @!P1 LOP3.LUT R3, RZ, R10, RZ, 0x33, !PT ;  /* 0x0000000aff039212 */ /* 0x000fca00078e33ff */
[----:B------:R-:W-:-:S07]  /*ff90*/  IMAD.MOV.U32 R10, RZ, RZ, R3 ;  /* 0x000000ffff0a7224 */ /* 0x000fce00078e0003 */
.L_x_2960:
        /* <DEDUP_REMOVED lines=10> */
[----:B-1----:R-:W-:Y:S05]  /*10040*/  CALL.REL.NOINC `($__internal_18_$__cuda_sm20_div_u64) ;  /* 0x0000003800687944 */ /* 0x002fea0003c00000 */
[----:B------:R-:W-:Y:S02]  /*10050*/  IMAD.MOV.U32 R10, RZ, RZ, R4 ;  /* 0x000000ffff0a7224 */ /* 0x000fe400078e0004 */
[----:B------:R-:W-:Y:S01]  /*10060*/  IMAD.MOV.U32 R11, RZ, RZ, R7 ;  /* 0x000000ffff0b7224 */ /* 0x000fe200078e0007 */
[----:B------:R-:W-:Y:S06]  /*10070*/  BRA `(.L_x_2963) ;  /* 0x00000000004c7947 */ /* 0x000fec0003800000 */
.L_x_2962:
[----:B------:R-:W0:Y:S01]  /*10080*/  I2F.U32.RP R3, R5 ;  /* 0x0000000500037306 */ /* 0x000e220000209000 */
[----:B------:R-:W-:Y:S01]  /*10090*/  IMAD.MOV.U32 R10, RZ, RZ, RZ ;  /* 0x000000ffff0a7224 */ /* 0x000fe200078e00ff */
[----:B------:R-:W-:-:S06]  /*100a0*/  ISETP.NE.U32.AND P3, PT, R5, RZ, PT ;  /* 0x000000ff0500720c */ /* 0x000fcc0003f65070 */
[----:B0-----:R-:W0:Y:S02]  /*100b0*/  MUFU.RCP R3, R3 ;  /* 0x0000000300037308 */ /* 0x001e240000001000 */
[----:B0-----:R-:W-:-:S06]  /*100c0*/  IADD3 R11, R3, 0xffffffe, RZ ;  /* 0x0ffffffe030b7810 */ /* 0x001fcc0007ffe0ff */
        /* <DEDUP_REMOVED lines=9> */
[----:B------:R-:W-:Y:S01]  /*10160*/  @P0 IMAD.IADD R0, R0, 0x1, -R5 ;  /* 0x0000000100000824 */ /* 0x000fe200078e0a05 */
[----:B------:R-:W-:-:S04]  /*10170*/  @P0 IADD3 R10, R10, 0x1, RZ ;  /* 0x000000010a0a0810 */ /* 0x000fc80007ffe0ff */
[----:B------:R-:W-:-:S13]  /*10180*/  ISETP.GE.U32.AND P1, PT, R0, R5, PT ;  /* 0x000000050000720c */ /* 0x000fda0003f26070 */
[----:B------:R-:W-:Y:S01]  /*10190*/  @P1 VIADD R10, R10, 0x1 ;  /* 0x000000010a0a1836 */ /* 0x000fe20000000000 */
[----:B------:R-:W-:-:S07]  /*101a0*/  @!P3 LOP3.LUT R10, RZ, R5, RZ, 0x33, !PT ;  /* 0x00000005ff0ab212 */ /* 0x000fce00078e33ff */
.L_x_2963:
[----:B------:R-:W-:Y:S05]  /*101b0*/  @!P2 BRA `(.L_x_2964) ;  /* 0x000000000018a947 */ /* 0x000fea0003800000 */
[----:B------:R-:W-:Y:S01]  /*101c0*/  IMAD.MOV.U32 R3, RZ, RZ, 0x8 ;  /* 0x00000008ff037424 */ /* 0x000fe200078e00ff */
[----:B------:R-:W-:Y:S01]  /*101d0*/  MOV R0, 0x10200 ;  /* 0x0001020000007802 */ /* 0x000fe20000000f00 */
[----:B------:R-:W-:-:S07]  /*101e0*/  IMAD.MOV.U32 R4, RZ, RZ, RZ ;  /* 0x000000ffff047224 */ /* 0x000fce00078e00ff */
[----:B-1----:R-:W-:Y:S05]  /*101f0*/  CALL.REL.NOINC `($__internal_18_$__cuda_sm20_div_u64) ;  /* 0x0000003400fc7944 */ /* 0x002fea0003c00000 */
[----:B------:R-:W-:Y:S01]  /*10200*/  MOV R6, R4 ;  /* 0x0000000400067202 */ /* 0x000fe20000000f00 */
[----:B------:R-:W-:Y:S06]  /*10210*/  BRA `(.L_x_2965) ;  /* 0x00000000004c7947 */ /* 0x000fec0003800000 */
.L_x_2964:
        /* <DEDUP_REMOVED lines=14> */
[----:B------:R-:W-:Y:S01]  /*10300*/  @P0 IADD3 R0, R0, -R5, RZ ;  /* 0x8000000500000210 */ /* 0x000fe20007ffe0ff */
[----:B------:R-:W-:-:S03]  /*10310*/  @P0 VIADD R6, R6, 0x1 ;  /* 0x0000000106060836 */ /* 0x000fc60000000000 */
[----:B------:R-:W-:-:S13]  /*10320*/  ISETP.GE.U32.AND P1, PT, R0, R5, PT ;  /* 0x000000050000720c */ /* 0x000fda0003f26070 */
[----:B------:R-:W-:Y:S01]  /*10330*/  @P1 VIADD R6, R6, 0x1 ;  /* 0x0000000106061836 */ /* 0x000fe20000000000 */
[----:B------:R-:W-:-:S07]  /*10340*/  @!P2 LOP3.LUT R6, RZ, R5, RZ, 0x33, !PT ;  /* 0x00000005ff06a212 */ /* 0x000fce00078e33ff */
.L_x_2965:
        /* <DEDUP_REMOVED lines=10> */
[----:B-1----:R-:W-:Y:S05]  /*103f0*/  CALL.REL.NOINC `($__internal_18_$__cuda_sm20_div_u64) ;  /* 0x00000034007c7944 */ /* 0x002fea0003c00000 */
[----:B------:R-:W-:Y:S01]  /*10400*/  IMAD.MOV.U32 R5, RZ, RZ, R7 ;  /* 0x000000ffff057224 */ /* 0x000fe200078e0007 */
[----:B------:R-:W-:Y:S06]  /*10410*/  BRA `(.L_x_2968) ;  /* 0x00000000004c7947 */ /* 0x000fec0003800000 */
.L_x_2967:
[----:B------:R-:W0:Y:S01]  /*10420*/  I2F.U32.RP R0, R6 ;  /* 0x0000000600007306 */ /* 0x000e220000209000 */
[----:B------:R-:W-:-:S07]  /*10430*/  ISETP.NE.U32.AND P2, PT, R6, RZ, PT ;  /* 0x000000ff0600720c */ /* 0x000fce0003f45070 */
[----:B0-----:R-:W0:Y:S02]  /*10440*/  MUFU.RCP R0, R0 ;  /* 0x0000000000007308 */ /* 0x001e240000001000 */
[----:B0-----:R-:W-:-:S06]  /*10450*/  VIADD R4, R0, 0xffffffe ;  /* 0x0ffffffe00047836 */ /* 0x001fcc0000000000 */
[----:B------:R0:W2:Y:S02]  /*10460*/  F2I.FTZ.U32.TRUNC.NTZ R5, R4 ;  /* 0x0000000400057305 */ /* 0x0000a4000021f000 */
[----:B0-----:R-:W-:Y:S01]  /*10470*/  IMAD.MOV.U32 R4, RZ, RZ, RZ ;  /* 0x000000ffff047224 */ /* 0x001fe200078e00ff */
[----:B--2---:R-:W-:-:S05]  /*10480*/  IADD3 R3, RZ, -R5, RZ ;  /* 0x80000005ff037210 */ /* 0x004fca0007ffe0ff */
        /* <DEDUP_REMOVED lines=12> */
.L_x_2968:
[----:B------:R-:W-:Y:S05]  /*10550*/  BSYNC B0 ;  /* 0x0000000000007941 */ /* 0x000fea0003800000 */
.L_x_2966:
[----:B------:R-:W-:Y:S02]  /*10560*/  ULDC.64 UR4, c[0x0][0x610] ;  /* 0x0001840000047ab9 */ /* 0x000fe40000000a00 */
[----:B------:R-:W-:-:S04]  /*10570*/  IADD3 R6, P0, R4, UR4, RZ ;  /* 0x0000000404067c10 */ /* 0x000fc8000ff1e0ff */
[----:B------:R-:W-:-:S05]  /*10580*/  IADD3.X R7, R5, UR5, RZ, P0, !PT ;  /* 0x0000000505077c10 */ /* 0x000fca00087fe4ff */
[----:B------:R-:W-:-:S07]  /*10590*/  IMAD.MOV.U32 R14, RZ, RZ, R7 ;  /* 0x000000ffff0e7224 */ /* 0x000fce00078e0007 */
.L_x_2958:
[----:B------:R-:W-:Y:S02]  /*105a0*/  ULDC UR4, c[0x0][0x248] ;  /* 0x0000920000047ab9 */ /* 0x000fe40000000800 */
[----:B------:R-:W-:-:S13]  /*105b0*/  ISETP.NE.AND P0, PT, RZ, UR4, PT ;  /* 0x00000004ff007c0c */ /* 0x000fda000bf05270 */
[----:B------:R-:W-:Y:S05]  /*105c0*/  @!P0 BRA `(.L_x_2969) ;  /* 0x0000002800dc8947 */ /* 0x000fea0003800000 */
[----:B------:R-:W0:Y:S01]  /*105d0*/  LDC R0, c[0x0][0x3fc] ;  /* 0x0000ff00ff007b82 */ /* 0x000e220000000800 */
[----:B------:R-:W2:Y:S01]  /*105e0*/  S2R R13, SR_TID.Y ;  /* 0x00000000000d7919 */ /* 0x000ea20000002200 */
[----:B------:R-:W-:Y:S02]  /*105f0*/  ULDC UR4, c[0x0][0x24c] ;  /* 0x0000930000047ab9 */ /* 0x000fe40000000800 */
[----:B------:R-:W-:Y:S01]  /*10600*/  IMAD R2, R16, UR4, RZ ;  /* 0x0000000410027c24 */ /* 0x000fe2000f8e02ff */
[----:B------:R-:W3:Y:S01]  /*10610*/  S2R R12, SR_CTAID.X ;  /* 0x00000000000c7919 */ /* 0x000ee20000002500 */
[----:B------:R-:W-:Y:S01]  /*10620*/  ULDC UR4, c[0x0][0x250] ;  /* 0x0000940000047ab9 */ /* 0x000fe20000000800 */
[----:B0-----:R-:W-:Y:S01]  /*10630*/  ISETP.NE.AND P0, PT, R0, RZ, PT ;  /* 0x000000ff0000720c */ /* 0x001fe20003f05270 */
[----:B--2---:R-:W-:Y:S01]  /*10640*/  IMAD R11, R13, UR4, R2 ;  /* 0x000000040d0b7c24 */ /* 0x004fe2000f8e0202 */
[----:B------:R-:W-:Y:S01]  /*10650*/  ULDC UR4, c[0x0][0x238] ;  /* 0x00008e0000047ab9 */ /* 0x000fe20000000800 */
[----:B------:R-:W-:-:S02]  /*10660*/  IMAD.MOV.U32 R2, RZ, RZ, RZ ;  /* 0x000000ffff027224 */ /* 0x000fc400078e00ff */
[----:B---3--:R-:W-:-:S08]  /*10670*/  IMAD R11, R12, UR4, R11 ;  /* 0x000000040c0b7c24 */ /* 0x008fd0000f8e020b */
[----:B------:R-:W-:Y:S05]  /*10680*/  @!P0 BRA `(.L_x_2970) ;  /* 0x0000001000448947 */ /* 0x000fea0003800000 */
        /* <DEDUP_REMOVED lines=273> */
.L_x_2970:
        /* <DEDUP_REMOVED lines=15> */
.L_x_2972:
[----:B0-----:R-:W-:Y:S05]  /*11890*/  BSYNC B0 ;  /* 0x0000000000007941 */ /* 0x001fea0003800000 */
.L_x_2971:
[----:B------:R-:W-:Y:S01]  /*118a0*/  PRMT R0, R0, 0x9910, RZ ;  /* 0x0000991000007816 */ /* 0x000fe200000000ff */
[----:B------:R-:W-:Y:S01]  /*118b0*/  BSSY B0, `(.L_x_2973) ;  /* 0x0000014000007945 */ /* 0x000fe20003800000 */
[----:B------:R-:W-:Y:S02]  /*118c0*/  LOP3.LUT P0, RZ, R16, R13, RZ, 0xfc, !PT ;  /* 0x0000000d10ff7212 */ /* 0x000fe4000780fcff */
[----:B------:R-:W-:-:S13]  /*118d0*/  ISETP.NE.AND P1, PT, R0, RZ, PT ;  /* 0x000000ff0000720c */ /* 0x000fda0003f25270 */
[----:B------:R-:W-:Y:S05]  /*118e0*/  @!P1 BRA `(.L_x_2974) ;  /* 0x0000000000409947 */ /* 0x000fea0003800000 */
[----:B------:R-:W0:Y:S01]  /*118f0*/  S2UR UR4, SR_CTAID.Y ;  /* 0x00000000000479c3 */ /* 0x000e220000002600 */
[----:B------:R-:W-:Y:S02]  /*11900*/  ISETP.NE.AND P2, PT, RZ, UR9, PT ;  /* 0x00000009ff007c0c */ /* 0x000fe4000bf45270 */
[----:B------:R-:W-:Y:S02]  /*11910*/  LOP3.LUT R9, R9, R8, RZ, 0x3c, !PT ;  /* 0x0000000809097212 */ /* 0x000fe400078e3cff */
[----:B------:R-:W-:Y:S02]  /*11920*/  LOP3.LUT R21, R21, R20, RZ, 0x3c, !PT ;  /* 0x0000001415157212 */ /* 0x000fe400078e3cff */
[----:B------:R-:W-:Y:S01]  /*11930*/  LOP3.LUT R8, R9, R8, RZ, 0x3c, !PT ;  /* 0x0000000809087212 */ /* 0x000fe200078e3cff */
[----:B------:R-:W0:Y:S01]  /*11940*/  LDC R3, c[0x0][0x10] ;  /* 0x00000400ff037b82 */ /* 0x000e220000000800 */
[----:B------:R-:W-:Y:S02]  /*11950*/  LOP3.LUT R20, R21, R20, RZ, 0x3c, !PT ;  /* 0x0000001415147212 */ /* 0x000fe400078e3cff */
[----:B------:R-:W-:-:S02]  /*11960*/  LOP3.LUT R9, R9, R8, RZ, 0x3c, !PT ;  /* 0x0000000809097212 */ /* 0x000fc400078e3cff */
[----:B------:R-:W-:-:S03]  /*11970*/  LOP3.LUT R21, R21, R20, RZ, 0x3c, !PT ;  /* 0x0000001415157212 */ /* 0x000fc600078e3cff */
[----:B------:R-:W2:Y:S01]  /*11980*/  LDC.64 R4, c[0x0][0x618] ;  /* 0x00018600ff047b82 */ /* 0x000ea20000000a00 */
[----:B0-----:R-:W-:Y:S01]  /*11990*/  IMAD R3, R12, R3, UR4 ;  /* 0x000000040c037e24 */ /* 0x001fe2000f8e0203 */
[----:B------:R-:W-:-:S03]  /*119a0*/  ULDC UR4, c[0x0][0x0] ;  /* 0x0000000000047ab9 */ /* 0x000fc60000000800 */
[----:B------:R-:W-:-:S04]  /*119b0*/  @!P2 IMAD R3, R3, UR4, R16 ;  /* 0x000000040303ac24 */ /* 0x000fc8000f8e0210 */
[----:B--2---:R-:W-:-:S05]  /*119c0*/  IMAD.WIDE.U32 R4, R3, 0x10, R4 ;  /* 0x0000001003047825 */ /* 0x004fca00078e0004 */
[----:B------:R0:W-:Y:S04]  /*119d0*/  STG.E.64 desc[UR36][R4.64], R8 ;  /* 0x0000000804007986 */ /* 0x0001e8000c101b24 */
[----:B------:R0:W-:Y:S02]  /*119e0*/  STG.E.64 desc[UR36][R4.64+0x8], R20 ;  /* 0x0000081404007986 */ /* 0x0001e4000c101b24 */
.L_x_2974:
[----:B------:R-:W-:Y:S05]  /*119f0*/  BSYNC B0 ;  /* 0x0000000000007941 */ /* 0x000fea0003800000 */
.L_x_2973:
[----:B------:R-:W-:Y:S01]  /*11a00*/  UMOV UR7, 0x400 ;  /* 0x0000040000077882 */ /* 0x000fe20000000000 */
        /* <DEDUP_REMOVED lines=15> */
[----:B------:R-:W2:Y:S01]  /*11b00*/  LDC.64 R4, c[0x0][0x620] ;  /* 0x00018800ff047b82 */ /* 0x000ea20000000a00 */
[----:B------:R-:W0:Y:S08]  /*11b10*/  FLO.U32 R8, UR4 ;  /* 0x0000000400087d00 */ /* 0x000e3000080e0000 */
[----:B------:R-:W3:Y:S01]  /*11b20*/  POPC R3, UR4 ;  /* 0x0000000400037d09 */ /* 0x000ee20008000000 */
[----:B--2---:R-:W-:Y:S01]  /*11b30*/  IMAD.WIDE.U32 R4, R12, 0x4, R4 ;  /* 0x000000040c047825 */ /* 0x004fe200078e0004 */
[----:B0-----:R-:W-:-:S13]  /*11b40*/  ISETP.EQ.U32.AND P0, PT, R8, R9, PT ;  /* 0x000000090800720c */ /* 0x001fda0003f02070 */
        /* <DEDUP_REMOVED lines=14> */
.L_x_2976:
[----:B------:R-:W-:Y:S05]  /*11c30*/  BSYNC B0 ;  /* 0x0000000000007941 */ /* 0x000fea0003800000 */
.L_x_2975:
[----:B------:R-:W-:Y:S01]  /*11c40*/  BAR.SYNC.DEFER_BLOCKING 0x0 ;  /* 0x0000000000007b1d */ /* 0x000fe20000010000 */
[----:B------:R-:W-:-:S09]  /*11c50*/  ULEA UR4, UR8, UR7, 0x18 ;  /* 0x0000000708047291 */ /* 0x000fd2000f8ec03f */
        /* <DEDUP_REMOVED lines=18> */
[----:B0-----:R-:W-:Y:S02]  /*11d80*/  IMAD.U32 R4, RZ, RZ, UR10 ;  /* 0x0000000aff047e24 */ /* 0x001fe4000f8e00ff */
        /* <DEDUP_REMOVED lines=8> */
[----:B------:R-:W0:Y:S01]  /*11e10*/  LDC R22, c[0x0][0x4] ;  /* 0x00000100ff167b82 */ /* 0x000e220000000800 */
[----:B------:R-:W-:Y:S01]  /*11e20*/  BSSY B1, `(.L_x_2980) ;  /* 0x000001a000017945 */ /* 0x000fe20003800000 */
[----:B------:R-:W-:Y:S01]  /*11e30*/  MOV R15, R10 ;  /* 0x0000000a000f7202 */ /* 0x000fe20000000f00 */
[----:B------:R-:W-:-:S05]  /*11e40*/  IMAD R20, R12, UR5, RZ ;  /* 0x000000050c147c24 */ /* 0x000fca000f8e02ff */
[----:B------:R-:W2:Y:S01]  /*11e50*/  LDC.64 R8, c[0x0][0x618] ;  /* 0x00018600ff087b82 */ /* 0x000ea20000000a00 */
[----:B0-----:R-:W-:-:S07]  /*11e60*/  IMAD R22, R22, UR4, RZ ;  /* 0x0000000416167c24 */ /* 0x001fce000f8e02ff */
.L_x_2981:
[----:B------:R-:W-:-:S04]  /*11e70*/  IMAD.IADD R13, R20, 0x1, R15 ;  /* 0x00000001140d7824 */ /* 0x000fc800078e020f */
[----:B--2---:R-:W-:-:S05]  /*11e80*/  IMAD.WIDE.U32 R12, R13, 0x10, R8 ;  /* 0x000000100d0c7825 */ /* 0x004fca00078e0008 */
[----:B------:R-:W2:Y:S04]  /*11e90*/  LDG.E.64 R10, desc[UR36][R12.64] ;  /* 0x000000240c0a7981 */ /* 0x000ea8000c1e1b00 */
[----:B------:R-:W3:Y:S01]  /*11ea0*/  LDG.E.64 R18, desc[UR36][R12.64+0x8] ;  /* 0x000008240c127981 */ /* 0x000ee2000c1e1b00 */
[----:B------:R-:W-:Y:S01]  /*11eb0*/  IMAD.IADD R15, R22, 0x1, R15 ;  /* 0x00000001160f7824 */ /* 0x000fe200078e020f */
[CC--:B--2---:R-:W-:Y:S02]  /*11ec0*/  ISETP.NE.U32.AND P2, PT, R0.reuse, R10.reuse, PT ;  /* 0x0000000a0000720c */ /* 0x0c4fe40003f45070 */
[----:B------:R-:W-:Y:S02]  /*11ed0*/  ISETP.GT.U32.AND P0, PT, R0, R10, PT ;  /* 0x0000000a0000720c */ /* 0x000fe40003f04070 */
[----:B------:R-:W-:-:S02]  /*11ee0*/  ISETP.NE.AND.EX P2, PT, R3, R11, PT, P2 ;  /* 0x0000000b0300720c */ /* 0x000fc40003f45320 */
[----:B---3--:R-:W-:Y:S02]  /*11ef0*/  ISETP.GE.U32.AND P3, PT, R4, R18, PT ;  /* 0x000000120400720c */ /* 0x008fe40003f66070 */
[----:B------:R-:W-:Y:S02]  /*11f00*/  ISETP.GT.AND.EX P0, PT, R3, R11, PT, P0 ;  /* 0x0000000b0300720c */ /* 0x000fe40003f04300 */
[----:B------:R-:W-:Y:S02]  /*11f10*/  ISETP.GE.AND.EX P3, PT, R5, R19, PT, P3 ;  /* 0x000000130500720c */ /* 0x000fe40003f66330 */
[----:B------:R-:W-:-:S05]  /*11f20*/  SEL R17, RZ, 0xffffffff, !P0 ;  /* 0xffffffffff117807 */ /* 0x000fca0004000000 */
[----:B------:R-:W-:Y:S02]  /*11f30*/  @!P2 SEL R17, RZ, 0xffffffff, P3 ;  /* 0xffffffffff11a807 */ /* 0x000fe40001800000 */
[----:B------:R-:W-:Y:S02]  /*11f40*/  ISETP.GE.U32.AND P2, PT, R15, UR6, PT ;  /* 0x000000060f007c0c */ /* 0x000fe4000bf46070 */
[----:B------:R-:W-:-:S04]  /*11f50*/  LOP3.LUT R17, R17, 0x1, RZ, 0xc0, !PT ;  /* 0x0000000111117812 */ /* 0x000fc800078ec0ff */
[----:B------:R-:W-:-:S04]  /*11f60*/  ISETP.NE.U32.AND P0, PT, R17, 0x1, PT ;  /* 0x000000011100780c */ /* 0x000fc80003f05070 */
[----:B------:R-:W-:Y:S02]  /*11f70*/  SEL R0, R0, R10, !P0 ;  /* 0x0000000a00007207 */ /* 0x000fe40004000000 */
[----:B------:R-:W-:Y:S02]  /*11f80*/  SEL R3, R3, R11, !P0 ;  /* 0x0000000b03037207 */ /* 0x000fe40004000000 */
[----:B------:R-:W-:Y:S02]  /*11f90*/  SEL R4, R4, R18, !P0 ;  /* 0x0000001204047207 */ /* 0x000fe40004000000 */
[----:B------:R-:W-:Y:S01]  /*11fa0*/  SEL R5, R5, R19, !P0 ;  /* 0x0000001305057207 */ /* 0x000fe20004000000 */
[----:B------:R-:W-:Y:S06]  /*11fb0*/  @!P2 BRA `(.L_x_2981) ;  /* 0xfffffffc00aca947 */ /* 0x000fec000383ffff */
[----:B------:R-:W-:Y:S05]  /*11fc0*/  BSYNC B1 ;  /* 0x0000000000017941 */ /* 0x000fea0003800000 */
.L_x_2980:
[----:B------:R-:W-:Y:S05]  /*11fd0*/  BRA `(.L_x_2979) ;  /* 0x0000000000807947 */ /* 0x000fea0003800000 */
.L_x_2978:
[----:B------:R-:W0:Y:S01]  /*11fe0*/  S2R R10, SR_TID.Y ;  /* 0x00000000000a7919 */ /* 0x000e220000002200 */
[----:B------:R-:W-:Y:S02]  /*11ff0*/  ULDC UR5, c[0x0][0x23c] ;  /* 0x00008f0000057ab9 */ /* 0x000fe40000000800 */
[----:B0-----:R-:W-:-:S13]  /*12000*/  ISETP.GE.U32.AND P0, PT, R10, UR5, PT ;  /* 0x000000050a007c0c */ /* 0x001fda000bf06070 */
[----:B------:R-:W-:Y:S05]  /*12010*/  @P0 BRA `(.L_x_2979) ;  /* 0x0000000000700947 */ /* 0x000fea0003800000 */
[----:B------:R-:W-:Y:S01]  /*12020*/  ULDC UR4, c[0x0][0x10] ;  /* 0x0000040000047ab9 */ /* 0x000fe20000000800 */
[----:B------:R-:W0:Y:S01]  /*12030*/  LDC R21, c[0x0][RZ] ;  /* 0x00000000ff157b82 */ /* 0x000e220000000800 */
[----:B------:R-:W-:Y:S02]  /*12040*/  IMAD.MOV.U32 R20, RZ, RZ, R10 ;  /* 0x000000ffff147224 */ /* 0x000fe400078e000a */
[----:B------:R-:W-:-:S05]  /*12050*/  IMAD R15, R12, UR4, RZ ;  /* 0x000000040c0f7c24 */ /* 0x000fca000f8e02ff */
[----:B------:R-:W2:Y:S08]  /*12060*/  LDC.64 R8, c[0x0][0x618] ;  /* 0x00018600ff087b82 */ /* 0x000eb00000000a00 */
[----:B------:R-:W3:Y:S02]  /*12070*/  LDC R23, c[0x0][0x4] ;  /* 0x00000100ff177b82 */ /* 0x000ee40000000800 */
.L_x_2982:
[----:B------:R-:W-:-:S04]  /*12080*/  IMAD.IADD R11, R15, 0x1, R20 ;  /* 0x000000010f0b7824 */ /* 0x000fc800078e0214 */
[----:B0-----:R-:W-:-:S04]  /*12090*/  IMAD R11, R11, R21, R16 ;  /* 0x000000150b0b7224 */ /* 0x001fc800078e0210 */
[----:B--2---:R-:W-:-:S05]  /*120a0*/  IMAD.WIDE.U32 R12, R11, 0x10, R8 ;  /* 0x000000100b0c7825 */ /* 0x004fca00078e0008 */
[----:B------:R-:W2:Y:S04]  /*120b0*/  LDG.E.64 R10, desc[UR36][R12.64] ;  /* 0x000000240c0a7981 */ /* 0x000ea8000c1e1b00 */
[----:B------:R-:W4:Y:S01]  /*120c0*/  LDG.E.64 R18, desc[UR36][R12.64+0x8] ;  /* 0x000008240c127981 */ /* 0x000f22000c1e1b00 */
[----:B---3--:R-:W-:Y:S02]  /*120d0*/  IADD3 R20, R23, R20, RZ ;  /* 0x0000001417147210 */ /* 0x008fe40007ffe0ff */
[CC--:B--2---:R-:W-:Y:S02]  /*120e0*/  ISETP.NE.U32.AND P2, PT, R0.reuse, R10.reuse, PT ;  /* 0x0000000a0000720c */ /* 0x0c4fe40003f45070 */
[----:B------:R-:W-:Y:S02]  /*120f0*/  ISETP.GT.U32.AND P0, PT, R0, R10, PT ;  /* 0x0000000a0000720c */ /* 0x000fe40003f04070 */
[----:B------:R-:W-:-:S02]  /*12100*/  ISETP.NE.AND.EX P2, PT, R3, R11, PT, P2 ;  /* 0x0000000b0300720c */ /* 0x000fc40003f45320 */
[----:B----4-:R-:W-:Y:S02]  /*12110*/  ISETP.GE.U32.AND P3, PT, R4, R18, PT ;  /* 0x000000120400720c */ /* 0x010fe40003f66070 */
        /* <DEDUP_REMOVED lines=12> */
.L_x_2979:
[----:B------:R-:W-:Y:S05]  /*121e0*/  BSYNC B0 ;  /* 0x0000000000007941 */ /* 0x000fea0003800000 */
.L_x_2977:
[----:B------:R-:W0:Y:S01]  /*121f0*/  S2R R10, SR_TID.Y ;  /* 0x00000000000a7919 */ /* 0x000e220000002200 */
[----:B------:R-:W0:Y:S01]  /*12200*/  LDC R12, c[0x0][RZ] ;  /* 0x00000000ff0c7b82 */ /* 0x000e220000000800 */
[----:B------:R-:W-:Y:S01]  /*12210*/  UIADD3 UR7, UR7, 0x10, URZ ;  /* 0x0000001007077890 */ /* 0x000fe2000fffe03f */
[----:B------:R-:W-:Y:S01]  /*12220*/  IMAD.MOV.U32 R8, RZ, RZ, R0 ;  /* 0x000000ffff087224 */ /* 0x000fe200078e0000 */
[----:B------:R-:W-:Y:S01]  /*12230*/  ULDC UR5, c[0x0][0x4] ;  /* 0x0000010000057ab9 */ /* 0x000fe20000000800 */
[----:B------:R-:W-:Y:S01]  /*12240*/  IMAD.MOV.U32 R9, RZ, RZ, R3 ;  /* 0x000000ffff097224 */ /* 0x000fe200078e0003 */
[----:B------:R-:W-:Y:S01]  /*12250*/  ULEA UR7, UR8, UR7, 0x18 ;  /* 0x0000000708077291 */ /* 0x000fe2000f8ec03f */
[----:B------:R-:W-:Y:S01]  /*12260*/  IMAD.MOV.U32 R11, RZ, RZ, R5 ;  /* 0x000000ffff0b7224 */ /* 0x000fe200078e0005 */
[----:B------:R-:W-:-:S06]  /*12270*/  USHF.R.U32.HI UR4, URZ, 0x1, UR5 ;  /* 0x000000013f047899 */ /* 0x000fcc0008011605 */
[----:B------:R-:W-:Y:S01]  /*12280*/  ISETP.NE.AND P0, PT, RZ, UR4, PT ;  /* 0x00000004ff007c0c */ /* 0x000fe2000bf05270 */
[----:B0-----:R-:W-:Y:S02]  /*12290*/  IMAD R13, R10, R12, R16 ;  /* 0x0000000c0a0d7224 */ /* 0x001fe400078e0210 */
[----:B------:R-:W-:-:S03]  /*122a0*/  IMAD.MOV.U32 R10, RZ, RZ, R4 ;  /* 0x000000ffff0a7224 */ /* 0x000fc600078e0004 */
[----:B------:R-:W-:-:S05]  /*122b0*/  LEA R13, R13, UR7, 0x4 ;  /* 0x000000070d0d7c11 */ /* 0x000fca000f8e20ff */
[----:B------:R0:W-:Y:S02]  /*122c0*/  STS.128 [R13], R8 ;  /* 0x000000080d007388 */ /* 0x0001e40000000c00 */
[----:B------:R-:W-:Y:S05]  /*122d0*/  @!P0 BRA `(.L_x_2983) ;  /* 0x00000000008c8947 */ /* 0x000fea0003800000 */
[----:B0-----:R-:W-:-:S07]  /*122e0*/  MOV R8, UR4 ;  /* 0x0000000400087c02 */ /* 0x001fce0008000f00 */
.L_x_2986:
[----:B------:R-:W0:Y:S01]  /*122f0*/  S2R R10, SR_TID.Y ;  /* 0x00000000000a7919 */ /* 0x000e220000002200 */
[----:B------:R-:W-:Y:S01]  /*12300*/  BSSY B0, `(.L_x_2984) ;  /* 0x000001e000007945 */ /* 0x000fe20003800000 */
[----:B------:R-:W-:Y:S01]  /*12310*/  BAR.SYNC.DEFER_BLOCKING 0x0 ;  /* 0x0000000000007b1d */ /* 0x000fe20000010000 */
[----:B------:R-:W-:Y:S02]  /*12320*/  ISETP.GT.AND P4, PT, R8, 0x1, PT ;  /* 0x000000010800780c */ /* 0x000fe40003f84270 */
[--C-:B------:R-:W-:Y:S01]  /*12330*/  SHF.R.S32.HI R17, RZ, 0x1, R8.reuse ;  /* 0x00000001ff117819 */ /* 0x100fe20000011408 */
[----:B0-----:R-:W-:-:S05]  /*12340*/  IMAD.IADD R9, R10, 0x1, R8 ;  /* 0x000000010a097824 */ /* 0x001fca00078e0208 */
[----:B------:R-:W-:-:S04]  /*12350*/  ISETP.GE.U32.AND P0, PT, R9, UR5, PT ;  /* 0x0000000509007c0c */ /* 0x000fc8000bf06070 */
[----:B------:R-:W-:-:S13]  /*12360*/  ISETP.GE.U32.OR P0, PT, R10, R8, P0 ;  /* 0x000000080a00720c */ /* 0x000fda0000706470 */
[----:B------:R-:W-:Y:S05]  /*12370*/  @P0 BRA `(.L_x_2985) ;  /* 0x0000000000580947 */ /* 0x000fea0003800000 */
[----:B------:R-:W-:-:S05]  /*12380*/  IMAD R8, R9, R12, R16 ;  /* 0x0000000c09087224 */ /* 0x000fca00078e0210 */
[----:B------:R-:W-:-:S06]  /*12390*/  LEA R8, R8, UR7, 0x4 ;  /* 0x0000000708087c11 */ /* 0x000fcc000f8e20ff */
        /* <DEDUP_REMOVED lines=20> */
.L_x_2985:
[----:B------:R-:W-:Y:S05]  /*124e0*/  BSYNC B0 ;  /* 0x0000000000007941 */ /* 0x000fea0003800000 */
.L_x_2984:
[----:B0-----:R-:W-:Y:S01]  /*124f0*/  IMAD.MOV.U32 R8, RZ, RZ, R17 ;  /* 0x000000ffff087224 */ /* 0x001fe200078e0011 */
[----:B------:R-:W-:Y:S06]  /*12500*/  @P4 BRA `(.L_x_2986) ;  /* 0xfffffffc00784947 */ /* 0x000fec000383ffff */
.L_x_2983:
[----:B------:R-:W-:Y:S02]  /*12510*/  ULDC UR4, c[0x0][0x240] ;  /* 0x0000900000047ab9 */ /* 0x000fe40000000800 */
[----:B------:R-:W-:-:S13]  /*12520*/  ISETP.NE.AND P0, PT, RZ, UR4, PT ;  /* 0x00000004ff007c0c */ /* 0x000fda000bf05270 */
[----:B------:R-:W-:Y:S05]  /*12530*/  @!P0 BRA `(.L_x_2987) ;  /* 0x0000000400188947 */ /* 0x000fea0003800000 */
[----:B------:R-:W-:Y:S01]  /*12540*/  ISETP.GT.AND P0, PT, R12, 0x20, PT ;  /* 0x000000200c00780c */ /* 0x000fe20003f04270 */
[----:B------:R-:W-:-:S12]  /*12550*/  IMAD.MOV.U32 R15, RZ, RZ, R12 ;  /* 0x000000ffff0f7224 */ /* 0x000fd800078e000c */
[----:B------:R-:W-:Y:S05]  /*12560*/  @!P0 BRA `(.L_x_2988) ;  /* 0x0000000000a88947 */ /* 0x000fea0003800000 */
[----:B0-----:R-:W-:Y:S01]  /*12570*/  IMAD.MOV.U32 R8, RZ, RZ, R0 ;  /* 0x000000ffff087224 */ /* 0x001fe200078e0000 */
[----:B------:R-:W-:Y:S01]  /*12580*/  MOV R10, R4 ;  /* 0x00000004000a7202 */ /* 0x000fe20000000f00 */
[----:B------:R-:W-:Y:S01]  /*12590*/  IMAD.MOV.U32 R9, RZ, RZ, R3 ;  /* 0x000000ffff097224 */ /* 0x000fe200078e0003 */
[----:B------:R-:W-:Y:S01]  /*125a0*/  LEA.HI R15, R12, R12, RZ, 0x1 ;  /* 0x0000000c0c0f7211 */ /* 0x000fe200078f08ff */
[----:B------:R-:W-:-:S03]  /*125b0*/  IMAD.MOV.U32 R11, RZ, RZ, R5 ;  /* 0x000000ffff0b7224 */ /* 0x000fc600078e0005 */
[----:B------:R-:W-:Y:S01]  /*125c0*/  SHF.R.S32.HI R17, RZ, 0x1, R15 ;  /* 0x00000001ff117819 */ /* 0x000fe2000001140f */
[----:B------:R-:W-:Y:S01]  /*125d0*/  IMAD.MOV.U32 R15, RZ, RZ, 0x20 ;  /* 0x00000020ff0f7424 */ /* 0x000fe200078e00ff */
[----:B------:R2:W-:Y:S02]  /*125e0*/  STS.128 [R13], R8 ;  /* 0x000000080d007388 */ /* 0x0005e40000000c00 */
[----:B------:R-:W-:-:S13]  /*125f0*/  ISETP.GE.AND P0, PT, R17, 0x20, PT ;  /* 0x000000201100780c */ /* 0x000fda0003f06270 */
[----:B------:R-:W-:Y:S05]  /*12600*/  @!P0 BRA `(.L_x_2988) ;  /* 0x0000000000808947 */ /* 0x000fea0003800000 */
.L_x_2991:
[C---:B0-2---:R-:W-:Y:S01]  /*12610*/  IMAD.IADD R9, R16.reuse, 0x1, R17 ;  /* 0x0000000110097824 */ /* 0x045fe200078e0211 */
[----:B------:R-:W-:Y:S04]  /*12620*/  BAR.SYNC.DEFER_BLOCKING 0x0 ;  /* 0x0000000000007b1d */ /* 0x000fe80000010000 */
[----:B------:R-:W-:Y:S02]  /*12630*/  ISETP.GE.U32.AND P0, PT, R9, R12, PT ;  /* 0x0000000c0900720c */ /* 0x000fe40003f06070 */
[----:B------:R-:W-:Y:S02]  /*12640*/  BSSY B0, `(.L_x_2989) ;  /* 0x0000018000007945 */ /* 0x000fe40003800000 */
[----:B------:R-:W-:-:S13]  /*12650*/  ISETP.GE.U32.OR P0, PT, R16, R17, P0 ;  /* 0x000000111000720c */ /* 0x000fda0000706470 */
[----:B------:R-:W-:Y:S05]  /*12660*/  @P0 BRA `(.L_x_2990) ;  /* 0x0000000000540947 */ /* 0x000fea0003800000 */
        /* <DEDUP_REMOVED lines=21> */
.L_x_2990:
[----:B------:R-:W-:Y:S05]  /*127c0*/  BSYNC B0 ;  /* 0x0000000000007941 */ /* 0x000fea0003800000 */
.L_x_2989:
[----:B------:R-:W-:-:S04]  /*127d0*/  SHF.R.S32.HI R17, RZ, 0x1, R17 ;  /* 0x00000001ff117819 */ /* 0x000fc80000011411 */
[----:B------:R-:W-:-:S13]  /*127e0*/  ISETP.GE.AND P0, PT, R17, 0x20, PT ;  /* 0x000000201100780c */ /* 0x000fda0003f06270 */
[----:B------:R-:W-:Y:S05]  /*127f0*/  @P0 BRA `(.L_x_2991) ;  /* 0xfffffffc00840947 */ /* 0x000fea000383ffff */
[----:B------:R-:W-:-:S07]  /*12800*/  IMAD.MOV.U32 R15, RZ, RZ, 0x20 ;  /* 0x00000020ff0f7424 */ /* 0x000fce00078e00ff */
.L_x_2988:
[----:B------:R-:W-:Y:S01]  /*12810*/  BAR.SYNC.DEFER_BLOCKING 0x0 ;  /* 0x0000000000007b1d */ /* 0x000fe20000010000 */
[----:B------:R-:W-:-:S13]  /*12820*/  ISETP.GE.AND P0, PT, R15, 0x2, PT ;  /* 0x000000020f00780c */ /* 0x000fda0003f06270 */
[----:B------:R-:W-:Y:S05]  /*12830*/  @!P0 BRA `(.L_x_2987) ;  /* 0x0000000000588947 */ /* 0x000fea0003800000 */
[----:B0-2---:R-:W-:-:S11]  /*12840*/  HFMA2.MMA R8, -RZ, RZ, 0, 5.9604644775390625e-08 ;  /* 0x00000001ff087435 */ /* 0x005fd600000001ff */
.L_x_2992:
[----:B------:R-:W0:Y:S04]  /*12850*/  SHFL.DOWN PT, R9, R0, R8, 0x1f ;  /* 0x08001f0800097589 */ /* 0x000e2800000e0000 */
[----:B------:R-:W2:Y:S04]  /*12860*/  SHFL.DOWN PT, R10, R3, R8, 0x1f ;  /* 0x08001f08030a7589 */ /* 0x000ea800000e0000 */
[----:B------:R-:W3:Y:S04]  /*12870*/  SHFL.DOWN PT, R11, R4, R8, 0x1f ;  /* 0x08001f08040b7589 */ /* 0x000ee800000e0000 */
[----:B------:R4:W5:Y:S02]  /*12880*/  SHFL.DOWN PT, R12, R5, R8, 0x1f ;  /* 0x08001f08050c7589 */ /* 0x00096400000e0000 */
[----:B----4-:R-:W-:Y:S01]  /*12890*/  IMAD.SHL.U32 R8, R8, 0x2, RZ ;  /* 0x0000000208087824 */ /* 0x010fe200078e00ff */
[----:B0-----:R-:W-:-:S02]  /*128a0*/  ISETP.NE.U32.AND P2, PT, R0, R9, PT ;  /* 0x000000090000720c */ /* 0x001fc40003f45070 */
[----:B------:R-:W-:Y:S02]  /*128b0*/  ISETP.GT.U32.AND P0, PT, R0, R9, PT ;  /* 0x000000090000720c */ /* 0x000fe40003f04070 */
[CC--:B--2---:R-:W-:Y:S02]  /*128c0*/  ISETP.NE.AND.EX P2, PT, R3.reuse, R10.reuse, PT, P2 ;  /* 0x0000000a0300720c */ /* 0x0c4fe40003f45320 */
[----:B------:R-:W-:Y:S02]  /*128d0*/  ISETP.GT.AND.EX P0, PT, R3, R10, PT, P0 ;  /* 0x0000000a0300720c */ /* 0x000fe40003f04300 */
[----:B---3--:R-:W-:Y:S02]  /*128e0*/  ISETP.GE.U32.AND P3, PT, R4, R11, PT ;  /* 0x0000000b0400720c */ /* 0x008fe40003f66070 */
[----:B------:R-:W-:Y:S02]  /*128f0*/  SEL R13, RZ, 0xffffffff, !P0 ;  /* 0xffffffffff0d7807 */ /* 0x000fe40004000000 */
[----:B-----5:R-:W-:-:S05]  /*12900*/  ISETP.GE.AND.EX P3, PT, R5, R12, PT, P3 ;  /* 0x0000000c0500720c */ /* 0x020fca0003f66330 */
        /* <DEDUP_REMOVED lines=9> */
.L_x_2987:
[----:B------:R-:W-:Y:S05]  /*129a0*/  @!P1 EXIT ;  /* 0x000000000000994d */ /* 0x000fea0003800000 */
[----:B0-2---:R-:W0:Y:S01]  /*129b0*/  LDC.64 R10, c[0x0][0x628] ;  /* 0x00018a00ff0a7b82 */ /* 0x005e220000000a00 */
[----:B------:R-:W-:Y:S01]  /*129c0*/  ISETP.NE.U32.AND P0, PT, R6, RZ, PT ;  /* 0x000000ff0600720c */ /* 0x000fe20003f05070 */
[----:B------:R-:W-:Y:S02]  /*129d0*/  ULDC.U8 UR4, c[0x0][0x630] ;  /* 0x00018c0000047ab9 */ /* 0x000fe40000000000 */
[----:B------:R-:W-:Y:S02]  /*129e0*/  ISETP.NE.AND P1, PT, RZ, UR4, PT ;  /* 0x00000004ff007c0c */ /* 0x000fe4000bf25270 */
[----:B------:R-:W-:Y:S02]  /*129f0*/  ISETP.NE.AND.EX P0, PT, R14, RZ, PT, P0 ;  /* 0x000000ff0e00720c */ /* 0x000fe40003f05300 */
[----:B0-----:R-:W-:-:S04]  /*12a00*/  SEL R9, R10, RZ, P1 ;  /* 0x000000ff0a097207 */ /* 0x001fc80000800000 */
[----:B------:R-:W-:Y:S02]  /*12a10*/  IADD3 R16, P2, R4, R9, RZ ;  /* 0x0000000904107210 */ /* 0x000fe40007f5e0ff */
[----:B------:R-:W-:-:S05]  /*12a20*/  SEL R4, R11, RZ, P1 ;  /* 0x000000ff0b047207 */ /* 0x000fca0000800000 */
[----:B------:R-:W-:Y:S01]  /*12a30*/  IMAD.X R17, R5, 0x1, R4, P2 ;  /* 0x0000000105117824 */ /* 0x000fe200010e0604 */
[----:B------:R-:W-:Y:S06]  /*12a40*/  @!P0 BRA `(.L_x_2993) ;  /* 0x0000000000c48947 */ /* 0x000fec0003800000 */
[----:B------:R-:W-:Y:S02]  /*12a50*/  ULDC.U8 UR4, c[0x0][0x631] ;  /* 0x00018c4000047ab9 */ /* 0x000fe40000000000 */
[----:B------:R-:W-:Y:S01]  /*12a60*/  ISETP.NE.AND P3, PT, RZ, UR4, PT ;  /* 0x00000004ff007c0c */ /* 0x000fe2000bf65270 */
[----:B------:R-:W-:-:S12]  /*12a70*/  @!P1 BRA `(.L_x_2994) ;  /* 0x0000000000409947 */ /* 0x000fd80003800000 */
[----:B------:R-:W2:Y:S04]  /*12a80*/  LDG.E.64 R4, desc[UR36][R6.64] ;  /* 0x0000002406047981 */ /* 0x000ea8000c1e1b00 */
[----:B------:R-:W3:Y:S01]  /*12a90*/  LDG.E.64 R8, desc[UR36][R6.64+0x8] ;  /* 0x0000082406087981 */ /* 0x000ee2000c1e1b00 */
[CC--:B--2---:R-:W-:Y:S02]  /*12aa0*/  ISETP.NE.U32.AND P1, PT, R4.reuse, R0.reuse, PT ;  /* 0x000000000400720c */ /* 0x0c4fe40003f25070 */
[----:B------:R-:W-:Y:S02]  /*12ab0*/  ISETP.GT.U32.AND P0, PT, R4, R0, PT ;  /* 0x000000000400720c */ /* 0x000fe40003f04070 */
[----:B------:R-:W-:Y:S02]  /*12ac0*/  ISETP.NE.AND.EX P1, PT, R5, R3, PT, P1 ;  /* 0x000000030500720c */ /* 0x000fe40003f25310 */
[----:B---3--:R-:W-:-:S02]  /*12ad0*/  ISETP.GE.U32.AND P2, PT, R8, R16, PT ;  /* 0x000000100800720c */ /* 0x008fc40003f46070 */
[----:B------:R-:W-:Y:S02]  /*12ae0*/  ISETP.GT.AND.EX P0, PT, R5, R3, PT, P0 ;  /* 0x000000030500720c */ /* 0x000fe40003f04300 */
        /* <DEDUP_REMOVED lines=8> */
[----:B------:R-:W-:-:S07]  /*12b70*/  SEL R17, R9, R17, !P0 ;  /* 0x0000001109117207 */ /* 0x000fce0004000000 */
.L_x_2994:
[----:B------:R-:W-:Y:S02]  /*12b80*/  IMAD.MOV.U32 R4, RZ, RZ, R0 ;  /* 0x000000ffff047224 */ /* 0x000fe400078e0000 */
[----:B------:R-:W-:Y:S01]  /*12b90*/  IMAD.MOV.U32 R5, RZ, RZ, R3 ;  /* 0x000000ffff057224 */ /* 0x000fe200078e0003 */
[----:B------:R-:W-:Y:S06]  /*12ba0*/  @!P3 BRA `(.L_x_2995) ;  /* 0x000000000060b947 */ /* 0x000fec0003800000 */
        /* <DEDUP_REMOVED lines=18> */
[----:B01----:R-:W-:Y:S05]  /*12cd0*/  CALL.ABS.NOINC R14 ;  /* 0x000000000e007343 */ /* 0x003fea0003c00000 */
.L_x_2996:
[----:B------:R-:W-:Y:S02]  /*12ce0*/  ULDC.64 UR4, c[0x0][0x600] ;  /* 0x0001800000047ab9 */ /* 0x000fe40000000a00 */
[----:B------:R-:W-:-:S05]  /*12cf0*/  IADD3 R2, P0, R2, UR4, RZ ;  /* 0x0000000402027c10 */ /* 0x000fca000ff1e0ff */
[----:B------:R-:W-:-:S05]  /*12d00*/  IMAD.X R3, RZ, RZ, UR5, P0 ;  /* 0x00000005ff037e24 */ /* 0x000fca00080e06ff */
[----:B------:R-:W-:Y:S01]  /*12d10*/  STG.E.64 desc[UR36][R2.64], R16 ;  /* 0x0000001002007986 */ /* 0x000fe2000c101b24 */
[----:B------:R-:W-:Y:S05]  /*12d20*/  EXIT ;  /* 0x000000000000794d */ /* 0x000fea0003800000 */
.L_x_2995:
[----:B------:R-:W-:Y:S04]  /*12d30*/  STG.E.64 desc[UR36][R6.64], R4 ;  /* 0x0000000406007986 */ /* 0x000fe8000c101b24 */
[----:B------:R-:W-:Y:S01]  /*12d40*/  STG.E.64 desc[UR36][R6.64+0x8], R16 ;  /* 0x0000081006007986 */ /* 0x000fe2000c101b24 */
[----:B------:R-:W-:Y:S05]  /*12d50*/  EXIT ;  /* 0x000000000000794d */ /* 0x000fea0003800000 */
.L_x_2993:
        /* <DEDUP_REMOVED lines=16> */
[----:B-12---:R-:W-:Y:S05]  /*12e60*/  CALL.ABS.NOINC R14 ;  /* 0x000000000e007343 */ /* 0x006fea0003c00000 */
.L_x_2998:
[----:B------:R-:W-:-:S07]  /*12e70*/  CS2R R16, SRZ ;  /* 0x0000000000107805 */ /* 0x000fce000001ff00 */
.L_x_2997:
        /* <DEDUP_REMOVED lines=20> */
[----:B------:R-:W-:-:S07]  /*12fc0*/  LEPC R20, `(.L_x_3000) ;  /* 0x000000001014794e */ /* 0x000fce0000000000 */
[----:B01----:R-:W-:Y:S05]  /*12fd0*/  CALL.ABS.NOINC R14 ;  /* 0x000000000e007343 */ /* 0x003fea0003c00000 */
.L_x_3000:
[----:B------:R-:W-:Y:S02]  /*12fe0*/  ULDC.64 UR4, c[0x0][0x600] ;  /* 0x0001800000047ab9 */ /* 0x000fe40000000a00 */
[----:B------:R-:W-:-:S05]  /*12ff0*/  IADD3 R2, P0, R2, UR4, RZ ;  /* 0x0000000402027c10 */ /* 0x000fca000ff1e0ff */
[----:B------:R-:W-:-:S05]  /*13000*/  IMAD.X R3, RZ, RZ, UR5, P0 ;  /* 0x00000005ff037e24 */ /* 0x000fca00080e06ff */
[----:B------:R-:W-:Y:S01]  /*13010*/  STG.E.64 desc[UR36][R2.64], R16 ;  /* 0x0000001002007986 */ /* 0x000fe2000c101b24 */
[----:B------:R-:W-:Y:S05]  /*13020*/  EXIT ;  /* 0x000000000000794d */ /* 0x000fea0003800000 */
.L_x_2999:
[----:B------:R-:W-:Y:S01]  /*13030*/  MOV R0, 0x0 ;  /* 0x0000000000007802 */ /* 0x000fe20000000f00 */
[----:B------:R-:W-:Y:S01]  /*13040*/  ULDC.64 UR4, c[0x4][0x3c8] ;  /* 0x0100f20000047ab9 */ /* 0x000fe20000000a00 */
[----:B------:R-:W-:Y:S01]  /*13050*/  ULDC.64 UR6, c[0x4][0x3c0] ;  /* 0x0100f00000067ab9 */ /* 0x000fe20000000a00 */
[----:B------:R-:W-:Y:S01]  /*13060*/  IMAD.U32 R4, RZ, RZ, UR4 ;  /* 0x00000004ff047e24 */ /* 0x000fe2000f8e00ff */
[----:B------:R0:W2:Y:S01]  /*13070*/  LDC.64 R2, c[0x4][R0] ;  /* 0x0100000000027b82 */ /* 0x0000a20000000a00 */
[----:B------:R-:W-:Y:S01]  /*13080*/  MOV R5, UR5 ;  /* 0x0000000500057c02 */ /* 0x000fe20008000f00 */
[----:B------:R-:W-:Y:S01]  /*13090*/  ULDC.64 UR4, c[0x4][0x1b8] ;  /* 0x01006e0000047ab9 */ /* 0x000fe20000000a00 */
[----:B------:R-:W-:Y:S01]  /*130a0*/  HFMA2.MMA R8, -RZ, RZ, 0, 4.4405460357666015625e-05 ;  /* 0x000002e9ff087435 */ /* 0x000fe200000001ff */
        /* <DEDUP_REMOVED lines=8> */
.L_x_3001:
[----:B------:R-:W-:Y:S05]  /*13130*/  EXIT ;  /* 0x000000000000794d */ /* 0x000fea0003800000 */
.L_x_2969:
        /* <DEDUP_REMOVED lines=46> */
.L_x_3003:
[----:B------:R-:W-:-:S04]  /*13420*/  LOP3.LUT R9, R9, R8, RZ, 0x3c, !PT ;  /* 0x0000000809097212 */ /* 0x000fc800078e3cff */
[----:B------:R-:W-:-:S04]  /*13430*/  LOP3.LUT R8, R9, R8, RZ, 0x3c, !PT ;  /* 0x0000000809087212 */ /* 0x000fc800078e3cff */
[----:B------:R-:W-:Y:S01]  /*13440*/  LOP3.LUT R9, R9, R8, RZ, 0x3c, !PT ;  /* 0x0000000809097212 */ /* 0x000fe200078e3cff */
[----:B------:R-:W-:Y:S06]  /*13450*/  @!P3 BRA `(.L_x_3004) ;  /* 0x000000000060b947 */ /* 0x000fec0003800000 */
        /* <DEDUP_REMOVED lines=19> */
.L_x_3005:
[----:B------:R-:W-:Y:S02]  /*13590*/  ULDC.64 UR4, c[0x0][0x600] ;  /* 0x0001800000047ab9 */ /* 0x000fe40000000a00 */
[----:B------:R-:W-:-:S05]  /*135a0*/  IADD3 R2, P0, R2, UR4, RZ ;  /* 0x0000000402027c10 */ /* 0x000fca000ff1e0ff */
[----:B------:R-:W-:-:S05]  /*135b0*/  IMAD.X R3, RZ, RZ, UR5, P0 ;  /* 0x00000005ff037e24 */ /* 0x000fca00080e06ff */
[----:B------:R-:W-:Y:S01]  /*135c0*/  STG.E.64 desc[UR36][R2.64], R16 ;  /* 0x0000001002007986 */ /* 0x000fe2000c101b24 */
[----:B------:R-:W-:Y:S05]  /*135d0*/  EXIT ;  /* 0x000000000000794d */ /* 0x000fea0003800000 */
.L_x_3004:
[----:B------:R-:W-:Y:S04]  /*135e0*/  STG.E.64 desc[UR36][R6.64], R8 ;  /* 0x0000000806007986 */ /* 0x000fe8000c101b24 */
[----:B------:R-:W-:Y:S01]  /*135f0*/  STG.E.64 desc[UR36][R6.64+0x8], R16 ;  /* 0x0000081006007986 */ /* 0x000fe2000c101b24 */
[----:B------:R-:W-:Y:S05]  /*13600*/  EXIT ;  /* 0x000000000000794d */ /* 0x000fea0003800000 */
.L_x_3002:
        /* <DEDUP_REMOVED lines=17> */
.L_x_3007:
[----:B------:R-:W-:-:S07]  /*13720*/  CS2R R16, SRZ ;  /* 0x0000000000107805 */ /* 0x000fce000001ff00 */
.L_x_3006:
        /* <DEDUP_REMOVED lines=21> */
[----:B01----:R-:W-:Y:S05]  /*13880*/  CALL.ABS.NOINC R14 ;  /* 0x000000000e007343 */ /* 0x003fea0003c00000 */
.L_x_3009:
[----:B------:R-:W-:Y:S02]  /*13890*/  ULDC.64 UR4, c[0x0][0x600] ;  /* 0x0001800000047ab9 */ /* 0x000fe40000000a00 */
[----:B------:R-:W-:-:S05]  /*138a0*/  IADD3 R2, P0, R2, UR4, RZ ;  /* 0x0000000402027c10 */ /* 0x000fca000ff1e0ff */
[----:B------:R-:W-:-:S05]  /*138b0*/  IMAD.X R3, RZ, RZ, UR5, P0 ;  /* 0x00000005ff037e24 */ /* 0x000fca00080e06ff */
[----:B------:R-:W-:Y:S01]  /*138c0*/  STG.E.64 desc[UR36][R2.64], R16 ;  /* 0x0000001002007986 */ /* 0x000fe2000c101b24 */
[----:B------:R-:W-:Y:S05]  /*138d0*/  EXIT ;  /* 0x000000000000794d */ /* 0x000fea0003800000 */
.L_x_3008:
[----:B------:R-:W-:Y:S01]  /*138e0*/  MOV R0, 0x0 ;  /* 0x0000000000007802 */ /* 0x000fe20000000f00 */
[----:B------:R-:W-:Y:S01]  /*138f0*/  ULDC.64 UR4, c[0x4][0x3c8] ;  /* 0x0100f20000047ab9 */ /* 0x000fe20000000a00 */
[----:B------:R-:W-:Y:S01]  /*13900*/  ULDC.64 UR6, c[0x4][0x1b8] ;  /* 0x01006e0000067ab9 */ /* 0x000fe20000000a00 */
[----:B------:R-:W-:Y:S01]  /*13910*/  IMAD.U32 R4, RZ, RZ, UR4 ;  /* 0x00000004ff047e24 */ /* 0x000fe2000f8e00ff */
[----:B------:R0:W2:Y:S01]  /*13920*/  LDC.64 R2, c[0x4][R0] ;  /* 0x0100000000027b82 */ /* 0x0000a20000000a00 */
[----:B------:R-:W-:Y:S01]  /*13930*/  IMAD.U32 R5, RZ, RZ, UR5 ;  /* 0x00000005ff057e24 */ /* 0x000fe2000f8e00ff */
[----:B------:R-:W-:Y:S01]  /*13940*/  ULDC.64 UR4, c[0x4][0x3c0] ;  /* 0x0100f00000047ab9 */ /* 0x000fe20000000a00 */
[----:B------:R-:W-:Y:S01]  /*13950*/  HFMA2.MMA R12, -RZ, RZ, 0, 5.9604644775390625e-08 ;  /* 0x00000001ff0c7435 */ /* 0x000fe200000001ff */
[----:B------:R-:W-:Y:S01]  /*13960*/  MOV R6, UR4 ;  /* 0x0000000400067c02 */ /* 0x000fe20008000f00 */
[----:B------:R-:W-:Y:S02]  /*13970*/  IMAD.U32 R7, RZ, RZ, UR5 ;  /* 0x00000005ff077e24 */ /* 0x000fe4000f8e00ff */
[----:B------:R-:W-:-:S02]  /*13980*/  IMAD.U32 R10, RZ, RZ, UR6 ;  /* 0x00000006ff0a7e24 */ /* 0x000fc4000f8e00ff */
[----:B------:R-:W-:Y:S02]  /*13990*/  IMAD.U32 R11, RZ, RZ, UR7 ;  /* 0x00000007ff0b7e24 */ /* 0x000fe4000f8e00ff */
[----:B------:R-:W-:Y:S02]  /*139a0*/  IMAD.MOV.U32 R8, RZ, RZ, 0x2e9 ;  /* 0x000002e9ff087424 */ /* 0x000fe400078e00ff */
[----:B0-----:R-:W-:-:S07]  /*139b0*/  IMAD.MOV.U32 R13, RZ, RZ, RZ ;  /* 0x000000ffff0d7224 */ /* 0x001fce00078e00ff */
[----:B------:R-:W-:-:S07]  /*139c0*/  LEPC R20, `(.L_x_3010) ;  /* 0x000000001014794e */ /* 0x000fce0000000000 */
[----:B-12---:R-:W-:Y:S05]  /*139d0*/  CALL.ABS.NOINC R2 ;  /* 0x0000000002007343 */ /* 0x006fea0003c00000 */
.L_x_3010:
[----:B------:R-:W-:Y:S05]  /*139e0*/  EXIT ;  /* 0x000000000000794d */ /* 0x000fea0003800000 */
        .weak           $__internal_18_$__cuda_sm20_div_u64
        .type           $__internal_18_$__cuda_sm20_div_u64,@function
        .size           $__internal_18_$__cuda_sm20_div_u64,($__internal_19_$__cuda_sm20_rem_u64 - $__internal_18_$__cuda_sm20_div_u64)
$__internal_18_$__cuda_sm20_div_u64:
        /* <DEDUP_REMOVED lines=28> */
[----:B------:R-:W-:Y:S01]  /*13bb0*/  IMAD.HI.U32 R15, P1, R7, R13, R14 ;  /* 0x0000000d070f7227 */ /* 0x000fe2000782000e */
[----:B------:R-:W-:-:S03]  /*13bc0*/  MOV R13, RZ ;  /* 0x000000ff000d7202 */ /* 0x000fc60000000f00 */
        /* <DEDUP_REMOVED lines=18> */
[----:B------:R-:W-:Y:S02]  /*13cf0*/  IADD3 R12, P1, -R5, R18, RZ ;  /* 0x00000012050c7210 */ /* 0x000fe40007f3e1ff */
[----:B------:R-:W-:Y:S02]  /*13d00*/  IADD3 R4, P3, R7, 0x1, RZ ;  /* 0x0000000107047810 */ /* 0x000fe40007f7e0ff */
[C---:B------:R-:W-:Y:S01]  /*13d10*/  ISETP.GE.U32.AND.EX P0, PT, R19.reuse, R6, PT, P0 ;  /* 0x000000061300720c */ /* 0x040fe20003f06100 */
[----:B------:R-:W-:Y:S01]  /*13d20*/  IMAD.X R15, R19, 0x1, ~R6, P1 ;  /* 0x00000001130f7824 */ /* 0x000fe200008e0e06 */
[----:B------:R-:W-:Y:S02]  /*13d30*/  IADD3.X R13, RZ, R14, RZ, P3, !PT ;  /* 0x0000000eff0d7210 */ /* 0x000fe40001ffe4ff */
[----:B------:R-:W-:Y:S02]  /*13d40*/  SEL R12, R12, R18, P0 ;  /* 0x000000120c0c7207 */ /* 0x000fe40000000000 */
[----:B------:R-:W-:-:S02]  /*13d50*/  SEL R3, R4, R7, P0 ;  /* 0x0000000704037207 */ /* 0x000fc40000000000 */
[----:B------:R-:W-:Y:S02]  /*13d60*/  SEL R7, R15, R19, P0 ;  /* 0x000000130f077207 */ /* 0x000fe40000000000 */
[----:B------:R-:W-:Y:S01]  /*13d70*/  SEL R14, R13, R14, P0 ;  /* 0x0000000e0d0e7207 */ /* 0x000fe20000000000 */
[----:B------:R-:W-:Y:S01]  /*13d80*/  IMAD.MOV.U32 R13, RZ, RZ, 0x0 ;  /* 0x00000000ff0d7424 */ /* 0x000fe200078e00ff */
[----:B------:R-:W-:Y:S01]  /*13d90*/  ISETP.GE.U32.AND P0, PT, R12, R5, PT ;  /* 0x000000050c00720c */ /* 0x000fe20003f06070 */
[----:B------:R-:W-:Y:S01]  /*13da0*/  IMAD.MOV.U32 R12, RZ, RZ, R0 ;  /* 0x000000ffff0c7224 */ /* 0x000fe200078e0000 */
[----:B------:R-:W-:Y:S02]  /*13db0*/  IADD3 R4, P3, R3, 0x1, RZ ;  /* 0x0000000103047810 */ /* 0x000fe40007f7e0ff */
[----:B------:R-:W-:Y:S02]  /*13dc0*/  ISETP.GE.U32.AND.EX P0, PT, R7, R6, PT, P0 ;  /* 0x000000060700720c */ /* 0x000fe40003f06100 */
[----:B------:R-:W-:Y:S01]  /*13dd0*/  ISETP.NE.U32.AND P1, PT, R5, RZ, PT ;  /* 0x000000ff0500720c */ /* 0x000fe20003f25070 */
[----:B------:R-:W-:Y:S01]  /*13de0*/  IMAD.X R7, RZ, RZ, R14, P3 ;  /* 0x000000ffff077224 */ /* 0x000fe200018e060e */
[----:B------:R-:W-:-:S02]  /*13df0*/  SEL R4, R4, R3, P0 ;  /* 0x0000000304047207 */ /* 0x000fc40000000000 */
[----:B------:R-:W-:Y:S02]  /*13e00*/  ISETP.NE.AND.EX P1, PT, R6, RZ, PT, P1 ;  /* 0x000000ff0600720c */ /* 0x000fe40003f25310 */
[----:B------:R-:W-:Y:S02]  /*13e10*/  SEL R7, R7, R14, P0 ;  /* 0x0000000e07077207 */ /* 0x000fe40000000000 */
[----:B------:R-:W-:Y:S02]  /*13e20*/  SEL R4, R4, 0xffffffff, P1 ;  /* 0xffffffff04047807 */ /* 0x000fe40000800000 */
[----:B------:R-:W-:Y:S01]  /*13e30*/  SEL R7, R7, 0xffffffff, P1 ;  /* 0xffffffff07077807 */ /* 0x000fe20000800000 */
[----:B------:R-:W-:Y:S06]  /*13e40*/  RET.REL.NODEC R12 `(_ZN2at6native13reduce_kernelILi512ELi1ENS0_8ReduceOpIlNS0_9ArgMaxOpsIlEEjlLi4ELi4EEEEEvT1_) ;  /* 0xfffffec00c6c7950 */ /* 0x000fec0003c3ffff */
        .weak           $__internal_19_$__cuda_sm20_rem_u64
        .type           $__internal_19_$__cuda_sm20_rem_u64,@function
        .size           $__internal_19_$__cuda_sm20_rem_u64,(.L_x_6976 - $__internal_19_$__cuda_sm20_rem_u64)
$__internal_19_$__cuda_sm20_rem_u64:
        /* <DEDUP_REMOVED lines=46> */
[----:B------:R-:W-:Y:S01]  /*14130*/  ISETP.GE.U32.AND P0, PT, R11, R4, PT ;  /* 0x000000040b00720c */ /* 0x000fe20003f06070 */
[----:B------:R-:W-:-:S03]  /*14140*/  IMAD.MOV.U32 R15, RZ, RZ, 0x0 ;  /* 0x00000000ff0f7424 */ /* 0x000fc600078e00ff */
[----:B------:R-:W-:Y:S02]  /*14150*/  IADD3.X R10, ~R0, R7, RZ, P1, !PT ;  /* 0x00000007000a7210 */ /* 0x000fe40000ffe5ff */
[----:B------:R-:W-:Y:S02]  /*14160*/  IADD3 R7, P1, -R4, R11, RZ ;  /* 0x0000000b04077210 */ /* 0x000fe40007f3e1ff */
[----:B------:R-:W-:-:S03]  /*14170*/  ISETP.GE.U32.AND.EX P0, PT, R10, R3, PT, P0 ;  /* 0x000000030a00720c */ /* 0x000fc60003f06100 */
[--C-:B------:R-:W-:Y:S01]  /*14180*/  IMAD.X R0, R10, 0x1, ~R3.reuse, P1 ;  /* 0x000000010a007824 */ /* 0x100fe200008e0e03 */
[----:B------:R-:W-:Y:S02]  /*14190*/  SEL R7, R7, R11, P0 ;  /* 0x0000000b07077207 */ /* 0x000fe40000000000 */
[----:B------:R-:W-:Y:S02]  /*141a0*/  ISETP.NE.U32.AND P1, PT, R4, RZ, PT ;  /* 0x000000ff0400720c */ /* 0x000fe40003f25070 */
[----:B------:R-:W-:Y:S02]  /*141b0*/  SEL R0, R0, R10, P0 ;  /* 0x0000000a00007207 */ /* 0x000fe40000000000 */
[----:B------:R-:W-:Y:S02]  /*141c0*/  IADD3 R10, P2, -R4, R7, RZ ;  /* 0x00000007040a7210 */ /* 0x000fe40007f5e1ff */
[----:B------:R-:W-:Y:S02]  /*141d0*/  ISETP.GE.U32.AND P0, PT, R7, R4, PT ;  /* 0x000000040700720c */ /* 0x000fe40003f06070 */
[----:B------:R-:W-:Y:S01]  /*141e0*/  ISETP.NE.AND.EX P1, PT, R3, RZ, PT, P1 ;  /* 0x000000ff0300720c */ /* 0x000fe20003f25310 */
[C---:B------:R-:W-:Y:S01]  /*141f0*/  IMAD.X R11, R0.reuse, 0x1, ~R3, P2 ;  /* 0x00000001000b7824 */ /* 0x040fe200010e0e03 */
[----:B------:R-:W-:-:S04]  /*14200*/  ISETP.GE.U32.AND.EX P0, PT, R0, R3, PT, P0 ;  /* 0x000000030000720c */ /* 0x000fc80003f06100 */
[----:B------:R-:W-:Y:S02]  /*14210*/  SEL R10, R10, R7, P0 ;  /* 0x000000070a0a7207 */ /* 0x000fe40000000000 */
[----:B------:R-:W-:Y:S02]  /*14220*/  SEL R11, R11, R0, P0 ;  /* 0x000000000b0b7207 */ /* 0x000fe40000000000 */
[----:B------:R-:W-:Y:S02]  /*14230*/  SEL R10, R10, 0xffffffff, P1 ;  /* 0xffffffff0a0a7807 */ /* 0x000fe40000800000 */
[----:B------:R-:W-:Y:S01]  /*14240*/  SEL R11, R11, 0xffffffff, P1 ;  /* 0xffffffff0b0b7807 */ /* 0x000fe20000800000 */
[----:B------:R-:W-:Y:S06]  /*14250*/  RET.REL.NODEC R14 `(_ZN2at6native13reduce_kernelILi512ELi1ENS0_8ReduceOpIlNS0_9ArgMaxOpsIlEEjlLi4ELi4EEEEEvT1_) ;  /* 0xfffffebc0e687950 */ /* 0x000fec0003c3ffff */
.L_x_3011:
        /* <DEDUP_REMOVED lines=10> */
.L_x_6976:


//--------------------- .text._ZN2at6native13reduce_kernelILi256ELi2ENS0_8ReduceOpIlNS0_9ArgMaxOpsIlEEjlLi4ELi4EEEEEvT1_ --------------------------
	.section	.text._ZN2at6native13reduce_kernelILi256ELi2ENS0_8ReduceOpIlNS0_9ArgMaxOpsIlEEjlLi4ELi4EEEEEvT1_,"ax",@progbits
	.align	128
        .global         _ZN2at6native13reduce_kernelILi256ELi2ENS0_8ReduceOpIlNS0_9ArgMaxOpsIlEEjlLi4ELi4EEEEEvT1_
        .type           _ZN2at6native13reduce_kernelILi256ELi2ENS0_8ReduceOpIlNS0_9ArgMaxOpsIlEEjlLi4ELi4EEEEEvT1_,@function
        .size           _ZN2at6native13reduce_kernelILi256ELi2ENS0_8ReduceOpIlNS0_9ArgMaxOpsIlEEjlLi4ELi4EEEEEvT1_,(.L_x_6978 - _ZN2at6native13reduce_kernelILi256ELi2ENS0_8ReduceOpIlNS0_9ArgMaxOpsIlEEjlLi4ELi4EEEEEvT1_)
        .other          _ZN2at6native13reduce_kernelILi256ELi2ENS0_8ReduceOpIlNS0_9ArgMaxOpsIlEEjlLi4ELi4EEEEEvT1_,@"STO_CUDA_ENTRY STV_DEFAULT"
_ZN2at6native13reduce_kernelILi256ELi2ENS0_8ReduceOpIlNS0_9ArgMaxOpsIlEEjlLi4ELi4EEEEEvT1_:
.text._ZN2at6native13reduce_kernelILi256ELi2ENS0_8ReduceOpIlNS0_9ArgMaxOpsIlEEjlLi4ELi4EEEEEvT1_:
[----:B------:R-:W0:Y:S01]  /*0000*/  LDC R1, c[0x0][0x28] ;  /* 0x00000a00ff017b82 */ /* 0x000e220000000800 */
[----:B------:R-:W1:Y:S07]  /*0010*/  S2R R25, SR_TID.X ;  /* 0x0000000000197919 */ /* 0x000e6e0000002100 */
[----:B------:R-:W2:Y:S01]  /*0020*/  LDC R3, c[0x0][0x3fc] ;  /* 0x0000ff00ff037b82 */ /* 0x000ea20000000800 */
[----:B------:R-:W-:Y:S01]  /*0030*/  ULDC UR5, c[0x0][0x24c] ;  /* 0x0000930000057ab9 */ /* 0x000fe20000000800 */
[----:B0-----:R-:W-:Y:S01]  /*0040*/  VIADD R1, R1, 0xfffffff0 ;  /* 0xfffffff001017836 */ /* 0x001fe20000000000 */
[----:B------:R-:W0:Y:S01]  /*0050*/  S2R R23, SR_TID.Y ;  /* 0x0000000000177919 */ /* 0x000e220000002200 */
[----:B------:R-:W-:-:S04]  /*0060*/  IMAD.MOV.U32 R2, RZ, RZ, RZ ;  /* 0x000000ffff027224 */ /* 0x000fc800078e00ff */
[----:B------:R-:W3:Y:S08]  /*0070*/  S2UR UR4, SR_CTAID.X ;  /* 0x00000000000479c3 */ /* 0x000ef00000002500 */
[----:B------:R-:W3:Y:S01]  /*0080*/  LDC R5, c[0x0][0x238] ;  /* 0x00008e00ff057b82 */ /* 0x000ee20000000800 */
[----:B--2---:R-:W-:Y:S01]  /*0090*/  ISETP.NE.AND P0, PT, R3, RZ, PT ;  /* 0x000000ff0300720c */ /* 0x004fe20003f05270 */
[----:B-1----:R-:W-:Y:S01]  /*00a0*/  IMAD R0, R25, UR5, RZ ;  /* 0x0000000519007c24 */ /* 0x002fe2000f8e02ff */
[----:B------:R-:W-:-:S03]  /*00b0*/  ULDC UR5, c[0x0][0x250] ;  /* 0x0000940000057ab9 */ /* 0x000fc60000000800 */
[----:B0-----:R-:W-:-:S04]  /*00c0*/  IMAD R0, R23, UR5, R0 ;  /* 0x0000000517007c24 */ /* 0x001fc8000f8e0200 */
[----:B---3--:R-:W-:-:S04]  /*00d0*/  IMAD R0, R5, UR4, R0 ;  /* 0x0000000405007c24 */ /* 0x008fc8000f8e0200 */
[----:B------:R-:W-:Y:S01]  /*00e0*/  IMAD.SHL.U32 R61, R0, 0x2, RZ ;  /* 0x00000002003d7824 */ /* 0x000fe200078e00ff */
        /* <DEDUP_REMOVED lines=274> */
.L_x_3012:
        /* <DEDUP_REMOVED lines=9> */
[----:B------:R-:W-:Y:S01]  /*12a0*/  IMAD.MOV.U32 R5, RZ, RZ, RZ ;  /* 0x000000ffff057224 */ /* 0x000fe200078e00ff */
[----:B------:R-:W-:Y:S01]  /*12b0*/  CS2R R34, SRZ ;  /* 0x0000000000227805 */ /* 0x000fe2000001ff00 */
[----:B------:R-:W-:-:S02]  /*12c0*/  IMAD.MOV.U32 R9, RZ, RZ, RZ ;  /* 0x000000ffff097224 */ /* 0x000fc400078e00ff */
[----:B------:R-:W-:Y:S02]  /*12d0*/  IMAD.MOV.U32 R43, RZ, RZ, RZ ;  /* 0x000000ffff2b7224 */ /* 0x000fe400078e00ff */
[----:B------:R-:W-:Y:S02]  /*12e0*/  IMAD.MOV.U32 R3, RZ, RZ, RZ ;  /* 0x000000ffff037224 */ /* 0x000fe400078e00ff */
[----:B0-----:R-:W-:Y:S02]  /*12f0*/  IMAD R53, R53, UR36, R0 ;  /* 0x0000002435357c24 */ /* 0x001fe4000f8e0200 */
[----:B------:R-:W-:Y:S01]  /*1300*/  IMAD.U32 R0, RZ, RZ, UR4 ;  /* 0x00000004ff007e24 */ /* 0x000fe2000f8e00ff */
[----:B------:R-:W-:-:S04]  /*1310*/  ULDC UR4, c[0x0][0x230] ;  /* 0x00008c0000047ab9 */ /* 0x000fc80000000800 */
        /* <DEDUP_REMOVED lines=16> */
[----:B------:R-:W-:Y:S01]  /*1420*/  MOV R10, UR6 ;  /* 0x00000006000a7c02 */ /* 0x000fe20008000f00 */
        /* <DEDUP_REMOVED lines=9> */
.L_x_3016:
        /* <DEDUP_REMOVED lines=8> */
[----:B------:R-:W2:Y:S08]  /*1540*/  LDC R12, c[0x0][0x220] ;  /* 0x00008800ff0c7b82 */ /* 0x000eb00000000800 */
[----:B------:R-:W3:Y:S01]  /*1550*/  LDC R14, c[0x0][0x224] ;  /* 0x00008900ff0e7b82 */ /* 0x000ee20000000800 */
[----:B0-----:R-:W-:Y:S02]  /*1560*/  IMAD.MOV.U32 R3, RZ, RZ, R22 ;  /* 0x000000ffff037224 */ /* 0x001fe400078e0016 */
[----:B-1----:R-:W-:-:S02]  /*1570*/  IMAD.MOV.U32 R15, RZ, RZ, R20 ;  /* 0x000000ffff0f7224 */ /* 0x002fc400078e0014 */
[----:B--2---:R-:W-:Y:S02]  /*1580*/  IMAD.MOV.U32 R0, RZ, RZ, R12 ;  /* 0x000000ffff007224 */ /* 0x004fe400078e000c */
[----:B---3--:R-:W-:Y:S01]  /*1590*/  IMAD.MOV.U32 R2, RZ, RZ, R14 ;  /* 0x000000ffff027224 */ /* 0x008fe200078e000e */
        /* <DEDUP_REMOVED lines=17> */
.L_x_3022:
[----:B------:R-:W-:Y:S05]  /*16b0*/  BSYNC B2 ;  /* 0x0000000000027941 */ /* 0x000fea0003800000 */
.L_x_3021:
[----:B------:R-:W-:-:S04]  /*16c0*/  PRMT R4, R4, 0x9910, RZ ;  /* 0x0000991004047816 */ /* 0x000fc800000000ff */
[----:B------:R-:W-:-:S13]  /*16d0*/  ISETP.NE.AND P0, PT, R4, RZ, PT ;  /* 0x000000ff0400720c */ /* 0x000fda0003f05270 */
[----:B------:R-:W-:Y:S05]  /*16e0*/  @!P0 BRA `(.L_x_3020) ;  /* 0x0000000000588947 */ /* 0x000fea0003800000 */
[----:B------:R-:W-:Y:S01]  /*16f0*/  IADD3 R3, P0, R25, -R8, RZ ;  /* 0x8000000819037210 */ /* 0x000fe20007f1e0ff */
[----:B------:R-:W0:Y:S01]  /*1700*/  LDC.64 R6, c[0x0][0x220] ;  /* 0x00008800ff067b82 */ /* 0x000e220000000a00 */
[----:B------:R-:W-:-:S03]  /*1710*/  ULDC.64 UR4, c[0x0][0x218] ;  /* 0x0000860000047ab9 */ /* 0x000fc60000000a00 */
[----:B------:R-:W-:Y:S01]  /*1720*/  IMAD.X R0, RZ, RZ, -0x1, P0 ;  /* 0xffffffffff007424 */ /* 0x000fe200000e06ff */
[----:B------:R-:W-:-:S04]  /*1730*/  LEA R4, P0, R3, R16, 0x3 ;  /* 0x0000001003047211 */ /* 0x000fc800078018ff */
[----:B------:R-:W-:-:S06]  /*1740*/  LEA.HI.X R5, R3, R17, R0, 0x3, P0 ;  /* 0x0000001103057211 */ /* 0x000fcc00000f1c00 */
        /* <DEDUP_REMOVED lines=16> */
.L_x_3020:
[----:B------:R-:W-:Y:S05]  /*1850*/  BSYNC B1 ;  /* 0x0000000000017941 */ /* 0x000fea0003800000 */
.L_x_3019:
[----:B------:R-:W0:Y:S01]  /*1860*/  LDC R7, c[0x0][0x22c] ;  /* 0x00008b00ff077b82 */ /* 0x000e220000000800 */
[C---:B------:R-:W-:Y:S02]  /*1870*/  IADD3 R5, P0, -R8.reuse, 0x4, RZ ;  /* 0x0000000408057810 */ /* 0x040fe40007f1e1ff */
[----:B------:R-:W-:Y:S02]  /*1880*/  IADD3 R18, -R8, 0x4, RZ ;  /* 0x0000000408127810 */ /* 0x000fe40007ffe1ff */
[----:B------:R-:W-:Y:S01]  /*1890*/  LEA R16, P1, R5, R16, 0x3 ;  /* 0x0000001005107211 */ /* 0x000fe200078218ff */
[----:B------:R-:W-:-:S05]  /*18a0*/  IMAD.X R4, RZ, RZ, -0x1, P0 ;  /* 0xffffffffff047424 */ /* 0x000fca00000e06ff */
[----:B------:R-:W-:Y:S02]  /*18b0*/  LEA.HI.X R17, R5, R17, R4, 0x3, P1 ;  /* 0x0000001105117211 */ /* 0x000fe400008f1c04 */
[----:B0-----:R-:W-:-:S07]  /*18c0*/  IADD3 R24, R8, -0x4, R7 ;  /* 0xfffffffc08187810 */ /* 0x001fce0007ffe007 */
.L_x_3018:
[----:B------:R-:W-:Y:S05]  /*18d0*/  BSYNC B0 ;  /* 0x0000000000007941 */ /* 0x000fea0003800000 */
.L_x_3017:
[----:B------:R-:W0:Y:S01]  /*18e0*/  LDC.64 R6, c[0x0][0x240] ;  /* 0x00009000ff067b82 */ /* 0x000e220000000a00 */
[----:B------:R-:W-:Y:S01]  /*18f0*/  BSSY B0, `(.L_x_3023) ;  /* 0x000005d000007945 */ /* 0x000fe20003800000 */
[----:B------:R-:W-:Y:S01]  /*1900*/  ISETP.NE.AND P5, PT, R23, RZ, PT ;  /* 0x000000ff1700720c */ /* 0x000fe20003fa5270 */
[----:B------:R-:W-:Y:S02]  /*1910*/  IMAD.MOV.U32 R19, RZ, RZ, R22 ;  /* 0x000000ffff137224 */ /* 0x000fe400078e0016 */
[----:B------:R-:W-:Y:S02]  /*1920*/  IMAD.MOV.U32 R13, RZ, RZ, R20 ;  /* 0x000000ffff0d7224 */ /* 0x000fe400078e0014 */
[----:B------:R-:W-:Y:S01]  /*1930*/  IMAD.MOV.U32 R34, RZ, RZ, R12 ;  /* 0x000000ffff227224 */ /* 0x000fe200078e000c */
[----:B------:R-:W1:Y:S01]  /*1940*/  LDC R26, c[0x0][0x248] ;  /* 0x00009200ff1a7b82 */ /* 0x000e620000000800 */
[----:B------:R-:W-:Y:S02]  /*1950*/  IMAD.MOV.U32 R35, RZ, RZ, R14 ;  /* 0x000000ffff237224 */ /* 0x000fe400078e000e */
[----:B------:R-:W-:-:S02]  /*1960*/  IMAD.MOV.U32 R21, RZ, RZ, R20 ;  /* 0x000000ffff157224 */ /* 0x000fc400078e0014 */
[----:B------:R-:W-:Y:S02]  /*1970*/  IMAD.MOV.U32 R27, RZ, RZ, R12 ;  /* 0x000000ffff1b7224 */ /* 0x000fe400078e000c */
[----:B0-----:R-:W-:Y:S01]  /*1980*/  IMAD R6, R25, R6, RZ ;  /* 0x0000000619067224 */ /* 0x001fe200078e02ff */
[----:B------:R-:W-:Y:S01]  /*1990*/  ISETP.NE.AND P6, PT, R7, RZ, PT ;  /* 0x000000ff0700720c */ /* 0x000fe20003fc5270 */
[----:B------:R-:W-:Y:S02]  /*19a0*/  IMAD.MOV.U32 R25, RZ, RZ, R14 ;  /* 0x000000ffff197224 */ /* 0x000fe400078e000e */
[----:B------:R-:W-:Y:S01]  /*19b0*/  IMAD R5, R23, R7, R6 ;  /* 0x0000000717057224 */ /* 0x000fe200078e0206 */
[----:B------:R-:W-:-:S03]  /*19c0*/  MOV R23, R22 ;  /* 0x0000001600177202 */ /* 0x000fc60000000f00 */
[----:B-1----:R-:W-:-:S04]  /*19d0*/  IMAD R31, R26, UR36, R5 ;  /* 0x000000241a1f7c24 */ /* 0x002fc8000f8e0205 */
[----:B------:R-:W-:-:S04]  /*19e0*/  IMAD.SHL.U32 R4, R31, 0x4, RZ ;  /* 0x000000041f047824 */ /* 0x000fc800078e00ff */
[----:B------:R-:W-:-:S05]  /*19f0*/  VIADD R5, R4, 0x3 ;  /* 0x0000000304057836 */ /* 0x000fca0000000000 */
[----:B------:R-:W-:-:S13]  /*1a00*/  ISETP.GE.U32.AND P0, PT, R5, R24, PT ;  /* 0x000000180500720c */ /* 0x000fda0003f06070 */
[----:B------:R-:W-:Y:S05]  /*1a10*/  @P0 BRA `(.L_x_3024) ;  /* 0x0000000400280947 */ /* 0x000fea0003800000 */
[----:B------:R-:W-:Y:S02]  /*1a20*/  IMAD.MOV.U32 R33, RZ, RZ, R4 ;  /* 0x000000ffff217224 */ /* 0x000fe400078e0004 */
[----:B------:R-:W-:Y:S02]  /*1a30*/  IMAD.MOV.U32 R27, RZ, RZ, R12 ;  /* 0x000000ffff1b7224 */ /* 0x000fe400078e000c */
[----:B------:R-:W-:Y:S02]  /*1a40*/  IMAD.MOV.U32 R25, RZ, RZ, R14 ;  /* 0x000000ffff197224 */ /* 0x000fe400078e000e */
[----:B------:R-:W-:Y:S02]  /*1a50*/  IMAD.MOV.U32 R23, RZ, RZ, R22 ;  /* 0x000000ffff177224 */ /* 0x000fe400078e0016 */
[----:B------:R-:W-:-:S07]  /*1a60*/  IMAD.MOV.U32 R21, RZ, RZ, R20 ;  /* 0x000000ffff157224 */ /* 0x000fce00078e0014 */
.L_x_3025:
[----:B------:R-:W-:Y:S01]  /*1a70*/  IMAD.WIDE.U32 R28, R31, 0x20, R16 ;  /* 0x000000201f1c7825 */ /* 0x000fe200078e0010 */
[----:B------:R-:W-:-:S04]  /*1a80*/  ULDC UR4, c[0x0][0x234] ;  /* 0x00008d0000047ab9 */ /* 0x000fc80000000800 */
[----:B------:R-:W2:Y:S04]  /*1a90*/  LDG.E.128 R4, desc[UR60][R28.64] ;  /* 0x0000003c1c047981 */ /* 0x000ea8000c1e1d00 */
[----:B------:R0:W3:Y:S01]  /*1aa0*/  LDG.E.128 R8, desc[UR60][R28.64+0x10] ;  /* 0x0000103c1c087981 */ /* 0x0000e2000c1e1d00 */
[----:B------:R-:W-:Y:S02]  /*1ab0*/  IMAD.IADD R37, R33, 0x1, R18 ;  /* 0x0000000121257824 */ /* 0x000fe400078e0212 */
[----:B------:R-:W-:Y:S02]  /*1ac0*/  VIADD R31, R31, UR4 ;  /* 0x000000041f1f7c36 */ /* 0x000fe40008000000 */
[C---:B------:R-:W-:Y:S01]  /*1ad0*/  VIADD R30, R37.reuse, 0x1 ;  /* 0x00000001251e7836 */ /* 0x040fe20000000000 */
[----:B------:R-:W-:Y:S01]  /*1ae0*/  ISETP.GE.U32.AND P2, PT, R0, R37, PT ;  /* 0x000000250000720c */ /* 0x000fe20003f46070 */
[----:B------:R-:W-:-:S02]  /*1af0*/  VIADD R39, R37, 0x2 ;  /* 0x0000000225277836 */ /* 0x000fc40000000000 */
[----:B------:R-:W-:Y:S01]  /*1b00*/  VIADD R41, R37, 0x3 ;  /* 0x0000000325297836 */ /* 0x000fe20000000000 */
[----:B------:R-:W-:Y:S01]  /*1b10*/  ISETP.GE.AND.EX P2, PT, R2, RZ, PT, P2 ;  /* 0x000000ff0200720c */ /* 0x000fe20003f46320 */
[----:B------:R-:W-:Y:S01]  /*1b20*/  IMAD.SHL.U32 R33, R31, 0x4, RZ ;  /* 0x000000041f217824 */ /* 0x000fe200078e00ff */
[----:B------:R-:W-:Y:S02]  /*1b30*/  ISETP.GE.U32.AND P0, PT, R27, R30, PT ;  /* 0x0000001e1b00720c */ /* 0x000fe40003f06070 */
[----:B0-----:R-:W-:Y:S01]  /*1b40*/  SEL R28, RZ, 0xffffffff, P2 ;  /* 0xffffffffff1c7807 */ /* 0x001fe20001000000 */
[----:B------:R-:W-:Y:S01]  /*1b50*/  VIADD R43, R33, 0x3 ;  /* 0x00000003212b7836 */ /* 0x000fe20000000000 */
[----:B------:R-:W-:-:S04]  /*1b60*/  ISETP.GE.AND.EX P0, PT, R25, RZ, PT, P0 ;  /* 0x000000ff1900720c */ /* 0x000fc80003f06300 */
[----:B------:R-:W-:Y:S02]  /*1b70*/  SEL R29, RZ, 0xffffffff, P0 ;  /* 0xffffffffff1d7807 */ /* 0x000fe40000000000 */
[----:B------:R-:W-:-:S04]  /*1b80*/  ISETP.GE.U32.AND P0, PT, R34, R41, PT ;  /* 0x000000292200720c */ /* 0x000fc80003f06070 */
[----:B------:R-:W-:Y:S02]  /*1b90*/  ISETP.GE.AND.EX P0, PT, R35, RZ, PT, P0 ;  /* 0x000000ff2300720c */ /* 0x000fe40003f06300 */
[CC--:B--2---:R-:W-:Y:S02]  /*1ba0*/  ISETP.NE.U32.AND P1, PT, R3.reuse, R4.reuse, PT ;  /* 0x000000040300720c */ /* 0x0c4fe40003f25070 */
[----:B------:R-:W-:Y:S02]  /*1bb0*/  ISETP.GT.U32.AND P4, PT, R3, R4, PT ;  /* 0x000000040300720c */ /* 0x000fe40003f84070 */
[CC--:B------:R-:W-:Y:S02]  /*1bc0*/  ISETP.NE.AND.EX P1, PT, R15.reuse, R5.reuse, PT, P1 ;  /* 0x000000050f00720c */ /* 0x0c0fe40003f25310 */
[----:B------:R-:W-:Y:S02]  /*1bd0*/  ISETP.NE.U32.AND P3, PT, R22, R6, PT ;  /* 0x000000061600720c */ /* 0x000fe40003f65070 */
[----:B------:R-:W-:-:S02]  /*1be0*/  ISETP.GT.AND.EX P2, PT, R15, R5, PT, P4 ;  /* 0x000000050f00720c */ /* 0x000fc40003f44340 */
[----:B------:R-:W-:Y:S02]  /*1bf0*/  ISETP.NE.AND.EX P3, PT, R20, R7, PT, P3 ;  /* 0x000000071400720c */ /* 0x000fe40003f65330 */
[----:B------:R-:W-:-:S04]  /*1c00*/  ISETP.GE.U32.AND P4, PT, R12, R39, PT ;  /* 0x000000270c00720c */ /* 0x000fc80003f86070 */
[----:B------:R-:W-:Y:S02]  /*1c10*/  ISETP.GE.AND.EX P4, PT, R14, RZ, PT, P4 ;  /* 0x000000ff0e00720c */ /* 0x000fe40003f86340 */
[----:B------:R-:W-:Y:S02]  /*1c20*/  @P1 SEL R28, RZ, 0xffffffff, !P2 ;  /* 0xffffffffff1c1807 */ /* 0x000fe40005000000 */
[----:B------:R-:W-:Y:S02]  /*1c30*/  ISETP.GT.U32.AND P2, PT, R22, R6, PT ;  /* 0x000000061600720c */ /* 0x000fe40003f44070 */
[----:B---3--:R-:W-:Y:S02]  /*1c40*/  ISETP.NE.U32.AND P1, PT, R23, R8, PT ;  /* 0x000000081700720c */ /* 0x008fe40003f25070 */
[----:B------:R-:W-:Y:S02]  /*1c50*/  ISETP.GT.AND.EX P2, PT, R20, R7, PT, P2 ;  /* 0x000000071400720c */ /* 0x000fe40003f44320 */
[----:B------:R-:W-:-:S02]  /*1c60*/  ISETP.NE.AND.EX P1, PT, R21, R9, PT, P1 ;  /* 0x000000091500720c */ /* 0x000fc40003f25310 */
[----:B------:R-:W-:Y:S02]  /*1c70*/  @P3 SEL R29, RZ, 0xffffffff, !P2 ;  /* 0xffffffffff1d3807 */ /* 0x000fe40005000000 */
[----:B------:R-:W-:Y:S02]  /*1c80*/  ISETP.NE.U32.AND P3, PT, R19, R10, PT ;  /* 0x0000000a1300720c */ /* 0x000fe40003f65070 */
[----:B------:R-:W-:Y:S02]  /*1c90*/  ISETP.GT.U32.AND P2, PT, R23, R8, PT ;  /* 0x000000081700720c */ /* 0x000fe40003f44070 */
[----:B------:R-:W-:Y:S02]  /*1ca0*/  ISETP.NE.AND.EX P3, PT, R13, R11, PT, P3 ;  /* 0x0000000b0d00720c */ /* 0x000fe40003f65330 */
[----:B------:R-:W-:Y:S02]  /*1cb0*/  SEL R32, RZ, 0xffffffff, P4 ;  /* 0xffffffffff207807 */ /* 0x000fe40002000000 */
[----:B------:R-:W-:-:S02]  /*1cc0*/  ISETP.GT.U32.AND P4, PT, R19, R10, PT ;  /* 0x0000000a1300720c */ /* 0x000fc40003f84070 */
[----:B------:R-:W-:Y:S02]  /*1cd0*/  ISETP.GT.AND.EX P2, PT, R21, R9, PT, P2 ;  /* 0x000000091500720c */ /* 0x000fe40003f44320 */
[----:B------:R-:W-:Y:S02]  /*1ce0*/  LOP3.LUT R28, R28, 0x1, RZ, 0xc0, !PT ;  /* 0x000000011c1c7812 */ /* 0x000fe400078ec0ff */
[----:B------:R-:W-:Y:S02]  /*1cf0*/  @P1 SEL R32, RZ, 0xffffffff, !P2 ;  /* 0xffffffffff201807 */ /* 0x000fe40005000000 */
[----:B------:R-:W-:Y:S02]  /*1d00*/  ISETP.GT.AND.EX P4, PT, R13, R11, PT, P4 ;  /* 0x0000000b0d00720c */ /* 0x000fe40003f84340 */
[----:B------:R-:W-:Y:S02]  /*1d10*/  ISETP.GE.U32.AND P1, PT, R43, R24, PT ;  /* 0x000000182b00720c */ /* 0x000fe40003f26070 */
[----:B------:R-:W-:-:S02]  /*1d20*/  ISETP.NE.U32.AND P2, PT, R28, 0x1, PT ;  /* 0x000000011c00780c */ /* 0x000fc40003f45070 */
[----:B------:R-:W-:Y:S02]  /*1d30*/  SEL R28, RZ, 0xffffffff, P0 ;  /* 0xffffffffff1c7807 */ /* 0x000fe40000000000 */
[----:B------:R-:W-:Y:S02]  /*1d40*/  @P3 SEL R28, RZ, 0xffffffff, !P4 ;  /* 0xffffffffff1c3807 */ /* 0x000fe40006000000 */
[----:B------:R-:W-:Y:S02]  /*1d50*/  LOP3.LUT R29, R29, 0x1, RZ, 0xc0, !PT ;  /* 0x000000011d1d7812 */ /* 0x000fe400078ec0ff */
[----:B------:R-:W-:Y:S02]  /*1d60*/  LOP3.LUT R32, R32, 0x1, RZ, 0xc0, !PT ;  /* 0x0000000120207812 */ /* 0x000fe400078ec0ff */
[----:B------:R-:W-:Y:S02]  /*1d70*/  LOP3.LUT R28, R28, 0x1, RZ, 0xc0, !PT ;  /* 0x000000011c1c7812 */ /* 0x000fe400078ec0ff */
[----:B------:R-:W-:-:S02]  /*1d80*/  SEL R3, R3, R4, !P2 ;  /* 0x0000000403037207 */ /* 0x000fc40005000000 */
[----:B------:R-:W-:Y:S02]  /*1d90*/  SEL R15, R15, R5, !P2 ;  /* 0x000000050f0f7207 */ /* 0x000fe40005000000 */
[----:B------:R-:W-:Y:S02]  /*1da0*/  SEL R0, R0, R37, !P2 ;  /* 0x0000002500007207 */ /* 0x000fe40005000000 */
[----:B------:R-:W-:Y:S02]  /*1db0*/  SEL R2, R2, RZ, !P2 ;  /* 0x000000ff02027207 */ /* 0x000fe40005000000 */
        /* <DEDUP_REMOVED lines=12> */
[----:B------:R-:W-:Y:S02]  /*1e80*/  SEL R25, R25, RZ, !P0 ;  /* 0x000000ff19197207 */ /* 0x000fe40004000000 */
[----:B------:R-:W-:Y:S02]  /*1e90*/  SEL R14, R14, RZ, !P3 ;  /* 0x000000ff0e0e7207 */ /* 0x000fe40005800000 */
[----:B------:R-:W-:Y:S01]  /*1ea0*/  SEL R35, R35, RZ, !P2 ;  /* 0x000000ff23237207 */ /* 0x000fe20005000000 */
[----:B------:R-:W-:Y:S06]  /*1eb0*/  @!P1 BRA `(.L_x_3025) ;  /* 0xfffffff800ec9947 */ /* 0x000fec000383ffff */
.L_x_3024:
[----:B------:R-:W-:Y:S05]  /*1ec0*/  BSYNC B0 ;  /* 0x0000000000007941 */ /* 0x000fea0003800000 */
.L_x_3023:
        /* <DEDUP_REMOVED lines=8> */
.L_x_3027:
[----:B------:R-:W-:Y:S05]  /*1f50*/  BSYNC B0 ;  /* 0x0000000000007941 */ /* 0x000fea0003800000 */
.L_x_3026:
[----:B------:R-:W-:Y:S01]  /*1f60*/  PRMT R4, R4, 0x9910, RZ ;  /* 0x0000991004047816 */ /* 0x000fe200000000ff */
[----:B------:R-:W-:Y:S03]  /*1f70*/  BSSY B0, `(.L_x_3028) ;  /* 0x000001a000007945 */ /* 0x000fe60003800000 */
[----:B------:R-:W-:-:S13]  /*1f80*/  ISETP.NE.AND P0, PT, R4, RZ, PT ;  /* 0x000000ff0400720c */ /* 0x000fda0003f05270 */
[----:B------:R-:W-:Y:S05]  /*1f90*/  @!P0 BRA `(.L_x_3029) ;  /* 0x00000000005c8947 */ /* 0x000fea0003800000 */
[----:B------:R-:W0:Y:S01]  /*1fa0*/  S2R R5, SR_TID.X ;  /* 0x0000000000057919 */ /* 0x000e220000002100 */
[----:B------:R-:W-:-:S05]  /*1fb0*/  LOP3.LUT R4, R24, 0xfffffffc, RZ, 0xc0, !PT ;  /* 0xfffffffc18047812 */ /* 0x000fca00078ec0ff */
[----:B0-----:R-:W-:-:S05]  /*1fc0*/  IMAD.IADD R5, R4, 0x1, R5 ;  /* 0x0000000104057824 */ /* 0x001fca00078e0205 */
[----:B------:R-:W-:-:S13]  /*1fd0*/  ISETP.GE.U32.AND P0, PT, R5, R24, PT ;  /* 0x000000180500720c */ /* 0x000fda0003f06070 */
[----:B------:R-:W-:Y:S05]  /*1fe0*/  @P0 BRA `(.L_x_3029) ;  /* 0x0000000000480947 */ /* 0x000fea0003800000 */
[----:B------:R-:W-:-:S06]  /*1ff0*/  IMAD.WIDE R16, R5, 0x8, R16 ;  /* 0x0000000805107825 */ /* 0x000fcc00078e0210 */
[----:B------:R-:W2:Y:S01]  /*2000*/  LDG.E.64 R16, desc[UR60][R16.64] ;  /* 0x0000003c10107981 */ /* 0x000ea2000c1e1b00 */
[----:B------:R-:W-:-:S05]  /*2010*/  IMAD.IADD R5, R5, 0x1, R18 ;  /* 0x0000000105057824 */ /* 0x000fca00078e0212 */
[----:B------:R-:W-:Y:S02]  /*2020*/  ISETP.GE.U32.AND P0, PT, R0, R5, PT ;  /* 0x000000050000720c */ /* 0x000fe40003f06070 */
[----:B------:R-:W-:-:S04]  /*2030*/  SHF.R.S32.HI R7, RZ, 0x1f, R5 ;  /* 0x0000001fff077819 */ /* 0x000fc80000011405 */
[----:B------:R-:W-:-:S04]  /*2040*/  ISETP.GE.AND.EX P0, PT, R2, R7, PT, P0 ;  /* 0x000000070200720c */ /* 0x000fc80003f06300 */
[----:B------:R-:W-:Y:S02]  /*2050*/  SEL R4, RZ, 0xffffffff, P0 ;  /* 0xffffffffff047807 */ /* 0x000fe40000000000 */
[CC--:B--2---:R-:W-:Y:S02]  /*2060*/  ISETP.NE.U32.AND P1, PT, R3.reuse, R16.reuse, PT ;  /* 0x000000100300720c */ /* 0x0c4fe40003f25070 */
[----:B------:R-:W-:Y:S02]  /*2070*/  ISETP.GT.U32.AND P2, PT, R3, R16, PT ;  /* 0x000000100300720c */ /* 0x000fe40003f44070 */
[CC--:B------:R-:W-:Y:S02]  /*2080*/  ISETP.NE.AND.EX P1, PT, R15.reuse, R17.reuse, PT, P1 ;  /* 0x000000110f00720c */ /* 0x0c0fe40003f25310 */
[----:B------:R-:W-:-:S11]  /*2090*/  ISETP.GT.AND.EX P0, PT, R15, R17, PT, P2 ;  /* 0x000000110f00720c */ /* 0x000fd60003f04320 */
[----:B------:R-:W-:-:S04]  /*20a0*/  @P1 SEL R4, RZ, 0xffffffff, !P0 ;  /* 0xffffffffff041807 */ /* 0x000fc80004000000 */
[----:B------:R-:W-:-:S04]  /*20b0*/  LOP3.LUT R4, R4, 0x1, RZ, 0xc0, !PT ;  /* 0x0000000104047812 */ /* 0x000fc800078ec0ff */
[----:B------:R-:W-:-:S04]  /*20c0*/  ISETP.NE.U32.AND P0, PT, R4, 0x1, PT ;  /* 0x000000010400780c */ /* 0x000fc80003f05070 */
[----:B------:R-:W-:Y:S02]  /*20d0*/  SEL R3, R3, R16, !P0 ;  /* 0x0000001003037207 */ /* 0x000fe40004000000 */
[----:B------:R-:W-:Y:S02]  /*20e0*/  SEL R15, R15, R17, !P0 ;  /* 0x000000110f0f7207 */ /* 0x000fe40004000000 */
[----:B------:R-:W-:Y:S02]  /*20f0*/  SEL R0, R0, R5, !P0 ;  /* 0x0000000500007207 */ /* 0x000fe40004000000 */
[----:B------:R-:W-:-:S07]  /*2100*/  SEL R2, R2, R7, !P0 ;  /* 0x0000000702027207 */ /* 0x000fce0004000000 */
.L_x_3029:
[----:B------:R-:W-:Y:S05]  /*2110*/  BSYNC B0 ;  /* 0x0000000000007941 */ /* 0x000fea0003800000 */
.L_x_3028:
[CC--:B------:R-:W-:Y:S01]  /*2120*/  ISETP.NE.U32.AND P2, PT, R3.reuse, R22.reuse, PT ;  /* 0x000000160300720c */ /* 0x0c0fe20003f45070 */
[----:B------:R-:W-:Y:S01]  /*2130*/  HFMA2.MMA R18, -RZ, RZ, 0, 0 ;  /* 0x00000000ff127435 */ /* 0x000fe200000001ff */
[----:B------:R-:W-:Y:S01]  /*2140*/  ISETP.GT.U32.AND P0, PT, R3, R22, PT ;  /* 0x000000160300720c */ /* 0x000fe20003f04070 */
[----:B------:R-:W-:Y:S01]  /*2150*/  IMAD.MOV.U32 R9, RZ, RZ, RZ ;  /* 0x000000ffff097224 */ /* 0x000fe200078e00ff */
[CC--:B------:R-:W-:Y:S01]  /*2160*/  ISETP.NE.AND.EX P2, PT, R15.reuse, R20.reuse, PT, P2 ;  /* 0x000000140f00720c */ /* 0x0c0fe20003f45320 */
[----:B------:R-:W-:Y:S01]  /*2170*/  IMAD.MOV.U32 R43, RZ, RZ, RZ ;  /* 0x000000ffff2b7224 */ /* 0x000fe200078e00ff */
[----:B------:R-:W-:Y:S01]  /*2180*/  ISETP.GE.U32.AND P1, PT, R0, R27, PT ;  /* 0x0000001b0000720c */ /* 0x000fe20003f26070 */
[----:B------:R-:W-:Y:S01]  /*2190*/  IMAD.MOV.U32 R5, RZ, RZ, RZ ;  /* 0x000000ffff057224 */ /* 0x000fe200078e00ff */
        /* <DEDUP_REMOVED lines=39> */
.L_x_3015:
        /* <DEDUP_REMOVED lines=13> */
[----:B------:R-:W2:Y:S08]  /*24e0*/  LDC R51, c[0x0][0x224] ;  /* 0x00008900ff337b82 */ /* 0x000eb00000000800 */
[----:B------:R-:W3:Y:S01]  /*24f0*/  LDC R18, c[0x0][0x220] ;  /* 0x00008800ff127b82 */ /* 0x000ee20000000800 */
[----:B0-----:R-:W-:Y:S02]  /*2500*/  IMAD.MOV.U32 R9, RZ, RZ, R19 ;  /* 0x000000ffff097224 */ /* 0x001fe400078e0013 */
[----:B-1----:R-:W-:-:S02]  /*2510*/  IMAD.MOV.U32 R4, RZ, RZ, R32 ;  /* 0x000000ffff047224 */ /* 0x002fc400078e0020 */
[----:B--2---:R-:W-:Y:S01]  /*2520*/  IMAD.MOV.U32 R5, RZ, RZ, R51 ;  /* 0x000000ffff057224 */ /* 0x004fe200078e0033 */
[----:B------:R-:W-:Y:S06]  /*2530*/  @!P0 BRA `(.L_x_3031) ;  /* 0x0000009c00d88947 */ /* 0x000fec0003800000 */
[----:B------:R-:W-:Y:S01]  /*2540*/  ISETP.GE.U32.AND P0, PT, R7, R0, PT ;  /* 0x000000000700720c */ /* 0x000fe20003f06070 */
[----:B------:R-:W-:Y:S01]  /*2550*/  BSSY B0, `(.L_x_3032) ;  /* 0x00004b5000007945 */ /* 0x000fe20003800000 */
[----:B---3--:R-:W-:Y:S01]  /*2560*/  IMAD.MOV.U32 R39, RZ, RZ, R18 ;  /* 0x000000ffff277224 */ /* 0x008fe200078e0012 */
[----:B------:R-:W-:Y:S01]  /*2570*/  MOV R54, R51 ;  /* 0x0000003300367202 */ /* 0x000fe20000000f00 */
        /* <DEDUP_REMOVED lines=10> */
[--C-:B------:R-:W-:Y:S02]  /*2620*/  IMAD.MOV.U32 R45, RZ, RZ, R18.reuse ;  /* 0x000000ffff2d7224 */ /* 0x100fe400078e0012 */
        /* <DEDUP_REMOVED lines=13> */
[----:B------:R-:W-:Y:S01]  /*2700*/  ISETP.NE.AND P0, PT, R40, RZ, PT ;  /* 0x000000ff2800720c */ /* 0x000fe20003f05270 */
[----:B------:R-:W-:Y:S01]  /*2710*/  BSSY B1, `(.L_x_3034) ;  /* 0x0000494000017945 */ /* 0x000fe20003800000 */
[----:B------:R-:W-:Y:S01]  /*2720*/  LOP3.LUT R48, R48, 0xfffffffd, RZ, 0xc0, !PT ;  /* 0xfffffffd30307812 */ /* 0x000fe200078ec0ff */
[--C-:B------:R-:W-:Y:S01]  /*2730*/  IMAD.MOV.U32 R39, RZ, RZ, R18.reuse ;  /* 0x000000ffff277224 */ /* 0x100fe200078e0012 */
[----:B------:R-:W-:Y:S01]  /*2740*/  MOV R54, R51 ;  /* 0x0000003300367202 */ /* 0x000fe20000000f00 */
[--C-:B------:R-:W-:Y:S02]  /*2750*/  IMAD.MOV.U32 R42, RZ, RZ, R18.reuse ;  /* 0x000000ffff2a7224 */ /* 0x100fe400078e0012 */
[--C-:B------:R-:W-:Y:S02]  /*2760*/  IMAD.MOV.U32 R43, RZ, RZ, R18.reuse ;  /* 0x000000ffff2b7224 */ /* 0x100fe400078e0012 */
[--C-:B------:R-:W-:Y:S02]  /*2770*/  IMAD.MOV.U32 R45, RZ, RZ, R18.reuse ;  /* 0x000000ffff2d7224 */ /* 0x100fe400078e0012 */
[----:B------:R-:W-:-:S02]  /*2780*/  IMAD.MOV.U32 R46, RZ, RZ, R18 ;  /* 0x000000ffff2e7224 */ /* 0x000fc400078e0012 */
[----:B------:R-:W-:Y:S01]  /*2790*/  @P0 LOP3.LUT R48, R48, 0x2, RZ, 0xfc, !PT ;  /* 0x0000000230300812 */ /* 0x000fe200078efcff */
[--C-:B------:R-:W-:Y:S02]  /*27a0*/  IMAD.MOV.U32 R47, RZ, RZ, R18.reuse ;  /* 0x000000ffff2f7224 */ /* 0x100fe400078e0012 */
[----:B------:R-:W-:Y:S02]  /*27b0*/  IMAD.MOV.U32 R49, RZ, RZ, R18 ;  /* 0x000000ffff317224 */ /* 0x000fe400078e0012 */
        /* <DEDUP_REMOVED lines=17> */
.L_x_3039:
[----:B------:R-:W0:Y:S01]  /*28d0*/  LDC.64 R20, c[0x0][0x268] ;  /* 0x00009a00ff147b82 */ /* 0x000e220000000a00 */
[----:B------:R-:W-:Y:S01]  /*28e0*/  ISETP.NE.AND P1, PT, R40, RZ, PT ;  /* 0x000000ff2800720c */ /* 0x000fe20003f25270 */
        /* <DEDUP_REMOVED lines=287> */
.L_x_3035:
        /* <DEDUP_REMOVED lines=240> */
.L_x_3036:
[----:B------:R-:W-:-:S04]  /*49e0*/  LOP3.LUT R21, R0, 0xfffffff0, RZ, 0xc0, !PT ;  /* 0xfffffff000157812 */ /* 0x000fc800078ec0ff */
[----:B------:R-:W-:-:S05]  /*49f0*/  IADD3 R20, P0, R16, R21, RZ ;  /* 0x0000001510147210 */ /* 0x000fca0007f1e0ff */
[----:B------:R-:W-:-:S06]  /*4a00*/  IMAD.X R21, RZ, RZ, R17, P0 ;  /* 0x000000ffff157224 */ /* 0x000fcc00000e0611 */
[----:B------:R-:W5:Y:S01]  /*4a10*/  LDG.E.128 R20, desc[UR60][R20.64] ;  /* 0x0000003c14147981 */ /* 0x000f62000c1e1d00 */
[----:B------:R-:W-:Y:S02]  /*4a20*/  IMAD.MOV.U32 R0, RZ, RZ, RZ ;  /* 0x000000ffff007224 */ /* 0x000fe400078e00ff */
[----:B------:R-:W-:Y:S01]  /*4a30*/  IMAD.MOV.U32 R3, RZ, RZ, RZ ;  /* 0x000000ffff037224 */ /* 0x000fe200078e00ff */
[----:B------:R-:W-:Y:S06]  /*4a40*/  @!P1 BRA `(.L_x_3037) ;  /* 0x0000000c00b09947 */ /* 0x000fec0003800000 */
[----:B------:R-:W0:Y:S01]  /*4a50*/  LDC R27, c[0x0][0x234] ;  /* 0x00008d00ff1b7b82 */ /* 0x000e220000000800 */
[----:B------:R-:W-:-:S07]  /*4a60*/  IMAD.MOV.U32 R26, RZ, RZ, RZ ;  /* 0x000000ffff1a7224 */ /* 0x000fce00078e00ff */
[----:B------:R-:W1:Y:S01]  /*4a70*/  LDC.64 R24, c[0x0][0x268] ;  /* 0x00009a00ff187b82 */ /* 0x000e620000000a00 */
[----:B0-----:R-:W-:-:S05]  /*4a80*/  LEA R27, R27, R44, 0x1 ;  /* 0x0000002c1b1b7211 */ /* 0x001fca00078e08ff */
        /* <DEDUP_REMOVED lines=232> */
.L_x_3037:
[----:B------:R-:W-:-:S04]  /*5910*/  LOP3.LUT R3, R3, 0xfffffff0, RZ, 0xc0, !PT ;  /* 0xfffffff003037812 */ /* 0x000fc800078ec0ff */
[----:B------:R-:W-:-:S04]  /*5920*/  IADD3 R24, P0, R16, R3, RZ ;  /* 0x0000000310187210 */ /* 0x000fc80007f1e0ff */
[----:B------:R-:W-:-:S06]  /*5930*/  IADD3.X R25, RZ, R17, RZ, P0, !PT ;  /* 0x00000011ff197210 */ /* 0x000fcc00007fe4ff */
[----:B------:R-:W5:Y:S01]  /*5940*/  LDG.E.128 R24, desc[UR60][R24.64] ;  /* 0x0000003c18187981 */ /* 0x000f62000c1e1d00 */
[----:B------:R-:W-:Y:S05]  /*5950*/  @!P1 BRA `(.L_x_3038) ;  /* 0x0000000c00b49947 */ /* 0x000fea0003800000 */
[----:B------:R-:W0:Y:S08]  /*5960*/  LDC R31, c[0x0][0x234] ;  /* 0x00008d00ff1f7b82 */ /* 0x000e300000000800 */
[----:B------:R-:W1:Y:S01]  /*5970*/  LDC.64 R28, c[0x0][0x268] ;  /* 0x00009a00ff1c7b82 */ /* 0x000e620000000a00 */
[----:B0-----:R-:W-:-:S04]  /*5980*/  IMAD R30, R31, 0x2, R44 ;  /* 0x000000021f1e7824 */ /* 0x001fc800078e022c */
[----:B------:R-:W-:Y:S02]  /*5990*/  IMAD.IADD R31, R30, 0x1, R31 ;  /* 0x000000011e1f7824 */ /* 0x000fe400078e021f */
[----:B------:R-:W-:Y:S01]  /*59a0*/  IMAD.MOV.U32 R30, RZ, RZ, RZ ;  /* 0x000000ffff1e7224 */ /* 0x000fe200078e00ff */
        /* <DEDUP_REMOVED lines=222> */
[----:B------:R-:W1:Y:S01]  /*6790*/  @P0 LDC R41, c[0x0][0x3f8] ;  /* 0x0000fe00ff290b82 */ /* 0x000e620000000800 */
[----:B0-----:R-:W-:-:S07]  /*67a0*/  @P0 IMAD.HI.U32 R28, R31, R28, R30 ;  /* 0x0000001c1f1c0227 */ /* 0x001fce00078e001e */
[----:B------:R-:W0:Y:S01]  /*67b0*/  @P0 LDC R30, c[0x0][0x38c] ;  /* 0x0000e300ff1e0b82 */ /* 0x000e220000000800 */
[----:B------:R-:W-:Y:S02]  /*67c0*/  @P0 SHF.R.U32.HI R29, RZ, R29, R28 ;  /* 0x0000001dff1d0219 */ /* 0x000fe4000001161c */
[----:B------:R-:W-:-:S03]  /*67d0*/  IADD3 R28, -R31, RZ, RZ ;  /* 0x000000ff1f1c7210 */ /* 0x000fc60007ffe1ff */
[----:B------:R-:W-:Y:S02]  /*67e0*/  @P0 IMAD.MOV R29, RZ, RZ, -R29 ;  /* 0x000000ffff1d0224 */ /* 0x000fe400078e0a1d */
[----:B------:R-:W-:-:S04]  /*67f0*/  IMAD R3, R28, UR4, R3 ;  /* 0x000000041c037c24 */ /* 0x000fc8000f8e0203 */
[----:B------:R-:W-:Y:S02]  /*6800*/  IMAD R0, R3, UR27, R0 ;  /* 0x0000001b03007c24 */ /* 0x000fe4000f8e0200 */
[----:B0-----:R-:W-:-:S04]  /*6810*/  @P0 IMAD R30, R30, R29, R31 ;  /* 0x0000001d1e1e0224 */ /* 0x001fc800078e021f */
[----:B-1----:R-:W-:-:S07]  /*6820*/  @P0 IMAD R0, R30, R41, R0 ;  /* 0x000000291e000224 */ /* 0x002fce00078e0200 */
.L_x_3038:
[----:B------:R-:W-:Y:S01]  /*6830*/  LOP3.LUT R29, R0, 0xfffffff0, RZ, 0xc0, !PT ;  /* 0xfffffff0001d7812 */ /* 0x000fe200078ec0ff */
[----:B------:R-:W-:-:S03]  /*6840*/  ULDC UR4, c[0x0][0x234] ;  /* 0x00008d0000047ab9 */ /* 0x000fc60000000800 */
[----:B------:R-:W-:-:S05]  /*6850*/  IADD3 R28, P0, R16, R29, RZ ;  /* 0x0000001d101c7210 */ /* 0x000fca0007f1e0ff */
[----:B------:R-:W-:-:S06]  /*6860*/  IMAD.X R29, RZ, RZ, R17, P0 ;  /* 0x000000ffff1d7224 */ /* 0x000fcc00000e0611 */
[----:B------:R-:W2:Y:S01]  /*6870*/  LDG.E.128 R28, desc[UR60][R28.64] ;  /* 0x0000003c1c1c7981 */ /* 0x000ea2000c1e1d00 */
[----:B-----5:R-:W-:Y:S02]  /*6880*/  ISETP.NE.U32.AND P0, PT, R35, R14, PT ;  /* 0x0000000e2300720c */ /* 0x020fe40003f05070 */
[----:B------:R-:W-:Y:S02]  /*6890*/  ISETP.NE.U32.AND P1, PT, R37, R12, PT ;  /* 0x0000000c2500720c */ /* 0x000fe40003f25070 */
[----:B------:R-:W-:Y:S02]  /*68a0*/  ISETP.NE.AND.EX P0, PT, R36, R15, PT, P0 ;  /* 0x0000000f2400720c */ /* 0x000fe40003f05300 */
[----:B------:R-:W-:Y:S02]  /*68b0*/  ISETP.NE.AND.EX P1, PT, R38, R13, PT, P1 ;  /* 0x0000000d2600720c */ /* 0x000fe40003f25310 */
[----:B------:R-:W-:Y:S02]  /*68c0*/  ISETP.GT.U32.AND P5, PT, R35, R14, PT ;  /* 0x0000000e2300720c */ /* 0x000fe40003fa4070 */
[----:B------:R-:W-:-:S02]  /*68d0*/  ISETP.GE.U32.AND P3, PT, R47, R44, PT ;  /* 0x0000002c2f00720c */ /* 0x000fc40003f66070 */
[----:B------:R-:W-:Y:S02]  /*68e0*/  ISETP.GT.U32.AND P4, PT, R37, R12, PT ;  /* 0x0000000c2500720c */ /* 0x000fe40003f84070 */
[----:B------:R-:W-:Y:S02]  /*68f0*/  ISETP.GT.AND.EX P5, PT, R36, R15, PT, P5 ;  /* 0x0000000f2400720c */ /* 0x000fe40003fa4350 */
[----:B------:R-:W-:Y:S02]  /*6900*/  ISETP.GE.U32.AND P2, PT, R49, R44, PT ;  /* 0x0000002c3100720c */ /* 0x000fe40003f46070 */
[----:B------:R-:W-:Y:S02]  /*6910*/  ISETP.GE.AND.EX P3, PT, R55, RZ, PT, P3 ;  /* 0x000000ff3700720c */ /* 0x000fe40003f66330 */
[----:B------:R-:W-:Y:S02]  /*6920*/  ISETP.GT.AND.EX P4, PT, R38, R13, PT, P4 ;  /* 0x0000000d2600720c */ /* 0x000fe40003f84340 */
[----:B------:R-:W-:-:S02]  /*6930*/  SEL R3, RZ, 0xffffffff, !P5 ;  /* 0xffffffffff037807 */ /* 0x000fc40006800000 */
[----:B------:R-:W-:Y:S02]  /*6940*/  ISETP.GE.AND.EX P2, PT, R56, RZ, PT, P2 ;  /* 0x000000ff3800720c */ /* 0x000fe40003f46320 */
[----:B------:R-:W-:Y:S02]  /*6950*/  @!P0 SEL R3, RZ, 0xffffffff, P3 ;  /* 0xffffffffff038807 */ /* 0x000fe40001800000 */
[----:B------:R-:W-:Y:S02]  /*6960*/  SEL R0, RZ, 0xffffffff, !P4 ;  /* 0xffffffffff007807 */ /* 0x000fe40006000000 */
[----:B------:R-:W-:Y:S02]  /*6970*/  @!P1 SEL R0, RZ, 0xffffffff, P2 ;  /* 0xffffffffff009807 */ /* 0x000fe40001000000 */
[----:B------:R-:W-:Y:S02]  /*6980*/  LOP3.LUT R3, R3, 0x1, RZ, 0xc0, !PT ;  /* 0x0000000103037812 */ /* 0x000fe400078ec0ff */
[----:B------:R-:W-:-:S02]  /*6990*/  LOP3.LUT R0, R0, 0x1, RZ, 0xc0, !PT ;  /* 0x0000000100007812 */ /* 0x000fc400078ec0ff */
[----:B------:R-:W-:Y:S01]  /*69a0*/  ISETP.NE.U32.AND P2, PT, R3, 0x1, PT ;  /* 0x000000010300780c */ /* 0x000fe20003f45070 */
[----:B------:R-:W-:Y:S01]  /*69b0*/  IMAD.U32 R3, RZ, RZ, UR4 ;  /* 0x00000004ff037e24 */ /* 0x000fe2000f8e00ff */
[CC--:B------:R-:W-:Y:S01]  /*69c0*/  ISETP.NE.U32.AND P0, PT, R33.reuse, R20.reuse, PT ;  /* 0x000000142100720c */ /* 0x0c0fe20003f05070 */
[----:B------:R-:W-:Y:S01]  /*69d0*/  ULDC UR4, c[0x0][0x22c] ;  /* 0x00008b0000047ab9 */ /* 0x000fe20000000800 */
[----:B------:R-:W-:Y:S01]  /*69e0*/  ISETP.NE.U32.AND P5, PT, R0, 0x1, PT ;  /* 0x000000010000780c */ /* 0x000fe20003fa5070 */
[----:B------:R-:W-:Y:S01]  /*69f0*/  IMAD.IADD R0, R44, 0x1, R3 ;  /* 0x000000012c007824 */ /* 0x000fe200078e0203 */
[----:B------:R-:W-:Y:S02]  /*6a00*/  ISETP.NE.AND.EX P0, PT, R34, R21, PT, P0 ;  /* 0x000000152200720c */ /* 0x000fe40003f05300 */
[----:B------:R-:W-:Y:S02]  /*6a10*/  ISETP.GT.U32.AND P1, PT, R33, R20, PT ;  /* 0x000000142100720c */ /* 0x000fe40003f24070 */
[----:B------:R-:W-:-:S02]  /*6a20*/  ISETP.GE.U32.AND P3, PT, R46, R0, PT ;  /* 0x000000002e00720c */ /* 0x000fc40003f66070 */
[----:B------:R-:W-:Y:S02]  /*6a30*/  ISETP.GT.AND.EX P1, PT, R34, R21, PT, P1 ;  /* 0x000000152200720c */ /* 0x000fe40003f24310 */
[----:B------:R-:W-:Y:S02]  /*6a40*/  ISETP.GE.AND.EX P3, PT, R54, RZ, PT, P3 ;  /* 0x000000ff3600720c */ /* 0x000fe40003f66330 */
[----:B------:R-:W-:Y:S02]  /*6a50*/  SEL R41, RZ, 0xffffffff, !P1 ;  /* 0xffffffffff297807 */ /* 0x000fe40004800000 */
[----:B------:R-:W-:Y:S02]  /*6a60*/  ISETP.GE.U32.AND P4, PT, R45, R0, PT ;  /* 0x000000002d00720c */ /* 0x000fe40003f86070 */
[----:B------:R-:W-:Y:S02]  /*6a70*/  @!P0 SEL R41, RZ, 0xffffffff, P3 ;  /* 0xffffffffff298807 */ /* 0x000fe40001800000 */
[----:B------:R-:W-:-:S02]  /*6a80*/  ISETP.NE.U32.AND P0, PT, R19, R22, PT ;  /* 0x000000161300720c */ /* 0x000fc40003f05070 */
[----:B------:R-:W-:Y:S02]  /*6a90*/  ISETP.GT.U32.AND P3, PT, R19, R22, PT ;  /* 0x000000161300720c */ /* 0x000fe40003f64070 */
[----:B------:R-:W-:Y:S02]  /*6aa0*/  LOP3.LUT R41, R41, 0x1, RZ, 0xc0, !PT ;  /* 0x0000000129297812 */ /* 0x000fe400078ec0ff */
[CC--:B------:R-:W-:Y:S02]  /*6ab0*/  ISETP.NE.AND.EX P0, PT, R32.reuse, R23.reuse, PT, P0 ;  /* 0x000000172000720c */ /* 0x0c0fe40003f05300 */
[----:B------:R-:W-:Y:S02]  /*6ac0*/  ISETP.GT.AND.EX P3, PT, R32, R23, PT, P3 ;  /* 0x000000172000720c */ /* 0x000fe40003f64330 */
[----:B------:R-:W-:Y:S02]  /*6ad0*/  ISETP.NE.U32.AND P1, PT, R41, 0x1, PT ;  /* 0x000000012900780c */ /* 0x000fe40003f25070 */
[----:B------:R-:W-:-:S02]  /*6ae0*/  SEL R41, RZ, 0xffffffff, !P3 ;  /* 0xffffffffff297807 */ /* 0x000fc40005800000 */
[----:B------:R-:W-:Y:S02]  /*6af0*/  ISETP.NE.U32.AND P3, PT, R10, R24, PT ;  /* 0x000000180a00720c */ /* 0x000fe40003f65070 */
[-C--:B------:R-:W-:Y:S02]  /*6b00*/  SEL R49, R49, R44.reuse, !P5 ;  /* 0x0000002c31317207 */ /* 0x080fe40006800000 */
[----:B------:R-:W-:Y:S01]  /*6b10*/  SEL R47, R47, R44, !P2 ;  /* 0x0000002c2f2f7207 */ /* 0x000fe20005000000 */
[----:B------:R-:W-:Y:S01]  /*6b20*/  IMAD.IADD R44, R0, 0x1, R3 ;  /* 0x00000001002c7824 */ /* 0x000fe200078e0203 */
[----:B------:R-:W-:Y:S02]  /*6b30*/  ISETP.GE.AND.EX P4, PT, R53, RZ, PT, P4 ;  /* 0x000000ff3500720c */ /* 0x000fe40003f86340 */
[----:B------:R-:W-:Y:S02]  /*6b40*/  ISETP.NE.AND.EX P3, PT, R11, R25, PT, P3 ;  /* 0x000000190b00720c */ /* 0x000fe40003f65330 */
[----:B------:R-:W-:-:S02]  /*6b50*/  @!P0 SEL R41, RZ, 0xffffffff, P4 ;  /* 0xffffffffff298807 */ /* 0x000fc40002000000 */
[----:B------:R-:W-:Y:S02]  /*6b60*/  ISETP.GT.U32.AND P0, PT, R10, R24, PT ;  /* 0x000000180a00720c */ /* 0x000fe40003f04070 */
[----:B------:R-:W-:Y:S02]  /*6b70*/  ISETP.GE.U32.AND P4, PT, R43, R44, PT ;  /* 0x0000002c2b00720c */ /* 0x000fe40003f86070 */
[----:B------:R-:W-:Y:S02]  /*6b80*/  ISETP.GT.AND.EX P0, PT, R11, R25, PT, P0 ;  /* 0x000000190b00720c */ /* 0x000fe40003f04300 */
[----:B------:R-:W-:Y:S02]  /*6b90*/  ISETP.GE.AND.EX P4, PT, R52, RZ, PT, P4 ;  /* 0x000000ff3400720c */ /* 0x000fe40003f86340 */
[----:B------:R-:W-:Y:S02]  /*6ba0*/  SEL R57, RZ, 0xffffffff, !P0 ;  /* 0xffffffffff397807 */ /* 0x000fe40004000000 */
[----:B------:R-:W-:-:S02]  /*6bb0*/  @!P3 SEL R57, RZ, 0xffffffff, P4 ;  /* 0xffffffffff39b807 */ /* 0x000fc40002000000 */
[CC--:B------:R-:W-:Y:S02]  /*6bc0*/  ISETP.NE.U32.AND P0, PT, R7.reuse, R26.reuse, PT ;  /* 0x0000001a0700720c */ /* 0x0c0fe40003f05070 */
[----:B------:R-:W-:Y:S02]  /*6bd0*/  ISETP.GT.U32.AND P4, PT, R7, R26, PT ;  /* 0x0000001a0700720c */ /* 0x000fe40003f84070 */
[----:B------:R-:W-:Y:S02]  /*6be0*/  LOP3.LUT R41, R41, 0x1, RZ, 0xc0, !PT ;  /* 0x0000000129297812 */ /* 0x000fe400078ec0ff */
[CC--:B------:R-:W-:Y:S02]  /*6bf0*/  ISETP.NE.AND.EX P3, PT, R8.reuse, R27.reuse, PT, P0 ;  /* 0x0000001b0800720c */ /* 0x0c0fe40003f65300 */
[----:B------:R-:W-:Y:S02]  /*6c00*/  ISETP.GT.AND.EX P4, PT, R8, R27, PT, P4 ;  /* 0x0000001b0800720c */ /* 0x000fe40003f84340 */
[----:B------:R-:W-:-:S02]  /*6c10*/  ISETP.NE.U32.AND P0, PT, R41, 0x1, PT ;  /* 0x000000012900780c */ /* 0x000fc40003f05070 */
[----:B------:R-:W-:Y:S02]  /*6c20*/  SEL R41, RZ, 0xffffffff, !P4 ;  /* 0xffffffffff297807 */ /* 0x000fe40006000000 */
[----:B------:R-:W-:Y:S02]  /*6c30*/  ISETP.GE.U32.AND P4, PT, R42, R44, PT ;  /* 0x0000002c2a00720c */ /* 0x000fe40003f86070 */
[-C--:B------:R-:W-:Y:S02]  /*6c40*/  SEL R46, R46, R0.reuse, !P1 ;  /* 0x000000002e2e7207 */ /* 0x080fe40004800000 */
[----:B------:R-:W-:Y:S01]  /*6c50*/  SEL R45, R45, R0, !P0 ;  /* 0x000000002d2d7207 */ /* 0x000fe20004000000 */
[----:B------:R-:W-:Y:S01]  /*6c60*/  IMAD.IADD R0, R44, 0x1, R3 ;  /* 0x000000012c007824 */ /* 0x000fe200078e0203 */
[----:B------:R-:W-:Y:S02]  /*6c70*/  ISETP.GE.AND.EX P4, PT, R51, RZ, PT, P4 ;  /* 0x000000ff3300720c */ /* 0x000fe40003f86340 */
[----:B------:R-:W-:-:S02]  /*6c80*/  LOP3.LUT R57, R57, 0x1, RZ, 0xc0, !PT ;  /* 0x0000000139397812 */ /* 0x000fc400078ec0ff */
[----:B------:R-:W-:Y:S02]  /*6c90*/  @!P3 SEL R41, RZ, 0xffffffff, P4 ;  /* 0xffffffffff29b807 */ /* 0x000fe40002000000 */
[----:B------:R-:W-:Y:S02]  /*6ca0*/  ISETP.GE.U32.AND P3, PT, R39, R0, PT ;  /* 0x000000002700720c */ /* 0x000fe40003f66070 */
[----:B------:R-:W-:Y:S02]  /*6cb0*/  ISETP.NE.U32.AND P4, PT, R57, 0x1, PT ;  /* 0x000000013900780c */ /* 0x000fe40003f85070 */
[----:B------:R-:W-:Y:S02]  /*6cc0*/  ISETP.GE.AND.EX P3, PT, R50, RZ, PT, P3 ;  /* 0x000000ff3200720c */ /* 0x000fe40003f66330 */
[----:B------:R-:W-:Y:S02]  /*6cd0*/  LOP3.LUT R41, R41, 0x1, RZ, 0xc0, !PT ;  /* 0x0000000129297812 */ /* 0x000fe400078ec0ff */
[----:B------:R-:W-:-:S02]  /*6ce0*/  SEL R57, RZ, 0xffffffff, P3 ;  /* 0xffffffffff397807 */ /* 0x000fc40001800000 */
[----:B------:R-:W-:Y:S02]  /*6cf0*/  LOP3.LUT R48, R48, 0xfffffffb, RZ, 0xc0, !PT ;  /* 0xfffffffb30307812 */ /* 0x000fe400078ec0ff */
[----:B------:R-:W-:Y:S02]  /*6d00*/  SEL R35, R35, R14, !P2 ;  /* 0x0000000e23237207 */ /* 0x000fe40005000000 */
[----:B------:R-:W-:Y:S02]  /*6d10*/  @P5 LOP3.LUT R48, R48, 0x4, RZ, 0xfc, !PT ;  /* 0x0000000430305812 */ /* 0x000fe400078efcff */
[----:B------:R-:W-:Y:S02]  /*6d20*/  SEL R36, R36, R15, !P2 ;  /* 0x0000000f24247207 */ /* 0x000fe40005000000 */
[----:B------:R-:W-:Y:S02]  /*6d30*/  SEL R55, R55, RZ, !P2 ;  /* 0x000000ff37377207 */ /* 0x000fe40005000000 */
[----:B------:R-:W-:-:S02]  /*6d40*/  SEL R43, R43, R44, !P4 ;  /* 0x0000002c2b2b7207 */ /* 0x000fc40006000000 */
        /* <DEDUP_REMOVED lines=8> */
[----:B------:R-:W-:Y:S02]  /*6dd0*/  SEL R52, R52, RZ, !P4 ;  /* 0x000000ff34347207 */ /* 0x000fe40006000000 */
[CC--:B--2---:R-:W-:Y:S02]  /*6de0*/  ISETP.NE.U32.AND P3, PT, R2.reuse, R28.reuse, PT ;  /* 0x0000001c0200720c */ /* 0x0c4fe40003f65070 */
[----:B------:R-:W-:Y:S02]  /*6df0*/  ISETP.GT.U32.AND P6, PT, R2, R28, PT ;  /* 0x0000001c0200720c */ /* 0x000fe40003fc4070 */
[----:B------:R-:W-:-:S02]  /*6e00*/  ISETP.NE.AND.EX P3, PT, R6, R29, PT, P3 ;  /* 0x0000001d0600720c */ /* 0x000fc40003f65330 */
[----:B------:R-:W-:-:S11]  /*6e10*/  ISETP.GT.AND.EX P6, PT, R6, R29, PT, P6 ;  /* 0x0000001d0600720c */ /* 0x000fd60003fc4360 */
[----:B------:R-:W-:Y:S02]  /*6e20*/  @P3 SEL R57, RZ, 0xffffffff, !P6 ;  /* 0xffffffffff393807 */ /* 0x000fe40007000000 */
[----:B------:R-:W-:Y:S02]  /*6e30*/  ISETP.GE.U32.AND P6, PT, R18, R0, PT ;  /* 0x000000001200720c */ /* 0x000fe40003fc6070 */
[----:B------:R-:W-:Y:S02]  /*6e40*/  ISETP.NE.U32.AND P3, PT, R41, 0x1, PT ;  /* 0x000000012900780c */ /* 0x000fe40003f65070 */
[----:B------:R-:W-:Y:S02]  /*6e50*/  ISETP.GE.AND.EX P6, PT, R5, RZ, PT, P6 ;  /* 0x000000ff0500720c */ /* 0x000fe40003fc6360 */
[----:B------:R-:W-:Y:S02]  /*6e60*/  LOP3.LUT R57, R57, 0x1, RZ, 0xc0, !PT ;  /* 0x0000000139397812 */ /* 0x000fe400078ec0ff */
[----:B------:R-:W-:-:S02]  /*6e70*/  SEL R41, RZ, 0xffffffff, P6 ;  /* 0xffffffffff297807 */ /* 0x000fc40003000000 */
[C---:B------:R-:W-:Y:S02]  /*6e80*/  ISETP.NE.U32.AND P6, PT, R9.reuse, R30, PT ;  /* 0x0000001e0900720c */ /* 0x040fe40003fc5070 */
[----:B------:R-:W-:Y:S01]  /*6e90*/  SEL R42, R42, R44, !P3 ;  /* 0x0000002c2a2a7207 */ /* 0x000fe20005800000 */
[----:B------:R-:W-:Y:S01]  /*6ea0*/  IMAD.IADD R44, R0, 0x1, R3 ;  /* 0x00000001002c7824 */ /* 0x000fe200078e0203 */
[CC--:B------:R-:W-:Y:S02]  /*6eb0*/  ISETP.NE.AND.EX P5, PT, R4.reuse, R31.reuse, PT, P6 ;  /* 0x0000001f0400720c */ /* 0x0c0fe40003fa5360 */
[----:B------:R-:W-:Y:S02]  /*6ec0*/  ISETP.GT.U32.AND P6, PT, R9, R30, PT ;  /* 0x0000001e0900720c */ /* 0x000fe40003fc4070 */
[----:B------:R-:W-:Y:S02]  /*6ed0*/  SEL R7, R7, R26, !P3 ;  /* 0x0000001a07077207 */ /* 0x000fe40005800000 */
[----:B------:R-:W-:-:S02]  /*6ee0*/  ISETP.GT.AND.EX P6, PT, R4, R31, PT, P6 ;  /* 0x0000001f0400720c */ /* 0x000fc40003fc4360 */
[----:B------:R-:W-:Y:S02]  /*6ef0*/  SEL R8, R8, R27, !P3 ;  /* 0x0000001b08087207 */ /* 0x000fe40005800000 */
[----:B------:R-:W-:-:S03]  /*6f00*/  SEL R51, R51, RZ, !P3 ;  /* 0x000000ff33337207 */ /* 0x000fc60005800000 */
[----:B------:R-:W-:Y:S02]  /*6f10*/  @P5 SEL R41, RZ, 0xffffffff, !P6 ;  /* 0xffffffffff295807 */ /* 0x000fe40007000000 */
[----:B------:R-:W-:Y:S02]  /*6f20*/  LOP3.LUT P5, RZ, R48, 0x4, RZ, 0xc0, !PT ;  /* 0x0000000430ff7812 */ /* 0x000fe400078ac0ff */
[----:B------:R-:W-:Y:S02]  /*6f30*/  LOP3.LUT R41, R41, 0x1, RZ, 0xc0, !PT ;  /* 0x0000000129297812 */ /* 0x000fe400078ec0ff */
[----:B------:R-:W-:Y:S02]  /*6f40*/  SEL R37, R37, R12, !P5 ;  /* 0x0000000c25257207 */ /* 0x000fe40006800000 */
[----:B------:R-:W-:Y:S02]  /*6f50*/  SEL R38, R38, R13, !P5 ;  /* 0x0000000d26267207 */ /* 0x000fe40006800000 */
[----:B------:R-:W-:-:S02]  /*6f60*/  SEL R56, R56, RZ, !P5 ;  /* 0x000000ff38387207 */ /* 0x000fc40006800000 */
[----:B------:R-:W-:Y:S02]  /*6f70*/  ISETP.NE.U32.AND P5, PT, R57, 0x1, PT ;  /* 0x000000013900780c */ /* 0x000fe40003fa5070 */
[----:B------:R-:W-:Y:S01]  /*6f80*/  ISETP.NE.U32.AND P2, PT, R41, 0x1, PT ;  /* 0x000000012900780c */ /* 0x000fe20003f45070 */
[----:B------:R-:W-:Y:S01]  /*6f90*/  IMAD R41, R3, 0x3, R44 ;  /* 0x0000000303297824 */ /* 0x000fe200078e022c */
[-C--:B------:R-:W-:Y:S02]  /*6fa0*/  SEL R39, R39, R0.reuse, !P5 ;  /* 0x0000000027277207 */ /* 0x080fe40006800000 */
[----:B------:R-:W-:Y:S01]  /*6fb0*/  SEL R18, R18, R0, !P2 ;  /* 0x0000000012127207 */ /* 0x000fe20005000000 */
[----:B------:R-:W-:Y:S01]  /*6fc0*/  IMAD.U32 R0, RZ, RZ, UR4 ;  /* 0x00000004ff007e24 */ /* 0x000fe2000f8e00ff */
[----:B------:R-:W-:Y:S02]  /*6fd0*/  SEL R2, R2, R28, !P5 ;  /* 0x0000001c02027207 */ /* 0x000fe40006800000 */
[----:B------:R-:W-:-:S02]  /*6fe0*/  SEL R6, R6, R29, !P5 ;  /* 0x0000001d06067207 */ /* 0x000fc40006800000 */
[----:B------:R-:W-:Y:S02]  /*6ff0*/  ISETP.GE.U32.AND P1, PT, R41, R0, PT ;  /* 0x000000002900720c */ /* 0x000fe40003f26070 */
[----:B------:R-:W-:Y:S02]  /*7000*/  SEL R50, R50, RZ, !P5 ;  /* 0x000000ff32327207 */ /* 0x000fe40006800000 */
[----:B------:R-:W-:Y:S02]  /*7010*/  SEL R9, R9, R30, !P2 ;  /* 0x0000001e09097207 */ /* 0x000fe40005000000 */
[----:B------:R-:W-:Y:S02]  /*7020*/  SEL R4, R4, R31, !P2 ;  /* 0x0000001f04047207 */ /* 0x000fe40005000000 */
[----:B------:R-:W-:-:S05]  /*7030*/  SEL R5, R5, RZ, !P2 ;  /* 0x000000ff05057207 */ /* 0x000fca0005000000 */
[----:B------:R-:W-:Y:S05]  /*7040*/  @!P1 BRA `(.L_x_3039) ;  /* 0xffffffb800209947 */ /* 0x000fea000383ffff */
[----:B------:R-:W-:Y:S05]  /*7050*/  BSYNC B1 ;  /* 0x0000000000017941 */ /* 0x000fea0003800000 */
.L_x_3034:
[----:B------:R0:W-:Y:S04]  /*7060*/  STL [R1], R28 ;  /* 0x0000001c01007387 */ /* 0x0001e80000100800 */
[----:B------:R0:W-:Y:S04]  /*7070*/  STL [R1+0x4], R29 ;  /* 0x0000041d01007387 */ /* 0x0001e80000100800 */
[----:B------:R0:W-:Y:S04]  /*7080*/  STL [R1+0x8], R30 ;  /* 0x0000081e01007387 */ /* 0x0001e80000100800 */
[----:B------:R0:W-:Y:S02]  /*7090*/  STL [R1+0xc], R31 ;  /* 0x00000c1f01007387 */ /* 0x0001e40000100800 */
.L_x_3033:
[----:B------:R-:W-:Y:S05]  /*70a0*/  BSYNC B0 ;  /* 0x0000000000007941 */ /* 0x000fea0003800000 */
.L_x_3032:
[----:B------:R-:W-:Y:S01]  /*70b0*/  ISETP.GE.U32.AND P0, PT, R44, R0, PT ;  /* 0x000000002c00720c */ /* 0x000fe20003f06070 */
[----:B------:R-:W-:-:S12]  /*70c0*/  BSSY B0, `(.L_x_3040) ;  /* 0x0000468000007945 */ /* 0x000fd80003800000 */
[----:B------:R-:W-:Y:S05]  /*70d0*/  @P0 BRA `(.L_x_3041) ;  /* 0x0000004400980947 */ /* 0x000fea0003800000 */
[----:B------:R-:W1:Y:S01]  /*70e0*/  LDC R48, c[0x0][0x268] ;  /* 0x00009a00ff307b82 */ /* 0x000e620000000800 */
[----:B------:R-:W-:Y:S01]  /*70f0*/  IMAD.MOV.U32 R12, RZ, RZ, RZ ;  /* 0x000000ffff0c7224 */ /* 0x000fe200078e00ff */
[----:B-1----:R-:W-:-:S13]  /*7100*/  ISETP.NE.AND P1, PT, R48, RZ, PT ;  /* 0x000000ff3000720c */ /* 0x002fda0003f25270 */
[----:B------:R-:W-:Y:S05]  /*7110*/  @!P1 BRA `(.L_x_3042) ;  /* 0x0000001000449947 */ /* 0x000fea0003800000 */
[----:B------:R-:W-:Y:S01]  /*7120*/  IMAD.MOV.U32 R12, RZ, RZ, RZ ;  /* 0x000000ffff0c7224 */ /* 0x000fe200078e00ff */
[----:B------:R-:W-:Y:S01]  /*7130*/  ULDC.64 UR4, c[0x0][0x270] ;  /* 0x00009c0000047ab9 */ /* 0x000fe20000000a00 */
[----:B------:R-:W-:Y:S01]  /*7140*/  IMAD.MOV.U32 R13, RZ, RZ, R44 ;  /* 0x000000ffff0d7224 */ /* 0x000fe200078e002c */
[----:B------:R-:W-:Y:S01]  /*7150*/  ISETP.NE.AND P2, PT, R48, 0x1, PT ;  /* 0x000000013000780c */ /* 0x000fe20003f45270 */
[----:B0-----:R-:W-:Y:S01]  /*7160*/  IMAD.HI.U32 R28, R44, UR4, R12 ;  /* 0x000000042c1c7c27 */ /* 0x001fe2000f8e000c */
        /* <DEDUP_REMOVED lines=262> */
[----:B0-----:R-:W-:-:S05]  /*81d0*/  @P2 IMAD.HI.U32 R28, R15, R28, R14 ;  /* 0x0000001c0f1c2227 */ /* 0x001fca00078e000e */
[----:B------:R-:W-:Y:S02]  /*81e0*/  @P2 SHF.R.U32.HI R28, RZ, R29, R28 ;  /* 0x0000001dff1c2219 */ /* 0x000fe4000001161c */
[----:B------:R-:W0:Y:S03]  /*81f0*/  @P2 LDC R29, c[0x0][0x38c] ;  /* 0x0000e300ff1d2b82 */ /* 0x000e260000000800 */
[----:B------:R-:W-:-:S04]  /*8200*/  @P2 IMAD.MOV R14, RZ, RZ, -R28 ;  /* 0x000000ffff0e2224 */ /* 0x000fc800078e0a1c */
[----:B0-----:R-:W-:-:S04]  /*8210*/  @P2 IMAD R14, R29, R14, R15 ;  /* 0x0000000e1d0e2224 */ /* 0x001fc800078e020f */
[----:B-1----:R-:W-:-:S07]  /*8220*/  @P2 IMAD R12, R14, R13, R12 ;  /* 0x0000000d0e0c2224 */ /* 0x002fce00078e020c */
.L_x_3042:
[----:B------:R-:W-:-:S04]  /*8230*/  LOP3.LUT R13, R12, 0xfffffff0, RZ, 0xc0, !PT ;  /* 0xfffffff00c0d7812 */ /* 0x000fc800078ec0ff */
[----:B------:R-:W-:-:S05]  /*8240*/  IADD3 R12, P2, R16, R13, RZ ;  /* 0x0000000d100c7210 */ /* 0x000fca0007f5e0ff */
[----:B------:R-:W-:-:S06]  /*8250*/  IMAD.X R13, RZ, RZ, R17, P2 ;  /* 0x000000ffff0d7224 */ /* 0x000fcc00010e0611 */
[----:B------:R-:W5:Y:S01]  /*8260*/  LDG.E.128 R12, desc[UR60][R12.64] ;  /* 0x0000003c0c0c7981 */ /* 0x000f62000c1e1d00 */
[----:B0-----:R-:W-:-:S05]  /*8270*/  IMAD.IADD R31, R44, 0x1, R3 ;  /* 0x000000012c1f7824 */ /* 0x001fca00078e0203 */
[----:B------:R-:W-:-:S13]  /*8280*/  ISETP.GE.U32.AND P2, PT, R31, R0, PT ;  /* 0x000000001f00720c */ /* 0x000fda0003f46070 */
[----:B------:R-:W-:Y:S05]  /*8290*/  @P2 BRA `(.L_x_3041) ;  /* 0x0000003400282947 */ /* 0x000fea0003800000 */
        /* <DEDUP_REMOVED lines=269> */
[----:B------:R-:W-:-:S05]  /*9370*/  @P2 SHF.R.U32.HI R28, RZ, R29, R28 ;  /* 0x0000001dff1c2219 */ /* 0x000fca000001161c */
[----:B------:R-:W-:-:S04]  /*9380*/  @P2 IMAD.MOV R22, RZ, RZ, -R28 ;  /* 0x000000ffff162224 */ /* 0x000fc800078e0a1c */
[----:B-1----:R-:W-:Y:S02]  /*9390*/  @P2 IMAD R21, R21, R22, R23 ;  /* 0x0000001615152224 */ /* 0x002fe400078e0217 */
[----:B------:R-:W0:Y:S02]  /*93a0*/  @P2 LDC R22, c[0x0][0x3f8] ;  /* 0x0000fe00ff162b82 */ /* 0x000e240000000800 */
[----:B0-----:R-:W-:-:S07]  /*93b0*/  @P2 IMAD R20, R21, R22, R20 ;  /* 0x0000001615142224 */ /* 0x001fce00078e0214 */
.L_x_3043:
        /* <DEDUP_REMOVED lines=281> */
.L_x_3044:
[----:B------:R-:W-:-:S04]  /*a550*/  LOP3.LUT R25, R24, 0xfffffff0, RZ, 0xc0, !PT ;  /* 0xfffffff018197812 */ /* 0x000fc800078ec0ff */
[----:B------:R-:W-:-:S05]  /*a560*/  IADD3 R24, P2, R16, R25, RZ ;  /* 0x0000001910187210 */ /* 0x000fca0007f5e0ff */
[----:B------:R-:W-:-:S06]  /*a570*/  IMAD.X R25, RZ, RZ, R17, P2 ;  /* 0x000000ffff197224 */ /* 0x000fcc00010e0611 */
[----:B------:R-:W5:Y:S01]  /*a580*/  LDG.E.128 R24, desc[UR60][R24.64] ;  /* 0x0000003c18187981 */ /* 0x000f62000c1e1d00 */
[----:B------:R-:W-:-:S04]  /*a590*/  IADD3 R29, R31, R3, RZ ;  /* 0x000000031f1d7210 */ /* 0x000fc80007ffe0ff */
        /* <DEDUP_REMOVED lines=265> */
[----:B------:R-:W-:-:S07]  /*b630*/  @P1 IMAD.MOV.U32 R28, RZ, RZ, RZ ;  /* 0x000000ffff1c1224 */ /* 0x000fce00078e00ff */
[----:B------:R-:W1:Y:S01]  /*b640*/  @P1 LDC R31, c[0x0][0x3f8] ;  /* 0x0000fe00ff1f1b82 */ /* 0x000e620000000800 */
[----:B0-----:R-:W-:-:S07]  /*b650*/  @P1 IMAD.HI.U32 R58, R29, R58, R28 ;  /* 0x0000003a1d3a1227 */ /* 0x001fce00078e001c */
[----:B------:R-:W0:Y:S01]  /*b660*/  @P1 LDC R28, c[0x0][0x38c] ;  /* 0x0000e300ff1c1b82 */ /* 0x000e220000000800 */
[----:B------:R-:W-:-:S05]  /*b670*/  @P1 SHF.R.U32.HI R58, RZ, R59, R58 ;  /* 0x0000003bff3a1219 */ /* 0x000fca000001163a */
[----:B------:R-:W-:-:S04]  /*b680*/  @P1 IMAD.MOV R57, RZ, RZ, -R58 ;  /* 0x000000ffff391224 */ /* 0x000fc800078e0a3a */
[--C-:B0-----:R-:W-:Y:S02]  /*b690*/  @P1 IMAD R28, R28, R57, R29.reuse ;  /* 0x000000391c1c1224 */ /* 0x101fe400078e021d */
[----:B------:R-:W-:-:S04]  /*b6a0*/  IMAD.MOV R29, RZ, RZ, -R29 ;  /* 0x000000ffff1d7224 */ /* 0x000fc800078e0a1d */
[----:B------:R-:W-:-:S04]  /*b6b0*/  IMAD R41, R29, UR6, R41 ;  /* 0x000000061d297c24 */ /* 0x000fc8000f8e0229 */
[----:B------:R-:W-:-:S04]  /*b6c0*/  IMAD R30, R41, UR4, R30 ;  /* 0x00000004291e7c24 */ /* 0x000fc8000f8e021e */
[----:B-1----:R-:W-:-:S07]  /*b6d0*/  @P1 IMAD R30, R28, R31, R30 ;  /* 0x0000001f1c1e1224 */ /* 0x002fce00078e021e */
.L_x_3045:
[----:B------:R-:W-:-:S04]  /*b6e0*/  LOP3.LUT R29, R30, 0xfffffff0, RZ, 0xc0, !PT ;  /* 0xfffffff01e1d7812 */ /* 0x000fc800078ec0ff */
[----:B------:R-:W-:-:S05]  /*b6f0*/  IADD3 R16, P1, R16, R29, RZ ;  /* 0x0000001d10107210 */ /* 0x000fca0007f3e0ff */
[----:B------:R-:W-:-:S05]  /*b700*/  IMAD.X R17, RZ, RZ, R17, P1 ;  /* 0x000000ffff117224 */ /* 0x000fca00008e0611 */
[----:B------:R-:W2:Y:S04]  /*b710*/  LDG.E.128 R28, desc[UR60][R16.64] ;  /* 0x0000003c101c7981 */ /* 0x000ea8000c1e1d00 */
[----:B--2---:R1:W-:Y:S04]  /*b720*/  STL.64 [R1], R28 ;  /* 0x0000001c01007387 */ /* 0x0043e80000100a00 */
[----:B------:R1:W-:Y:S02]  /*b730*/  STL.64 [R1+0x8], R30 ;  /* 0x0000081e01007387 */ /* 0x0003e40000100a00 */
.L_x_3041:
[----:B------:R-:W-:Y:S05]  /*b740*/  BSYNC B0 ;  /* 0x0000000000007941 */ /* 0x000fea0003800000 */
.L_x_3040:
[----:B------:R-:W-:Y:S04]  /*b750*/  BSSY B0, `(.L_x_3046) ;  /* 0x000007f000007945 */ /* 0x000fe80003800000 */
[----:B------:R-:W-:Y:S05]  /*b760*/  @P0 BRA `(.L_x_3047) ;  /* 0x0000000400f40947 */ /* 0x000fea0003800000 */
[----:B-----5:R-:W-:Y:S02]  /*b770*/  ISETP.NE.U32.AND P1, PT, R37, R12, PT ;  /* 0x0000000c2500720c */ /* 0x020fe40003f25070 */
[----:B------:R-:W-:Y:S02]  /*b780*/  ISETP.NE.U32.AND P0, PT, R35, R14, PT ;  /* 0x0000000e2300720c */ /* 0x000fe40003f05070 */
[----:B------:R-:W-:Y:S02]  /*b790*/  ISETP.NE.AND.EX P1, PT, R38, R13, PT, P1 ;  /* 0x0000000d2600720c */ /* 0x000fe40003f25310 */
[----:B------:R-:W-:Y:S02]  /*b7a0*/  ISETP.GT.U32.AND P4, PT, R37, R12, PT ;  /* 0x0000000c2500720c */ /* 0x000fe40003f84070 */
[----:B------:R-:W-:Y:S02]  /*b7b0*/  ISETP.GE.U32.AND P5, PT, R49, R44, PT ;  /* 0x0000002c3100720c */ /* 0x000fe40003fa6070 */
[----:B------:R-:W-:-:S02]  /*b7c0*/  ISETP.NE.AND.EX P0, PT, R36, R15, PT, P0 ;  /* 0x0000000f2400720c */ /* 0x000fc40003f05300 */
[----:B------:R-:W-:Y:S02]  /*b7d0*/  ISETP.GT.AND.EX P4, PT, R38, R13, PT, P4 ;  /* 0x0000000d2600720c */ /* 0x000fe40003f84340 */
[----:B------:R-:W-:Y:S02]  /*b7e0*/  ISETP.GE.AND.EX P5, PT, R56, RZ, PT, P5 ;  /* 0x000000ff3800720c */ /* 0x000fe40003fa6350 */
[----:B------:R-:W-:Y:S02]  /*b7f0*/  ISETP.GT.U32.AND P3, PT, R35, R14, PT ;  /* 0x0000000e2300720c */ /* 0x000fe40003f64070 */
[----:B------:R-:W-:Y:S02]  /*b800*/  ISETP.GE.U32.AND P2, PT, R47, R44, PT ;  /* 0x0000002c2f00720c */ /* 0x000fe40003f46070 */
[----:B------:R-:W-:Y:S02]  /*b810*/  SEL R16, RZ, 0xffffffff, !P4 ;  /* 0xffffffffff107807 */ /* 0x000fe40006000000 */
[----:B------:R-:W-:-:S02]  /*b820*/  @!P1 SEL R16, RZ, 0xffffffff, P5 ;  /* 0xffffffffff109807 */ /* 0x000fc40002800000 */
[----:B------:R-:W-:Y:S02]  /*b830*/  ISETP.GT.AND.EX P3, PT, R36, R15, PT, P3 ;  /* 0x0000000f2400720c */ /* 0x000fe40003f64330 */
[----:B------:R-:W-:Y:S02]  /*b840*/  ISETP.GE.AND.EX P2, PT, R55, RZ, PT, P2 ;  /* 0x000000ff3700720c */ /* 0x000fe40003f46320 */
[----:B------:R-:W-:Y:S02]  /*b850*/  LOP3.LUT R16, R16, 0x1, RZ, 0xc0, !PT ;  /* 0x0000000110107812 */ /* 0x000fe400078ec0ff */
[----:B------:R-:W-:Y:S02]  /*b860*/  SEL R17, RZ, 0xffffffff, !P3 ;  /* 0xffffffffff117807 */ /* 0x000fe40005800000 */
[----:B------:R-:W-:Y:S02]  /*b870*/  @!P0 SEL R17, RZ, 0xffffffff, P2 ;  /* 0xffffffffff118807 */ /* 0x000fe40001000000 */
[----:B------:R-:W-:Y:S01]  /*b880*/  ISETP.NE.U32.AND P0, PT, R16, 0x1, PT ;  /* 0x000000011000780c */ /* 0x000fe20003f05070 */
[----:B------:R-:W-:Y:S01]  /*b890*/  IMAD.IADD R16, R44, 0x1, R3 ;  /* 0x000000012c107824 */ /* 0x000fe200078e0203 */
[----:B------:R-:W-:-:S02]  /*b8a0*/  LOP3.LUT R17, R17, 0x1, RZ, 0xc0, !PT ;  /* 0x0000000111117812 */ /* 0x000fc400078ec0ff */
[----:B------:R-:W-:Y:S02]  /*b8b0*/  SEL R37, R37, R12, !P0 ;  /* 0x0000000c25257207 */ /* 0x000fe40004000000 */
[----:B------:R-:W-:Y:S02]  /*b8c0*/  ISETP.GE.U32.AND P2, PT, R16, R0, PT ;  /* 0x000000001000720c */ /* 0x000fe40003f46070 */
[----:B------:R-:W-:Y:S02]  /*b8d0*/  ISETP.NE.U32.AND P1, PT, R17, 0x1, PT ;  /* 0x000000011100780c */ /* 0x000fe40003f25070 */
[----:B------:R-:W-:Y:S02]  /*b8e0*/  SEL R38, R38, R13, !P0 ;  /* 0x0000000d26267207 */ /* 0x000fe40004000000 */
[----:B------:R-:W-:Y:S02]  /*b8f0*/  SEL R35, R35, R14, !P1 ;  /* 0x0000000e23237207 */ /* 0x000fe40004800000 */
[----:B------:R-:W-:-:S02]  /*b900*/  SEL R36, R36, R15, !P1 ;  /* 0x0000000f24247207 */ /* 0x000fc40004800000 */
[-C--:B------:R-:W-:Y:S02]  /*b910*/  SEL R49, R49, R44.reuse, !P0 ;  /* 0x0000002c31317207 */ /* 0x080fe40004000000 */
[----:B------:R-:W-:Y:S02]  /*b920*/  SEL R47, R47, R44, !P1 ;  /* 0x0000002c2f2f7207 */ /* 0x000fe40004800000 */
[----:B------:R-:W-:Y:S02]  /*b930*/  SEL R56, R56, RZ, !P0 ;  /* 0x000000ff38387207 */ /* 0x000fe40004000000 */
[----:B------:R-:W-:Y:S01]  /*b940*/  SEL R55, R55, RZ, !P1 ;  /* 0x000000ff37377207 */ /* 0x000fe20004800000 */
[----:B------:R-:W-:Y:S06]  /*b950*/  @P2 BRA `(.L_x_3047) ;  /* 0x0000000400782947 */ /* 0x000fec0003800000 */
[----:B------:R-:W-:Y:S01]  /*b960*/  ISETP.NE.U32.AND P0, PT, R19, R22, PT ;  /* 0x000000161300720c */ /* 0x000fe20003f05070 */
[----:B------:R-:W-:Y:S01]  /*b970*/  IMAD.IADD R14, R16, 0x1, R3 ;  /* 0x00000001100e7824 */ /* 0x000fe200078e0203 */
        /* <DEDUP_REMOVED lines=24> */
[-C--:B------:R-:W-:Y:S02]  /*bb00*/  SEL R46, R46, R16.reuse, !P0 ;  /* 0x000000102e2e7207 */ /* 0x080fe40004000000 */
[----:B------:R-:W-:Y:S02]  /*bb10*/  SEL R45, R45, R16, !P1 ;  /* 0x000000102d2d7207 */ /* 0x000fe40004800000 */
[----:B------:R-:W-:Y:S02]  /*bb20*/  SEL R54, R54, RZ, !P0 ;  /* 0x000000ff36367207 */ /* 0x000fe40004000000 */
[----:B------:R-:W-:Y:S01]  /*bb30*/  SEL R53, R53, RZ, !P1 ;  /* 0x000000ff35357207 */ /* 0x000fe20004800000 */
[----:B------:R-:W-:Y:S06]  /*bb40*/  @P2 BRA `(.L_x_3047) ;  /* 0x0000000000fc2947 */ /* 0x000fec0003800000 */
[----:B------:R-:W-:Y:S01]  /*bb50*/  ISETP.NE.U32.AND P1, PT, R10, R24, PT ;  /* 0x000000180a00720c */ /* 0x000fe20003f25070 */
[----:B------:R-:W-:Y:S01]  /*bb60*/  IMAD.IADD R15, R14, 0x1, R3 ;  /* 0x000000010e0f7824 */ /* 0x000fe200078e0203 */
[-C--:B------:R-:W-:Y:S02]  /*bb70*/  ISETP.NE.U32.AND P0, PT, R7, R26.reuse, PT ;  /* 0x0000001a0700720c */ /* 0x080fe40003f05070 */
[----:B------:R-:W-:Y:S02]  /*bb80*/  ISETP.NE.AND.EX P1, PT, R11, R25, PT, P1 ;  /* 0x000000190b00720c */ /* 0x000fe40003f25310 */
[----:B------:R-:W-:Y:S02]  /*bb90*/  ISETP.NE.AND.EX P0, PT, R8, R27, PT, P0 ;  /* 0x0000001b0800720c */ /* 0x000fe40003f05300 */
[----:B------:R-:W-:Y:S02]  /*bba0*/  ISETP.GT.U32.AND P2, PT, R7, R26, PT ;  /* 0x0000001a0700720c */ /* 0x000fe40003f44070 */
[----:B------:R-:W-:-:S02]  /*bbb0*/  ISETP.GT.U32.AND P4, PT, R10, R24, PT ;  /* 0x000000180a00720c */ /* 0x000fc40003f84070 */
[-C--:B------:R-:W-:Y:S02]  /*bbc0*/  ISETP.GE.U32.AND P3, PT, R43, R14.reuse, PT ;  /* 0x0000000e2b00720c */ /* 0x080fe40003f66070 */
[----:B------:R-:W-:Y:S02]  /*bbd0*/  ISETP.GE.U32.AND P5, PT, R42, R14, PT ;  /* 0x0000000e2a00720c */ /* 0x000fe40003fa6070 */
[----:B------:R-:W-:Y:S02]  /*bbe0*/  ISETP.GT.AND.EX P2, PT, R8, R27, PT, P2 ;  /* 0x0000001b0800720c */ /* 0x000fe40003f44320 */
[----:B------:R-:W-:Y:S02]  /*bbf0*/  ISETP.GT.AND.EX P4, PT, R11, R25, PT, P4 ;  /* 0x000000190b00720c */ /* 0x000fe40003f84340 */
[----:B------:R-:W-:Y:S02]  /*bc00*/  ISETP.GE.AND.EX P3, PT, R52, RZ, PT, P3 ;  /* 0x000000ff3400720c */ /* 0x000fe40003f66330 */
[----:B------:R-:W-:-:S02]  /*bc10*/  ISETP.GE.AND.EX P5, PT, R51, RZ, PT, P5 ;  /* 0x000000ff3300720c */ /* 0x000fc40003fa6350 */
[----:B------:R-:W-:Y:S02]  /*bc20*/  SEL R13, RZ, 0xffffffff, !P2 ;  /* 0xffffffffff0d7807 */ /* 0x000fe40005000000 */
[----:B------:R-:W-:Y:S02]  /*bc30*/  ISETP.GE.U32.AND P2, PT, R15, R0, PT ;  /* 0x000000000f00720c */ /* 0x000fe40003f46070 */
[----:B------:R-:W-:Y:S02]  /*bc40*/  SEL R12, RZ, 0xffffffff, !P4 ;  /* 0xffffffffff0c7807 */ /* 0x000fe40006000000 */
[----:B------:R-:W-:Y:S02]  /*bc50*/  @!P1 SEL R12, RZ, 0xffffffff, P3 ;  /* 0xffffffffff0c9807 */ /* 0x000fe40001800000 */
        /* <DEDUP_REMOVED lines=14> */
[----:B01----:R-:W2:Y:S04]  /*bd40*/  LDL.LU R31, [R1] ;  /* 0x00000000011f7983 */ /* 0x003ea80000300800 */
[----:B------:R-:W3:Y:S04]  /*bd50*/  LDL.LU R30, [R1+0x4] ;  /* 0x00000400011e7983 */ /* 0x000ee80000300800 */
[----:B------:R-:W4:Y:S04]  /*bd60*/  LDL.LU R29, [R1+0x8] ;  /* 0x00000800011d7983 */ /* 0x000f280000300800 */
[----:B------:R-:W5:Y:S01]  /*bd70*/  LDL.LU R28, [R1+0xc] ;  /* 0x00000c00011c7983 */ /* 0x000f620000300800 */
[----:B------:R-:W-:-:S02]  /*bd80*/  ISETP.GE.U32.AND P3, PT, R39, R15, PT ;  /* 0x0000000f2700720c */ /* 0x000fc40003f66070 */
[----:B------:R-:W-:Y:S02]  /*bd90*/  ISETP.GE.U32.AND P5, PT, R18, R15, PT ;  /* 0x0000000f1200720c */ /* 0x000fe40003fa6070 */
[----:B------:R-:W-:Y:S02]  /*bda0*/  ISETP.GE.AND.EX P3, PT, R50, RZ, PT, P3 ;  /* 0x000000ff3200720c */ /* 0x000fe40003f66330 */
[----:B------:R-:W-:Y:S02]  /*bdb0*/  ISETP.GE.AND.EX P5, PT, R5, RZ, PT, P5 ;  /* 0x000000ff0500720c */ /* 0x000fe40003fa6350 */
[CC--:B--2---:R-:W-:Y:S02]  /*bdc0*/  ISETP.NE.U32.AND P1, PT, R2.reuse, R31.reuse, PT ;  /* 0x0000001f0200720c */ /* 0x0c4fe40003f25070 */
[----:B------:R-:W-:Y:S02]  /*bdd0*/  ISETP.GT.U32.AND P4, PT, R2, R31, PT ;  /* 0x0000001f0200720c */ /* 0x000fe40003f84070 */
[----:B---3--:R-:W-:-:S02]  /*bde0*/  ISETP.NE.AND.EX P1, PT, R6, R30, PT, P1 ;  /* 0x0000001e0600720c */ /* 0x008fc40003f25310 */
[----:B------:R-:W-:Y:S02]  /*bdf0*/  ISETP.GT.AND.EX P4, PT, R6, R30, PT, P4 ;  /* 0x0000001e0600720c */ /* 0x000fe40003f84340 */
[CC--:B----4-:R-:W-:Y:S02]  /*be00*/  ISETP.NE.U32.AND P0, PT, R9.reuse, R29.reuse, PT ;  /* 0x0000001d0900720c */ /* 0x0d0fe40003f05070 */
[----:B------:R-:W-:Y:S02]  /*be10*/  ISETP.GT.U32.AND P2, PT, R9, R29, PT ;  /* 0x0000001d0900720c */ /* 0x000fe40003f44070 */
[CC--:B-----5:R-:W-:Y:S02]  /*be20*/  ISETP.NE.AND.EX P0, PT, R4.reuse, R28.reuse, PT, P0 ;  /* 0x0000001c0400720c */ /* 0x0e0fe40003f05300 */
[----:B------:R-:W-:Y:S02]  /*be30*/  ISETP.GT.AND.EX P2, PT, R4, R28, PT, P2 ;  /* 0x0000001c0400720c */ /* 0x000fe40003f44320 */
[----:B------:R-:W-:-:S02]  /*be40*/  SEL R0, RZ, 0xffffffff, !P4 ;  /* 0xffffffffff007807 */ /* 0x000fc40006000000 */
[----:B------:R-:W-:Y:S02]  /*be50*/  SEL R3, RZ, 0xffffffff, !P2 ;  /* 0xffffffffff037807 */ /* 0x000fe40005000000 */
[----:B------:R-:W-:-:S04]  /*be60*/  @!P1 SEL R0, RZ, 0xffffffff, P3 ;  /* 0xffffffffff009807 */ /* 0x000fc80001800000 */
[----:B------:R-:W-:Y:S02]  /*be70*/  LOP3.LUT R0, R0, 0x1, RZ, 0xc0, !PT ;  /* 0x0000000100007812 */ /* 0x000fe400078ec0ff */
[----:B------:R-:W-:Y:S02]  /*be80*/  @!P0 SEL R3, RZ, 0xffffffff, P5 ;  /* 0xffffffffff038807 */ /* 0x000fe40002800000 */
[----:B------:R-:W-:Y:S02]  /*be90*/  ISETP.NE.U32.AND P0, PT, R0, 0x1, PT ;  /* 0x000000010000780c */ /* 0x000fe40003f05070 */
[----:B------:R-:W-:Y:S02]  /*bea0*/  LOP3.LUT R3, R3, 0x1, RZ, 0xc0, !PT ;  /* 0x0000000103037812 */ /* 0x000fe400078ec0ff */
[----:B------:R-:W-:Y:S02]  /*beb0*/  SEL R2, R2, R31, !P0 ;  /* 0x0000001f02027207 */ /* 0x000fe40004000000 */
[----:B------:R-:W-:-:S02]  /*bec0*/  ISETP.NE.U32.AND P1, PT, R3, 0x1, PT ;  /* 0x000000010300780c */ /* 0x000fc40003f25070 */
[----:B------:R-:W-:Y:S02]  /*bed0*/  SEL R6, R6, R30, !P0 ;  /* 0x0000001e06067207 */ /* 0x000fe40004000000 */
[----:B------:R-:W-:Y:S02]  /*bee0*/  SEL R9, R9, R29, !P1 ;  /* 0x0000001d09097207 */ /* 0x000fe40004800000 */
[----:B------:R-:W-:Y:S02]  /*bef0*/  SEL R4, R4, R28, !P1 ;  /* 0x0000001c04047207 */ /* 0x000fe40004800000 */
[-C--:B------:R-:W-:Y:S02]  /*bf00*/  SEL R39, R39, R15.reuse, !P0 ;  /* 0x0000000f27277207 */ /* 0x080fe40004000000 */
[----:B------:R-:W-:Y:S02]  /*bf10*/  SEL R18, R18, R15, !P1 ;  /* 0x0000000f12127207 */ /* 0x000fe40004800000 */
[----:B------:R-:W-:-:S02]  /*bf20*/  SEL R50, R50, RZ, !P0 ;  /* 0x000000ff32327207 */ /* 0x000fc40004000000 */
[----:B------:R-:W-:-:S07]  /*bf30*/  SEL R5, R5, RZ, !P1 ;  /* 0x000000ff05057207 */ /* 0x000fce0004800000 */
.L_x_3047:
[----:B------:R-:W-:Y:S05]  /*bf40*/  BSYNC B0 ;  /* 0x0000000000007941 */ /* 0x000fea0003800000 */
.L_x_3046:
[----:B------:R-:W-:Y:S02]  /*bf50*/  ISETP.NE.U32.AND P1, PT, R37, R33, PT ;  /* 0x000000212500720c */ /* 0x000fe40003f25070 */
[----:B------:R-:W-:Y:S02]  /*bf60*/  ISETP.NE.U32.AND P0, PT, R35, R19, PT ;  /* 0x000000132300720c */ /* 0x000fe40003f05070 */
[----:B------:R-:W-:Y:S02]  /*bf70*/  ISETP.NE.AND.EX P1, PT, R38, R34, PT, P1 ;  /* 0x000000222600720c */ /* 0x000fe40003f25310 */
[----:B------:R-:W-:Y:S02]  /*bf80*/  ISETP.NE.AND.EX P0, PT, R36, R32, PT, P0 ;  /* 0x000000202400720c */ /* 0x000fe40003f05300 */
[----:B------:R-:W-:Y:S02]  /*bf90*/  ISETP.GT.U32.AND P3, PT, R37, R33, PT ;  /* 0x000000212500720c */ /* 0x000fe40003f64070 */
[----:B------:R-:W-:-:S02]  /*bfa0*/  ISETP.GE.U32.AND P4, PT, R49, R46, PT ;  /* 0x0000002e3100720c */ /* 0x000fc40003f86070 */
[----:B------:R-:W-:Y:S02]  /*bfb0*/  ISETP.GT.U32.AND P5, PT, R35, R19, PT ;  /* 0x000000132300720c */ /* 0x000fe40003fa4070 */
[----:B------:R-:W-:Y:S02]  /*bfc0*/  ISETP.GE.U32.AND P2, PT, R47, R45, PT ;  /* 0x0000002d2f00720c */ /* 0x000fe40003f46070 */
[----:B------:R-:W-:Y:S02]  /*bfd0*/  ISETP.GT.AND.EX P3, PT, R38, R34, PT, P3 ;  /* 0x000000222600720c */ /* 0x000fe40003f64330 */
[----:B------:R-:W-:Y:S02]  /*bfe0*/  ISETP.GE.AND.EX P4, PT, R56, R54, PT, P4 ;  /* 0x000000363800720c */ /* 0x000fe40003f86340 */
[----:B------:R-:W-:Y:S02]  /*bff0*/  ISETP.GT.AND.EX P5, PT, R36, R32, PT, P5 ;  /* 0x000000202400720c */ /* 0x000fe40003fa4350 */
        /* <DEDUP_REMOVED lines=10> */
[----:B-----5:R-:W-:Y:S02]  /*c0a0*/  SEL R14, R35, R19, !P2 ;  /* 0x00000013230e7207 */ /* 0x020fe40005000000 */
[----:B------:R-:W-:Y:S02]  /*c0b0*/  SEL R38, R38, R34, !P0 ;  /* 0x0000002226267207 */ /* 0x000fe40004000000 */
[----:B------:R-:W-:-:S02]  /*c0c0*/  SEL R34, R49, R46, !P0 ;  /* 0x0000002e31227207 */ /* 0x000fc40004000000 */
[----:B------:R-:W-:Y:S02]  /*c0d0*/  SEL R15, R56, R54, !P0 ;  /* 0x00000036380f7207 */ /* 0x000fe40004000000 */
[----:B------:R-:W-:Y:S02]  /*c0e0*/  ISETP.NE.U32.AND P1, PT, R33, R10, PT ;  /* 0x0000000a2100720c */ /* 0x000fe40003f25070 */
[----:B------:R-:W-:Y:S02]  /*c0f0*/  SEL R13, R36, R32, !P2 ;  /* 0x00000020240d7207 */ /* 0x000fe40005000000 */
[----:B------:R-:W-:Y:S02]  /*c100*/  ISETP.NE.U32.AND P0, PT, R14, R7, PT ;  /* 0x000000070e00720c */ /* 0x000fe40003f05070 */
[----:B------:R-:W-:Y:S02]  /*c110*/  ISETP.NE.AND.EX P1, PT, R38, R11, PT, P1 ;  /* 0x0000000b2600720c */ /* 0x000fe40003f25310 */
[----:B------:R-:W-:-:S02]  /*c120*/  ISETP.NE.AND.EX P0, PT, R13, R8, PT, P0 ;  /* 0x000000080d00720c */ /* 0x000fc40003f05300 */
[----:B------:R-:W-:Y:S02]  /*c130*/  SEL R45, R47, R45, !P2 ;  /* 0x0000002d2f2d7207 */ /* 0x000fe40005000000 */
[----:B------:R-:W-:Y:S02]  /*c140*/  SEL R12, R55, R53, !P2 ;  /* 0x00000035370c7207 */ /* 0x000fe40005000000 */
[----:B------:R-:W-:Y:S02]  /*c150*/  ISETP.GT.U32.AND P4, PT, R33, R10, PT ;  /* 0x0000000a2100720c */ /* 0x000fe40003f84070 */
[----:B------:R-:W-:Y:S02]  /*c160*/  ISETP.GT.U32.AND P2, PT, R14, R7, PT ;  /* 0x000000070e00720c */ /* 0x000fe40003f44070 */
[----:B------:R-:W-:Y:S02]  /*c170*/  ISETP.GE.U32.AND P3, PT, R34, R43, PT ;  /* 0x0000002b2200720c */ /* 0x000fe40003f66070 */
[----:B------:R-:W-:-:S02]  /*c180*/  ISETP.GE.U32.AND P5, PT, R45, R42, PT ;  /* 0x0000002a2d00720c */ /* 0x000fc40003fa6070 */
[----:B------:R-:W-:Y:S02]  /*c190*/  ISETP.GT.AND.EX P4, PT, R38, R11, PT, P4 ;  /* 0x0000000b2600720c */ /* 0x000fe40003f84340 */
[----:B------:R-:W-:Y:S02]  /*c1a0*/  ISETP.GT.AND.EX P2, PT, R13, R8, PT, P2 ;  /* 0x000000080d00720c */ /* 0x000fe40003f44320 */
        /* <DEDUP_REMOVED lines=16> */
[----:B------:R-:W-:Y:S02]  /*c2b0*/  ISETP.NE.U32.AND P1, PT, R10, R9, PT ;  /* 0x000000090a00720c */ /* 0x000fe40003f25070 */
[----:B------:R-:W-:Y:S02]  /*c2c0*/  ISETP.NE.U32.AND P0, PT, R19, R2, PT ;  /* 0x000000021300720c */ /* 0x000fe40003f05070 */
[----:B------:R-:W-:Y:S02]  /*c2d0*/  ISETP.NE.AND.EX P1, PT, R43, R4, PT, P1 ;  /* 0x000000042b00720c */ /* 0x000fe40003f25310 */
[----:B------:R-:W-:Y:S02]  /*c2e0*/  ISETP.NE.AND.EX P0, PT, R11, R6, PT, P0 ;  /* 0x000000060b00720c */ /* 0x000fe40003f05300 */
[----:B------:R-:W-:Y:S02]  /*c2f0*/  SEL R7, R45, R42, !P2 ;  /* 0x0000002a2d077207 */ /* 0x000fe40005000000 */
[----:B------:R-:W-:-:S02]  /*c300*/  SEL R8, R12, R51, !P2 ;  /* 0x000000330c087207 */ /* 0x000fc40005000000 */
[----:B------:R-:W-:Y:S02]  /*c310*/  ISETP.GT.U32.AND P4, PT, R10, R9, PT ;  /* 0x000000090a00720c */ /* 0x000fe40003f84070 */
[----:B------:R-:W-:Y:S02]  /*c320*/  ISETP.GT.U32.AND P2, PT, R19, R2, PT ;  /* 0x000000021300720c */ /* 0x000fe40003f44070 */
[----:B------:R-:W-:Y:S02]  /*c330*/  ISETP.GE.U32.AND P5, PT, R7, R18, PT ;  /* 0x000000120700720c */ /* 0x000fe40003fa6070 */
[----:B------:R-:W-:Y:S02]  /*c340*/  ISETP.GE.U32.AND P3, PT, R34, R39, PT ;  /* 0x000000272200720c */ /* 0x000fe40003f66070 */
[----:B------:R-:W-:Y:S02]  /*c350*/  ISETP.GT.AND.EX P4, PT, R43, R4, PT, P4 ;  /* 0x000000042b00720c */ /* 0x000fe40003f84340 */
[----:B------:R-:W-:-:S02]  /*c360*/  ISETP.GT.AND.EX P2, PT, R11, R6, PT, P2 ;  /* 0x000000060b00720c */ /* 0x000fc40003f44320 */
        /* <DEDUP_REMOVED lines=12> */
[----:B------:R-:W-:Y:S02]  /*c430*/  SEL R9, R10, R9, !P1 ;  /* 0x000000090a097207 */ /* 0x000fe40004800000 */
[----:B------:R-:W-:Y:S02]  /*c440*/  SEL R43, R43, R4, !P1 ;  /* 0x000000042b2b7207 */ /* 0x000fe40004800000 */
[----:B------:R-:W-:Y:S02]  /*c450*/  SEL R34, R34, R39, !P0 ;  /* 0x0000002722227207 */ /* 0x000fe40004000000 */
[----:B------:R-:W-:Y:S02]  /*c460*/  SEL R35, R35, R50, !P0 ;  /* 0x0000003223237207 */ /* 0x000fe40004000000 */
[----:B------:R-:W-:Y:S02]  /*c470*/  SEL R19, R19, R2, !P0 ;  /* 0x0000000213137207 */ /* 0x000fe40004000000 */
[----:B------:R-:W-:Y:S01]  /*c480*/  SEL R3, R11, R6, !P0 ;  /* 0x000000060b037207 */ /* 0x000fe20004000000 */
[----:B------:R-:W-:Y:S06]  /*c490*/  BRA `(.L_x_3014) ;  /* 0x0000003400807947 */ /* 0x000fec0003800000 */
.L_x_3031:
[----:B------:R-:W-:Y:S01]  /*c4a0*/  ISETP.GE.U32.AND P0, PT, R7, R0, PT ;  /* 0x000000000700720c */ /* 0x000fe20003f06070 */
[----:B------:R-:W-:Y:S01]  /*c4b0*/  BSSY B0, `(.L_x_3048) ;  /* 0x00000c3000007945 */ /* 0x000fe20003800000 */
[----:B---3--:R-:W-:Y:S01]  /*c4c0*/  IMAD.MOV.U32 R2, RZ, RZ, R18 ;  /* 0x000000ffff027224 */ /* 0x008fe200078e0012 */
[----:B------:R-:W-:Y:S01]  /*c4d0*/  MOV R36, R51 ;  /* 0x0000003300247202 */ /* 0x000fe20000000f00 */
[--C-:B------:R-:W-:Y:S02]  /*c4e0*/  IMAD.MOV.U32 R11, RZ, RZ, R51.reuse ;  /* 0x000000ffff0b7224 */ /* 0x100fe400078e0033 */
        /* <DEDUP_REMOVED lines=48> */
[----:B------:R-:W-:-:S07]  /*c7f0*/  IMAD.MOV.U32 R46, RZ, RZ, R32 ;  /* 0x000000ffff2e7224 */ /* 0x000fce00078e0020 */
.L_x_3050:
[----:B------:R-:W-:-:S05]  /*c800*/  IMAD R12, R56, R44, RZ ;  /* 0x0000002c380c7224 */ /* 0x000fca00078e02ff */
[----:B------:R-:W-:-:S05]  /*c810*/  SHF.R.U32.HI R13, RZ, 0x1, R12 ;  /* 0x00000001ff0d7819 */ /* 0x000fca000001160c */
[----:B------:R-:W-:-:S06]  /*c820*/  IMAD.WIDE.U32 R12, R13, 0x10, R16 ;  /* 0x000000100d0c7825 */ /* 0x000fcc00078e0010 */
[----:B------:R-:W2:Y:S01]  /*c830*/  LDG.E.128 R12, desc[UR60][R12.64] ;  /* 0x0000003c0c0c7981 */ /* 0x000ea2000c1e1d00 */
[----:B------:R-:W-:-:S04]  /*c840*/  IMAD.IADD R55, R3, 0x1, R44 ;  /* 0x0000000103377824 */ /* 0x000fc800078e022c */
[----:B------:R-:W-:-:S05]  /*c850*/  IMAD R20, R56, R55, RZ ;  /* 0x0000003738147224 */ /* 0x000fca00078e02ff */
[----:B------:R-:W-:-:S05]  /*c860*/  SHF.R.U32.HI R21, RZ, 0x1, R20 ;  /* 0x00000001ff157819 */ /* 0x000fca0000011614 */
[----:B------:R-:W-:-:S06]  /*c870*/  IMAD.WIDE.U32 R20, R21, 0x10, R16 ;  /* 0x0000001015147825 */ /* 0x000fcc00078e0010 */
[----:B------:R-:W3:Y:S01]  /*c880*/  LDG.E.128 R20, desc[UR60][R20.64] ;  /* 0x0000003c14147981 */ /* 0x000ee2000c1e1d00 */
[----:B------:R-:W-:-:S04]  /*c890*/  IMAD.IADD R57, R55, 0x1, R3 ;  /* 0x0000000137397824 */ /* 0x000fc800078e0203 */
[----:B------:R-:W-:-:S05]  /*c8a0*/  IMAD R24, R56, R57, RZ ;  /* 0x0000003938187224 */ /* 0x000fca00078e02ff */
[----:B------:R-:W-:-:S05]  /*c8b0*/  SHF.R.U32.HI R25, RZ, 0x1, R24 ;  /* 0x00000001ff197819 */ /* 0x000fca0000011618 */
[----:B------:R-:W-:-:S06]  /*c8c0*/  IMAD.WIDE.U32 R24, R25, 0x10, R16 ;  /* 0x0000001019187825 */ /* 0x000fcc00078e0010 */
[----:B------:R-:W4:Y:S01]  /*c8d0*/  LDG.E.128 R24, desc[UR60][R24.64] ;  /* 0x0000003c18187981 */ /* 0x000f22000c1e1d00 */
[----:B------:R-:W-:-:S04]  /*c8e0*/  IMAD.IADD R58, R57, 0x1, R3 ;  /* 0x00000001393a7824 */ /* 0x000fc800078e0203 */
[----:B------:R-:W-:-:S05]  /*c8f0*/  IMAD R28, R56, R58, RZ ;  /* 0x0000003a381c7224 */ /* 0x000fca00078e02ff */
[----:B------:R-:W-:-:S05]  /*c900*/  SHF.R.U32.HI R29, RZ, 0x1, R28 ;  /* 0x00000001ff1d7819 */ /* 0x000fca000001161c */
[----:B------:R-:W-:-:S06]  /*c910*/  IMAD.WIDE.U32 R28, R29, 0x10, R16 ;  /* 0x000000101d1c7825 */ /* 0x000fcc00078e0010 */
[----:B------:R-:W5:Y:S01]  /*c920*/  LDG.E.128 R28, desc[UR60][R28.64] ;  /* 0x0000003c1c1c7981 */ /* 0x000f62000c1e1d00 */
[-C--:B------:R-:W-:Y:S02]  /*c930*/  ISETP.GE.U32.AND P2, PT, R52, R44.reuse, PT ;  /* 0x0000002c3400720c */ /* 0x080fe40003f46070 */
[----:B------:R-:W-:Y:S02]  /*c940*/  ISETP.GE.U32.AND P3, PT, R8, R55, PT ;  /* 0x000000370800720c */ /* 0x000fe40003f66070 */
[----:B------:R-:W-:Y:S02]  /*c950*/  ISETP.GE.AND.EX P2, PT, R51, RZ, PT, P2 ;  /* 0x000000ff3300720c */ /* 0x000fe40003f46320 */
[----:B------:R-:W-:Y:S02]  /*c960*/  ISETP.GE.AND.EX P3, PT, R43, RZ, PT, P3 ;  /* 0x000000ff2b00720c */ /* 0x000fe40003f66330 */
[----:B------:R-:W-:Y:S02]  /*c970*/  SEL R59, RZ, 0xffffffff, P2 ;  /* 0xffffffffff3b7807 */ /* 0x000fe40001000000 */
[----:B------:R-:W-:-:S02]  /*c980*/  ISETP.GE.U32.AND P2, PT, R53, R44, PT ;  /* 0x0000002c3500720c */ /* 0x000fc40003f46070 */
[----:B------:R-:W-:Y:S02]  /*c990*/  ISETP.GE.U32.AND P4, PT, R54, R55, PT ;  /* 0x000000373600720c */ /* 0x000fe40003f86070 */
[----:B------:R-:W-:Y:S02]  /*c9a0*/  ISETP.GE.AND.EX P2, PT, R47, RZ, PT, P2 ;  /* 0x000000ff2f00720c */ /* 0x000fe40003f46320 */
[----:B------:R-:W-:Y:S02]  /*c9b0*/  ISETP.GE.AND.EX P4, PT, R40, RZ, PT, P4 ;  /* 0x000000ff2800720c */ /* 0x000fe40003f86340 */
[----:B------:R-:W-:Y:S02]  /*c9c0*/  LOP3.LUT R48, R48, 0xfffffffb, RZ, 0xc0, !PT ;  /* 0xfffffffb30307812 */ /* 0x000fe400078ec0ff */
[CC--:B--2---:R-:W-:Y:S02]  /*c9d0*/  ISETP.NE.U32.AND P1, PT, R49.reuse, R12.reuse, PT ;  /* 0x0000000c3100720c */ /* 0x0c4fe40003f25070 */
[----:B------:R-:W-:-:S02]  /*c9e0*/  ISETP.GT.U32.AND P0, PT, R49, R12, PT ;  /* 0x0000000c3100720c */ /* 0x000fc40003f04070 */
[CC--:B------:R-:W-:Y:S02]  /*c9f0*/  ISETP.NE.AND.EX P1, PT, R50.reuse, R13.reuse, PT, P1 ;  /* 0x0000000d3200720c */ /* 0x0c0fe40003f25310 */
[----:B------:R-:W-:-:S11]  /*ca00*/  ISETP.GT.AND.EX P0, PT, R50, R13, PT, P0 ;  /* 0x0000000d3200720c */ /* 0x000fd60003f04300 */
[----:B------:R-:W-:Y:S02]  /*ca10*/  @P1 SEL R59, RZ, 0xffffffff, !P0 ;  /* 0xffffffffff3b1807 */ /* 0x000fe40004000000 */
[-C--:B------:R-:W-:Y:S02]  /*ca20*/  ISETP.NE.U32.AND P1, PT, R45, R14.reuse, PT ;  /* 0x0000000e2d00720c */ /* 0x080fe40003f25070 */
[----:B------:R-:W-:Y:S02]  /*ca30*/  LOP3.LUT R59, R59, 0x1, RZ, 0xc0, !PT ;  /* 0x000000013b3b7812 */ /* 0x000fe400078ec0ff */
[----:B------:R-:W-:Y:S02]  /*ca40*/  ISETP.NE.AND.EX P1, PT, R46, R15, PT, P1 ;  /* 0x0000000f2e00720c */ /* 0x000fe40003f25310 */
[----:B------:R-:W-:Y:S02]  /*ca50*/  ISETP.GT.U32.AND P0, PT, R45, R14, PT ;  /* 0x0000000e2d00720c */ /* 0x000fe40003f04070 */
[----:B------:R-:W-:-:S02]  /*ca60*/  ISETP.NE.U32.AND P5, PT, R59, 0x1, PT ;  /* 0x000000013b00780c */ /* 0x000fc40003fa5070 */
[----:B------:R-:W-:Y:S02]  /*ca70*/  ISETP.GT.AND.EX P0, PT, R46, R15, PT, P0 ;  /* 0x0000000f2e00720c */ /* 0x000fe40003f04300 */
[----:B------:R-:W-:Y:S02]  /*ca80*/  SEL R59, RZ, 0xffffffff, P2 ;  /* 0xffffffffff3b7807 */ /* 0x000fe40001000000 */
[----:B---3--:R-:W-:Y:S02]  /*ca90*/  ISETP.NE.U32.AND P2, PT, R6, R20, PT ;  /* 0x000000140600720c */ /* 0x008fe40003f45070 */
[----:B------:R-:W-:Y:S02]  /*caa0*/  SEL R52, R52, R44, !P5 ;  /* 0x0000002c34347207 */ /* 0x000fe40006800000 */
[----:B------:R-:W-:Y:S02]  /*cab0*/  @P1 SEL R59, RZ, 0xffffffff, !P0 ;  /* 0xffffffffff3b1807 */ /* 0x000fe40004000000 */
[----:B------:R-:W-:-:S02]  /*cac0*/  ISETP.NE.AND.EX P2, PT, R42, R21, PT, P2 ;  /* 0x000000152a00720c */ /* 0x000fc40003f45320 */
[----:B------:R-:W-:Y:S02]  /*cad0*/  LOP3.LUT R59, R59, 0x1, RZ, 0xc0, !PT ;  /* 0x000000013b3b7812 */ /* 0x000fe400078ec0ff */
[----:B------:R-:W-:Y:S02]  /*cae0*/  ISETP.GT.U32.AND P0, PT, R6, R20, PT ;  /* 0x000000140600720c */ /* 0x000fe40003f04070 */
[----:B------:R-:W-:Y:S02]  /*caf0*/  ISETP.NE.U32.AND P1, PT, R59, 0x1, PT ;  /* 0x000000013b00780c */ /* 0x000fe40003f25070 */
[----:B------:R-:W-:Y:S02]  /*cb00*/  ISETP.GT.AND.EX P0, PT, R42, R21, PT, P0 ;  /* 0x000000152a00720c */ /* 0x000fe40003f04300 */
[----:B------:R-:W-:Y:S02]  /*cb10*/  SEL R53, R53, R44, !P1 ;  /* 0x0000002c35357207 */ /* 0x000fe40004800000 */
[----:B------:R-:W-:-:S02]  /*cb20*/  SEL R44, RZ, 0xffffffff, P3 ;  /* 0xffffffffff2c7807 */ /* 0x000fc40001800000 */
[----:B------:R-:W-:Y:S02]  /*cb30*/  @P2 SEL R44, RZ, 0xffffffff, !P0 ;  /* 0xffffffffff2c2807 */ /* 0x000fe40004000000 */
[CC--:B------:R-:W-:Y:S02]  /*cb40*/  ISETP.NE.U32.AND P2, PT, R41.reuse, R22.reuse, PT ;  /* 0x000000162900720c */ /* 0x0c0fe40003f45070 */
[----:B------:R-:W-:Y:S02]  /*cb50*/  ISETP.GT.U32.AND P3, PT, R41, R22, PT ;  /* 0x000000162900720c */ /* 0x000fe40003f64070 */
[CC--:B------:R-:W-:Y:S02]  /*cb60*/  ISETP.NE.AND.EX P2, PT, R39.reuse, R23.reuse, PT, P2 ;  /* 0x000000172700720c */ /* 0x0c0fe40003f45320 */
[----:B------:R-:W-:Y:S02]  /*cb70*/  LOP3.LUT R44, R44, 0x1, RZ, 0xc0, !PT ;  /* 0x000000012c2c7812 */ /* 0x000fe400078ec0ff */
[----:B------:R-:W-:-:S02]  /*cb80*/  ISETP.GT.AND.EX P3, PT, R39, R23, PT, P3 ;  /* 0x000000172700720c */ /* 0x000fc40003f64330 */
[----:B------:R-:W-:Y:S02]  /*cb90*/  ISETP.NE.U32.AND P0, PT, R44, 0x1, PT ;  /* 0x000000012c00780c */ /* 0x000fe40003f05070 */
[----:B------:R-:W-:Y:S02]  /*cba0*/  SEL R44, RZ, 0xffffffff, P4 ;  /* 0xffffffffff2c7807 */ /* 0x000fe40002000000 */
[-C--:B----4-:R-:W-:Y:S02]  /*cbb0*/  ISETP.GT.U32.AND P6, PT, R38, R24.reuse, PT ;  /* 0x000000182600720c */ /* 0x090fe40003fc4070 */
[----:B------:R-:W-:Y:S02]  /*cbc0*/  SEL R8, R8, R55, !P0 ;  /* 0x0000003708087207 */ /* 0x000fe40004000000 */
[----:B------:R-:W-:Y:S02]  /*cbd0*/  @P2 SEL R44, RZ, 0xffffffff, !P3 ;  /* 0xffffffffff2c2807 */ /* 0x000fe40005800000 */
[----:B------:R-:W-:-:S02]  /*cbe0*/  ISETP.NE.U32.AND P2, PT, R38, R24, PT ;  /* 0x000000182600720c */ /* 0x000fc40003f45070 */
[----:B------:R-:W-:Y:S02]  /*cbf0*/  ISETP.GE.U32.AND P3, PT, R37, R57, PT ;  /* 0x000000392500720c */ /* 0x000fe40003f66070 */
[CC--:B------:R-:W-:Y:S02]  /*cc00*/  ISETP.NE.AND.EX P2, PT, R35.reuse, R25.reuse, PT, P2 ;  /* 0x000000192300720c */ /* 0x0c0fe40003f45320 */
[----:B------:R-:W-:Y:S02]  /*cc10*/  LOP3.LUT R44, R44, 0x1, RZ, 0xc0, !PT ;  /* 0x000000012c2c7812 */ /* 0x000fe400078ec0ff */
[----:B------:R-:W-:Y:S02]  /*cc20*/  ISETP.GE.AND.EX P3, PT, R36, RZ, PT, P3 ;  /* 0x000000ff2400720c */ /* 0x000fe40003f66330 */
[----:B------:R-:W-:Y:S02]  /*cc30*/  ISETP.GT.AND.EX P6, PT, R35, R25, PT, P6 ;  /* 0x000000192300720c */ /* 0x000fe40003fc4360 */
[----:B------:R-:W-:-:S02]  /*cc40*/  ISETP.NE.U32.AND P4, PT, R44, 0x1, PT ;  /* 0x000000012c00780c */ /* 0x000fc40003f85070 */
[----:B------:R-:W-:Y:S02]  /*cc50*/  SEL R44, RZ, 0xffffffff, P3 ;  /* 0xffffffffff2c7807 */ /* 0x000fe40001800000 */
[----:B------:R-:W-:Y:S02]  /*cc60*/  SEL R54, R54, R55, !P4 ;  /* 0x0000003736367207 */ /* 0x000fe40006000000 */
[----:B------:R-:W-:Y:S02]  /*cc70*/  @P2 SEL R44, RZ, 0xffffffff, !P6 ;  /* 0xffffffffff2c2807 */ /* 0x000fe40007000000 */
[----:B------:R-:W-:Y:S02]  /*cc80*/  ISETP.GE.U32.AND P2, PT, R7, R57, PT ;  /* 0x000000390700720c */ /* 0x000fe40003f46070 */
[----:B------:R-:W-:Y:S02]  /*cc90*/  ISETP.NE.U32.AND P6, PT, R34, R26, PT ;  /* 0x0000001a2200720c */ /* 0x000fe40003fc5070 */
[----:B------:R-:W-:-:S02]  /*cca0*/  LOP3.LUT R44, R44, 0x1, RZ, 0xc0, !PT ;  /* 0x000000012c2c7812 */ /* 0x000fc400078ec0ff */
[----:B------:R-:W-:Y:S02]  /*ccb0*/  ISETP.GE.AND.EX P2, PT, R33, RZ, PT, P2 ;  /* 0x000000ff2100720c */ /* 0x000fe40003f46320 */
[----:B------:R-:W-:Y:S02]  /*ccc0*/  ISETP.NE.AND.EX P6, PT, R32, R27, PT, P6 ;  /* 0x0000001b2000720c */ /* 0x000fe40003fc5360 */
[----:B------:R-:W-:Y:S02]  /*ccd0*/  ISETP.NE.U32.AND P3, PT, R44, 0x1, PT ;  /* 0x000000012c00780c */ /* 0x000fe40003f65070 */
[----:B------:R-:W-:Y:S02]  /*cce0*/  SEL R44, RZ, 0xffffffff, P2 ;  /* 0xffffffffff2c7807 */ /* 0x000fe40001000000 */
[----:B------:R-:W-:Y:S02]  /*ccf0*/  ISETP.GT.U32.AND P2, PT, R34, R26, PT ;  /* 0x0000001a2200720c */ /* 0x000fe40003f44070 */
[----:B------:R-:W-:-:S02]  /*cd00*/  @P5 LOP3.LUT R48, R48, 0x4, RZ, 0xfc, !PT ;  /* 0x0000000430305812 */ /* 0x000fc400078efcff */
[----:B------:R-:W-:Y:S02]  /*cd10*/  ISETP.GT.AND.EX P2, PT, R32, R27, PT, P2 ;  /* 0x0000001b2000720c */ /* 0x000fe40003f44320 */
[----:B------:R-:W-:Y:S02]  /*cd20*/  LOP3.LUT R48, R48, 0xfffffff7, RZ, 0xc0, !PT ;  /* 0xfffffff730307812 */ /* 0x000fe400078ec0ff */
[----:B------:R-:W-:Y:S02]  /*cd30*/  @P6 SEL R44, RZ, 0xffffffff, !P2 ;  /* 0xffffffffff2c6807 */ /* 0x000fe40005000000 */
[----:B------:R-:W-:Y:S02]  /*cd40*/  ISETP.GE.U32.AND P6, PT, R2, R58, PT ;  /* 0x0000003a0200720c */ /* 0x000fe40003fc6070 */
[----:B------:R-:W-:Y:S02]  /*cd50*/  LOP3.LUT R44, R44, 0x1, RZ, 0xc0, !PT ;  /* 0x000000012c2c7812 */ /* 0x000fe400078ec0ff */
[----:B------:R-:W-:-:S02]  /*cd60*/  ISETP.GE.AND.EX P6, PT, R11, RZ, PT, P6 ;  /* 0x000000ff0b00720c */ /* 0x000fc40003fc6360 */
[----:B------:R-:W-:Y:S02]  /*cd70*/  ISETP.NE.U32.AND P2, PT, R44, 0x1, PT ;  /* 0x000000012c00780c */ /* 0x000fe40003f45070 */
[----:B------:R-:W-:Y:S02]  /*cd80*/  SEL R55, RZ, 0xffffffff, P6 ;  /* 0xffffffffff377807 */ /* 0x000fe40003000000 */
[CC--:B-----5:R-:W-:Y:S02]  /*cd90*/  ISETP.NE.U32.AND P6, PT, R19.reuse, R28.reuse, PT ;  /* 0x0000001c1300720c */ /* 0x0e0fe40003fc5070 */
[----:B------:R-:W-:Y:S02]  /*cda0*/  @P1 LOP3.LUT R48, R48, 0x8, RZ, 0xfc, !PT ;  /* 0x0000000830301812 */ /* 0x000fe400078efcff */
[----:B------:R-:W-:Y:S02]  /*cdb0*/  ISETP.NE.AND.EX P5, PT, R10, R29, PT, P6 ;  /* 0x0000001d0a00720c */ /* 0x000fe40003fa5360 */
[----:B------:R-:W-:-:S02]  /*cdc0*/  ISETP.GT.U32.AND P6, PT, R19, R28, PT ;  /* 0x0000001c1300720c */ /* 0x000fc40003fc4070 */
[----:B------:R-:W-:Y:S02]  /*cdd0*/  SEL R37, R37, R57, !P3 ;  /* 0x0000003925257207 */ /* 0x000fe40005800000 */
[----:B------:R-:W-:Y:S02]  /*cde0*/  ISETP.GT.AND.EX P6, PT, R10, R29, PT, P6 ;  /* 0x0000001d0a00720c */ /* 0x000fe40003fc4360 */
[----:B------:R-:W-:Y:S02]  /*cdf0*/  SEL R7, R7, R57, !P2 ;  /* 0x0000003907077207 */ /* 0x000fe40005000000 */
[----:B------:R-:W-:Y:S02]  /*ce00*/  SEL R6, R6, R20, !P0 ;  /* 0x0000001406067207 */ /* 0x000fe40004000000 */
[----:B------:R-:W-:Y:S02]  /*ce10*/  SEL R42, R42, R21, !P0 ;  /* 0x000000152a2a7207 */ /* 0x000fe40004000000 */
[----:B------:R-:W-:-:S02]  /*ce20*/  @P5 SEL R55, RZ, 0xffffffff, !P6 ;  /* 0xffffffffff375807 */ /* 0x000fc40007000000 */
[----:B------:R-:W-:Y:S02]  /*ce30*/  ISETP.GE.U32.AND P6, PT, R18, R58, PT ;  /* 0x0000003a1200720c */ /* 0x000fe40003fc6070 */
[----:B------:R-:W-:Y:S02]  /*ce40*/  LOP3.LUT R55, R55, 0x1, RZ, 0xc0, !PT ;  /* 0x0000000137377812 */ /* 0x000fe400078ec0ff */
[----:B------:R-:W-:Y:S02]  /*ce50*/  ISETP.GE.AND.EX P6, PT, R5, RZ, PT, P6 ;  /* 0x000000ff0500720c */ /* 0x000fe40003fc6360 */
[----:B------:R-:W-:Y:S02]  /*ce60*/  SEL R43, R43, RZ, !P0 ;  /* 0x000000ff2b2b7207 */ /* 0x000fe40004000000 */
[----:B------:R-:W-:Y:S02]  /*ce70*/  SEL R44, RZ, 0xffffffff, P6 ;  /* 0xffffffffff2c7807 */ /* 0x000fe40003000000 */
[----:B------:R-:W-:-:S02]  /*ce80*/  ISETP.NE.U32.AND P6, PT, R9, R30, PT ;  /* 0x0000001e0900720c */ /* 0x000fc40003fc5070 */
[----:B------:R-:W-:Y:S02]  /*ce90*/  SEL R41, R41, R22, !P4 ;  /* 0x0000001629297207 */ /* 0x000fe40006000000 */
[C---:B------:R-:W-:Y:S02]  /*cea0*/  ISETP.NE.AND.EX P1, PT, R4.reuse, R31, PT, P6 ;  /* 0x0000001f0400720c */ /* 0x040fe40003f25360 */
[----:B------:R-:W-:Y:S02]  /*ceb0*/  ISETP.GT.U32.AND P6, PT, R9, R30, PT ;  /* 0x0000001e0900720c */ /* 0x000fe40003fc4070 */
[----:B------:R-:W-:Y:S02]  /*cec0*/  SEL R39, R39, R23, !P4 ;  /* 0x0000001727277207 */ /* 0x000fe40006000000 */
[----:B------:R-:W-:Y:S02]  /*ced0*/  ISETP.GT.AND.EX P5, PT, R4, R31, PT, P6 ;  /* 0x0000001f0400720c */ /* 0x000fe40003fa4360 */
[----:B------:R-:W-:-:S02]  /*cee0*/  ISETP.NE.U32.AND P6, PT, R55, 0x1, PT ;  /* 0x000000013700780c */ /* 0x000fc40003fc5070 */
[----:B------:R-:W-:Y:S02]  /*cef0*/  SEL R40, R40, RZ, !P4 ;  /* 0x000000ff28287207 */ /* 0x000fe40006000000 */
[----:B------:R-:W-:Y:S02]  /*cf00*/  SEL R2, R2, R58, !P6 ;  /* 0x0000003a02027207 */ /* 0x000fe40007000000 */
[----:B------:R-:W-:Y:S02]  /*cf10*/  @P1 SEL R44, RZ, 0xffffffff, !P5 ;  /* 0xffffffffff2c1807 */ /* 0x000fe40006800000 */
[----:B------:R-:W-:Y:S02]  /*cf20*/  LOP3.LUT P5, RZ, R48, 0x4, RZ, 0xc0, !PT ;  /* 0x0000000430ff7812 */ /* 0x000fe400078ac0ff */
[----:B------:R-:W-:Y:S02]  /*cf30*/  LOP3.LUT R44, R44, 0x1, RZ, 0xc0, !PT ;  /* 0x000000012c2c7812 */ /* 0x000fe400078ec0ff */
[----:B------:R-:W-:-:S02]  /*cf40*/  SEL R49, R49, R12, !P5 ;  /* 0x0000000c31317207 */ /* 0x000fc40006800000 */
[----:B------:R-:W-:Y:S02]  /*cf50*/  SEL R50, R50, R13, !P5 ;  /* 0x0000000d32327207 */ /* 0x000fe40006800000 */
[----:B------:R-:W-:Y:S02]  /*cf60*/  SEL R51, R51, RZ, !P5 ;  /* 0x000000ff33337207 */ /* 0x000fe40006800000 */
[----:B------:R-:W-:Y:S01]  /*cf70*/  ISETP.NE.U32.AND P5, PT, R44, 0x1, PT ;  /* 0x000000012c00780c */ /* 0x000fe20003fa5070 */
[----:B------:R-:W-:Y:S01]  /*cf80*/  IMAD.IADD R44, R58, 0x1, R3 ;  /* 0x000000013a2c7824 */ /* 0x000fe200078e0203 */
[----:B------:R-:W-:Y:S02]  /*cf90*/  LOP3.LUT P1, RZ, R48, 0x8, RZ, 0xc0, !PT ;  /* 0x0000000830ff7812 */ /* 0x000fe4000782c0ff */
[----:B------:R-:W-:Y:S01]  /*cfa0*/  SEL R18, R18, R58, !P5 ;  /* 0x0000003a12127207 */ /* 0x000fe20006800000 */
[----:B------:R-:W-:Y:S01]  /*cfb0*/  IMAD R55, R3, 0x3, R44 ;  /* 0x0000000303377824 */ /* 0x000fe200078e022c */
[----:B------:R-:W-:-:S02]  /*cfc0*/  SEL R45, R45, R14, !P1 ;  /* 0x0000000e2d2d7207 */ /* 0x000fc40004800000 */
[----:B------:R-:W-:Y:S02]  /*cfd0*/  SEL R46, R46, R15, !P1 ;  /* 0x0000000f2e2e7207 */ /* 0x000fe40004800000 */
[----:B------:R-:W-:Y:S02]  /*cfe0*/  SEL R47, R47, RZ, !P1 ;  /* 0x000000ff2f2f7207 */ /* 0x000fe40004800000 */
[----:B------:R-:W-:Y:S02]  /*cff0*/  ISETP.GE.U32.AND P1, PT, R55, R0, PT ;  /* 0x000000003700720c */ /* 0x000fe40003f26070 */
        /* <DEDUP_REMOVED lines=11> */
[----:B------:R-:W-:Y:S01]  /*d0b0*/  SEL R5, R5, RZ, !P5 ;  /* 0x000000ff05057207 */ /* 0x000fe20006800000 */
[----:B------:R-:W-:Y:S06]  /*d0c0*/  @!P1 BRA `(.L_x_3050) ;  /* 0xfffffff400cc9947 */ /* 0x000fec000383ffff */
[----:B------:R-:W-:Y:S05]  /*d0d0*/  BSYNC B1 ;  /* 0x0000000000017941 */ /* 0x000fea0003800000 */
.L_x_3049:
[----:B------:R-:W-:Y:S05]  /*d0e0*/  BSYNC B0 ;  /* 0x0000000000007941 */ /* 0x000fea0003800000 */
.L_x_3048:
        /* <DEDUP_REMOVED lines=25> */
[----:B------:R0:W5:Y:S04]  /*d280*/  @!P0 LDG.E.128 R28, desc[UR60][R24.64] ;  /* 0x0000003c181c8981 */ /* 0x000168000c1e1d00 */
[----:B------:R0:W5:Y:S02]  /*d290*/  LDG.E.128 R24, desc[UR60][R16.64] ;  /* 0x0000003c10187981 */ /* 0x000164000c1e1d00 */
.L_x_3052:
[----:B------:R-:W-:Y:S05]  /*d2a0*/  BSYNC B0 ;  /* 0x0000000000007941 */ /* 0x000fea0003800000 */
.L_x_3051:
        /* <DEDUP_REMOVED lines=12> */
[----:B0-----:R-:W-:Y:S02]  /*d370*/  SEL R17, RZ, 0xffffffff, !P3 ;  /* 0xffffffffff117807 */ /* 0x001fe40005800000 */
        /* <DEDUP_REMOVED lines=82> */
[----:B------:R-:W-:Y:S02]  /*d8a0*/  ISETP.NE.U32.AND P1, PT, R19, R28, PT ;  /* 0x0000001c1300720c */ /* 0x000fe40003f25070 */
[----:B------:R-:W-:Y:S02]  /*d8b0*/  ISETP.NE.U32.AND P0, PT, R9, R30, PT ;  /* 0x0000001e0900720c */ /* 0x000fe40003f05070 */
        /* <DEDUP_REMOVED lines=22> */
[-C--:B------:R-:W-:Y:S02]  /*da20*/  SEL R2, R2, R15.reuse, !P0 ;  /* 0x0000000f02027207 */ /* 0x080fe40004000000 */
[----:B------:R-:W-:Y:S02]  /*da30*/  SEL R18, R18, R15, !P1 ;  /* 0x0000000f12127207 */ /* 0x000fe40004800000 */
[----:B------:R-:W-:Y:S02]  /*da40*/  SEL R11, R11, RZ, !P0 ;  /* 0x000000ff0b0b7207 */ /* 0x000fe40004000000 */
[----:B------:R-:W-:-:S07]  /*da50*/  SEL R5, R5, RZ, !P1 ;  /* 0x000000ff05057207 */ /* 0x000fce0004800000 */
.L_x_3054:
[----:B------:R-:W-:Y:S05]  /*da60*/  BSYNC B0 ;  /* 0x0000000000007941 */ /* 0x000fea0003800000 */
.L_x_3053:
[----:B------:R-:W-:Y:S02]  /*da70*/  ISETP.NE.U32.AND P0, PT, R45, R41, PT ;  /* 0x000000292d00720c */ /* 0x000fe40003f05070 */
[----:B------:R-:W-:Y:S02]  /*da80*/  ISETP.NE.U32.AND P1, PT, R49, R6, PT ;  /* 0x000000063100720c */ /* 0x000fe40003f25070 */
[----:B------:R-:W-:Y:S02]  /*da90*/  ISETP.NE.AND.EX P0, PT, R46, R39, PT, P0 ;  /* 0x000000272e00720c */ /* 0x000fe40003f05300 */
[----:B------:R-:W-:Y:S02]  /*daa0*/  ISETP.NE.AND.EX P1, PT, R50, R42, PT, P1 ;  /* 0x0000002a3200720c */ /* 0x000fe40003f25310 */
[----:B------:R-:W-:Y:S02]  /*dab0*/  ISETP.GT.U32.AND P5, PT, R45, R41, PT ;  /* 0x000000292d00720c */ /* 0x000fe40003fa4070 */
[----:B------:R-:W-:-:S02]  /*dac0*/  ISETP.GT.U32.AND P3, PT, R49, R6, PT ;  /* 0x000000063100720c */ /* 0x000fc40003f64070 */
[----:B------:R-:W-:Y:S02]  /*dad0*/  ISETP.GE.U32.AND P2, PT, R53, R54, PT ;  /* 0x000000363500720c */ /* 0x000fe40003f46070 */
[----:B------:R-:W-:Y:S02]  /*dae0*/  ISETP.GE.U32.AND P4, PT, R52, R8, PT ;  /* 0x000000083400720c */ /* 0x000fe40003f86070 */
[----:B------:R-:W-:Y:S02]  /*daf0*/  ISETP.GT.AND.EX P5, PT, R46, R39, PT, P5 ;  /* 0x000000272e00720c */ /* 0x000fe40003fa4350 */
[----:B------:R-:W-:Y:S02]  /*db00*/  ISETP.GT.AND.EX P3, PT, R50, R42, PT, P3 ;  /* 0x0000002a3200720c */ /* 0x000fe40003f64330 */
        /* <DEDUP_REMOVED lines=15> */
[----:B------:R-:W-:Y:S02]  /*dc00*/  SEL R39, R46, R39, !P2 ;  /* 0x000000272e277207 */ /* 0x000fe40005000000 */
[----:B------:R-:W-:Y:S02]  /*dc10*/  ISETP.NE.U32.AND P0, PT, R41, R34, PT ;  /* 0x000000222900720c */ /* 0x000fe40003f05070 */
[----:B------:R-:W-:Y:S02]  /*dc20*/  ISETP.NE.U32.AND P1, PT, R49, R38, PT ;  /* 0x000000263100720c */ /* 0x000fe40003f25070 */
[----:B------:R-:W-:Y:S02]  /*dc30*/  ISETP.NE.AND.EX P0, PT, R39, R32, PT, P0 ;  /* 0x000000202700720c */ /* 0x000fe40003f05300 */
[----:B------:R-:W-:-:S02]  /*dc40*/  SEL R54, R53, R54, !P2 ;  /* 0x0000003635367207 */ /* 0x000fc40005000000 */
[----:B------:R-:W-:Y:S02]  /*dc50*/  ISETP.NE.AND.EX P1, PT, R42, R35, PT, P1 ;  /* 0x000000232a00720c */ /* 0x000fe40003f25310 */
        /* <DEDUP_REMOVED lines=20> */
[----:B-----5:R-:W-:Y:S02]  /*dda0*/  SEL R13, R42, R35, !P0 ;  /* 0x000000232a0d7207 */ /* 0x020fe40004000000 */
[----:B------:R-:W-:Y:S02]  /*ddb0*/  SEL R37, R8, R37, !P0 ;  /* 0x0000002508257207 */ /* 0x000fe40004000000 */
[----:B------:R-:W-:-:S02]  /*ddc0*/  SEL R43, R39, R32, !P2 ;  /* 0x00000020272b7207 */ /* 0x000fc40005000000 */
[----:B------:R-:W-:Y:S02]  /*ddd0*/  ISETP.NE.U32.AND P1, PT, R34, R9, PT ;  /* 0x000000092200720c */ /* 0x000fe40003f25070 */
[----:B------:R-:W-:Y:S02]  /*dde0*/  ISETP.NE.U32.AND P0, PT, R38, R19, PT ;  /* 0x000000132600720c */ /* 0x000fe40003f05070 */
[----:B------:R-:W-:Y:S02]  /*ddf0*/  ISETP.NE.AND.EX P1, PT, R43, R4, PT, P1 ;  /* 0x000000042b00720c */ /* 0x000fe40003f25310 */
[----:B------:R-:W-:Y:S02]  /*de00*/  SEL R7, R54, R7, !P2 ;  /* 0x0000000736077207 */ /* 0x000fe40005000000 */
[----:B------:R-:W-:Y:S02]  /*de10*/  ISETP.NE.AND.EX P0, PT, R13, R10, PT, P0 ;  /* 0x0000000a0d00720c */ /* 0x000fe40003f05300 */
        /* <DEDUP_REMOVED lines=26> */
.L_x_3030:
[----:B------:R-:W0:Y:S01]  /*dfc0*/  LDC R54, c[0x0][0x234] ;  /* 0x00008d00ff367b82 */ /* 0x000e220000000800 */
[----:B------:R-:W-:Y:S07]  /*dfd0*/  BSSY B0, `(.L_x_3055) ;  /* 0x00000c4000007945 */ /* 0x000fee0003800000 */
[----:B------:R-:W1:Y:S08]  /*dfe0*/  LDC R44, c[0x0][0x218] ;  /* 0x00008600ff2c7b82 */ /* 0x000e700000000800 */
[----:B------:R-:W2:Y:S08]  /*dff0*/  LDC R36, c[0x0][0x21c] ;  /* 0x00008700ff247b82 */ /* 0x000eb00000000800 */
[----:B------:R-:W3:Y:S01]  /*e000*/  LDC R10, c[0x0][0x220] ;  /* 0x00008800ff0a7b82 */ /* 0x000ee20000000800 */
[----:B0-----:R-:W-:-:S05]  /*e010*/  IMAD R3, R54, 0x3, R53 ;  /* 0x0000000336037824 */ /* 0x001fca00078e0235 */
[----:B------:R-:W-:Y:S02]  /*e020*/  ISETP.GE.U32.AND P0, PT, R3, R0, PT ;  /* 0x000000000300720c */ /* 0x000fe40003f06070 */
[----:B------:R-:W0:Y:S01]  /*e030*/  LDC R2, c[0x0][0x224] ;  /* 0x00008900ff027b82 */ /* 0x000e220000000800 */
[--C-:B-1----:R-:W-:Y:S02]  /*e040*/  IMAD.MOV.U32 R52, RZ, RZ, R44.reuse ;  /* 0x000000ffff347224 */ /* 0x102fe400078e002c */
[--C-:B------:R-:W-:Y:S02]  /*e050*/  IMAD.MOV.U32 R51, RZ, RZ, R44.reuse ;  /* 0x000000ffff337224 */ /* 0x100fe400078e002c */
[--C-:B------:R-:W-:Y:S02]  /*e060*/  IMAD.MOV.U32 R50, RZ, RZ, R44.reuse ;  /* 0x000000ffff327224 */ /* 0x100fe400078e002c */
[--C-:B------:R-:W-:Y:S01]  /*e070*/  IMAD.MOV.U32 R49, RZ, RZ, R44.reuse ;  /* 0x000000ffff317224 */ /* 0x100fe200078e002c */
[----:B--2---:R-:W-:Y:S01]  /*e080*/  MOV R40, R36 ;  /* 0x0000002400287202 */ /* 0x004fe20000000f00 */
        /* <DEDUP_REMOVED lines=9> */
[--C-:B---3--:R-:W-:Y:S02]  /*e120*/  IMAD.MOV.U32 R35, RZ, RZ, R10.reuse ;  /* 0x000000ffff237224 */ /* 0x108fe400078e000a */
[--C-:B------:R-:W-:Y:S02]  /*e130*/  IMAD.MOV.U32 R34, RZ, RZ, R10.reuse ;  /* 0x000000ffff227224 */ /* 0x100fe400078e000a */
[--C-:B------:R-:W-:Y:S02]  /*e140*/  IMAD.MOV.U32 R33, RZ, RZ, R10.reuse ;  /* 0x000000ffff217224 */ /* 0x100fe400078e000a */
[----:B------:R-:W-:-:S02]  /*e150*/  IMAD.MOV.U32 R32, RZ, RZ, R10 ;  /* 0x000000ffff207224 */ /* 0x000fc400078e000a */
[--C-:B------:R-:W-:Y:S02]  /*e160*/  IMAD.MOV.U32 R19, RZ, RZ, R10.reuse ;  /* 0x000000ffff137224 */ /* 0x100fe400078e000a */
[--C-:B------:R-:W-:Y:S02]  /*e170*/  IMAD.MOV.U32 R18, RZ, RZ, R10.reuse ;  /* 0x000000ffff127224 */ /* 0x100fe400078e000a */
[----:B------:R-:W-:Y:S02]  /*e180*/  IMAD.MOV.U32 R11, RZ, RZ, R10 ;  /* 0x000000ffff0b7224 */ /* 0x000fe400078e000a */
[--C-:B0-----:R-:W-:Y:S02]  /*e190*/  IMAD.MOV.U32 R9, RZ, RZ, R2.reuse ;  /* 0x000000ffff097224 */ /* 0x101fe400078e0002 */
[--C-:B------:R-:W-:Y:S02]  /*e1a0*/  IMAD.MOV.U32 R8, RZ, RZ, R2.reuse ;  /* 0x000000ffff087224 */ /* 0x100fe400078e0002 */
[----:B------:R-:W-:-:S02]  /*e1b0*/  IMAD.MOV.U32 R7, RZ, RZ, R2 ;  /* 0x000000ffff077224 */ /* 0x000fc400078e0002 */
[--C-:B------:R-:W-:Y:S02]  /*e1c0*/  IMAD.MOV.U32 R6, RZ, RZ, R2.reuse ;  /* 0x000000ffff067224 */ /* 0x100fe400078e0002 */
[--C-:B------:R-:W-:Y:S02]  /*e1d0*/  IMAD.MOV.U32 R5, RZ, RZ, R2.reuse ;  /* 0x000000ffff057224 */ /* 0x100fe400078e0002 */
[--C-:B------:R-:W-:Y:S02]  /*e1e0*/  IMAD.MOV.U32 R4, RZ, RZ, R2.reuse ;  /* 0x000000ffff047224 */ /* 0x100fe400078e0002 */
[----:B------:R-:W-:Y:S01]  /*e1f0*/  IMAD.MOV.U32 R3, RZ, RZ, R2 ;  /* 0x000000ffff037224 */ /* 0x000fe200078e0002 */
[----:B------:R-:W-:Y:S06]  /*e200*/  @P0 BRA `(.L_x_3056) ;  /* 0x0000000800800947 */ /* 0x000fec0003800000 */
[----:B------:R-:W-:Y:S01]  /*e210*/  BSSY B1, `(.L_x_3056) ;  /* 0x000009f000017945 */ /* 0x000fe20003800000 */
[--C-:B------:R-:W-:Y:S01]  /*e220*/  IMAD.MOV.U32 R34, RZ, RZ, R10.reuse ;  /* 0x000000ffff227224 */ /* 0x100fe200078e000a */
[----:B------:R-:W-:Y:S01]  /*e230*/  MOV R19, R10 ;  /* 0x0000000a00137202 */ /* 0x000fe20000000f00 */
        /* <DEDUP_REMOVED lines=21> */
[----:B------:R-:W-:-:S07]  /*e390*/  IMAD.MOV.U32 R37, RZ, RZ, R36 ;  /* 0x000000ffff257224 */ /* 0x000fce00078e0024 */
.L_x_3057:
[----:B------:R-:W-:-:S05]  /*e3a0*/  SHF.R.U32.HI R13, RZ, 0x1, R53 ;  /* 0x00000001ff0d7819 */ /* 0x000fca0000011635 */
[----:B------:R-:W-:-:S06]  /*e3b0*/  IMAD.WIDE.U32 R12, R13, 0x10, R16 ;  /* 0x000000100d0c7825 */ /* 0x000fcc00078e0010 */
[----:B------:R-:W2:Y:S01]  /*e3c0*/  LDG.E.128 R12, desc[UR60][R12.64] ;  /* 0x0000003c0c0c7981 */ /* 0x000ea2000c1e1d00 */
[----:B------:R-:W-:-:S04]  /*e3d0*/  IADD3 R55, R53, R54, RZ ;  /* 0x0000003635377210 */ /* 0x000fc80007ffe0ff */
[----:B------:R-:W-:-:S05]  /*e3e0*/  SHF.R.U32.HI R21, RZ, 0x1, R55 ;  /* 0x00000001ff157819 */ /* 0x000fca0000011637 */
[----:B------:R-:W-:-:S06]  /*e3f0*/  IMAD.WIDE.U32 R20, R21, 0x10, R16 ;  /* 0x0000001015147825 */ /* 0x000fcc00078e0010 */
[----:B------:R-:W3:Y:S01]  /*e400*/  LDG.E.128 R20, desc[UR60][R20.64] ;  /* 0x0000003c14147981 */ /* 0x000ee2000c1e1d00 */
[----:B------:R-:W-:-:S05]  /*e410*/  IMAD.IADD R56, R55, 0x1, R54 ;  /* 0x0000000137387824 */ /* 0x000fca00078e0236 */
[----:B------:R-:W-:-:S05]  /*e420*/  SHF.R.U32.HI R25, RZ, 0x1, R56 ;  /* 0x00000001ff197819 */ /* 0x000fca0000011638 */
[----:B------:R-:W-:-:S06]  /*e430*/  IMAD.WIDE.U32 R24, R25, 0x10, R16 ;  /* 0x0000001019187825 */ /* 0x000fcc00078e0010 */
[----:B------:R-:W4:Y:S01]  /*e440*/  LDG.E.128 R24, desc[UR60][R24.64] ;  /* 0x0000003c18187981 */ /* 0x000f22000c1e1d00 */
[----:B------:R-:W-:-:S05]  /*e450*/  IMAD.IADD R57, R56, 0x1, R54 ;  /* 0x0000000138397824 */ /* 0x000fca00078e0236 */
        /* <DEDUP_REMOVED lines=38> */
[-C--:B------:R-:W-:Y:S02]  /*e6c0*/  ISETP.NE.AND.EX P3, PT, R39, R23.reuse, PT, P3 ;  /* 0x000000172700720c */ /* 0x080fe40003f65330 */
[----:B------:R-:W-:Y:S02]  /*e6d0*/  LOP3.LUT R53, R53, 0x1, RZ, 0xc0, !PT ;  /* 0x0000000135357812 */ /* 0x000fe400078ec0ff */
[----:B------:R-:W-:-:S02]  /*e6e0*/  ISETP.GT.AND.EX P4, PT, R39, R23, PT, P4 ;  /* 0x000000172700720c */ /* 0x000fc40003f84340 */
[----:B------:R-:W-:Y:S02]  /*e6f0*/  ISETP.NE.U32.AND P0, PT, R53, 0x1, PT ;  /* 0x000000013500780c */ /* 0x000fe40003f05070 */
[----:B------:R-:W-:Y:S02]  /*e700*/  SEL R53, RZ, 0xffffffff, P5 ;  /* 0xffffffffff357807 */ /* 0x000fe40002800000 */
[CC--:B----4-:R-:W-:Y:S02]  /*e710*/  ISETP.GT.U32.AND P6, PT, R49.reuse, R24.reuse, PT ;  /* 0x000000183100720c */ /* 0x0d0fe40003fc4070 */
[----:B------:R-:W-:Y:S02]  /*e720*/  @P2 LOP3.LUT R48, R48, 0x4, RZ, 0xfc, !PT ;  /* 0x0000000430302812 */ /* 0x000fe400078efcff */
[----:B------:R-:W-:Y:S02]  /*e730*/  @P3 SEL R53, RZ, 0xffffffff, !P4 ;  /* 0xffffffffff353807 */ /* 0x000fe40006000000 */
[----:B------:R-:W-:-:S02]  /*e740*/  ISETP.NE.U32.AND P3, PT, R49, R24, PT ;  /* 0x000000183100720c */ /* 0x000fc40003f65070 */
[----:B------:R-:W-:Y:S02]  /*e750*/  ISETP.GE.U32.AND P4, PT, R32, R56, PT ;  /* 0x000000382000720c */ /* 0x000fe40003f86070 */
[-C--:B------:R-:W-:Y:S02]  /*e760*/  ISETP.NE.AND.EX P3, PT, R40, R25.reuse, PT, P3 ;  /* 0x000000192800720c */ /* 0x080fe40003f65330 */
[----:B------:R-:W-:Y:S02]  /*e770*/  LOP3.LUT R53, R53, 0x1, RZ, 0xc0, !PT ;  /* 0x0000000135357812 */ /* 0x000fe400078ec0ff */
[----:B------:R-:W-:Y:S02]  /*e780*/  ISETP.GE.AND.EX P4, PT, R6, RZ, PT, P4 ;  /* 0x000000ff0600720c */ /* 0x000fe40003f86340 */
[----:B------:R-:W-:Y:S02]  /*e790*/  ISETP.GT.AND.EX P6, PT, R40, R25, PT, P6 ;  /* 0x000000192800720c */ /* 0x000fe40003fc4360 */
[----:B------:R-:W-:-:S02]  /*e7a0*/  ISETP.NE.U32.AND P5, PT, R53, 0x1, PT ;  /* 0x000000013500780c */ /* 0x000fc40003fa5070 */
[----:B------:R-:W-:Y:S02]  /*e7b0*/  SEL R53, RZ, 0xffffffff, P4 ;  /* 0xffffffffff357807 */ /* 0x000fe40002000000 */
[----:B------:R-:W-:Y:S02]  /*e7c0*/  ISETP.GE.U32.AND P4, PT, R33, R56, PT ;  /* 0x000000382100720c */ /* 0x000fe40003f86070 */
[----:B------:R-:W-:Y:S02]  /*e7d0*/  @P3 SEL R53, RZ, 0xffffffff, !P6 ;  /* 0xffffffffff353807 */ /* 0x000fe40007000000 */
[----:B------:R-:W-:Y:S02]  /*e7e0*/  ISETP.NE.U32.AND P3, PT, R50, R26, PT ;  /* 0x0000001a3200720c */ /* 0x000fe40003f65070 */
[----:B------:R-:W-:Y:S02]  /*e7f0*/  LOP3.LUT R53, R53, 0x1, RZ, 0xc0, !PT ;  /* 0x0000000135357812 */ /* 0x000fe400078ec0ff */
[----:B------:R-:W-:-:S02]  /*e800*/  ISETP.GE.AND.EX P6, PT, R7, RZ, PT, P4 ;  /* 0x000000ff0700720c */ /* 0x000fc40003fc6340 */
[----:B------:R-:W-:Y:S02]  /*e810*/  ISETP.NE.AND.EX P3, PT, R41, R27, PT, P3 ;  /* 0x0000001b2900720c */ /* 0x000fe40003f65330 */
[----:B------:R-:W-:Y:S02]  /*e820*/  ISETP.NE.U32.AND P4, PT, R53, 0x1, PT ;  /* 0x000000013500780c */ /* 0x000fe40003f85070 */
[----:B------:R-:W-:Y:S02]  /*e830*/  SEL R53, RZ, 0xffffffff, P6 ;  /* 0xffffffffff357807 */ /* 0x000fe40003000000 */
[----:B------:R-:W-:Y:S02]  /*e840*/  ISETP.GT.U32.AND P6, PT, R50, R26, PT ;  /* 0x0000001a3200720c */ /* 0x000fe40003fc4070 */
[----:B------:R-:W-:Y:S02]  /*e850*/  SEL R18, R18, R55, !P0 ;  /* 0x0000003712127207 */ /* 0x000fe40004000000 */
[----:B------:R-:W-:-:S02]  /*e860*/  ISETP.GT.AND.EX P6, PT, R41, R27, PT, P6 ;  /* 0x0000001b2900720c */ /* 0x000fc40003fc4360 */
[----:B------:R-:W-:Y:S02]  /*e870*/  SEL R19, R19, R55, !P5 ;  /* 0x0000003713137207 */ /* 0x000fe40006800000 */
[----:B------:R-:W-:Y:S02]  /*e880*/  @P3 SEL R53, RZ, 0xffffffff, !P6 ;  /* 0xffffffffff353807 */ /* 0x000fe40007000000 */
[----:B------:R-:W-:Y:S02]  /*e890*/  ISETP.GE.U32.AND P6, PT, R34, R57, PT ;  /* 0x000000392200720c */ /* 0x000fe40003fc6070 */
[----:B------:R-:W-:Y:S02]  /*e8a0*/  LOP3.LUT R53, R53, 0x1, RZ, 0xc0, !PT ;  /* 0x0000000135357812 */ /* 0x000fe400078ec0ff */
[----:B------:R-:W-:Y:S02]  /*e8b0*/  ISETP.GE.AND.EX P6, PT, R8, RZ, PT, P6 ;  /* 0x000000ff0800720c */ /* 0x000fe40003fc6360 */
[----:B------:R-:W-:-:S02]  /*e8c0*/  ISETP.NE.U32.AND P3, PT, R53, 0x1, PT ;  /* 0x000000013500780c */ /* 0x000fc40003f65070 */
[----:B------:R-:W-:Y:S02]  /*e8d0*/  SEL R53, RZ, 0xffffffff, P6 ;  /* 0xffffffffff357807 */ /* 0x000fe40003000000 */
[----:B-----5:R-:W-:Y:S02]  /*e8e0*/  ISETP.NE.U32.AND P6, PT, R51, R28, PT ;  /* 0x0000001c3300720c */ /* 0x020fe40003fc5070 */
[----:B------:R-:W-:Y:S02]  /*e8f0*/  SEL R45, R45, R14, !P1 ;  /* 0x0000000e2d2d7207 */ /* 0x000fe40004800000 */
[----:B------:R-:W-:Y:S02]  /*e900*/  ISETP.NE.AND.EX P2, PT, R42, R29, PT, P6 ;  /* 0x0000001d2a00720c */ /* 0x000fe40003f45360 */
[----:B------:R-:W-:Y:S02]  /*e910*/  ISETP.GT.U32.AND P6, PT, R51, R28, PT ;  /* 0x0000001c3300720c */ /* 0x000fe40003fc4070 */
[----:B------:R-:W-:-:S02]  /*e920*/  SEL R37, R37, R15, !P1 ;  /* 0x0000000f25257207 */ /* 0x000fc40004800000 */
[----:B------:R-:W-:Y:S02]  /*e930*/  ISETP.GT.AND.EX P6, PT, R42, R29, PT, P6 ;  /* 0x0000001d2a00720c */ /* 0x000fe40003fc4360 */
[----:B------:R-:W-:Y:S02]  /*e940*/  SEL R3, R3, RZ, !P1 ;  /* 0x000000ff03037207 */ /* 0x000fe40004800000 */
[-C--:B------:R-:W-:Y:S02]  /*e950*/  SEL R32, R32, R56.reuse, !P4 ;  /* 0x0000003820207207 */ /* 0x080fe40006000000 */
[----:B------:R-:W-:Y:S02]  /*e960*/  SEL R33, R33, R56, !P3 ;  /* 0x0000003821217207 */ /* 0x000fe40005800000 */
[----:B------:R-:W-:Y:S02]  /*e970*/  @P2 SEL R53, RZ, 0xffffffff, !P6 ;  /* 0xffffffffff352807 */ /* 0x000fe40007000000 */
[----:B------:R-:W-:-:S02]  /*e980*/  ISETP.GE.U32.AND P6, PT, R35, R57, PT ;  /* 0x000000392300720c */ /* 0x000fc40003fc6070 */
[----:B------:R-:W-:Y:S02]  /*e990*/  LOP3.LUT R53, R53, 0x1, RZ, 0xc0, !PT ;  /* 0x0000000135357812 */ /* 0x000fe400078ec0ff */
[----:B------:R-:W-:Y:S02]  /*e9a0*/  ISETP.GE.AND.EX P6, PT, R9, RZ, PT, P6 ;  /* 0x000000ff0900720c */ /* 0x000fe40003fc6360 */
[----:B------:R-:W-:Y:S02]  /*e9b0*/  SEL R46, R46, R20, !P0 ;  /* 0x000000142e2e7207 */ /* 0x000fe40004000000 */
[----:B------:R-:W-:Y:S02]  /*e9c0*/  SEL R55, RZ, 0xffffffff, P6 ;  /* 0xffffffffff377807 */ /* 0x000fe40003000000 */
[----:B------:R-:W-:Y:S02]  /*e9d0*/  ISETP.NE.U32.AND P6, PT, R52, R30, PT ;  /* 0x0000001e3400720c */ /* 0x000fe40003fc5070 */
[----:B------:R-:W-:-:S02]  /*e9e0*/  SEL R38, R38, R21, !P0 ;  /* 0x0000001526267207 */ /* 0x000fc40004000000 */
[CC--:B------:R-:W-:Y:S02]  /*e9f0*/  ISETP.NE.AND.EX P2, PT, R43.reuse, R31.reuse, PT, P6 ;  /* 0x0000001f2b00720c */ /* 0x0c0fe40003f45360 */
[----:B------:R-:W-:Y:S02]  /*ea00*/  ISETP.GT.U32.AND P6, PT, R52, R30, PT ;  /* 0x0000001e3400720c */ /* 0x000fe40003fc4070 */
[----:B------:R-:W-:Y:S02]  /*ea10*/  SEL R4, R4, RZ, !P0 ;  /* 0x000000ff04047207 */ /* 0x000fe40004000000 */
[----:B------:R-:W-:Y:S02]  /*ea20*/  ISETP.GT.AND.EX P6, PT, R43, R31, PT, P6 ;  /* 0x0000001f2b00720c */ /* 0x000fe40003fc4360 */
[----:B------:R-:W-:Y:S02]  /*ea30*/  SEL R47, R47, R22, !P5 ;  /* 0x000000162f2f7207 */ /* 0x000fe40006800000 */
[----:B------:R-:W-:-:S02]  /*ea40*/  SEL R39, R39, R23, !P5 ;  /* 0x0000001727277207 */ /* 0x000fc40006800000 */
[----:B------:R-:W-:Y:S02]  /*ea50*/  SEL R5, R5, RZ, !P5 ;  /* 0x000000ff05057207 */ /* 0x000fe40006800000 */
[----:B------:R-:W-:Y:S02]  /*ea60*/  @P2 SEL R55, RZ, 0xffffffff, !P6 ;  /* 0xffffffffff372807 */ /* 0x000fe40007000000 */
[----:B------:R-:W-:Y:S02]  /*ea70*/  LOP3.LUT P2, RZ, R48, 0x4, RZ, 0xc0, !PT ;  /* 0x0000000430ff7812 */ /* 0x000fe4000784c0ff */
[----:B------:R-:W-:Y:S01]  /*ea80*/  ISETP.NE.U32.AND P6, PT, R53, 0x1, PT ;  /* 0x000000013500780c */ /* 0x000fe20003fc5070 */
[----:B------:R-:W-:Y:S01]  /*ea90*/  IMAD.IADD R53, R57, 0x1, R54 ;  /* 0x0000000139357824 */ /* 0x000fe200078e0236 */
[----:B------:R-:W-:Y:S02]  /*eaa0*/  LOP3.LUT R55, R55, 0x1, RZ, 0xc0, !PT ;  /* 0x0000000137377812 */ /* 0x000fe400078ec0ff */
[----:B------:R-:W-:-:S02]  /*eab0*/  SEL R44, R44, R12, !P2 ;  /* 0x0000000c2c2c7207 */ /* 0x000fc40005000000 */
[----:B------:R-:W-:Y:S02]  /*eac0*/  SEL R36, R36, R13, !P2 ;  /* 0x0000000d24247207 */ /* 0x000fe40005000000 */
[----:B------:R-:W-:Y:S02]  /*ead0*/  SEL R2, R2, RZ, !P2 ;  /* 0x000000ff02027207 */ /* 0x000fe40005000000 */
[----:B------:R-:W-:Y:S01]  /*eae0*/  ISETP.NE.U32.AND P2, PT, R55, 0x1, PT ;  /* 0x000000013700780c */ /* 0x000fe20003f45070 */
[----:B------:R-:W-:Y:S01]  /*eaf0*/  IMAD R55, R54, 0x3, R53 ;  /* 0x0000000336377824 */ /* 0x000fe200078e0235 */
[-C--:B------:R-:W-:Y:S02]  /*eb00*/  SEL R34, R34, R57.reuse, !P6 ;  /* 0x0000003922227207 */ /* 0x080fe40007000000 */
[----:B------:R-:W-:Y:S02]  /*eb10*/  SEL R35, R35, R57, !P2 ;  /* 0x0000003923237207 */ /* 0x000fe40005000000 */
[----:B------:R-:W-:-:S02]  /*eb20*/  ISETP.GE.U32.AND P1, PT, R55, R0, PT ;  /* 0x000000003700720c */ /* 0x000fc40003f26070 */
        /* <DEDUP_REMOVED lines=11> */
[----:B------:R-:W-:Y:S01]  /*ebe0*/  SEL R9, R9, RZ, !P2 ;  /* 0x000000ff09097207 */ /* 0x000fe20005000000 */
[----:B------:R-:W-:Y:S06]  /*ebf0*/  @!P1 BRA `(.L_x_3057) ;  /* 0xfffffff400e89947 */ /* 0x000fec000383ffff */
[----:B------:R-:W-:Y:S05]  /*ec00*/  BSYNC B1 ;  /* 0x0000000000017941 */ /* 0x000fea0003800000 */
.L_x_3056:
[----:B------:R-:W-:Y:S05]  /*ec10*/  BSYNC B0 ;  /* 0x0000000000007941 */ /* 0x000fea0003800000 */
.L_x_3055:
        /* <DEDUP_REMOVED lines=23> */
.L_x_3059:
[----:B------:R-:W-:Y:S05]  /*ed90*/  BSYNC B0 ;  /* 0x0000000000007941 */ /* 0x000fea0003800000 */
.L_x_3058:
        /* <DEDUP_REMOVED lines=123> */
.L_x_3061:
[----:B------:R-:W-:Y:S05]  /*f550*/  BSYNC B0 ;  /* 0x0000000000007941 */ /* 0x000fea0003800000 */
.L_x_3060:
        /* <DEDUP_REMOVED lines=12> */
[----:B-----5:R-:W-:Y:S02]  /*f620*/  SEL R12, RZ, 0xffffffff, !P5 ;  /* 0xffffffffff0c7807 */ /* 0x020fe40006800000 */
        /* <DEDUP_REMOVED lines=11> */
[----:B0-----:R-:W-:Y:S02]  /*f6e0*/  SEL R17, R2, R4, !P0 ;  /* 0x0000000402117207 */ /* 0x001fe40004000000 */
        /* <DEDUP_REMOVED lines=8> */
[----:B------:R-:W-:Y:S02]  /*f770*/  ISETP.GE.U32.AND P5, PT, R18, R33, PT ;  /* 0x000000211200720c */ /* 0x000fe40003fa6070 */
[----:B------:R-:W-:Y:S02]  /*f780*/  ISETP.GT.U32.AND P4, PT, R44, R49, PT ;  /* 0x000000312c00720c */ /* 0x000fe40003f84070 */
[----:B------:R-:W-:-:S02]  /*f790*/  ISETP.GE.U32.AND P3, PT, R13, R32, PT ;  /* 0x000000200d00720c */ /* 0x000fc40003f66070 */
[----:B------:R-:W-:Y:S02]  /*f7a0*/  ISETP.GT.AND.EX P2, PT, R12, R41, PT, P2 ;  /* 0x000000290c00720c */ /* 0x000fe40003f44320 */
[----:B------:R-:W-:Y:S02]  /*f7b0*/  ISETP.GE.AND.EX P5, PT, R4, R7, PT, P5 ;  /* 0x000000070400720c */ /* 0x000fe40003fa6350 */
[----:B------:R-:W-:Y:S02]  /*f7c0*/  ISETP.GT.AND.EX P4, PT, R15, R40, PT, P4 ;  /* 0x000000280f00720c */ /* 0x000fe40003f84340 */
        /* <DEDUP_REMOVED lines=14> */
[----:B------:R-:W-:-:S02]  /*f8b0*/  ISETP.NE.U32.AND P1, PT, R3, R52, PT ;  /* 0x000000340300720c */ /* 0x000fc40003f25070 */
[----:B------:R-:W-:Y:S02]  /*f8c0*/  SEL R15, R15, R40, !P0 ;  /* 0x000000280f0f7207 */ /* 0x000fe40004000000 */
[----:B------:R-:W-:Y:S02]  /*f8d0*/  ISETP.NE.U32.AND P0, PT, R10, R51, PT ;  /* 0x000000330a00720c */ /* 0x000fe40003f05070 */
[----:B------:R-:W-:Y:S02]  /*f8e0*/  ISETP.NE.AND.EX P1, PT, R6, R43, PT, P1 ;  /* 0x0000002b0600720c */ /* 0x000fe40003f25310 */
[----:B------:R-:W-:Y:S02]  /*f8f0*/  SEL R18, R18, R33, !P2 ;  /* 0x0000002112127207 */ /* 0x000fe40005000000 */
[----:B------:R-:W-:Y:S02]  /*f900*/  ISETP.NE.AND.EX P0, PT, R15, R42, PT, P0 ;  /* 0x0000002a0f00720c */ /* 0x000fe40003f05300 */
[----:B------:R-:W-:-:S02]  /*f910*/  ISETP.GT.U32.AND P4, PT, R3, R52, PT ;  /* 0x000000340300720c */ /* 0x000fc40003f84070 */
[----:B------:R-:W-:Y:S02]  /*f920*/  SEL R4, R4, R7, !P2 ;  /* 0x0000000704047207 */ /* 0x000fe40005000000 */
[----:B------:R-:W-:Y:S02]  /*f930*/  ISETP.GE.U32.AND P5, PT, R18, R35, PT ;  /* 0x000000231200720c */ /* 0x000fe40003fa6070 */
[----:B------:R-:W-:Y:S02]  /*f940*/  ISETP.GT.U32.AND P2, PT, R10, R51, PT ;  /* 0x000000330a00720c */ /* 0x000fe40003f44070 */
[----:B------:R-:W-:Y:S02]  /*f950*/  ISETP.GE.U32.AND P3, PT, R11, R34, PT ;  /* 0x000000220b00720c */ /* 0x000fe40003f66070 */
[----:B------:R-:W-:Y:S02]  /*f960*/  ISETP.GT.AND.EX P4, PT, R6, R43, PT, P4 ;  /* 0x0000002b0600720c */ /* 0x000fe40003f84340 */
[----:B------:R-:W-:-:S02]  /*f970*/  ISETP.GE.AND.EX P5, PT, R4, R9, PT, P5 ;  /* 0x000000090400720c */ /* 0x000fc40003fa6350 */
[----:B------:R-:W-:Y:S02]  /*f980*/  ISETP.GT.AND.EX P2, PT, R15, R42, PT, P2 ;  /* 0x0000002a0f00720c */ /* 0x000fe40003f44320 */
        /* <DEDUP_REMOVED lines=17> */
.L_x_3014:
[----:B------:R-:W-:Y:S05]  /*faa0*/  BSYNC B6 ;  /* 0x0000000000067941 */ /* 0x000fea0003800000 */
.L_x_3013:
[----:B------:R-:W-:Y:S02]  /*fab0*/  ULDC UR4, c[0x0][0x244] ;  /* 0x0000910000047ab9 */ /* 0x000fe40000000800 */
[----:B------:R-:W-:-:S13]  /*fac0*/  ISETP.NE.AND P0, PT, RZ, UR4, PT ;  /* 0x00000004ff007c0c */ /* 0x000fda000bf05270 */
[----:B------:R-:W-:Y:S05]  /*fad0*/  @!P0 BRA `(.L_x_3062) ;  /* 0x00000004002c8947 */ /* 0x000fea0003800000 */
[----:B------:R-:W2:Y:S01]  /*fae0*/  S2R R7, SR_CgaCtaId ;  /* 0x0000000000077919 */ /* 0x000ea20000008800 */
[----:B------:R-:W3:Y:S01]  /*faf0*/  LDC R6, c[0x0][RZ] ;  /* 0x00000000ff067b82 */ /* 0x000ee20000000800 */
[----:B------:R-:W-:Y:S01]  /*fb00*/  MOV R0, 0x400 ;  /* 0x0000040000007802 */ /* 0x000fe20000000f00 */
[----:B------:R-:W-:Y:S01]  /*fb10*/  IMAD.MOV.U32 R32, RZ, RZ, R19 ;  /* 0x000000ffff207224 */ /* 0x000fe200078e0013 */
[----:B------:R-:W3:Y:S01]  /*fb20*/  S2R R4, SR_TID.Y ;  /* 0x0000000000047919 */ /* 0x000ee20000002200 */
[----:B------:R-:W-:Y:S02]  /*fb30*/  IMAD.MOV.U32 R33, RZ, RZ, R3 ;  /* 0x000000ffff217224 */ /* 0x000fe400078e0003 */
[----:B------:R-:W-:Y:S01]  /*fb40*/  VIADD R2, R0, 0x10 ;  /* 0x0000001000027836 */ /* 0x000fe20000000000 */
[----:B------:R-:W3:Y:S01]  /*fb50*/  S2R R10, SR_TID.X ;  /* 0x00000000000a7919 */ /* 0x000ee20000002100 */
[----:B------:R-:W4:Y:S01]  /*fb60*/  LDC R8, c[0x0][0x4] ;  /* 0x00000100ff087b82 */ /* 0x000f220000000800 */
[----:B------:R-:W-:-:S02]  /*fb70*/  IMAD.MOV.U32 R12, RZ, RZ, R9 ;  /* 0x000000ffff0c7224 */ /* 0x000fc400078e0009 */
[----:B------:R-:W-:Y:S02]  /*fb80*/  IMAD.MOV.U32 R13, RZ, RZ, R43 ;  /* 0x000000ffff0d7224 */ /* 0x000fe400078e002b */
[----:B------:R-:W-:Y:S02]  /*fb90*/  IMAD.MOV.U32 R14, RZ, RZ, R18 ;  /* 0x000000ffff0e7224 */ /* 0x000fe400078e0012 */
[----:B------:R-:W-:Y:S01]  /*fba0*/  IMAD.MOV.U32 R15, RZ, RZ, R5 ;  /* 0x000000ffff0f7224 */ /* 0x000fe200078e0005 */
[----:B--2---:R-:W-:Y:S01]  /*fbb0*/  LEA R7, R7, R2, 0x18 ;  /* 0x0000000207077211 */ /* 0x004fe200078ec0ff */
[----:B---3--:R-:W-:-:S04]  /*fbc0*/  IMAD R0, R4, R6, R10 ;  /* 0x0000000604007224 */ /* 0x008fc800078e020a */
[----:B------:R-:W-:Y:S01]  /*fbd0*/  IMAD R11, R0, 0x20, R7 ;  /* 0x00000020000b7824 */ /* 0x000fe200078e0207 */
[----:B----4-:R-:W-:-:S04]  /*fbe0*/  SHF.R.U32.HI R0, RZ, 0x1, R8 ;  /* 0x00000001ff007819 */ /* 0x010fc80000011608 */
[----:B------:R2:W-:Y:S01]  /*fbf0*/  STS.128 [R11], R32 ;  /* 0x000000200b007388 */ /* 0x0005e20000000c00 */
[----:B------:R-:W-:-:S03]  /*fc00*/  ISETP.NE.AND P0, PT, R0, RZ, PT ;  /* 0x000000ff0000720c */ /* 0x000fc60003f05270 */
[----:B------:R2:W-:Y:S10]  /*fc10*/  STS.128 [R11+0x10], R12 ;  /* 0x0000100c0b007388 */ /* 0x0005f40000000c00 */
[----:B------:R-:W-:Y:S05]  /*fc20*/  @!P0 BRA `(.L_x_3062) ;  /* 0x0000000000d88947 */ /* 0x000fea0003800000 */
.L_x_3065:
[----:B--2---:R-:W2:Y:S01]  /*fc30*/  S2R R2, SR_TID.Y ;  /* 0x0000000000027919 */ /* 0x004ea20000002200 */
[----:B------:R-:W-:Y:S05]  /*fc40*/  WARPSYNC.ALL ;  /* 0x0000000000007948 */ /* 0x000fea0003800000 */
[----:B------:R-:W-:Y:S01]  /*fc50*/  BAR.SYNC.DEFER_BLOCKING 0x0 ;  /* 0x0000000000007b1d */ /* 0x000fe20000010000 */
[----:B------:R-:W-:Y:S02]  /*fc60*/  ISETP.GT.AND P6, PT, R0, 0x1, PT ;  /* 0x000000010000780c */ /* 0x000fe40003fc4270 */
[----:B------:R-:W-:-:S03]  /*fc70*/  SHF.R.S32.HI R4, RZ, 0x1, R0 ;  /* 0x00000001ff047819 */ /* 0x000fc60000011400 */
[----:B------:R-:W-:Y:S01]  /*fc80*/  BSSY B0, `(.L_x_3063) ;  /* 0x000002e000007945 */ /* 0x000fe20003800000 */
[----:B--2---:R-:W-:-:S05]  /*fc90*/  IMAD.IADD R13, R2, 0x1, R0 ;  /* 0x00000001020d7824 */ /* 0x004fca00078e0200 */
[----:B------:R-:W-:-:S04]  /*fca0*/  ISETP.GE.U32.AND P0, PT, R13, R8, PT ;  /* 0x000000080d00720c */ /* 0x000fc80003f06070 */
[----:B------:R-:W-:-:S13]  /*fcb0*/  ISETP.GE.U32.OR P0, PT, R2, R0, P0 ;  /* 0x000000000200720c */ /* 0x000fda0000706470 */
[----:B------:R-:W-:Y:S05]  /*fcc0*/  @P0 BRA `(.L_x_3064) ;  /* 0x0000000000a40947 */ /* 0x000fea0003800000 */
[----:B------:R-:W2:Y:S02]  /*fcd0*/  S2R R2, SR_TID.X ;  /* 0x0000000000027919 */ /* 0x000ea40000002100 */
[----:B--2---:R-:W-:-:S04]  /*fce0*/  IMAD R0, R13, R6, R2 ;  /* 0x000000060d007224 */ /* 0x004fc800078e0202 */
[----:B------:R-:W-:-:S05]  /*fcf0*/  IMAD R0, R0, 0x20, R7 ;  /* 0x0000002000007824 */ /* 0x000fca00078e0207 */
[----:B------:R-:W2:Y:S04]  /*fd00*/  LDS.128 R12, [R0] ;  /* 0x00000000000c7984 */ /* 0x000ea80000000c00 */
[----:B------:R-:W3:Y:S01]  /*fd10*/  LDS.128 R20, [R0+0x10] ;  /* 0x0000100000147984 */ /* 0x000ee20000000c00 */
[CC--:B--2---:R-:W-:Y:S02]  /*fd20*/  ISETP.NE.U32.AND P2, PT, R19.reuse, R12.reuse, PT ;  /* 0x0000000c1300720c */ /* 0x0c4fe40003f45070 */
[----:B------:R-:W-:Y:S02]  /*fd30*/  ISETP.GT.U32.AND P4, PT, R19, R12, PT ;  /* 0x0000000c1300720c */ /* 0x000fe40003f84070 */
[----:B---3--:R-:W-:Y:S02]  /*fd40*/  ISETP.NE.U32.AND P0, PT, R9, R20, PT ;  /* 0x000000140900720c */ /* 0x008fe40003f05070 */
[----:B------:R-:W-:-:S02]  /*fd50*/  ISETP.NE.AND.EX P2, PT, R3, R13, PT, P2 ;  /* 0x0000000d0300720c */ /* 0x000fc40003f45320 */
[----:B------:R-:W-:Y:S02]  /*fd60*/  ISETP.NE.AND.EX P0, PT, R43, R21, PT, P0 ;  /* 0x000000152b00720c */ /* 0x000fe40003f05300 */
        /* <DEDUP_REMOVED lines=17> */
[----:B------:R-:W-:Y:S01]  /*fe80*/  SEL R5, R5, R23, !P1 ;  /* 0x0000001705057207 */ /* 0x000fe20004800000 */
[----:B------:R-:W-:Y:S01]  /*fe90*/  IMAD.MOV.U32 R32, RZ, RZ, R19 ;  /* 0x000000ffff207224 */ /* 0x000fe200078e0013 */
[----:B------:R-:W-:Y:S02]  /*fea0*/  SEL R9, R9, R20, !P1 ;  /* 0x0000001409097207 */ /* 0x000fe40004800000 */
[----:B------:R-:W-:Y:S02]  /*feb0*/  SEL R43, R43, R21, !P1 ;  /* 0x000000152b2b7207 */ /* 0x000fe40004800000 */
[----:B------:R-:W-:Y:S01]  /*fec0*/  SEL R3, R3, R13, !P0 ;  /* 0x0000000d03037207 */ /* 0x000fe20004000000 */
[----:B------:R-:W-:Y:S01]  /*fed0*/  IMAD.MOV.U32 R12, RZ, RZ, R9 ;  /* 0x000000ffff0c7224 */ /* 0x000fe200078e0009 */
[----:B------:R-:W-:Y:S01]  /*fee0*/  SEL R34, R34, R14, !P0 ;  /* 0x0000000e22227207 */ /* 0x000fe20004000000 */
[----:B------:R-:W-:Y:S01]  /*fef0*/  IMAD.MOV.U32 R14, RZ, RZ, R18 ;  /* 0x000000ffff0e7224 */ /* 0x000fe200078e0012 */
[----:B------:R-:W-:Y:S01]  /*ff00*/  SEL R35, R35, R15, !P0 ;  /* 0x0000000f23237207 */ /* 0x000fe20004000000 */
[----:B------:R-:W-:Y:S01]  /*ff10*/  IMAD.MOV.U32 R15, RZ, RZ, R5 ;  /* 0x000000ffff0f7224 */ /* 0x000fe200078e0005 */
[----:B------:R-:W-:Y:S01]  /*ff20*/  MOV R33, R3 ;  /* 0x0000000300217202 */ /* 0x000fe20000000f00 */
[----:B------:R-:W-:-:S04]  /*ff30*/  IMAD.MOV.U32 R13, RZ, RZ, R43 ;  /* 0x000000ffff0d7224 */ /* 0x000fc800078e002b */
[----:B------:R2:W-:Y:S04]  /*ff40*/  STS.128 [R11], R32 ;  /* 0x000000200b007388 */ /* 0x0005e80000000c00 */
[----:B------:R2:W-:Y:S02]  /*ff50*/  STS.128 [R11+0x10], R12 ;  /* 0x0000100c0b007388 */ /* 0x0005e40000000c00 */
.L_x_3064:
[----:B------:R-:W-:Y:S05]  /*ff60*/  BSYNC B0 ;  /* 0x0000000000007941 */ /* 0x000fea0003800000 */
.L_x_3063:
[----:B------:R-:W-:Y:S01]  /*ff70*/  IMAD.MOV.U32 R0, RZ, RZ, R4 ;  /* 0x000000ffff007224 */ /* 0x000fe200078e0004 */
[----:B------:R-:W-:Y:S06]  /*ff80*/  @P6 BRA `(.L_x_3065) ;  /* 0xfffffffc00286947 */ /* 0x000fec000383ffff */
.L_x_3062:
[----:B------:R-:W-:Y:S02]  /*ff90*/  ULDC UR4, c[0x0][0x240] ;  /* 0x0000900000047ab9 */ /* 0x000fe40000000800 */
[----:B------:R-:W-:-:S13]  /*ffa0*/  ISETP.NE.AND P0, PT, RZ, UR4, PT ;  /* 0x00000004ff007c0c */ /* 0x000fda000bf05270 */
[----:B------:R-:W-:Y:S05]  /*ffb0*/  @!P0 BRA `(.L_x_3066) ;  /* 0x0000000400e48947 */ /* 0x000fea0003800000 */
[----:B--2---:R-:W2:Y:S02]  /*ffc0*/  LDC R11, c[0x0][RZ] ;  /* 0x00000000ff0b7b82 */ /* 0x004ea40000000800 */
[----:B--2---:R-:W-:Y:S01]  /*ffd0*/  ISETP.GT.AND P0, PT, R11, 0x20, PT ;  /* 0x000000200b00780c */ /* 0x004fe20003f04270 */
[----:B------:R-:W-:-:S12]  /*ffe0*/  IMAD.MOV.U32 R0, RZ, RZ, R11 ;  /* 0x000000ffff007224 */ /* 0x000fd800078e000b */
[----:B------:R-:W-:Y:S05]  /*fff0*/  @!P0 BRA `(.L_x_3067) ;  /* 0x0000000400248947 */ /* 0x000fea0003800000 */
[----:B------:R-:W2:Y:S01]  /*10000*/  S2R R2, SR_TID.Y ;  /* 0x0000000000027919 */ /* 0x000ea20000002200 */
[----:B------:R-:W3:Y:S01]  /*10010*/  S2UR UR5, SR_CgaCtaId ;  /* 0x00000000000579c3 */ /* 0x000ee20000008800 */
[----:B------:R-:W-:Y:S01]  /*10020*/  UMOV UR4, 0x400 ;  /* 0x0000040000047882 */ /* 0x000fe20000000000 */
[----:B------:R-:W-:Y:S01]  /*10030*/  IMAD.MOV.U32 R32, RZ, RZ, R19 ;  /* 0x000000ffff207224 */ /* 0x000fe200078e0013 */
[----:B------:R-:W2:Y:S01]  /*10040*/  S2R R4, SR_TID.X ;  /* 0x0000000000047919 */ /* 0x000ea20000002100 */
[----:B------:R-:W-:Y:S01]  /*10050*/  UIADD3 UR4, UR4, 0x10, URZ ;  /* 0x0000001004047890 */ /* 0x000fe2000fffe03f */
[----:B------:R-:W-:Y:S02]  /*10060*/  IMAD.MOV.U32 R33, RZ, RZ, R3 ;  /* 0x000000ffff217224 */ /* 0x000fe400078e0003 */
[----:B------:R-:W-:Y:S02]  /*10070*/  IMAD.MOV.U32 R12, RZ, RZ, R9 ;  /* 0x000000ffff0c7224 */ /* 0x000fe400078e0009 */
[----:B------:R-:W-:-:S02]  /*10080*/  IMAD.MOV.U32 R13, RZ, RZ, R43 ;  /* 0x000000ffff0d7224 */ /* 0x000fc400078e002b */
[----:B------:R-:W-:Y:S02]  /*10090*/  IMAD.MOV.U32 R14, RZ, RZ, R18 ;  /* 0x000000ffff0e7224 */ /* 0x000fe400078e0012 */
[----:B------:R-:W-:Y:S01]  /*100a0*/  IMAD.MOV.U32 R15, RZ, RZ, R5 ;  /* 0x000000ffff0f7224 */ /* 0x000fe200078e0005 */
[----:B---3--:R-:W-:Y:S01]  /*100b0*/  ULEA UR4, UR5, UR4, 0x18 ;  /* 0x0000000405047291 */ /* 0x008fe2000f8ec03f */
[----:B--2---:R-:W-:-:S05]  /*100c0*/  IMAD R0, R2, R11, R4 ;  /* 0x0000000b02007224 */ /* 0x004fca00078e0204 */
[----:B------:R-:W-:Y:S02]  /*100d0*/  LEA R7, R0, UR4, 0x5 ;  /* 0x0000000400077c11 */ /* 0x000fe4000f8e28ff */
[----:B------:R-:W-:-:S03]  /*100e0*/  LEA.HI R0, R11, R11, RZ, 0x1 ;  /* 0x0000000b0b007211 */ /* 0x000fc600078f08ff */
[----:B------:R2:W-:Y:S01]  /*100f0*/  STS.128 [R7], R32 ;  /* 0x0000002007007388 */ /* 0x0005e20000000c00 */
[----:B------:R-:W-:Y:S01]  /*10100*/  SHF.R.S32.HI R2, RZ, 0x1, R0 ;  /* 0x00000001ff027819 */ /* 0x000fe20000011400 */
[----:B------:R-:W-:Y:S02]  /*10110*/  IMAD.MOV.U32 R0, RZ, RZ, 0x20 ;  /* 0x00000020ff007424 */ /* 0x000fe400078e00ff */
[----:B------:R2:W-:Y:S01]  /*10120*/  STS.128 [R7+0x10], R12 ;  /* 0x0000100c07007388 */ /* 0x0005e20000000c00 */
[----:B------:R-:W-:-:S13]  /*10130*/  ISETP.GE.AND P0, PT, R2, 0x20, PT ;  /* 0x000000200200780c */ /* 0x000fda0003f06270 */
[----:B------:R-:W-:Y:S05]  /*10140*/  @!P0 BRA `(.L_x_3067) ;  /* 0x0000000000d08947 */ /* 0x000fea0003800000 */
.L_x_3070:
[----:B---3--:R-:W3:Y:S01]  /*10150*/  S2R R4, SR_TID.X ;  /* 0x0000000000047919 */ /* 0x008ee20000002100 */
[----:B------:R-:W-:Y:S05]  /*10160*/  WARPSYNC.ALL ;  /* 0x0000000000007948 */ /* 0x000fea0003800000 */
[----:B------:R-:W-:Y:S06]  /*10170*/  BAR.SYNC.DEFER_BLOCKING 0x0 ;  /* 0x0000000000007b1d */ /* 0x000fec0000010000 */
[----:B------:R-:W-:Y:S01]  /*10180*/  BSSY B0, `(.L_x_3068) ;  /* 0x000002c000007945 */ /* 0x000fe20003800000 */
[----:B---3--:R-:W-:-:S05]  /*10190*/  IMAD.IADD R0, R4, 0x1, R2 ;  /* 0x0000000104007824 */ /* 0x008fca00078e0202 */
[----:B------:R-:W-:-:S04]  /*101a0*/  ISETP.GE.U32.AND P0, PT, R0, R11, PT ;  /* 0x0000000b0000720c */ /* 0x000fc80003f06070 */
[----:B------:R-:W-:-:S13]  /*101b0*/  ISETP.GE.U32.OR P0, PT, R4, R2, P0 ;  /* 0x000000020400720c */ /* 0x000fda0000706470 */
[----:B------:R-:W-:Y:S05]  /*101c0*/  @P0 BRA `(.L_x_3069) ;  /* 0x00000000009c0947 */ /* 0x000fea0003800000 */
[----:B------:R-:W-:-:S05]  /*101d0*/  IMAD R0, R2, 0x20, R7 ;  /* 0x0000002002007824 */ /* 0x000fca00078e0207 */
[----:B--2---:R-:W2:Y:S04]  /*101e0*/  LDS.128 R12, [R0] ;  /* 0x00000000000c7984 */ /* 0x004ea80000000c00 */
        /* <DEDUP_REMOVED lines=33> */
[----:B------:R-:W-:-:S02]  /*10400*/  SEL R35, R35, R15, !P0 ;  /* 0x0000000f23237207 */ /* 0x000fc40004000000 */
[----:B------:R-:W-:-:S03]  /*10410*/  MOV R15, R5 ;  /* 0x00000005000f7202 */ /* 0x000fc60000000f00 */
[----:B------:R3:W-:Y:S04]  /*10420*/  STS.128 [R7], R32 ;  /* 0x0000002007007388 */ /* 0x0007e80000000c00 */
[----:B------:R3:W-:Y:S02]  /*10430*/  STS.128 [R7+0x10], R12 ;  /* 0x0000100c07007388 */ /* 0x0007e40000000c00 */
.L_x_3069:
[----:B------:R-:W-:Y:S05]  /*10440*/  BSYNC B0 ;  /* 0x0000000000007941 */ /* 0x000fea0003800000 */
.L_x_3068:
[----:B------:R-:W-:-:S04]  /*10450*/  SHF.R.S32.HI R2, RZ, 0x1, R2 ;  /* 0x00000001ff027819 */ /* 0x000fc80000011402 */
[----:B------:R-:W-:-:S13]  /*10460*/  ISETP.GE.AND P0, PT, R2, 0x20, PT ;  /* 0x000000200200780c */ /* 0x000fda0003f06270 */
[----:B------:R-:W-:Y:S05]  /*10470*/  @P0 BRA `(.L_x_3070) ;  /* 0xfffffffc00340947 */ /* 0x000fea000383ffff */
[----:B------:R-:W-:-:S07]  /*10480*/  IMAD.MOV.U32 R0, RZ, RZ, 0x20 ;  /* 0x00000020ff007424 */ /* 0x000fce00078e00ff */
.L_x_3067:
[----:B------:R-:W-:Y:S01]  /*10490*/  ISETP.GE.AND P0, PT, R0, 0x2, PT ;  /* 0x000000020000780c */ /* 0x000fe20003f06270 */
[----:B------:R-:W-:Y:S05]  /*104a0*/  WARPSYNC.ALL ;  /* 0x0000000000007948 */ /* 0x000fea0003800000 */
[----:B------:R-:W-:Y:S07]  /*104b0*/  BAR.SYNC.DEFER_BLOCKING 0x0 ;  /* 0x0000000000007b1d */ /* 0x000fee0000010000 */
[----:B------:R-:W-:Y:S05]  /*104c0*/  @!P0 BRA `(.L_x_3066) ;  /* 0x0000000000a08947 */ /* 0x000fea0003800000 */
[----:B------:R-:W-:-:S07]  /*104d0*/  IMAD.MOV.U32 R2, RZ, RZ, 0x1 ;  /* 0x00000001ff027424 */ /* 0x000fce00078e00ff */
.L_x_3071:
[----:B--23--:R-:W2:Y:S04]  /*104e0*/  SHFL.DOWN PT, R14, R9, R2, 0x1f ;  /* 0x08001f02090e7589 */ /* 0x00cea800000e0000 */
[----:B------:R-:W3:Y:S04]  /*104f0*/  SHFL.DOWN PT, R6, R19, R2, 0x1f ;  /* 0x08001f0213067589 */ /* 0x000ee800000e0000 */
[----:B------:R-:W4:Y:S04]  /*10500*/  SHFL.DOWN PT, R12, R43, R2, 0x1f ;  /* 0x08001f022b0c7589 */ /* 0x000f2800000e0000 */
[----:B------:R-:W5:Y:S04]  /*10510*/  SHFL.DOWN PT, R4, R3, R2, 0x1f ;  /* 0x08001f0203047589 */ /* 0x000f6800000e0000 */
[----:B------:R-:W1:Y:S04]  /*10520*/  SHFL.DOWN PT, R11, R18, R2, 0x1f ;  /* 0x08001f02120b7589 */ /* 0x000e6800000e0000 */
[----:B------:R-:W1:Y:S04]  /*10530*/  SHFL.DOWN PT, R7, R34, R2, 0x1f ;  /* 0x08001f0222077589 */ /* 0x000e6800000e0000 */
[----:B0-----:R-:W0:Y:S01]  /*10540*/  SHFL.DOWN PT, R16, R5, R2, 0x1f ;  /* 0x08001f0205107589 */ /* 0x001e2200000e0000 */
[----:B--2---:R-:W-:-:S02]  /*10550*/  ISETP.NE.U32.AND P0, PT, R9, R14, PT ;  /* 0x0000000e0900720c */ /* 0x004fc40003f05070 */
[----:B------:R-:W-:Y:S01]  /*10560*/  ISETP.GT.U32.AND P5, PT, R9, R14, PT ;  /* 0x0000000e0900720c */ /* 0x000fe20003fa4070 */
[----:B------:R2:W0:Y:S01]  /*10570*/  SHFL.DOWN PT, R8, R35, R2, 0x1f ;  /* 0x08001f0223087589 */ /* 0x00042200000e0000 */
[CC--:B---3--:R-:W-:Y:S02]  /*10580*/  ISETP.NE.U32.AND P1, PT, R19.reuse, R6.reuse, PT ;  /* 0x000000061300720c */ /* 0x0c8fe40003f25070 */
[----:B------:R-:W-:Y:S02]  /*10590*/  ISETP.GT.U32.AND P3, PT, R19, R6, PT ;  /* 0x000000061300720c */ /* 0x000fe40003f64070 */
[CC--:B----4-:R-:W-:Y:S02]  /*105a0*/  ISETP.NE.AND.EX P0, PT, R43.reuse, R12.reuse, PT, P0 ;  /* 0x0000000c2b00720c */ /* 0x0d0fe40003f05300 */
[----:B------:R-:W-:Y:S02]  /*105b0*/  ISETP.GT.AND.EX P5, PT, R43, R12, PT, P5 ;  /* 0x0000000c2b00720c */ /* 0x000fe40003fa4350 */
[CC--:B-----5:R-:W-:Y:S01]  /*105c0*/  ISETP.NE.AND.EX P1, PT, R3.reuse, R4.reuse, PT, P1 ;  /* 0x000000040300720c */ /* 0x0e0fe20003f25310 */
[----:B--2---:R-:W-:Y:S01]  /*105d0*/  IMAD.SHL.U32 R2, R2, 0x2, RZ ;  /* 0x0000000202027824 */ /* 0x004fe200078e00ff */
[----:B------:R-:W-:-:S02]  /*105e0*/  ISETP.GT.AND.EX P3, PT, R3, R4, PT, P3 ;  /* 0x000000040300720c */ /* 0x000fc40003f64330 */
[----:B-1----:R-:W-:Y:S02]  /*105f0*/  ISETP.GE.U32.AND P2, PT, R18, R11, PT ;  /* 0x0000000b1200720c */ /* 0x002fe40003f46070 */
[----:B------:R-:W-:Y:S02]  /*10600*/  SEL R13, RZ, 0xffffffff, !P5 ;  /* 0xffffffffff0d7807 */ /* 0x000fe40006800000 */
[----:B------:R-:W-:Y:S02]  /*10610*/  ISETP.GE.U32.AND P4, PT, R34, R7, PT ;  /* 0x000000072200720c */ /* 0x000fe40003f86070 */
[----:B------:R-:W-:Y:S02]  /*10620*/  SEL R10, RZ, 0xffffffff, !P3 ;  /* 0xffffffffff0a7807 */ /* 0x000fe40005800000 */
[----:B0-----:R-:W-:Y:S02]  /*10630*/  ISETP.GE.AND.EX P2, PT, R5, R16, PT, P2 ;  /* 0x000000100500720c */ /* 0x001fe40003f46320 */
[----:B------:R-:W-:-:S02]  /*10640*/  ISETP.GE.AND.EX P4, PT, R35, R8, PT, P4 ;  /* 0x000000082300720c */ /* 0x000fc40003f86340 */
[----:B------:R-:W-:Y:S02]  /*10650*/  @!P0 SEL R13, RZ, 0xffffffff, P2 ;  /* 0xffffffffff0d8807 */ /* 0x000fe40001000000 */
[----:B------:R-:W-:Y:S02]  /*10660*/  ISETP.GE.AND P2, PT, R2, R0, PT ;  /* 0x000000000200720c */ /* 0x000fe40003f46270 */
        /* <DEDUP_REMOVED lines=12> */
[----:B------:R-:W-:Y:S01]  /*10730*/  SEL R5, R5, R16, !P1 ;  /* 0x0000001005057207 */ /* 0x000fe20004800000 */
[----:B------:R-:W-:Y:S06]  /*10740*/  @!P2 BRA `(.L_x_3071) ;  /* 0xfffffffc0064a947 */ /* 0x000fec000383ffff */
.L_x_3066:
[----:B------:R-:W4:Y:S01]  /*10750*/  LDC R0, c[0x0][0x3fc] ;  /* 0x0000ff00ff007b82 */ /* 0x000f220000000800 */
[----:B0-----:R-:W-:Y:S02]  /*10760*/  CS2R R16, SRZ ;  /* 0x0000000000107805 */ /* 0x001fe4000001ff00 */
[----:B----4-:R-:W-:-:S13]  /*10770*/  ISETP.NE.AND P0, PT, R0, RZ, PT ;  /* 0x000000ff0000720c */ /* 0x010fda0003f05270 */
[----:B------:R-:W-:Y:S05]  /*10780*/  @!P0 BRA `(.L_x_3072) ;  /* 0x0000001000488947 */ /* 0x000fea0003800000 */
[----:B------:R-:W-:Y:S01]  /*10790*/  IMAD.MOV.U32 R6, RZ, RZ, RZ ;  /* 0x000000ffff067224 */ /* 0x000fe200078e00ff */
[----:B------:R-:W-:Y:S01]  /*107a0*/  ULDC.64 UR6, c[0x0][0x400] ;  /* 0x0001000000067ab9 */ /* 0x000fe20000000a00 */
[----:B--23--:R-:W-:Y:S01]  /*107b0*/  IMAD.MOV.U32 R7, RZ, RZ, R61 ;  /* 0x000000ffff077224 */ /* 0x00cfe200078e003d */
        /* <DEDUP_REMOVED lines=271> */
.L_x_3072:
[----:B------:R-:W-:Y:S05]  /*118b0*/  @!P0 BRA `(.L_x_3073) ;  /* 0x0000001000488947 */ /* 0x000fea0003800000 */
[----:B--23--:R-:W-:Y:S01]  /*118c0*/  VIADD R7, R61, 0x1 ;  /* 0x000000013d077836 */ /* 0x00cfe20000000000 */
        /* <DEDUP_REMOVED lines=273> */
.L_x_3073:
[----:B------:R-:W-:Y:S01]  /*129e0*/  ULDC.64 UR4, c[0x0][0x610] ;  /* 0x0001840000047ab9 */ /* 0x000fe20000000a00 */
[----:B--23--:R-:W-:Y:S02]  /*129f0*/  CS2R R12, SRZ ;  /* 0x00000000000c7805 */ /* 0x00cfe4000001ff00 */
        /* <DEDUP_REMOVED lines=9> */
.L_x_3079:
        /* <DEDUP_REMOVED lines=9> */
[----:B-1----:R-:W-:Y:S05]  /*12b20*/  CALL.REL.NOINC `($__internal_21_$__cuda_sm20_rem_u64) ;  /* 0x0000006000ec7944 */ /* 0x002fea0003c00000 */
[----:B------:R-:W-:Y:S02]  /*12b30*/  IMAD.MOV.U32 R6, RZ, RZ, R2 ;  /* 0x000000ffff067224 */ /* 0x000fe400078e0002 */
[----:B------:R-:W-:Y:S01]  /*12b40*/  IMAD.MOV.U32 R7, RZ, RZ, R13 ;  /* 0x000000ffff077224 */ /* 0x000fe200078e000d */
[----:B------:R-:W-:Y:S06]  /*12b50*/  BRA `(.L_x_3078) ;  /* 0x00000000004c7947 */ /* 0x000fec0003800000 */
.L_x_3077:
        /* <DEDUP_REMOVED lines=19> */
.L_x_3078:
[----:B------:R-:W-:Y:S05]  /*12c90*/  BSYNC B1 ;  /* 0x0000000000017941 */ /* 0x000fea0003800000 */
.L_x_3076:
[----:B------:R-:W-:Y:S01]  /*12ca0*/  ISETP.NE.U32.AND P0, PT, R6, RZ, PT ;  /* 0x000000ff0600720c */ /* 0x000fe20003f05070 */
[----:B------:R-:W-:Y:S01]  /*12cb0*/  IMAD.MOV.U32 R8, RZ, RZ, R0 ;  /* 0x000000ffff087224 */ /* 0x000fe200078e0000 */
[----:B------:R-:W-:Y:S02]  /*12cc0*/  MOV R13, R11 ;  /* 0x0000000b000d7202 */ /* 0x000fe40000000f00 */
[----:B------:R-:W-:-:S13]  /*12cd0*/  ISETP.NE.AND.EX P0, PT, R7, RZ, PT, P0 ;  /* 0x000000ff0700720c */ /* 0x000fda0003f05300 */
[----:B------:R-:W-:Y:S05]  /*12ce0*/  @P0 BRA `(.L_x_3079) ;  /* 0xfffffffc00680947 */ /* 0x000fea000383ffff */
[----:B------:R-:W-:Y:S05]  /*12cf0*/  BSYNC B0 ;  /* 0x0000000000007941 */ /* 0x000fea0003800000 */
.L_x_3075:
[----:B------:R-:W-:Y:S01]  /*12d00*/  ISETP.NE.U32.AND P2, PT, R11, RZ, PT ;  /* 0x000000ff0b00720c */ /* 0x000fe20003f45070 */
[----:B------:R-:W-:-:S12]  /*12d10*/  BSSY B0, `(.L_x_3080) ;  /* 0x000001c000007945 */ /* 0x000fd80003800000 */
[----:B------:R-:W-:Y:S05]  /*12d20*/  @!P2 BRA `(.L_x_3081) ;  /* 0x00000000001ca947 */ /* 0x000fea0003800000 */
[----:B------:R-:W-:Y:S01]  /*12d30*/  IMAD.MOV.U32 R2, RZ, RZ, 0x10 ;  /* 0x00000010ff027424 */ /* 0x000fe200078e00ff */
[----:B------:R-:W-:Y:S01]  /*12d40*/  MOV R4, 0x12d70 ;  /* 0x00012d7000047802 */ /* 0x000fe20000000f00 */
[----:B------:R-:W-:-:S07]  /*12d50*/  IMAD.MOV.U32 R8, RZ, RZ, RZ ;  /* 0x000000ffff087224 */ /* 0x000fce00078e00ff */
[----:B-1----:R-:W-:Y:S05]  /*12d60*/  CALL.REL.NOINC `($__internal_20_$__cuda_sm20_div_u64) ;  /* 0x0000005c00447944 */ /* 0x002fea0003c00000 */
[----:B------:R-:W-:Y:S02]  /*12d70*/  IMAD.MOV.U32 R6, RZ, RZ, R10 ;  /* 0x000000ffff067224 */ /* 0x000fe400078e000a */
[----:B------:R-:W-:Y:S01]  /*12d80*/  IMAD.MOV.U32 R7, RZ, RZ, R15 ;  /* 0x000000ffff077224 */ /* 0x000fe200078e000f */
[----:B------:R-:W-:Y:S06]  /*12d90*/  BRA `(.L_x_3082) ;  /* 0x00000000004c7947 */ /* 0x000fec0003800000 */
.L_x_3081:
        /* <DEDUP_REMOVED lines=19> */
.L_x_3082:
[----:B------:R-:W-:Y:S05]  /*12ed0*/  BSYNC B0 ;  /* 0x0000000000007941 */ /* 0x000fea0003800000 */
.L_x_3080:
[----:B------:R-:W-:Y:S04]  /*12ee0*/  BSSY B0, `(.L_x_3083) ;  /* 0x000001b000007945 */ /* 0x000fe80003800000 */
[----:B------:R-:W-:Y:S05]  /*12ef0*/  @!P2 BRA `(.L_x_3084) ;  /* 0x000000000018a947 */ /* 0x000fea0003800000 */
[----:B------:R-:W-:Y:S01]  /*12f00*/  IMAD.MOV.U32 R2, RZ, RZ, 0x8 ;  /* 0x00000008ff027424 */ /* 0x000fe200078e00ff */
[----:B------:R-:W-:Y:S01]  /*12f10*/  MOV R4, 0x12f40 ;  /* 0x00012f4000047802 */ /* 0x000fe20000000f00 */
[----:B------:R-:W-:-:S07]  /*12f20*/  IMAD.MOV.U32 R8, RZ, RZ, RZ ;  /* 0x000000ffff087224 */ /* 0x000fce00078e00ff */
[----:B-1----:R-:W-:Y:S05]  /*12f30*/  CALL.REL.NOINC `($__internal_20_$__cuda_sm20_div_u64) ;  /* 0x0000005800d07944 */ /* 0x002fea0003c00000 */
[----:B------:R-:W-:Y:S01]  /*12f40*/  IMAD.MOV.U32 R11, RZ, RZ, R15 ;  /* 0x000000ffff0b7224 */ /* 0x000fe200078e000f */
[----:B------:R-:W-:Y:S06]  /*12f50*/  BRA `(.L_x_3085) ;  /* 0x00000000004c7947 */ /* 0x000fec0003800000 */
.L_x_3084:
        /* <DEDUP_REMOVED lines=13> */
[----:B------:R-:W-:Y:S01]  /*13030*/  @P0 IMAD.IADD R11, R11, 0x1, -R0 ;  /* 0x000000010b0b0824 */ /* 0x000fe200078e0a00 */
[----:B------:R-:W-:-:S04]  /*13040*/  @P0 IADD3 R10, R10, 0x1, RZ ;  /* 0x000000010a0a0810 */ /* 0x000fc80007ffe0ff */
[----:B------:R-:W-:Y:S01]  /*13050*/  ISETP.GE.U32.AND P1, PT, R11, R0, PT ;  /* 0x000000000b00720c */ /* 0x000fe20003f26070 */
[----:B------:R-:W-:-:S12]  /*13060*/  IMAD.MOV.U32 R11, RZ, RZ, RZ ;  /* 0x000000ffff0b7224 */ /* 0x000fd800078e00ff */
[----:B------:R-:W-:Y:S01]  /*13070*/  @P1 VIADD R10, R10, 0x1 ;  /* 0x000000010a0a1836 */ /* 0x000fe20000000000 */
[----:B------:R-:W-:-:S07]  /*13080*/  @!P2 LOP3.LUT R10, RZ, R0, RZ, 0x33, !PT ;  /* 0x00000000ff0aa212 */ /* 0x000fce00078e33ff */
.L_x_3085:
[----:B------:R-:W-:Y:S05]  /*13090*/  BSYNC B0 ;  /* 0x0000000000007941 */ /* 0x000fea0003800000 */
.L_x_3083:
        /* <DEDUP_REMOVED lines=9> */
[----:B-1----:R-:W-:Y:S05]  /*13130*/  CALL.REL.NOINC `($__internal_20_$__cuda_sm20_div_u64) ;  /* 0x0000005800507944 */ /* 0x002fea0003c00000 */
[----:B------:R-:W-:Y:S02]  /*13140*/  IMAD.MOV.U32 R6, RZ, RZ, R10 ;  /* 0x000000ffff067224 */ /* 0x000fe400078e000a */
[----:B------:R-:W-:Y:S01]  /*13150*/  IMAD.MOV.U32 R7, RZ, RZ, R15 ;  /* 0x000000ffff077224 */ /* 0x000fe200078e000f */
[----:B------:R-:W-:Y:S06]  /*13160*/  BRA `(.L_x_3088) ;  /* 0x0000000000507947 */ /* 0x000fec0003800000 */
.L_x_3087:
        /* <DEDUP_REMOVED lines=20> */
.L_x_3088:
[----:B------:R-:W-:Y:S05]  /*132b0*/  BSYNC B0 ;  /* 0x0000000000007941 */ /* 0x000fea0003800000 */
.L_x_3086:
[----:B------:R-:W-:Y:S02]  /*132c0*/  ULDC.64 UR4, c[0x0][0x610] ;  /* 0x0001840000047ab9 */ /* 0x000fe40000000a00 */
[----:B------:R-:W-:-:S04]  /*132d0*/  IADD3 R12, P0, R6, UR4, RZ ;  /* 0x00000004060c7c10 */ /* 0x000fc8000ff1e0ff */
[----:B------:R-:W-:-:S05]  /*132e0*/  IADD3.X R13, R7, UR5, RZ, P0, !PT ;  /* 0x00000005070d7c10 */ /* 0x000fca00087fe4ff */
[----:B------:R-:W-:-:S07]  /*132f0*/  IMAD.MOV.U32 R14, RZ, RZ, R13 ;  /* 0x000000ffff0e7224 */ /* 0x000fce00078e000d */
.L_x_3074:
[----:B------:R-:W-:Y:S02]  /*13300*/  ULDC UR4, c[0x0][0x248] ;  /* 0x0000920000047ab9 */ /* 0x000fe40000000800 */
[----:B------:R-:W-:-:S13]  /*13310*/  ISETP.NE.AND P0, PT, RZ, UR4, PT ;  /* 0x00000004ff007c0c */ /* 0x000fda000bf05270 */
[----:B------:R-:W-:Y:S05]  /*13320*/  @!P0 BRA `(.L_x_3089) ;  /* 0x0000004800708947 */ /* 0x000fea0003800000 */
[----:B------:R-:W0:Y:S01]  /*13330*/  S2R R24, SR_TID.X ;  /* 0x0000000000187919 */ /* 0x000e220000002100 */
[----:B------:R-:W2:Y:S01]  /*13340*/  LDC R0, c[0x0][0x3fc] ;  /* 0x0000ff00ff007b82 */ /* 0x000ea20000000800 */
[----:B------:R-:W-:Y:S01]  /*13350*/  ULDC UR4, c[0x0][0x24c] ;  /* 0x0000930000047ab9 */ /* 0x000fe20000000800 */
[----:B------:R-:W-:Y:S01]  /*13360*/  IMAD.MOV.U32 R16, RZ, RZ, RZ ;  /* 0x000000ffff107224 */ /* 0x000fe200078e00ff */
[----:B------:R-:W3:Y:S01]  /*13370*/  S2R R15, SR_TID.Y ;  /* 0x00000000000f7919 */ /* 0x000ee20000002200 */
[----:B------:R-:W4:Y:S01]  /*13380*/  S2R R10, SR_CTAID.X ;  /* 0x00000000000a7919 */ /* 0x000f220000002500 */
[----:B--2---:R-:W-:Y:S01]  /*13390*/  ISETP.NE.AND P0, PT, R0, RZ, PT ;  /* 0x000000ff0000720c */ /* 0x004fe20003f05270 */
[----:B0-----:R-:W-:Y:S01]  /*133a0*/  IMAD R2, R24, UR4, RZ ;  /* 0x0000000418027c24 */ /* 0x001fe2000f8e02ff */
[----:B------:R-:W-:-:S03]  /*133b0*/  ULDC UR4, c[0x0][0x250] ;  /* 0x0000940000047ab9 */ /* 0x000fc60000000800 */
[----:B---3--:R-:W-:Y:S01]  /*133c0*/  IMAD R7, R15, UR4, R2 ;  /* 0x000000040f077c24 */ /* 0x008fe2000f8e0202 */
[----:B------:R-:W-:Y:S01]  /*133d0*/  ULDC UR4, c[0x0][0x238] ;  /* 0x00008e0000047ab9 */ /* 0x000fe20000000800 */
[----:B------:R-:W-:Y:S02]  /*133e0*/  IMAD.MOV.U32 R2, RZ, RZ, RZ ;  /* 0x000000ffff027224 */ /* 0x000fe400078e00ff */
[----:B----4-:R-:W-:-:S04]  /*133f0*/  IMAD R7, R10, UR4, R7 ;  /* 0x000000040a077c24 */ /* 0x010fc8000f8e0207 */
[----:B------:R-:W-:Y:S01]  /*13400*/  IMAD.SHL.U32 R7, R7, 0x2, RZ ;  /* 0x0000000207077824 */ /* 0x000fe200078e00ff */
        /* <DEDUP_REMOVED lines=274> */
.L_x_3090:
        /* <DEDUP_REMOVED lines=275> */
.L_x_3091:
        /* <DEDUP_REMOVED lines=9> */
[----:B------:R-:W-:Y:S02]  /*156f0*/  MOV R0, 0x1 ;  /* 0x0000000100007802 */ /* 0x000fe40000000f00 */
[----:B------:R-:W-:-:S13]  /*15700*/  ISETP.NE.AND P1, PT, RZ, UR4, PT ;  /* 0x00000004ff007c0c */ /* 0x000fda000bf25270 */
[----:B------:R-:W-:-:S04]  /*15710*/  @P1 ISETP.NE.AND P0, PT, R15, RZ, PT ;  /* 0x000000ff0f00120c */ /* 0x000fc80003f05270 */
[----:B------:R-:W-:-:S04]  /*15720*/  @P1 SEL R4, RZ, 0x1, P0 ;  /* 0x00000001ff041807 */ /* 0x000fc80000000000 */
[----:B------:R-:W-:-:S07]  /*15730*/  @P1 PRMT R0, R4, 0x7610, R0 ;  /* 0x0000761004001816 */ /* 0x000fce0000000000 */
.L_x_3093:
[----:B------:R-:W-:Y:S05]  /*15740*/  BSYNC B0 ;  /* 0x0000000000007941 */ /* 0x000fea0003800000 */
.L_x_3092:
        /* <DEDUP_REMOVED lines=12> */
[----:B------:R-:W2:Y:S01]  /*15810*/  LDC.64 R6, c[0x0][0x618] ;  /* 0x00018600ff067b82 */ /* 0x000ea20000000a00 */
[----:B0-----:R-:W-:Y:S01]  /*15820*/  IMAD R11, R10, R11, UR4 ;  /* 0x000000040a0b7e24 */ /* 0x001fe2000f8e020b */
[----:B------:R-:W-:-:S03]  /*15830*/  ULDC UR4, c[0x0][0x0] ;  /* 0x0000000000047ab9 */ /* 0x000fc60000000800 */
[----:B------:R-:W-:-:S04]  /*15840*/  @!P1 IMAD R11, R11, UR4, R24 ;  /* 0x000000040b0b9c24 */ /* 0x000fc8000f8e0218 */
[----:B--2---:R-:W-:-:S05]  /*15850*/  IMAD.WIDE.U32 R6, R11, 0x20, R6 ;  /* 0x000000200b067825 */ /* 0x004fca00078e0006 */
[----:B------:R0:W-:Y:S04]  /*15860*/  STG.E.64 desc[UR60][R6.64], R20 ;  /* 0x0000001406007986 */ /* 0x0001e8000c101b3c */
[----:B------:R0:W-:Y:S04]  /*15870*/  STG.E.64 desc[UR60][R6.64+0x8], R34 ;  /* 0x0000082206007986 */ /* 0x0001e8000c101b3c */
[----:B------:R0:W-:Y:S04]  /*15880*/  STG.E.64 desc[UR60][R6.64+0x10], R42 ;  /* 0x0000102a06007986 */ /* 0x0001e8000c101b3c */
[----:B------:R0:W-:Y:S02]  /*15890*/  STG.E.64 desc[UR60][R6.64+0x18], R18 ;  /* 0x0000181206007986 */ /* 0x0001e4000c101b3c */
.L_x_3095:
[----:B------:R-:W-:Y:S05]  /*158a0*/  BSYNC B0 ;  /* 0x0000000000007941 */ /* 0x000fea0003800000 */
.L_x_3094:
        /* <DEDUP_REMOVED lines=35> */
.L_x_3097:
[----:B------:R-:W-:Y:S05]  /*15ae0*/  BSYNC B0 ;  /* 0x0000000000007941 */ /* 0x000fea0003800000 */
.L_x_3096:
[----:B------:R-:W3:Y:S08]  /*15af0*/  S2UR UR5, SR_CgaCtaId ;  /* 0x00000000000579c3 */ /* 0x000ef00000008800 */
[----:B------:R-:W-:Y:S06]  /*15b00*/  BAR.SYNC.DEFER_BLOCKING 0x0 ;  /* 0x0000000000007b1d */ /* 0x000fec0000010000 */
[----:B------:R-:W-:-:S02]  /*15b10*/  UMOV UR4, 0x400 ;  /* 0x0000040000047882 */ /* 0x000fc40000000000 */
[----:B---3--:R-:W-:-:S09]  /*15b20*/  ULEA UR6, UR5, UR4, 0x18 ;  /* 0x0000000405067291 */ /* 0x008fd2000f8ec03f */
[----:B--2---:R-:W2:Y:S02]  /*15b30*/  LDS.U8 R0, [UR6] ;  /* 0x00000006ff007984 */ /* 0x004ea40008000000 */
[----:B--2---:R-:W-:-:S13]  /*15b40*/  ISETP.NE.AND P0, PT, R0, RZ, PT ;  /* 0x000000ff0000720c */ /* 0x004fda0003f05270 */
[----:B------:R-:W-:Y:S05]  /*15b50*/  @!P0 EXIT ;  /* 0x000000000000894d */ /* 0x000fea0003800000 */
[----:B------:R-:W-:Y:S01]  /*15b60*/  ISETP.NE.AND P0, PT, R8, RZ, PT ;  /* 0x000000ff0800720c */ /* 0x000fe20003f05270 */
        /* <DEDUP_REMOVED lines=11> */
[----:B------:R-:W-:Y:S01]  /*15c20*/  BSSY B0, `(.L_x_3098) ;  /* 0x000007a000007945 */ /* 0x000fe20003800000 */
[----:B------:R-:W-:-:S02]  /*15c30*/  IMAD.U32 R0, RZ, RZ, UR10 ;  /* 0x0000000aff007e24 */ /* 0x000fc4000f8e00ff */
[----:B------:R-:W-:Y:S02]  /*15c40*/  IMAD.U32 R3, RZ, RZ, UR11 ;  /* 0x0000000bff037e24 */ /* 0x000fe4000f8e00ff */
[----:B------:R-:W-:Y:S02]  /*15c50*/  IMAD.U32 R4, RZ, RZ, UR12 ;  /* 0x0000000cff047e24 */ /* 0x000fe4000f8e00ff */
[----:B------:R-:W-:Y:S01]  /*15c60*/  IMAD.U32 R5, RZ, RZ, UR13 ;  /* 0x0000000dff057e24 */ /* 0x000fe2000f8e00ff */
[----:B------:R-:W-:Y:S06]  /*15c70*/  @!P0 BRA `(.L_x_3099) ;  /* 0x0000000000ec8947 */ /* 0x000fec0003800000 */
[----:B------:R-:W-:Y:S01]  /*15c80*/  ULDC UR6, c[0x0][0x0] ;  /* 0x0000000000067ab9 */ /* 0x000fe20000000800 */
[----:B------:R-:W-:Y:S01]  /*15c90*/  ULDC UR8, c[0x0][0x23c] ;  /* 0x00008f0000087ab9 */ /* 0x000fe20000000800 */
[----:B------:R-:W-:Y:S02]  /*15ca0*/  IMAD R11, R15, UR6, R24 ;  /* 0x000000060f0b7c24 */ /* 0x000fe4000f8e0218 */
[----:B0-----:R-:W-:Y:S02]  /*15cb0*/  IMAD.U32 R6, RZ, RZ, UR10 ;  /* 0x0000000aff067e24 */ /* 0x001fe4000f8e00ff */
[----:B------:R-:W-:Y:S01]  /*15cc0*/  IMAD.U32 R7, RZ, RZ, UR11 ;  /* 0x0000000bff077e24 */ /* 0x000fe2000f8e00ff */
[----:B------:R-:W-:Y:S01]  /*15cd0*/  ISETP.GE.U32.AND P0, PT, R11, UR8, PT ;  /* 0x000000080b007c0c */ /* 0x000fe2000bf06070 */
[----:B------:R-:W-:Y:S02]  /*15ce0*/  IMAD.U32 R8, RZ, RZ, UR12 ;  /* 0x0000000cff087e24 */ /* 0x000fe4000f8e00ff */
[----:B------:R-:W-:-:S10]  /*15cf0*/  IMAD.U32 R9, RZ, RZ, UR13 ;  /* 0x0000000dff097e24 */ /* 0x000fd4000f8e00ff */
[----:B------:R-:W-:Y:S05]  /*15d00*/  @P0 BRA `(.L_x_3100) ;  /* 0x0000000400ac0947 */ /* 0x000fea0003800000 */
[----:B------:R-:W-:Y:S01]  /*15d10*/  ULDC UR7, c[0x0][0x10] ;  /* 0x0000040000077ab9 */ /* 0x000fe20000000800 */
[----:B-1----:R-:W0:Y:S01]  /*15d20*/  LDC R30, c[0x0][0x4] ;  /* 0x00000100ff1e7b82 */ /* 0x002e220000000800 */
[----:B------:R-:W-:Y:S01]  /*15d30*/  BSSY B1, `(.L_x_3101) ;  /* 0x000002e000017945 */ /* 0x000fe20003800000 */
[----:B------:R-:W-:Y:S02]  /*15d40*/  IMAD.MOV.U32 R15, RZ, RZ, R11 ;  /* 0x000000ffff0f7224 */ /* 0x000fe400078e000b */
[----:B------:R-:W-:Y:S02]  /*15d50*/  IMAD.U32 R6, RZ, RZ, UR10 ;  /* 0x0000000aff067e24 */ /* 0x000fe4000f8e00ff */
[----:B------:R-:W-:Y:S02]  /*15d60*/  IMAD.U32 R7, RZ, RZ, UR11 ;  /* 0x0000000bff077e24 */ /* 0x000fe4000f8e00ff */
[----:B------:R-:W1:Y:S01]  /*15d70*/  LDC.64 R18, c[0x0][0x618] ;  /* 0x00018600ff127b82 */ /* 0x000e620000000a00 */
[----:B------:R-:W-:-:S02]  /*15d80*/  IMAD.U32 R8, RZ, RZ, UR12 ;  /* 0x0000000cff087e24 */ /* 0x000fc4000f8e00ff */
[----:B------:R-:W-:Y:S02]  /*15d90*/  IMAD.U32 R9, RZ, RZ, UR13 ;  /* 0x0000000dff097e24 */ /* 0x000fe4000f8e00ff */
[----:B------:R-:W-:Y:S02]  /*15da0*/  IMAD R28, R10, UR7, RZ ;  /* 0x000000070a1c7c24 */ /* 0x000fe4000f8e02ff */
[----:B0-----:R-:W-:-:S07]  /*15db0*/  IMAD R30, R30, UR6, RZ ;  /* 0x000000061e1e7c24 */ /* 0x001fce000f8e02ff */
.L_x_3102:
[----:B------:R-:W-:-:S04]  /*15dc0*/  IMAD.IADD R11, R28, 0x1, R15 ;  /* 0x000000011c0b7824 */ /* 0x000fc800078e020f */
[----:B-1----:R-:W-:-:S05]  /*15dd0*/  IMAD.WIDE.U32 R10, R11, 0x20, R18 ;  /* 0x000000200b0a7825 */ /* 0x002fca00078e0012 */
[----:B------:R-:W2:Y:S04]  /*15de0*/  LDG.E.64 R20, desc[UR60][R10.64] ;  /* 0x0000003c0a147981 */ /* 0x000ea8000c1e1b00 */
[----:B------:R-:W3:Y:S04]  /*15df0*/  LDG.E.64 R24, desc[UR60][R10.64+0x10] ;  /* 0x0000103c0a187981 */ /* 0x000ee8000c1e1b00 */
[----:B------:R-:W4:Y:S04]  /*15e00*/  LDG.E.64 R22, desc[UR60][R10.64+0x8] ;  /* 0x0000083c0a167981 */ /* 0x000f28000c1e1b00 */
[----:B------:R-:W5:Y:S01]  /*15e10*/  LDG.E.64 R26, desc[UR60][R10.64+0x18] ;  /* 0x0000183c0a1a7981 */ /* 0x000f62000c1e1b00 */
[----:B------:R-:W-:-:S02]  /*15e20*/  IADD3 R15, R30, R15, RZ ;  /* 0x0000000f1e0f7210 */ /* 0x000fc40007ffe0ff */
[CC--:B--2---:R-:W-:Y:S02]  /*15e30*/  ISETP.NE.U32.AND P1, PT, R0.reuse, R20.reuse, PT ;  /* 0x000000140000720c */ /* 0x0c4fe40003f25070 */
[----:B------:R-:W-:Y:S02]  /*15e40*/  ISETP.GT.U32.AND P3, PT, R0, R20, PT ;  /* 0x000000140000720c */ /* 0x000fe40003f64070 */
[CC--:B------:R-:W-:Y:S02]  /*15e50*/  ISETP.NE.AND.EX P1, PT, R3.reuse, R21.reuse, PT, P1 ;  /* 0x000000150300720c */ /* 0x0c0fe40003f25310 */
[----:B---3--:R-:W-:Y:S02]  /*15e60*/  ISETP.NE.U32.AND P0, PT, R6, R24, PT ;  /* 0x000000180600720c */ /* 0x008fe40003f05070 */
[----:B----4-:R-:W-:Y:S02]  /*15e70*/  ISETP.GE.U32.AND P2, PT, R4, R22, PT ;  /* 0x000000160400720c */ /* 0x010fe40003f46070 */
[----:B------:R-:W-:-:S02]  /*15e80*/  ISETP.GT.AND.EX P3, PT, R3, R21, PT, P3 ;  /* 0x000000150300720c */ /* 0x000fc40003f64330 */
[----:B------:R-:W-:Y:S02]  /*15e90*/  ISETP.NE.AND.EX P0, PT, R7, R25, PT, P0 ;  /* 0x000000190700720c */ /* 0x000fe40003f05300 */
[----:B------:R-:W-:Y:S02]  /*15ea0*/  ISETP.GT.U32.AND P5, PT, R6, R24, PT ;  /* 0x000000180600720c */ /* 0x000fe40003fa4070 */
[----:B------:R-:W-:Y:S02]  /*15eb0*/  ISETP.GE.AND.EX P2, PT, R5, R23, PT, P2 ;  /* 0x000000170500720c */ /* 0x000fe40003f46320 */
[----:B------:R-:W-:Y:S02]  /*15ec0*/  SEL R17, RZ, 0xffffffff, !P3 ;  /* 0xffffffffff117807 */ /* 0x000fe40005800000 */
[----:B-----5:R-:W-:Y:S02]  /*15ed0*/  ISETP.GE.U32.AND P3, PT, R8, R26, PT ;  /* 0x0000001a0800720c */ /* 0x020fe40003f66070 */
[----:B------:R-:W-:-:S02]  /*15ee0*/  ISETP.GT.AND.EX P5, PT, R7, R25, PT, P5 ;  /* 0x000000190700720c */ /* 0x000fc40003fa4350 */
[----:B------:R-:W-:Y:S02]  /*15ef0*/  @!P1 SEL R17, RZ, 0xffffffff, P2 ;  /* 0xffffffffff119807 */ /* 0x000fe40001000000 */
[----:B------:R-:W-:Y:S02]  /*15f00*/  ISETP.GE.AND.EX P1, PT, R9, R27, PT, P3 ;  /* 0x0000001b0900720c */ /* 0x000fe40003f26330 */
[----:B------:R-:W-:Y:S02]  /*15f10*/  ISETP.GE.U32.AND P2, PT, R15, UR8, PT ;  /* 0x000000080f007c0c */ /* 0x000fe4000bf46070 */
        /* <DEDUP_REMOVED lines=13> */
[----:B------:R-:W-:Y:S01]  /*15ff0*/  SEL R9, R9, R27, !P1 ;  /* 0x0000001b09097207 */ /* 0x000fe20004800000 */
[----:B------:R-:W-:Y:S06]  /*16000*/  @!P2 BRA `(.L_x_3102) ;  /* 0xfffffffc006ca947 */ /* 0x000fec000383ffff */
[----:B------:R-:W-:Y:S05]  /*16010*/  BSYNC B1 ;  /* 0x0000000000017941 */ /* 0x000fea0003800000 */
.L_x_3101:
[----:B------:R-:W-:Y:S05]  /*16020*/  BRA `(.L_x_3100) ;  /* 0x0000000000e47947 */ /* 0x000fea0003800000 */
.L_x_3099:
[----:B------:R-:W2:Y:S01]  /*16030*/  S2R R11, SR_TID.Y ;  /* 0x00000000000b7919 */ /* 0x000ea20000002200 */
[----:B------:R-:W-:Y:S01]  /*16040*/  ULDC UR7, c[0x0][0x23c] ;  /* 0x00008f0000077ab9 */ /* 0x000fe20000000800 */
[----:B0-----:R-:W-:Y:S02]  /*16050*/  IMAD.U32 R6, RZ, RZ, UR10 ;  /* 0x0000000aff067e24 */ /* 0x001fe4000f8e00ff */
[----:B------:R-:W-:Y:S02]  /*16060*/  IMAD.U32 R7, RZ, RZ, UR11 ;  /* 0x0000000bff077e24 */ /* 0x000fe4000f8e00ff */
[----:B------:R-:W-:Y:S02]  /*16070*/  IMAD.U32 R8, RZ, RZ, UR12 ;  /* 0x0000000cff087e24 */ /* 0x000fe4000f8e00ff */
[----:B------:R-:W-:Y:S01]  /*16080*/  IMAD.U32 R9, RZ, RZ, UR13 ;  /* 0x0000000dff097e24 */ /* 0x000fe2000f8e00ff */
[----:B--2---:R-:W-:-:S13]  /*16090*/  ISETP.GE.U32.AND P0, PT, R11, UR7, PT ;  /* 0x000000070b007c0c */ /* 0x004fda000bf06070 */
[----:B------:R-:W-:Y:S05]  /*160a0*/  @P0 BRA `(.L_x_3100) ;  /* 0x0000000000c40947 */ /* 0x000fea0003800000 */
[----:B------:R-:W-:Y:S01]  /*160b0*/  ULDC UR6, c[0x0][0x10] ;  /* 0x0000040000067ab9 */ /* 0x000fe20000000800 */
[----:B------:R-:W0:Y:S01]  /*160c0*/  LDC R17, c[0x0][RZ] ;  /* 0x00000000ff117b82 */ /* 0x000e220000000800 */
[----:B------:R-:W-:Y:S02]  /*160d0*/  IMAD.U32 R6, RZ, RZ, UR10 ;  /* 0x0000000aff067e24 */ /* 0x000fe4000f8e00ff */
[----:B------:R-:W-:Y:S02]  /*160e0*/  IMAD.U32 R7, RZ, RZ, UR11 ;  /* 0x0000000bff077e24 */ /* 0x000fe4000f8e00ff */
[----:B------:R-:W-:Y:S02]  /*160f0*/  IMAD.U32 R8, RZ, RZ, UR12 ;  /* 0x0000000cff087e24 */ /* 0x000fe4000f8e00ff */
[----:B------:R-:W-:Y:S01]  /*16100*/  IMAD.U32 R9, RZ, RZ, UR13 ;  /* 0x0000000dff097e24 */ /* 0x000fe2000f8e00ff */
[----:B------:R-:W2:Y:S01]  /*16110*/  LDC.64 R18, c[0x0][0x618] ;  /* 0x00018600ff127b82 */ /* 0x000ea20000000a00 */
[----:B-1----:R-:W-:-:S02]  /*16120*/  IMAD.MOV.U32 R28, RZ, RZ, R11 ;  /* 0x000000ffff1c7224 */ /* 0x002fc400078e000b */
[----:B------:R-:W-:-:S05]  /*16130*/  IMAD R15, R10, UR6, RZ ;  /* 0x000000060a0f7c24 */ /* 0x000fca000f8e02ff */
[----:B------:R-:W1:Y:S02]  /*16140*/  LDC R29, c[0x0][0x4] ;  /* 0x00000100ff1d7b82 */ /* 0x000e640000000800 */
.L_x_3103:
[----:B------:R-:W0:Y:S01]  /*16150*/  S2R R11, SR_TID.X ;  /* 0x00000000000b7919 */ /* 0x000e220000002100 */
[----:B------:R-:W-:-:S04]  /*16160*/  IMAD.IADD R10, R15, 0x1, R28 ;  /* 0x000000010f0a7824 */ /* 0x000fc800078e021c */
[----:B0-----:R-:W-:-:S04]  /*16170*/  IMAD R11, R10, R17, R11 ;  /* 0x000000110a0b7224 */ /* 0x001fc800078e020b */
[----:B--2---:R-:W-:-:S05]  /*16180*/  IMAD.WIDE.U32 R10, R11, 0x20, R18 ;  /* 0x000000200b0a7825 */ /* 0x004fca00078e0012 */
[----:B------:R-:W2:Y:S04]  /*16190*/  LDG.E.64 R20, desc[UR60][R10.64] ;  /* 0x0000003c0a147981 */ /* 0x000ea8000c1e1b00 */
[----:B------:R-:W3:Y:S04]  /*161a0*/  LDG.E.64 R24, desc[UR60][R10.64+0x10] ;  /* 0x0000103c0a187981 */ /* 0x000ee8000c1e1b00 */
[----:B------:R-:W4:Y:S04]  /*161b0*/  LDG.E.64 R22, desc[UR60][R10.64+0x8] ;  /* 0x0000083c0a167981 */ /* 0x000f28000c1e1b00 */
[----:B------:R-:W5:Y:S01]  /*161c0*/  LDG.E.64 R26, desc[UR60][R10.64+0x18] ;  /* 0x0000183c0a1a7981 */ /* 0x000f62000c1e1b00 */
[----:B-1----:R-:W-:Y:S01]  /*161d0*/  IMAD.IADD R28, R29, 0x1, R28 ;  /* 0x000000011d1c7824 */ /* 0x002fe200078e021c */
[----:B--2---:R-:W-:-:S02]  /*161e0*/  ISETP.NE.U32.AND P2, PT, R0, R20, PT ;  /* 0x000000140000720c */ /* 0x004fc40003f45070 */
[----:B------:R-:W-:Y:S02]  /*161f0*/  ISETP.GT.U32.AND P5, PT, R0, R20, PT ;  /* 0x000000140000720c */ /* 0x000fe40003fa4070 */
[----:B------:R-:W-:Y:S02]  /*16200*/  ISETP.NE.AND.EX P2, PT, R3, R21, PT, P2 ;  /* 0x000000150300720c */ /* 0x000fe40003f45320 */
[----:B---3--:R-:W-:Y:S02]  /*16210*/  ISETP.NE.U32.AND P0, PT, R6, R24, PT ;  /* 0x000000180600720c */ /* 0x008fe40003f05070 */
[----:B----4-:R-:W-:Y:S02]  /*16220*/  ISETP.GE.U32.AND P1, PT, R4, R22, PT ;  /* 0x000000160400720c */ /* 0x010fe40003f26070 */
[----:B------:R-:W-:Y:S02]  /*16230*/  ISETP.NE.AND.EX P0, PT, R7, R25, PT, P0 ;  /* 0x000000190700720c */ /* 0x000fe40003f05300 */
[----:B------:R-:W-:-:S02]  /*16240*/  ISETP.GT.AND.EX P5, PT, R3, R21, PT, P5 ;  /* 0x000000150300720c */ /* 0x000fc40003fa4350 */
[----:B------:R-:W-:Y:S02]  /*16250*/  ISETP.GE.AND.EX P1, PT, R5, R23, PT, P1 ;  /* 0x000000170500720c */ /* 0x000fe40003f26310 */
[----:B------:R-:W-:Y:S02]  /*16260*/  ISETP.GT.U32.AND P6, PT, R6, R24, PT ;  /* 0x000000180600720c */ /* 0x000fe40003fc4070 */
[----:B-----5:R-:W-:Y:S02]  /*16270*/  ISETP.GE.U32.AND P3, PT, R8, R26, PT ;  /* 0x0000001a0800720c */ /* 0x020fe40003f66070 */
[----:B------:R-:W-:Y:S02]  /*16280*/  SEL R10, RZ, 0xffffffff, !P5 ;  /* 0xffffffffff0a7807 */ /* 0x000fe40006800000 */
[----:B------:R-:W-:Y:S02]  /*16290*/  @!P2 SEL R10, RZ, 0xffffffff, P1 ;  /* 0xffffffffff0aa807 */ /* 0x000fe40000800000 */
[----:B------:R-:W-:-:S02]  /*162a0*/  ISETP.GT.AND.EX P6, PT, R7, R25, PT, P6 ;  /* 0x000000190700720c */ /* 0x000fc40003fc4360 */
[----:B------:R-:W-:Y:S02]  /*162b0*/  ISETP.GE.AND.EX P3, PT, R9, R27, PT, P3 ;  /* 0x0000001b0900720c */ /* 0x000fe40003f66330 */
[----:B------:R-:W-:Y:S02]  /*162c0*/  LOP3.LUT R10, R10, 0x1, RZ, 0xc0, !PT ;  /* 0x000000010a0a7812 */ /* 0x000fe400078ec0ff */
[----:B------:R-:W-:Y:S02]  /*162d0*/  SEL R11, RZ, 0xffffffff, !P6 ;  /* 0xffffffffff0b7807 */ /* 0x000fe40007000000 */
[----:B------:R-:W-:Y:S02]  /*162e0*/  @!P0 SEL R11, RZ, 0xffffffff, P3 ;  /* 0xffffffffff0b8807 */ /* 0x000fe40001800000 */
[----:B------:R-:W-:Y:S02]  /*162f0*/  ISETP.NE.U32.AND P0, PT, R10, 0x1, PT ;  /* 0x000000010a00780c */ /* 0x000fe40003f05070 */
[----:B------:R-:W-:-:S02]  /*16300*/  LOP3.LUT R11, R11, 0x1, RZ, 0xc0, !PT ;  /* 0x000000010b0b7812 */ /* 0x000fc400078ec0ff */
[----:B------:R-:W-:Y:S02]  /*16310*/  SEL R0, R0, R20, !P0 ;  /* 0x0000001400007207 */ /* 0x000fe40004000000 */
[----:B------:R-:W-:Y:S02]  /*16320*/  SEL R3, R3, R21, !P0 ;  /* 0x0000001503037207 */ /* 0x000fe40004000000 */
[----:B------:R-:W-:Y:S02]  /*16330*/  SEL R4, R4, R22, !P0 ;  /* 0x0000001604047207 */ /* 0x000fe40004000000 */
[----:B------:R-:W-:Y:S02]  /*16340*/  SEL R5, R5, R23, !P0 ;  /* 0x0000001705057207 */ /* 0x000fe40004000000 */
[----:B------:R-:W-:Y:S02]  /*16350*/  ISETP.GE.U32.AND P0, PT, R28, UR7, PT ;  /* 0x000000071c007c0c */ /* 0x000fe4000bf06070 */
[----:B------:R-:W-:-:S04]  /*16360*/  ISETP.NE.U32.AND P1, PT, R11, 0x1, PT ;  /* 0x000000010b00780c */ /* 0x000fc80003f25070 */
[----:B------:R-:W-:Y:S02]  /*16370*/  SEL R6, R6, R24, !P1 ;  /* 0x0000001806067207 */ /* 0x000fe40004800000 */
[----:B------:R-:W-:Y:S02]  /*16380*/  SEL R7, R7, R25, !P1 ;  /* 0x0000001907077207 */ /* 0x000fe40004800000 */
[----:B------:R-:W-:Y:S02]  /*16390*/  SEL R8, R8, R26, !P1 ;  /* 0x0000001a08087207 */ /* 0x000fe40004800000 */
[----:B------:R-:W-:Y:S01]  /*163a0*/  SEL R9, R9, R27, !P1 ;  /* 0x0000001b09097207 */ /* 0x000fe20004800000 */
[----:B------:R-:W-:Y:S06]  /*163b0*/  @!P0 BRA `(.L_x_3103) ;  /* 0xfffffffc00648947 */ /* 0x000fec000383ffff */
.L_x_3100:
[----:B------:R-:W-:Y:S05]  /*163c0*/  BSYNC B0 ;  /* 0x0000000000007941 */ /* 0x000fea0003800000 */
.L_x_3098:
[----:B------:R-:W0:Y:S01]  /*163d0*/  S2R R11, SR_TID.Y ;  /* 0x00000000000b7919 */ /* 0x000e220000002200 */
[----:B------:R-:W0:Y:S01]  /*163e0*/  LDC R10, c[0x0][RZ] ;  /* 0x00000000ff0a7b82 */ /* 0x000e220000000800 */
[----:B------:R-:W-:Y:S01]  /*163f0*/  UIADD3 UR4, UR4, 0x10, URZ ;  /* 0x0000001004047890 */ /* 0x000fe2000fffe03f */
[----:B------:R-:W-:Y:S01]  /*16400*/  IMAD.MOV.U32 R24, RZ, RZ, R0 ;  /* 0x000000ffff187224 */ /* 0x000fe200078e0000 */
[----:B------:R-:W0:Y:S01]  /*16410*/  S2R R20, SR_TID.X ;  /* 0x0000000000147919 */ /* 0x000e220000002100 */
[----:B------:R-:W-:Y:S01]  /*16420*/  IMAD.MOV.U32 R25, RZ, RZ, R3 ;  /* 0x000000ffff197224 */ /* 0x000fe200078e0003 */
[----:B------:R-:W-:Y:S01]  /*16430*/  ULEA UR4, UR5, UR4, 0x18 ;  /* 0x0000000405047291 */ /* 0x000fe2000f8ec03f */
[----:B------:R-:W-:Y:S01]  /*16440*/  IMAD.MOV.U32 R26, RZ, RZ, R4 ;  /* 0x000000ffff1a7224 */ /* 0x000fe200078e0004 */
[----:B------:R-:W-:Y:S01]  /*16450*/  ULDC UR6, c[0x0][0x4] ;  /* 0x0000010000067ab9 */ /* 0x000fe20000000800 */
[----:B------:R-:W-:Y:S01]  /*16460*/  IMAD.MOV.U32 R27, RZ, RZ, R5 ;  /* 0x000000ffff1b7224 */ /* 0x000fe200078e0005 */
[----:B------:R-:W-:Y:S01]  /*16470*/  USHF.R.U32.HI UR5, URZ, 0x1, UR6 ;  /* 0x000000013f057899 */ /* 0x000fe20008011606 */
[----:B------:R-:W-:-:S02]  /*16480*/  IMAD.MOV.U32 R21, RZ, RZ, R7 ;  /* 0x000000ffff157224 */ /* 0x000fc400078e0007 */
[----:B------:R-:W-:Y:S02]  /*16490*/  IMAD.MOV.U32 R22, RZ, RZ, R8 ;  /* 0x000000ffff167224 */ /* 0x000fe400078e0008 */
[----:B------:R-:W-:Y:S01]  /*164a0*/  IMAD.MOV.U32 R23, RZ, RZ, R9 ;  /* 0x000000ffff177224 */ /* 0x000fe200078e0009 */
[----:B------:R-:W-:Y:S01]  /*164b0*/  ISETP.NE.AND P0, PT, RZ, UR5, PT ;  /* 0x00000005ff007c0c */ /* 0x000fe2000bf05270 */
[----:B0-----:R-:W-:Y:S02]  /*164c0*/  IMAD R11, R11, R10, R20 ;  /* 0x0000000a0b0b7224 */ /* 0x001fe400078e0214 */
[----:B------:R-:W-:-:S03]  /*164d0*/  IMAD.MOV.U32 R20, RZ, RZ, R6 ;  /* 0x000000ffff147224 */ /* 0x000fc600078e0006 */
[----:B------:R-:W-:-:S05]  /*164e0*/  LEA R11, R11, UR4, 0x5 ;  /* 0x000000040b0b7c11 */ /* 0x000fca000f8e28ff */
[----:B------:R0:W-:Y:S04]  /*164f0*/  STS.128 [R11], R24 ;  /* 0x000000180b007388 */ /* 0x0001e80000000c00 */
[----:B------:R0:W-:Y:S01]  /*16500*/  STS.128 [R11+0x10], R20 ;  /* 0x000010140b007388 */ /* 0x0001e20000000c00 */
[----:B------:R-:W-:Y:S05]  /*16510*/  @!P0 BRA `(.L_x_3104) ;  /* 0x0000000000e08947 */ /* 0x000fea0003800000 */
[----:B------:R-:W-:-:S07]  /*16520*/  MOV R15, UR5 ;  /* 0x00000005000f7c02 */ /* 0x000fce0008000f00 */
.L_x_3107:
[----:B--2---:R-:W2:Y:S01]  /*16530*/  S2R R18, SR_TID.Y ;  /* 0x0000000000127919 */ /* 0x004ea20000002200 */
[----:B------:R-:W-:Y:S01]  /*16540*/  BSSY B0, `(.L_x_3105) ;  /* 0x0000033000007945 */ /* 0x000fe20003800000 */
[----:B------:R-:W-:Y:S01]  /*16550*/  BAR.SYNC.DEFER_BLOCKING 0x0 ;  /* 0x0000000000007b1d */ /* 0x000fe20000010000 */
[----:B------:R-:W-:Y:S01]  /*16560*/  ISETP.GT.AND P6, PT, R15, 0x1, PT ;  /* 0x000000010f00780c */ /* 0x000fe20003fc4270 */
[----:B--2---:R-:W-:-:S05]  /*16570*/  IMAD.IADD R17, R18, 0x1, R15 ;  /* 0x0000000112117824 */ /* 0x004fca00078e020f */
[----:B------:R-:W-:-:S04]  /*16580*/  ISETP.GE.U32.AND P0, PT, R17, UR6, PT ;  /* 0x0000000611007c0c */ /* 0x000fc8000bf06070 */
[----:B------:R-:W-:Y:S02]  /*16590*/  ISETP.GE.U32.OR P0, PT, R18, R15, P0 ;  /* 0x0000000f1200720c */ /* 0x000fe40000706470 */
[----:B------:R-:W-:-:S11]  /*165a0*/  SHF.R.S32.HI R18, RZ, 0x1, R15 ;  /* 0x00000001ff127819 */ /* 0x000fd6000001140f */
[----:B------:R-:W-:Y:S05]  /*165b0*/  @P0 BRA `(.L_x_3106) ;  /* 0x0000000000ac0947 */ /* 0x000fea0003800000 */
[----:B------:R-:W2:Y:S02]  /*165c0*/  S2R R19, SR_TID.X ;  /* 0x0000000000137919 */ /* 0x000ea40000002100 */
[----:B--2---:R-:W-:-:S05]  /*165d0*/  IMAD R15, R17, R10, R19 ;  /* 0x0000000a110f7224 */ /* 0x004fca00078e0213 */
[----:B------:R-:W-:-:S05]  /*165e0*/  LEA R15, R15, UR4, 0x5 ;  /* 0x000000040f0f7c11 */ /* 0x000fca000f8e28ff */
[----:B0-----:R-:W0:Y:S04]  /*165f0*/  LDS.128 R20, [R15] ;  /* 0x000000000f147984 */ /* 0x001e280000000c00 */
[----:B------:R-:W2:Y:S01]  /*16600*/  LDS.128 R24, [R15+0x10] ;  /* 0x000010000f187984 */ /* 0x000ea20000000c00 */
[CC--:B0-----:R-:W-:Y:S02]  /*16610*/  ISETP.NE.U32.AND P1, PT, R0.reuse, R20.reuse, PT ;  /* 0x000000140000720c */ /* 0x0c1fe40003f25070 */
[----:B------:R-:W-:Y:S02]  /*16620*/  ISETP.GT.U32.AND P3, PT, R0, R20, PT ;  /* 0x000000140000720c */ /* 0x000fe40003f64070 */
[----:B--2---:R-:W-:Y:S02]  /*16630*/  ISETP.NE.U32.AND P0, PT, R6, R24, PT ;  /* 0x000000180600720c */ /* 0x004fe40003f05070 */
[----:B------:R-:W-:-:S02]  /*16640*/  ISETP.NE.AND.EX P1, PT, R3, R21, PT, P1 ;  /* 0x000000150300720c */ /* 0x000fc40003f25310 */
[----:B------:R-:W-:Y:S02]  /*16650*/  ISETP.GT.AND.EX P3, PT, R3, R21, PT, P3 ;  /* 0x000000150300720c */ /* 0x000fe40003f64330 */
[----:B------:R-:W-:Y:S02]  /*16660*/  ISETP.NE.AND.EX P0, PT, R7, R25, PT, P0 ;  /* 0x000000190700720c */ /* 0x000fe40003f05300 */
[----:B------:R-:W-:Y:S02]  /*16670*/  ISETP.GT.U32.AND P5, PT, R6, R24, PT ;  /* 0x000000180600720c */ /* 0x000fe40003fa4070 */
[----:B------:R-:W-:Y:S02]  /*16680*/  SEL R17, RZ, 0xffffffff, !P3 ;  /* 0xffffffffff117807 */ /* 0x000fe40005800000 */
[----:B------:R-:W-:Y:S02]  /*16690*/  ISETP.GE.U32.AND P2, PT, R4, R22, PT ;  /* 0x000000160400720c */ /* 0x000fe40003f46070 */
[----:B------:R-:W-:-:S02]  /*166a0*/  ISETP.GE.U32.AND P3, PT, R8, R26, PT ;  /* 0x0000001a0800720c */ /* 0x000fc40003f66070 */
[----:B------:R-:W-:Y:S02]  /*166b0*/  ISETP.GT.AND.EX P5, PT, R7, R25, PT, P5 ;  /* 0x000000190700720c */ /* 0x000fe40003fa4350 */
[----:B------:R-:W-:Y:S02]  /*166c0*/  ISETP.GE.AND.EX P2, PT, R5, R23, PT, P2 ;  /* 0x000000170500720c */ /* 0x000fe40003f46320 */
[----:B------:R-:W-:Y:S02]  /*166d0*/  ISETP.GE.AND.EX P3, PT, R9, R27, PT, P3 ;  /* 0x0000001b0900720c */ /* 0x000fe40003f66330 */
        /* <DEDUP_REMOVED lines=21> */
[----:B------:R2:W-:Y:S01]  /*16830*/  STS.128 [R11], R20 ;  /* 0x000000140b007388 */ /* 0x0005e20000000c00 */
[----:B------:R-:W-:-:S02]  /*16840*/  IMAD.MOV.U32 R26, RZ, RZ, R8 ;  /* 0x000000ffff1a7224 */ /* 0x000fc400078e0008 */
[----:B------:R-:W-:-:S05]  /*16850*/  IMAD.MOV.U32 R27, RZ, RZ, R9 ;  /* 0x000000ffff1b7224 */ /* 0x000fca00078e0009 */
[----:B------:R2:W-:Y:S02]  /*16860*/  STS.128 [R11+0x10], R24 ;  /* 0x000010180b007388 */ /* 0x0005e40000000c00 */
.L_x_3106:
[----:B------:R-:W-:Y:S05]  /*16870*/  BSYNC B0 ;  /* 0x0000000000007941 */ /* 0x000fea0003800000 */
.L_x_3105:
[----:B------:R-:W-:Y:S01]  /*16880*/  IMAD.MOV.U32 R15, RZ, RZ, R18 ;  /* 0x000000ffff0f7224 */ /* 0x000fe200078e0012 */
[----:B------:R-:W-:Y:S06]  /*16890*/  @P6 BRA `(.L_x_3107) ;  /* 0xfffffffc00246947 */ /* 0x000fec000383ffff */
.L_x_3104:
        /* <DEDUP_REMOVED lines=8> */
[----:B------:R-:W-:Y:S02]  /*16920*/  IMAD.MOV.U32 R21, RZ, RZ, R3 ;  /* 0x000000ffff157224 */ /* 0x000fe400078e0003 */
[----:B------:R-:W-:Y:S01]  /*16930*/  IMAD.MOV.U32 R22, RZ, RZ, R4 ;  /* 0x000000ffff167224 */ /* 0x000fe200078e0004 */
[----:B------:R-:W-:Y:S01]  /*16940*/  SHF.R.S32.HI R17, RZ, 0x1, R15 ;  /* 0x00000001ff117819 */ /* 0x000fe2000001140f */
[----:B------:R-:W-:Y:S01]  /*16950*/  IMAD.MOV.U32 R23, RZ, RZ, R5 ;  /* 0x000000ffff177224 */ /* 0x000fe200078e0005 */
[----:B------:R-:W-:Y:S01]  /*16960*/  HFMA2.MMA R15, -RZ, RZ, 0, 1.9073486328125e-06 ;  /* 0x00000020ff0f7435 */ /* 0x000fe200000001ff */
[----:B------:R-:W-:Y:S01]  /*16970*/  IMAD.MOV.U32 R24, RZ, RZ, R6 ;  /* 0x000000ffff187224 */ /* 0x000fe200078e0006 */
[----:B------:R-:W-:Y:S01]  /*16980*/  ISETP.GE.AND P0, PT, R17, 0x20, PT ;  /* 0x000000201100780c */ /* 0x000fe20003f06270 */
[----:B------:R-:W-:Y:S01]  /*16990*/  IMAD.MOV.U32 R25, RZ, RZ, R7 ;  /* 0x000000ffff197224 */ /* 0x000fe200078e0007 */
[----:B------:R3:W-:Y:S01]  /*169a0*/  STS.128 [R11], R20 ;  /* 0x000000140b007388 */ /* 0x0007e20000000c00 */
[----:B------:R-:W-:-:S02]  /*169b0*/  IMAD.MOV.U32 R26, RZ, RZ, R8 ;  /* 0x000000ffff1a7224 */ /* 0x000fc400078e0008 */
[----:B------:R-:W-:-:S05]  /*169c0*/  IMAD.MOV.U32 R27, RZ, RZ, R9 ;  /* 0x000000ffff1b7224 */ /* 0x000fca00078e0009 */
[----:B------:R3:W-:Y:S03]  /*169d0*/  STS.128 [R11+0x10], R24 ;  /* 0x000010180b007388 */ /* 0x0007e60000000c00 */
[----:B------:R-:W-:Y:S05]  /*169e0*/  @!P0 BRA `(.L_x_3109) ;  /* 0x0000000000d48947 */ /* 0x000fea0003800000 */
.L_x_3112:
[----:B0-----:R-:W0:Y:S01]  /*169f0*/  S2R R18, SR_TID.X ;  /* 0x0000000000127919 */ /* 0x001e220000002100 */
[----:B------:R-:W-:Y:S01]  /*16a00*/  BSSY B0, `(.L_x_3110) ;  /* 0x000002f000007945 */ /* 0x000fe20003800000 */
[----:B------:R-:W-:Y:S01]  /*16a10*/  BAR.SYNC.DEFER_BLOCKING 0x0 ;  /* 0x0000000000007b1d */ /* 0x000fe20000010000 */
[----:B0-----:R-:W-:-:S05]  /*16a20*/  IMAD.IADD R15, R18, 0x1, R17 ;  /* 0x00000001120f7824 */ /* 0x001fca00078e0211 */
[----:B------:R-:W-:-:S04]  /*16a30*/  ISETP.GE.U32.AND P0, PT, R15, R10, PT ;  /* 0x0000000a0f00720c */ /* 0x000fc80003f06070 */
[----:B------:R-:W-:-:S13]  /*16a40*/  ISETP.GE.U32.OR P0, PT, R18, R17, P0 ;  /* 0x000000111200720c */ /* 0x000fda0000706470 */
[----:B------:R-:W-:Y:S05]  /*16a50*/  @P0 BRA `(.L_x_3111) ;  /* 0x0000000000a40947 */ /* 0x000fea0003800000 */
[----:B------:R-:W-:-:S05]  /*16a60*/  IMAD R15, R17, 0x20, R11 ;  /* 0x00000020110f7824 */ /* 0x000fca00078e020b */
[----:B---3--:R-:W0:Y:S04]  /*16a70*/  LDS.128 R20, [R15] ;  /* 0x000000000f147984 */ /* 0x008e280000000c00 */
[----:B------:R-:W2:Y:S01]  /*16a80*/  LDS.128 R24, [R15+0x10] ;  /* 0x000010000f187984 */ /* 0x000ea20000000c00 */
[CC--:B0-----:R-:W-:Y:S02]  /*16a90*/  ISETP.NE.U32.AND P2, PT, R0.reuse, R20.reuse, PT ;  /* 0x000000140000720c */ /* 0x0c1fe40003f45070 */
[----:B------:R-:W-:Y:S02]  /*16aa0*/  ISETP.GT.U32.AND P5, PT, R0, R20, PT ;  /* 0x000000140000720c */ /* 0x000fe40003fa4070 */
[----:B--2---:R-:W-:Y:S02]  /*16ab0*/  ISETP.NE.U32.AND P0, PT, R6, R24, PT ;  /* 0x000000180600720c */ /* 0x004fe40003f05070 */
        /* <DEDUP_REMOVED lines=35> */
.L_x_3111:
[----:B------:R-:W-:Y:S05]  /*16cf0*/  BSYNC B0 ;  /* 0x0000000000007941 */ /* 0x000fea0003800000 */
.L_x_3110:
[----:B------:R-:W-:-:S04]  /*16d00*/  SHF.R.S32.HI R17, RZ, 0x1, R17 ;  /* 0x00000001ff117819 */ /* 0x000fc80000011411 */
[----:B------:R-:W-:-:S13]  /*16d10*/  ISETP.GE.AND P0, PT, R17, 0x20, PT ;  /* 0x000000201100780c */ /* 0x000fda0003f06270 */
[----:B------:R-:W-:Y:S05]  /*16d20*/  @P0 BRA `(.L_x_3112) ;  /* 0xfffffffc00300947 */ /* 0x000fea000383ffff */
[----:B------:R-:W-:-:S07]  /*16d30*/  IMAD.MOV.U32 R15, RZ, RZ, 0x20 ;  /* 0x00000020ff0f7424 */ /* 0x000fce00078e00ff */
.L_x_3109:
[----:B------:R-:W-:Y:S01]  /*16d40*/  BAR.SYNC.DEFER_BLOCKING 0x0 ;  /* 0x0000000000007b1d */ /* 0x000fe20000010000 */
[----:B------:R-:W-:-:S13]  /*16d50*/  ISETP.GE.AND P0, PT, R15, 0x2, PT ;  /* 0x000000020f00780c */ /* 0x000fda0003f06270 */
[----:B------:R-:W-:Y:S05]  /*16d60*/  @!P0 BRA `(.L_x_3108) ;  /* 0x0000000000a08947 */ /* 0x000fea0003800000 */
[----:B------:R-:W-:-:S07]  /*16d70*/  IMAD.MOV.U32 R10, RZ, RZ, 0x1 ;  /* 0x00000001ff0a7424 */ /* 0x000fce00078e00ff */
.L_x_3113:
[----:B0-23--:R-:W0:Y:S04]  /*16d80*/  SHFL.DOWN PT, R11, R0, R10, 0x1f ;  /* 0x08001f0a000b7589 */ /* 0x00de2800000e0000 */
[----:B------:R-:W2:Y:S04]  /*16d90*/  SHFL.DOWN PT, R21, R6, R10, 0x1f ;  /* 0x08001f0a06157589 */ /* 0x000ea800000e0000 */
[----:B------:R-:W3:Y:S04]  /*16da0*/  SHFL.DOWN PT, R18, R3, R10, 0x1f ;  /* 0x08001f0a03127589 */ /* 0x000ee800000e0000 */
[----:B------:R-:W4:Y:S04]  /*16db0*/  SHFL.DOWN PT, R22, R7, R10, 0x1f ;  /* 0x08001f0a07167589 */ /* 0x000f2800000e0000 */
[----:B------:R-:W5:Y:S04]  /*16dc0*/  SHFL.DOWN PT, R17, R4, R10, 0x1f ;  /* 0x08001f0a04117589 */ /* 0x000f6800000e0000 */
[----:B------:R-:W1:Y:S04]  /*16dd0*/  SHFL.DOWN PT, R23, R8, R10, 0x1f ;  /* 0x08001f0a08177589 */ /* 0x000e6800000e0000 */
[----:B------:R-:W1:Y:S01]  /*16de0*/  SHFL.DOWN PT, R20, R5, R10, 0x1f ;  /* 0x08001f0a05147589 */ /* 0x000e6200000e0000 */
[----:B0-----:R-:W-:-:S02]  /*16df0*/  ISETP.NE.U32.AND P2, PT, R0, R11, PT ;  /* 0x0000000b0000720c */ /* 0x001fc40003f45070 */
[----:B------:R-:W-:Y:S01]  /*16e00*/  ISETP.GT.U32.AND P5, PT, R0, R11, PT ;  /* 0x0000000b0000720c */ /* 0x000fe20003fa4070 */
[----:B------:R0:W1:Y:S01]  /*16e10*/  SHFL.DOWN PT, R24, R9, R10, 0x1f ;  /* 0x08001f0a09187589 */ /* 0x00006200000e0000 */
[CC--:B--2---:R-:W-:Y:S02]  /*16e20*/  ISETP.NE.U32.AND P0, PT, R6.reuse, R21.reuse, PT ;  /* 0x000000150600720c */ /* 0x0c4fe40003f05070 */
[----:B------:R-:W-:Y:S02]  /*16e30*/  ISETP.GT.U32.AND P6, PT, R6, R21, PT ;  /* 0x000000150600720c */ /* 0x000fe40003fc4070 */
[CC--:B---3--:R-:W-:Y:S02]  /*16e40*/  ISETP.NE.AND.EX P2, PT, R3.reuse, R18.reuse, PT, P2 ;  /* 0x000000120300720c */ /* 0x0c8fe40003f45320 */
[----:B------:R-:W-:Y:S02]  /*16e50*/  ISETP.GT.AND.EX P5, PT, R3, R18, PT, P5 ;  /* 0x000000120300720c */ /* 0x000fe40003fa4350 */
[CC--:B----4-:R-:W-:Y:S01]  /*16e60*/  ISETP.NE.AND.EX P0, PT, R7.reuse, R22.reuse, PT, P0 ;  /* 0x000000160700720c */ /* 0x0d0fe20003f05300 */
[----:B0-----:R-:W-:Y:S01]  /*16e70*/  IMAD.SHL.U32 R10, R10, 0x2, RZ ;  /* 0x000000020a0a7824 */ /* 0x001fe200078e00ff */
[----:B------:R-:W-:-:S02]  /*16e80*/  ISETP.GT.AND.EX P6, PT, R7, R22, PT, P6 ;  /* 0x000000160700720c */ /* 0x000fc40003fc4360 */
[----:B-----5:R-:W-:Y:S02]  /*16e90*/  ISETP.GE.U32.AND P1, PT, R4, R17, PT ;  /* 0x000000110400720c */ /* 0x020fe40003f26070 */
[----:B------:R-:W-:Y:S02]  /*16ea0*/  SEL R19, RZ, 0xffffffff, !P5 ;  /* 0xffffffffff137807 */ /* 0x000fe40006800000 */
[----:B-1----:R-:W-:Y:S02]  /*16eb0*/  ISETP.GE.U32.AND P3, PT, R8, R23, PT ;  /* 0x000000170800720c */ /* 0x002fe40003f66070 */
[----:B------:R-:W-:Y:S02]  /*16ec0*/  SEL R25, RZ, 0xffffffff, !P6 ;  /* 0xffffffffff197807 */ /* 0x000fe40007000000 */
[----:B------:R-:W-:Y:S02]  /*16ed0*/  ISETP.GE.AND.EX P1, PT, R5, R20, PT, P1 ;  /* 0x000000140500720c */ /* 0x000fe40003f26310 */
        /* <DEDUP_REMOVED lines=17> */
.L_x_3108:
[----:B------:R-:W-:Y:S05]  /*16ff0*/  @!P4 EXIT ;  /* 0x000000000000c94d */ /* 0x000fea0003800000 */
[----:B0-23--:R-:W0:Y:S01]  /*17000*/  LDC.64 R10, c[0x0][0x628] ;  /* 0x00018a00ff0a7b82 */ /* 0x00de220000000a00 */
        /* <DEDUP_REMOVED lines=18> */
[----:B--2---:R-:W-:-:S02]  /*17130*/  ISETP.NE.U32.AND P2, PT, R4, R0, PT ;  /* 0x000000000400720c */ /* 0x004fc40003f45070 */
[----:B------:R-:W-:Y:S02]  /*17140*/  ISETP.GT.U32.AND P4, PT, R4, R0, PT ;  /* 0x000000000400720c */ /* 0x000fe40003f84070 */
[CC--:B---3--:R-:W-:Y:S02]  /*17150*/  ISETP.NE.U32.AND P0, PT, R10.reuse, R6.reuse, PT ;  /* 0x000000060a00720c */ /* 0x0c8fe40003f05070 */
[----:B------:R-:W-:Y:S02]  /*17160*/  ISETP.NE.AND.EX P2, PT, R5, R3, PT, P2 ;  /* 0x000000030500720c */ /* 0x000fe40003f45320 */
[----:B------:R-:W-:Y:S02]  /*17170*/  ISETP.NE.AND.EX P0, PT, R11, R7, PT, P0 ;  /* 0x000000070b00720c */ /* 0x000fe40003f05300 */
[----:B------:R-:W-:Y:S02]  /*17180*/  ISETP.GT.U32.AND P5, PT, R10, R6, PT ;  /* 0x000000060a00720c */ /* 0x000fe40003fa4070 */
[----:B----4-:R-:W-:-:S02]  /*17190*/  ISETP.GE.U32.AND P1, PT, R8, R22, PT ;  /* 0x000000160800720c */ /* 0x010fc40003f26070 */
[----:B-----5:R-:W-:Y:S02]  /*171a0*/  ISETP.GE.U32.AND P3, PT, R14, R21, PT ;  /* 0x000000150e00720c */ /* 0x020fe40003f66070 */
[----:B------:R-:W-:Y:S02]  /*171b0*/  ISETP.GT.AND.EX P4, PT, R5, R3, PT, P4 ;  /* 0x000000030500720c */ /* 0x000fe40003f84340 */
[----:B------:R-:W-:Y:S02]  /*171c0*/  ISETP.GT.AND.EX P5, PT, R11, R7, PT, P5 ;  /* 0x000000070b00720c */ /* 0x000fe40003fa4350 */
        /* <DEDUP_REMOVED lines=17> */
[----:B------:R-:W-:-:S07]  /*172e0*/  SEL R20, R15, R20, !P1 ;  /* 0x000000140f147207 */ /* 0x000fce0004800000 */
.L_x_3115:
[----:B------:R-:W-:Y:S02]  /*172f0*/  IMAD.MOV.U32 R4, RZ, RZ, R0 ;  /* 0x000000ffff047224 */ /* 0x000fe400078e0000 */
[----:B------:R-:W-:Y:S02]  /*17300*/  IMAD.MOV.U32 R5, RZ, RZ, R3 ;  /* 0x000000ffff057224 */ /* 0x000fe400078e0003 */
        /* <DEDUP_REMOVED lines=22> */
.L_x_3117:
        /* <DEDUP_REMOVED lines=10> */
[----:B------:R2:W3:Y:S01]  /*17510*/  LDC.64 R14, c[0x4][R0] ;  /* 0x01000000000e7b82 */ /* 0x0004e20000000a00 */
        /* <DEDUP_REMOVED lines=10> */
[----:B01-3--:R-:W-:Y:S05]  /*175c0*/  CALL.ABS.NOINC R14 ;  /* 0x000000000e007343 */ /* 0x00bfea0003c00000 */
.L_x_3118:
[----:B------:R-:W-:Y:S02]  /*175d0*/  ULDC.64 UR4, c[0x0][0x600] ;  /* 0x0001800000047ab9 */ /* 0x000fe40000000a00 */
[----:B------:R-:W-:-:S05]  /*175e0*/  IADD3 R2, P0, R2, UR4, RZ ;  /* 0x0000000402027c10 */ /* 0x000fca000ff1e0ff */
[----:B------:R-:W-:-:S05]  /*175f0*/  IMAD.X R3, RZ, RZ, UR5, P0 ;  /* 0x00000005ff037e24 */ /* 0x000fca00080e06ff */
[----:B------:R-:W-:Y:S01]  /*17600*/  STG.E.64 desc[UR60][R2.64], R18 ;  /* 0x0000001202007986 */ /* 0x000fe2000c101b3c */
[----:B------:R-:W-:Y:S05]  /*17610*/  EXIT ;  /* 0x000000000000794d */ /* 0x000fea0003800000 */
.L_x_3116:
[----:B------:R-:W-:Y:S04]  /*17620*/  STG.E.64 desc[UR60][R12.64], R4 ;  /* 0x000000040c007986 */ /* 0x000fe8000c101b3c */
[----:B------:R-:W-:Y:S04]  /*17630*/  STG.E.64 desc[UR60][R12.64+0x8], R22 ;  /* 0x000008160c007986 */ /* 0x000fe8000c101b3c */
[----:B------:R-:W-:Y:S04]  /*17640*/  STG.E.64 desc[UR60][R12.64+0x10], R6 ;  /* 0x000010060c007986 */ /* 0x000fe8000c101b3c */
[----:B------:R-:W-:Y:S01]  /*17650*/  STG.E.64 desc[UR60][R12.64+0x18], R18 ;  /* 0x000018120c007986 */ /* 0x000fe2000c101b3c */
[----:B------:R-:W-:Y:S05]  /*17660*/  EXIT ;  /* 0x000000000000794d */ /* 0x000fea0003800000 */
.L_x_3114:
        /* <DEDUP_REMOVED lines=17> */
.L_x_3120:
[----:B------:R-:W-:Y:S02]  /*17780*/  CS2R R22, SRZ ;  /* 0x0000000000167805 */ /* 0x000fe4000001ff00 */
[----:B------:R-:W-:-:S07]  /*17790*/  CS2R R20, SRZ ;  /* 0x0000000000147805 */ /* 0x000fce000001ff00 */
.L_x_3119:
[----:B------:R-:W-:Y:S01]  /*177a0*/  ULDC.U8 UR4, c[0x0][0x631] ;  /* 0x00018c4000047ab9 */ /* 0x000fe20000000000 */
[----:B------:R-:W-:Y:S01]  /*177b0*/  IMAD.MOV.U32 R18, RZ, RZ, R22 ;  /* 0x000000ffff127224 */ /* 0x000fe200078e0016 */
[----:B------:R-:W-:Y:S01]  /*177c0*/  ISETP.NE.AND P0, PT, RZ, UR4, PT ;  /* 0x00000004ff007c0c */ /* 0x000fe2000bf05270 */
[----:B------:R-:W-:Y:S02]  /*177d0*/  IMAD.MOV.U32 R19, RZ, RZ, R23 ;  /* 0x000000ffff137224 */ /* 0x000fe400078e0017 */
[----:B------:R-:W-:Y:S02]  /*177e0*/  IMAD.MOV.U32 R22, RZ, RZ, R21 ;  /* 0x000000ffff167224 */ /* 0x000fe400078e0015 */
[----:B------:R-:W-:-:S08]  /*177f0*/  IMAD.MOV.U32 R23, RZ, RZ, R20 ;  /* 0x000000ffff177224 */ /* 0x000fd000078e0014 */
        /* <DEDUP_REMOVED lines=20> */
.L_x_3122:
        /* <DEDUP_REMOVED lines=22> */
.L_x_3123:
[----:B------:R-:W-:Y:S02]  /*17aa0*/  ULDC.64 UR4, c[0x0][0x600] ;  /* 0x0001800000047ab9 */ /* 0x000fe40000000a00 */
[----:B------:R-:W-:-:S05]  /*17ab0*/  IADD3 R2, P0, R2, UR4, RZ ;  /* 0x0000000402027c10 */ /* 0x000fca000ff1e0ff */
[----:B------:R-:W-:-:S05]  /*17ac0*/  IMAD.X R3, RZ, RZ, UR5, P0 ;  /* 0x00000005ff037e24 */ /* 0x000fca00080e06ff */
[----:B------:R-:W-:Y:S01]  /*17ad0*/  STG.E.64 desc[UR60][R2.64], R22 ;  /* 0x0000001602007986 */ /* 0x000fe2000c101b3c */
[----:B------:R-:W-:Y:S05]  /*17ae0*/  EXIT ;  /* 0x000000000000794d */ /* 0x000fea0003800000 */
.L_x_3121:
        /* <DEDUP_REMOVED lines=16> */
.L_x_3124:
        /* <DEDUP_REMOVED lines=15> */
.L_x_3125:
[----:B------:R-:W-:Y:S05]  /*17ce0*/  EXIT ;  /* 0x000000000000794d */ /* 0x000fea0003800000 */
.L_x_3089:
[----:B------:R-:W-:Y:S02]  /*17cf0*/  ULDC UR4, c[0x0][0x230] ;  /* 0x00008c0000047ab9 */ /* 0x000fe40000000800 */
[----:B------:R-:W-:-:S13]  /*17d00*/  ISETP.GE.AND P0, PT, R61, UR4, PT ;  /* 0x000000043d007c0c */ /* 0x000fda000bf06270 */
[----:B------:R-:W-:Y:S05]  /*17d10*/  @P0 EXIT ;  /* 0x000000000000094d */ /* 0x000fea0003800000 */
[----:B------:R-:W0:Y:S01]  /*17d20*/  S2R R0, SR_TID.X ;  /* 0x0000000000007919 */ /* 0x000e220000002100 */
[----:B------:R-:W-:Y:S02]  /*17d30*/  ULDC UR4, c[0x0][0x240] ;  /* 0x0000900000047ab9 */ /* 0x000fe40000000800 */
[----:B------:R-:W-:Y:S02]  /*17d40*/  ISETP.NE.AND P0, PT, RZ, UR4, PT ;  /* 0x00000004ff007c0c */ /* 0x000fe4000bf05270 */
[----:B0-----:R-:W-:-:S13]  /*17d50*/  ISETP.NE.AND P1, PT, R0, RZ, PT ;  /* 0x000000ff0000720c */ /* 0x001fda0003f25270 */
[----:B------:R-:W-:Y:S05]  /*17d60*/  @P0 EXIT P1 ;  /* 0x000000000000094d */ /* 0x000fea0000800000 */
[----:B------:R-:W0:Y:S01]  /*17d70*/  S2R R0, SR_TID.Y ;  /* 0x0000000000007919 */ /* 0x000e220000002200 */
[----:B------:R-:W-:Y:S02]  /*17d80*/  ULDC UR4, c[0x0][0x244] ;  /* 0x0000910000047ab9 */ /* 0x000fe40000000800 */
[----:B------:R-:W-:Y:S02]  /*17d90*/  ISETP.NE.AND P0, PT, RZ, UR4, PT ;  /* 0x00000004ff007c0c */ /* 0x000fe4000bf05270 */
[----:B0-----:R-:W-:-:S13]  /*17da0*/  ISETP.NE.AND P1, PT, R0, RZ, PT ;  /* 0x000000ff0000720c */ /* 0x001fda0003f25270 */
        /* <DEDUP_REMOVED lines=22> */
[C---:B---3--:R-:W-:Y:S02]  /*17f10*/  ISETP.NE.U32.AND P0, PT, R10.reuse, R9, PT ;  /* 0x000000090a00720c */ /* 0x048fe40003f05070 */
        /* <DEDUP_REMOVED lines=25> */
.L_x_3127:
        /* <DEDUP_REMOVED lines=23> */
.L_x_3129:
        /* <DEDUP_REMOVED lines=10> */
[----:B0-----:R0:W2:Y:S01]  /*182c0*/  LDC.64 R2, c[0x4][R0] ;  /* 0x0100000000027b82 */ /* 0x0010a20000000a00 */
        /* <DEDUP_REMOVED lines=11> */
.L_x_3130:
[----:B------:R-:W-:Y:S02]  /*18380*/  ULDC.64 UR4, c[0x0][0x600] ;  /* 0x0001800000047ab9 */ /* 0x000fe40000000a00 */
[----:B------:R-:W-:-:S05]  /*18390*/  IADD3 R16, P0, R16, UR4, RZ ;  /* 0x0000000410107c10 */ /* 0x000fca000ff1e0ff */
[----:B------:R-:W-:-:S05]  /*183a0*/  IMAD.X R17, RZ, RZ, UR5, P0 ;  /* 0x00000005ff117e24 */ /* 0x000fca00080e06ff */
[----:B------:R-:W-:Y:S01]  /*183b0*/  STG.E.64 desc[UR60][R16.64], R18 ;  /* 0x0000001210007986 */ /* 0x000fe2000c101b3c */
[----:B------:R-:W-:Y:S05]  /*183c0*/  EXIT ;  /* 0x000000000000794d */ /* 0x000fea0003800000 */
.L_x_3128:
[----:B------:R-:W-:Y:S04]  /*183d0*/  STG.E.64 desc[UR60][R12.64], R2 ;  /* 0x000000020c007986 */ /* 0x000fe8000c101b3c */
[----:B------:R-:W-:Y:S04]  /*183e0*/  STG.E.64 desc[UR60][R12.64+0x8], R22 ;  /* 0x000008160c007986 */ /* 0x000fe8000c101b3c */
[----:B------:R-:W-:Y:S04]  /*183f0*/  STG.E.64 desc[UR60][R12.64+0x10], R42 ;  /* 0x0000102a0c007986 */ /* 0x000fe8000c101b3c */
[----:B------:R-:W-:Y:S01]  /*18400*/  STG.E.64 desc[UR60][R12.64+0x18], R18 ;  /* 0x000018120c007986 */ /* 0x000fe2000c101b3c */
[----:B------:R-:W-:Y:S05]  /*18410*/  EXIT ;  /* 0x000000000000794d */ /* 0x000fea0003800000 */
.L_x_3126:
        /* <DEDUP_REMOVED lines=17> */
.L_x_3132:
[----:B------:R-:W-:Y:S01]  /*18530*/  IMAD.MOV.U32 R18, RZ, RZ, RZ ;  /* 0x000000ffff127224 */ /* 0x000fe200078e00ff */
[----:B------:R-:W-:Y:S01]  /*18540*/  CS2R R22, SRZ ;  /* 0x0000000000167805 */ /* 0x000fe2000001ff00 */
[----:B------:R-:W-:-:S07]  /*18550*/  IMAD.MOV.U32 R21, RZ, RZ, RZ ;  /* 0x000000ffff157224 */ /* 0x000fce00078e00ff */
.L_x_3131:
[----:B------:R-:W-:Y:S01]  /*18560*/  ULDC.U8 UR4, c[0x0][0x631] ;  /* 0x00018c4000047ab9 */ /* 0x000fe20000000000 */
[----:B------:R-:W-:Y:S01]  /*18570*/  IMAD.MOV.U32 R19, RZ, RZ, R21 ;  /* 0x000000ffff137224 */ /* 0x000fe200078e0015 */
        /* <DEDUP_REMOVED lines=21> */
.L_x_3134:
        /* <DEDUP_REMOVED lines=22> */
.L_x_3135:
[----:B------:R-:W-:Y:S02]  /*18830*/  ULDC.64 UR4, c[0x0][0x600] ;  /* 0x0001800000047ab9 */ /* 0x000fe40000000a00 */
[----:B------:R-:W-:-:S05]  /*18840*/  IADD3 R16, P0, R16, UR4, RZ ;  /* 0x0000000410107c10 */ /* 0x000fca000ff1e0ff */
[----:B------:R-:W-:-:S05]  /*18850*/  IMAD.X R17, RZ, RZ, UR5, P0 ;  /* 0x00000005ff117e24 */ /* 0x000fca00080e06ff */
[----:B------:R-:W-:Y:S01]  /*18860*/  STG.E.64 desc[UR60][R16.64], R18 ;  /* 0x0000001210007986 */ /* 0x000fe2000c101b3c */
[----:B------:R-:W-:Y:S05]  /*18870*/  EXIT ;  /* 0x000000000000794d */ /* 0x000fea0003800000 */
.L_x_3133:
        /* <DEDUP_REMOVED lines=16> */
.L_x_3136:
        /* <DEDUP_REMOVED lines=15> */
.L_x_3137:
[----:B------:R-:W-:Y:S05]  /*18a70*/  EXIT ;  /* 0x000000000000794d */ /* 0x000fea0003800000 */
        .weak           $__internal_20_$__cuda_sm20_div_u64
        .type           $__internal_20_$__cuda_sm20_div_u64,@function
        .size           $__internal_20_$__cuda_sm20_div_u64,($__internal_21_$__cuda_sm20_rem_u64 - $__internal_20_$__cuda_sm20_div_u64)
$__internal_20_$__cuda_sm20_div_u64:
        /* <DEDUP_REMOVED lines=62> */
[----:B------:R-:W-:Y:S02]  /*18e60*/  IADD3.X R15, RZ, R2, RZ, P3, !PT ;  /* 0x00000002ff0f7210 */ /* 0x000fe40001ffe4ff */
[----:B------:R-:W-:Y:S01]  /*18e70*/  SEL R10, R10, R13, P0 ;  /* 0x0000000d0a0a7207 */ /* 0x000fe20000000000 */
[----:B------:R-:W-:Y:S01]  /*18e80*/  IMAD.MOV.U32 R13, RZ, RZ, 0x0 ;  /* 0x00000000ff0d7424 */ /* 0x000fe200078e00ff */
[----:B------:R-:W-:-:S02]  /*18e90*/  ISETP.NE.AND.EX P1, PT, R11, RZ, PT, P1 ;  /* 0x000000ff0b00720c */ /* 0x000fc40003f25310 */
[----:B------:R-:W-:Y:S02]  /*18ea0*/  SEL R15, R15, R2, P0 ;  /* 0x000000020f0f7207 */ /* 0x000fe40000000000 */
[----:B------:R-:W-:Y:S02]  /*18eb0*/  SEL R10, R10, 0xffffffff, P1 ;  /* 0xffffffff0a0a7807 */ /* 0x000fe40000800000 */
[----:B------:R-:W-:Y:S01]  /*18ec0*/  SEL R15, R15, 0xffffffff, P1 ;  /* 0xffffffff0f0f7807 */ /* 0x000fe20000800000 */
[----:B------:R-:W-:Y:S06]  /*18ed0*/  RET.REL.NODEC R12 `(_ZN2at6native13reduce_kernelILi256ELi2ENS0_8ReduceOpIlNS0_9ArgMaxOpsIlEEjlLi4ELi4EEEEEvT1_) ;  /* 0xfffffe700c487950 */ /* 0x000fec0003c3ffff */
        .weak           $__internal_21_$__cuda_sm20_rem_u64
        .type           $__internal_21_$__cuda_sm20_rem_u64,@function
        .size           $__internal_21_$__cuda_sm20_rem_u64,(.L_x_6978 - $__internal_21_$__cuda_sm20_rem_u64)
$__internal_21_$__cuda_sm20_rem_u64:
        /* <DEDUP_REMOVED lines=60> */
[----:B------:R-:W-:Y:S02]  /*192a0*/  IMAD.MOV.U32 R6, RZ, RZ, R4 ;  /* 0x000000ffff067224 */ /* 0x000fe400078e0004 */
[----:B------:R-:W-:Y:S01]  /*192b0*/  IMAD.MOV.U32 R7, RZ, RZ, 0x0 ;  /* 0x00000000ff077424 */ /* 0x000fe200078e00ff */
[----:B------:R-:W-:Y:S02]  /*192c0*/  SEL R13, R13, R8, P0 ;  /* 0x000000080d0d7207 */ /* 0x000fe40000000000 */
[----:B------:R-:W-:-:S02]  /*192d0*/  SEL R2, R2, 0xffffffff, P1 ;  /* 0xffffffff02027807 */ /* 0x000fc40000800000 */
[----:B------:R-:W-:Y:S01]  /*192e0*/  SEL R13, R13, 0xffffffff, P1 ;  /* 0xffffffff0d0d7807 */ /* 0x000fe20000800000 */
[----:B------:R-:W-:Y:S06]  /*192f0*/  RET.REL.NODEC R6 `(_ZN2at6native13reduce_kernelILi256ELi2ENS0_8ReduceOpIlNS0_9ArgMaxOpsIlEEjlLi4ELi4EEEEEvT1_) ;  /* 0xfffffe6c06407950 */ /* 0x000fec0003c3ffff */
.L_x_3138:
        /* <DEDUP_REMOVED lines=16> */
.L_x_6978:


//--------------------- .text._ZN2at6native13reduce_kernelILi128ELi4ENS0_8ReduceOpIlNS0_9ArgMaxOpsIlEEjlLi4ELi4EEEEEvT1_ --------------------------
	.section	.text._ZN2at6native13reduce_kernelILi128ELi4ENS0_8ReduceOpIlNS0_9ArgMaxOpsIlEEjlLi4ELi4EEEEEvT1_,"ax",@progbits
	.align	128
        .global         _ZN2at6native13reduce_kernelILi128ELi4ENS0_8ReduceOpIlNS0_9ArgMaxOpsIlEEjlLi4ELi4EEEEEvT1_
        .type           _ZN2at6native13reduce_kernelILi128ELi4ENS0_8ReduceOpIlNS0_9ArgMaxOpsIlEEjlLi4ELi4EEEEEvT1_,@function
        .size           _ZN2at6native13reduce_kernelILi128ELi4ENS0_8ReduceOpIlNS0_9ArgMaxOpsIlEEjlLi4ELi4EEEEEvT1_,(.L_x_6980 - _ZN2at6native13reduce_kernelILi128ELi4ENS0_8ReduceOpIlNS0_9ArgMaxOpsIlEEjlLi4ELi4EEEEEvT1_)
        .other          _ZN2at6native13reduce_kernelILi128ELi4ENS0_8ReduceOpIlNS0_9ArgMaxOpsIlEEjlLi4ELi4EEEEEvT1_,@"STO_CUDA_ENTRY STV_DEFAULT"
_ZN2at6native13reduce_kernelILi128ELi4ENS0_8ReduceOpIlNS0_9ArgMaxOpsIlEEjlLi4ELi4EEEEEvT1_:
.text._ZN2at6native13reduce_kernelILi128ELi4ENS0_8ReduceOpIlNS0_9ArgMaxOpsIlEEjlLi4ELi4EEEEEvT1_:
[----:B------:R-:W0:Y:S01]  /*0000*/  LDC R1, c[0x0][0x28] ;  /* 0x00000a00ff017b82 */ /* 0x000e220000000800 */
[----:B------:R-:W1:Y:S07]  /*0010*/  S2R R17, SR_TID.X ;  /* 0x0000000000117919 */ /* 0x000e6e0000002100 */
[----:B------:R-:W2:Y:S01]  /*0020*/  LDC R5, c[0x0][0x3fc] ;  /* 0x0000ff00ff057b82 */ /* 0x000ea20000000800 */
[----:B------:R-:W-:Y:S01]  /*0030*/  ULDC UR5, c[0x0][0x24c] ;  /* 0x0000930000057ab9 */ /* 0x000fe20000000800 */
[----:B------:R-:W-:Y:S01]  /*0040*/  IMAD.MOV.U32 R4, RZ, RZ, RZ ;  /* 0x000000ffff047224 */ /* 0x000fe200078e00ff */
[----:B------:R-:W3:Y:S05]  /*0050*/  S2R R2, SR_TID.Y ;  /* 0x0000000000027919 */ /* 0x000eea0000002200 */
[----:B------:R-:W4:Y:S08]  /*0060*/  S2UR UR4, SR_CTAID.X ;  /* 0x00000000000479c3 */ /* 0x000f300000002500 */
[----:B------:R-:W4:Y:S01]  /*0070*/  LDC R0, c[0x0][0x238] ;  /* 0x00008e00ff007b82 */ /* 0x000f220000000800 */
[----:B--2---:R-:W-:Y:S01]  /*0080*/  ISETP.NE.AND P0, PT, R5, RZ, PT ;  /* 0x000000ff0500720c */ /* 0x004fe20003f05270 */
[----:B-1----:R-:W-:Y:S01]  /*0090*/  IMAD R3, R17, UR5, RZ ;  /* 0x0000000511037c24 */ /* 0x002fe2000f8e02ff */
[----:B------:R-:W-:-:S03]  /*00a0*/  ULDC UR5, c[0x0][0x250] ;  /* 0x0000940000057ab9 */ /* 0x000fc60000000800 */
[----:B---3--:R-:W-:-:S04]  /*00b0*/  IMAD R3, R2, UR5, R3 ;  /* 0x0000000502037c24 */ /* 0x008fc8000f8e0203 */
[----:B----4-:R-:W-:-:S04]  /*00c0*/  IMAD R3, R0, UR4, R3 ;  /* 0x0000000400037c24 */ /* 0x010fc8000f8e0203 */
        /* <DEDUP_REMOVED lines=275> */
.L_x_3139:
        /* <DEDUP_REMOVED lines=12> */
[----:B------:R-:W-:Y:S01]  /*12c0*/  CS2R R82, SRZ ;  /* 0x0000000000527805 */ /* 0x000fe2000001ff00 */
[----:B------:R-:W-:-:S02]  /*12d0*/  IMAD.MOV.U32 R85, RZ, RZ, RZ ;  /* 0x000000ffff557224 */ /* 0x000fc400078e00ff */
[----:B------:R-:W-:Y:S02]  /*12e0*/  IMAD.MOV.U32 R5, RZ, RZ, RZ ;  /* 0x000000ffff057224 */ /* 0x000fe400078e00ff */
[----:B------:R-:W-:Y:S02]  /*12f0*/  IMAD.MOV.U32 R81, RZ, RZ, RZ ;  /* 0x000000ffff517224 */ /* 0x000fe400078e00ff */
[----:B------:R-:W-:Y:S02]  /*1300*/  IMAD.MOV.U32 R79, RZ, RZ, RZ ;  /* 0x000000ffff4f7224 */ /* 0x000fe400078e00ff */
[----:B------:R-:W-:Y:S02]  /*1310*/  IMAD.MOV.U32 R7, RZ, RZ, RZ ;  /* 0x000000ffff077224 */ /* 0x000fe400078e00ff */
[----:B------:R-:W-:Y:S02]  /*1320*/  IMAD.MOV.U32 R77, RZ, RZ, RZ ;  /* 0x000000ffff4d7224 */ /* 0x000fe400078e00ff */
[----:B------:R-:W-:-:S02]  /*1330*/  IMAD.MOV.U32 R75, RZ, RZ, RZ ;  /* 0x000000ffff4b7224 */ /* 0x000fc400078e00ff */
[----:B------:R-:W-:Y:S02]  /*1340*/  IMAD.MOV.U32 R9, RZ, RZ, RZ ;  /* 0x000000ffff097224 */ /* 0x000fe400078e00ff */
[----:B0-----:R-:W-:Y:S02]  /*1350*/  IMAD R99, R0, UR36, R3 ;  /* 0x0000002400637c24 */ /* 0x001fe4000f8e0203 */
[----:B------:R-:W-:Y:S02]  /*1360*/  IMAD.MOV.U32 R3, RZ, RZ, RZ ;  /* 0x000000ffff037224 */ /* 0x000fe400078e00ff */
[----:B------:R-:W-:Y:S01]  /*1370*/  IMAD.MOV.U32 R0, RZ, RZ, RZ ;  /* 0x000000ffff007224 */ /* 0x000fe200078e00ff */
        /* <DEDUP_REMOVED lines=26> */
.L_x_3143:
        /* <DEDUP_REMOVED lines=31> */
.L_x_3149:
[----:B------:R-:W-:Y:S05]  /*1710*/  BSYNC B2 ;  /* 0x0000000000027941 */ /* 0x000fea0003800000 */
.L_x_3148:
        /* <DEDUP_REMOVED lines=25> */
.L_x_3147:
[----:B------:R-:W-:Y:S05]  /*18b0*/  BSYNC B1 ;  /* 0x0000000000017941 */ /* 0x000fea0003800000 */
.L_x_3146:
[----:B------:R-:W0:Y:S01]  /*18c0*/  LDC R5, c[0x0][0x22c] ;  /* 0x00008b00ff057b82 */ /* 0x000e220000000800 */
[C---:B------:R-:W-:Y:S02]  /*18d0*/  IADD3 R3, P0, -R8.reuse, 0x4, RZ ;  /* 0x0000000408037810 */ /* 0x040fe40007f1e1ff */
[----:B------:R-:W-:Y:S02]  /*18e0*/  IADD3 R16, -R8, 0x4, RZ ;  /* 0x0000000408107810 */ /* 0x000fe40007ffe1ff */
[----:B------:R-:W-:Y:S01]  /*18f0*/  LEA R106, P1, R3, R106, 0x3 ;  /* 0x0000006a036a7211 */ /* 0x000fe200078218ff */
[----:B------:R-:W-:-:S05]  /*1900*/  IMAD.X R4, RZ, RZ, -0x1, P0 ;  /* 0xffffffffff047424 */ /* 0x000fca00000e06ff */
[----:B------:R-:W-:Y:S02]  /*1910*/  LEA.HI.X R107, R3, R107, R4, 0x3, P1 ;  /* 0x0000006b036b7211 */ /* 0x000fe400008f1c04 */
[----:B0-----:R-:W-:-:S07]  /*1920*/  IADD3 R0, R8, -0x4, R5 ;  /* 0xfffffffc08007810 */ /* 0x001fce0007ffe005 */
.L_x_3145:
[----:B------:R-:W-:Y:S05]  /*1930*/  BSYNC B0 ;  /* 0x0000000000007941 */ /* 0x000fea0003800000 */
.L_x_3144:
        /* <DEDUP_REMOVED lines=10> */
[----:B------:R-:W-:Y:S02]  /*19e0*/  IMAD.MOV.U32 R75, RZ, RZ, R22 ;  /* 0x000000ffff4b7224 */ /* 0x000fe400078e0016 */
[----:B------:R-:W-:Y:S02]  /*19f0*/  IMAD.MOV.U32 R25, RZ, RZ, R24 ;  /* 0x000000ffff197224 */ /* 0x000fe400078e0018 */
[----:B0-----:R-:W-:Y:S01]  /*1a00*/  IMAD R6, R17, R6, RZ ;  /* 0x0000000611067224 */ /* 0x001fe200078e02ff */
[----:B------:R-:W-:-:S03]  /*1a10*/  ISETP.NE.AND P6, PT, R7, RZ, PT ;  /* 0x000000ff0700720c */ /* 0x000fc60003fc5270 */
[----:B------:R-:W-:-:S04]  /*1a20*/  IMAD R6, R2, R7, R6 ;  /* 0x0000000702067224 */ /* 0x000fc800078e0206 */
        /* <DEDUP_REMOVED lines=9> */
.L_x_3152:
        /* <DEDUP_REMOVED lines=10> */
[----:B------:R-:W-:Y:S01]  /*1b60*/  ISETP.GE.U32.AND P1, PT, R27, R18, PT ;  /* 0x000000121b00720c */ /* 0x000fe20003f26070 */
[----:B------:R-:W-:Y:S01]  /*1b70*/  IMAD.SHL.U32 R3, R15, 0x4, RZ ;  /* 0x000000040f037824 */ /* 0x000fe200078e00ff */
[----:B------:R-:W-:Y:S02]  /*1b80*/  ISETP.GE.AND.EX P2, PT, R34, RZ, PT, P2 ;  /* 0x000000ff2200720c */ /* 0x000fe40003f46320 */
[----:B------:R-:W-:Y:S01]  /*1b90*/  ISETP.GE.AND.EX P1, PT, R77, RZ, PT, P1 ;  /* 0x000000ff4d00720c */ /* 0x000fe20003f26310 */
[----:B------:R-:W-:Y:S01]  /*1ba0*/  VIADD R23, R3, 0x3 ;  /* 0x0000000303177836 */ /* 0x000fe20000000000 */
[----:B0-----:R-:W-:Y:S02]  /*1bb0*/  SEL R12, RZ, 0xffffffff, P2 ;  /* 0xffffffffff0c7807 */ /* 0x001fe40001000000 */
[----:B------:R-:W-:Y:S02]  /*1bc0*/  SEL R13, RZ, 0xffffffff, P1 ;  /* 0xffffffffff0d7807 */ /* 0x000fe40000800000 */
[----:B------:R-:W-:-:S02]  /*1bd0*/  ISETP.GE.U32.AND P1, PT, R26, R19, PT ;  /* 0x000000131a00720c */ /* 0x000fc40003f26070 */
[----:B------:R-:W-:Y:S02]  /*1be0*/  ISETP.GE.U32.AND P2, PT, R30, R21, PT ;  /* 0x000000151e00720c */ /* 0x000fe40003f46070 */
[----:B------:R-:W-:Y:S02]  /*1bf0*/  ISETP.GE.AND.EX P1, PT, R28, RZ, PT, P1 ;  /* 0x000000ff1c00720c */ /* 0x000fe40003f26310 */
[----:B------:R-:W-:Y:S02]  /*1c00*/  ISETP.GE.AND.EX P2, PT, R32, RZ, PT, P2 ;  /* 0x000000ff2000720c */ /* 0x000fe40003f46320 */
[----:B------:R-:W-:Y:S02]  /*1c10*/  SEL R20, RZ, 0xffffffff, P1 ;  /* 0xffffffffff147807 */ /* 0x000fe40000800000 */
[CC--:B--2---:R-:W-:Y:S02]  /*1c20*/  ISETP.NE.U32.AND P3, PT, R75.reuse, R6.reuse, PT ;  /* 0x000000064b00720c */ /* 0x0c4fe40003f65070 */
[----:B------:R-:W-:-:S02]  /*1c30*/  ISETP.GT.U32.AND P4, PT, R75, R6, PT ;  /* 0x000000064b00720c */ /* 0x000fc40003f84070 */
[-C--:B------:R-:W-:Y:S02]  /*1c40*/  ISETP.NE.AND.EX P3, PT, R25, R7.reuse, PT, P3 ;  /* 0x000000071900720c */ /* 0x080fe40003f65330 */
[----:B------:R-:W-:Y:S02]  /*1c50*/  ISETP.NE.U32.AND P0, PT, R35, R4, PT ;  /* 0x000000042300720c */ /* 0x000fe40003f05070 */
[----:B------:R-:W-:Y:S02]  /*1c60*/  ISETP.GT.AND.EX P4, PT, R25, R7, PT, P4 ;  /* 0x000000071900720c */ /* 0x000fe40003f84340 */
[----:B------:R-:W-:Y:S02]  /*1c70*/  ISETP.NE.AND.EX P0, PT, R37, R5, PT, P0 ;  /* 0x000000052500720c */ /* 0x000fe40003f05300 */
[----:B---3--:R-:W-:-:S04]  /*1c80*/  ISETP.GT.U32.AND P1, PT, R29, R10, PT ;  /* 0x0000000a1d00720c */ /* 0x008fc80003f24070 */
[----:B------:R-:W-:Y:S02]  /*1c90*/  ISETP.GT.AND.EX P1, PT, R31, R11, PT, P1 ;  /* 0x0000000b1f00720c */ /* 0x000fe40003f24310 */
[----:B------:R-:W-:Y:S02]  /*1ca0*/  @P3 SEL R13, RZ, 0xffffffff, !P4 ;  /* 0xffffffffff0d3807 */ /* 0x000fe40006000000 */
[----:B------:R-:W-:Y:S02]  /*1cb0*/  ISETP.GT.U32.AND P3, PT, R35, R4, PT ;  /* 0x000000042300720c */ /* 0x000fe40003f64070 */
[----:B------:R-:W-:Y:S02]  /*1cc0*/  ISETP.NE.U32.AND P4, PT, R22, R8, PT ;  /* 0x000000081600720c */ /* 0x000fe40003f85070 */
[----:B------:R-:W-:Y:S02]  /*1cd0*/  ISETP.GT.AND.EX P3, PT, R37, R5, PT, P3 ;  /* 0x000000052500720c */ /* 0x000fe40003f64330 */
[----:B------:R-:W-:-:S02]  /*1ce0*/  ISETP.NE.AND.EX P4, PT, R24, R9, PT, P4 ;  /* 0x000000091800720c */ /* 0x000fc40003f85340 */
[----:B------:R-:W-:Y:S02]  /*1cf0*/  @P0 SEL R12, RZ, 0xffffffff, !P3 ;  /* 0xffffffffff0c0807 */ /* 0x000fe40005800000 */
[----:B------:R-:W-:Y:S02]  /*1d00*/  ISETP.NE.U32.AND P3, PT, R29, R10, PT ;  /* 0x0000000a1d00720c */ /* 0x000fe40003f65070 */
[----:B------:R-:W-:Y:S02]  /*1d10*/  ISETP.GT.U32.AND P0, PT, R22, R8, PT ;  /* 0x000000081600720c */ /* 0x000fe40003f04070 */
[----:B------:R-:W-:Y:S02]  /*1d20*/  ISETP.NE.AND.EX P3, PT, R31, R11, PT, P3 ;  /* 0x0000000b1f00720c */ /* 0x000fe40003f65330 */
[----:B------:R-:W-:Y:S02]  /*1d30*/  ISETP.GT.AND.EX P0, PT, R24, R9, PT, P0 ;  /* 0x000000091800720c */ /* 0x000fe40003f04300 */
[----:B------:R-:W-:-:S02]  /*1d40*/  LOP3.LUT R12, R12, 0x1, RZ, 0xc0, !PT ;  /* 0x000000010c0c7812 */ /* 0x000fc400078ec0ff */
[----:B------:R-:W-:Y:S02]  /*1d50*/  @P4 SEL R20, RZ, 0xffffffff, !P0 ;  /* 0xffffffffff144807 */ /* 0x000fe40004000000 */
[----:B------:R-:W-:Y:S02]  /*1d60*/  ISETP.GE.U32.AND P0, PT, R23, R0, PT ;  /* 0x000000001700720c */ /* 0x000fe40003f06070 */
[----:B------:R-:W-:Y:S02]  /*1d70*/  ISETP.NE.U32.AND P4, PT, R12, 0x1, PT ;  /* 0x000000010c00780c */ /* 0x000fe40003f85070 */
[----:B------:R-:W-:Y:S02]  /*1d80*/  SEL R12, RZ, 0xffffffff, P2 ;  /* 0xffffffffff0c7807 */ /* 0x000fe40001000000 */
[----:B------:R-:W-:Y:S02]  /*1d90*/  @P3 SEL R12, RZ, 0xffffffff, !P1 ;  /* 0xffffffffff0c3807 */ /* 0x000fe40004800000 */
        /* <DEDUP_REMOVED lines=18> */
[----:B------:R-:W-:-:S02]  /*1ec0*/  SEL R34, R34, RZ, !P4 ;  /* 0x000000ff22227207 */ /* 0x000fc40006000000 */
[----:B------:R-:W-:Y:S02]  /*1ed0*/  SEL R77, R77, RZ, !P1 ;  /* 0x000000ff4d4d7207 */ /* 0x000fe40004800000 */
[----:B------:R-:W-:Y:S02]  /*1ee0*/  SEL R28, R28, RZ, !P2 ;  /* 0x000000ff1c1c7207 */ /* 0x000fe40005000000 */
[----:B------:R-:W-:Y:S01]  /*1ef0*/  SEL R32, R32, RZ, !P3 ;  /* 0x000000ff20207207 */ /* 0x000fe20005800000 */
[----:B------:R-:W-:Y:S06]  /*1f00*/  @!P0 BRA `(.L_x_3152) ;  /* 0xfffffff800ec8947 */ /* 0x000fec000383ffff */
.L_x_3151:
[----:B------:R-:W-:Y:S05]  /*1f10*/  BSYNC B0 ;  /* 0x0000000000007941 */ /* 0x000fea0003800000 */
.L_x_3150:
        /* <DEDUP_REMOVED lines=8> */
.L_x_3154:
[----:B------:R-:W-:Y:S05]  /*1fa0*/  BSYNC B0 ;  /* 0x0000000000007941 */ /* 0x000fea0003800000 */
.L_x_3153:
        /* <DEDUP_REMOVED lines=26> */
.L_x_3156:
[----:B------:R-:W-:Y:S05]  /*2150*/  BSYNC B0 ;  /* 0x0000000000007941 */ /* 0x000fea0003800000 */
.L_x_3155:
[CC--:B------:R-:W-:Y:S01]  /*2160*/  ISETP.NE.U32.AND P2, PT, R35.reuse, R75.reuse, PT ;  /* 0x0000004b2300720c */ /* 0x0c0fe20003f45070 */
[----:B------:R-:W-:Y:S01]  /*2170*/  IMAD.MOV.U32 R79, RZ, RZ, RZ ;  /* 0x000000ffff4f7224 */ /* 0x000fe200078e00ff */
[----:B------:R-:W-:Y:S01]  /*2180*/  ISETP.GT.U32.AND P0, PT, R35, R75, PT ;  /* 0x0000004b2300720c */ /* 0x000fe20003f04070 */
[----:B------:R-:W-:Y:S01]  /*2190*/  IMAD.MOV.U32 R7, RZ, RZ, RZ ;  /* 0x000000ffff077224 */ /* 0x000fe200078e00ff */
[----:B------:R-:W-:Y:S02]  /*21a0*/  ISETP.NE.AND.EX P2, PT, R37, R25, PT, P2 ;  /* 0x000000192500720c */ /* 0x000fe40003f45320 */
[----:B------:R-:W-:Y:S02]  /*21b0*/  CS2R R82, SRZ ;  /* 0x0000000000527805 */ /* 0x000fe4000001ff00 */
[----:B------:R-:W-:Y:S01]  /*21c0*/  ISETP.GE.U32.AND P1, PT, R33, R27, PT ;  /* 0x0000001b2100720c */ /* 0x000fe20003f26070 */
[----:B------:R-:W-:Y:S01]  /*21d0*/  IMAD.MOV.U32 R81, RZ, RZ, RZ ;  /* 0x000000ffff517224 */ /* 0x000fe200078e00ff */
[----:B------:R-:W-:Y:S01]  /*21e0*/  ISETP.GT.AND.EX P0, PT, R37, R25, PT, P0 ;  /* 0x000000192500720c */ /* 0x000fe20003f04300 */
[----:B------:R-:W-:Y:S01]  /*21f0*/  IMAD.MOV.U32 R5, RZ, RZ, RZ ;  /* 0x000000ffff057224 */ /* 0x000fe200078e00ff */
[----:B------:R-:W-:-:S02]  /*2200*/  ISETP.GE.AND.EX P1, PT, R34, R77, PT, P1 ;  /* 0x0000004d2200720c */ /* 0x000fc40003f26310 */
[----:B------:R-:W-:Y:S02]  /*2210*/  CS2R R86, SRZ ;  /* 0x0000000000567805 */ /* 0x000fe4000001ff00 */
[----:B------:R-:W-:Y:S01]  /*2220*/  SEL R0, RZ, 0xffffffff, !P0 ;  /* 0xffffffffff007807 */ /* 0x000fe20004000000 */
[----:B------:R-:W-:Y:S01]  /*2230*/  IMAD.MOV.U32 R85, RZ, RZ, RZ ;  /* 0x000000ffff557224 */ /* 0x000fe200078e00ff */
[----:B------:R-:W-:Y:S02]  /*2240*/  CS2R R88, SRZ ;  /* 0x0000000000587805 */ /* 0x000fe4000001ff00 */
        /* <DEDUP_REMOVED lines=31> */
[----:B------:R-:W-:Y:S01]  /*2440*/  SEL R0, R3, R30, !P0 ;  /* 0x0000001e03007207 */ /* 0x000fe20004000000 */
[----:B------:R-:W-:Y:S01]  /*2450*/  IMAD.MOV.U32 R3, RZ, RZ, RZ ;  /* 0x000000ffff037224 */ /* 0x000fe200078e00ff */
[----:B------:R-:W-:Y:S02]  /*2460*/  SEL R77, R77, R32, !P0 ;  /* 0x000000204d4d7207 */ /* 0x000fe40004000000 */
[----:B------:R-:W-:Y:S02]  /*2470*/  SEL R75, R75, R29, !P0 ;  /* 0x0000001d4b4b7207 */ /* 0x000fe40004000000 */
[----:B------:R-:W-:Y:S01]  /*2480*/  SEL R9, R9, R31, !P0 ;  /* 0x0000001f09097207 */ /* 0x000fe20004000000 */
[----:B------:R-:W-:Y:S06]  /*2490*/  BRA `(.L_x_3141) ;  /* 0x0000011c00247947 */ /* 0x000fec0003800000 */
.L_x_3142:
        /* <DEDUP_REMOVED lines=20> */
[----:B------:R-:W-:Y:S01]  /*25e0*/  ISETP.GE.U32.AND P0, PT, R3, R92, PT ;  /* 0x0000005c0300720c */ /* 0x000fe20003f06070 */
[----:B------:R-:W-:Y:S01]  /*25f0*/  BSSY B0, `(.L_x_3159) ;  /* 0x0000565000007945 */ /* 0x000fe20003800000 */
        /* <DEDUP_REMOVED lines=55> */
[----:B------:R-:W-:Y:S01]  /*2970*/  IMAD.MOV.U32 R96, RZ, RZ, R0 ;  /* 0x000000ffff607224 */ /* 0x000fe200078e0000 */
[----:B------:R-:W-:Y:S06]  /*2980*/  @P0 BRA `(.L_x_3160) ;  /* 0x0000005000ac0947 */ /* 0x000fec0003800000 */
[----:B------:R-:W-:Y:S01]  /*2990*/  BSSY B1, `(.L_x_3160) ;  /* 0x000052a000017945 */ /* 0x000fe20003800000 */
        /* <DEDUP_REMOVED lines=56> */
[----:B------:R-:W-:-:S07]  /*2d20*/  IMAD.MOV.U32 R96, RZ, RZ, R0 ;  /* 0x000000ffff607224 */ /* 0x000fce00078e0000 */
.L_x_3165:
        /* <DEDUP_REMOVED lines=51> */
[----:B------:R-:W-:Y:S01]  /*3060*/  CS2R R26, SRZ ;  /* 0x00000000001a7805 */ /* 0x000fe2000001ff00 */
        /* <DEDUP_REMOVED lines=235> */
.L_x_3161:
[----:B------:R-:W-:-:S04]  /*3f20*/  LOP3.LUT R23, R27, 0xffffffe0, RZ, 0xc0, !PT ;  /* 0xffffffe01b177812 */ /* 0x000fc800078ec0ff */
[----:B------:R-:W-:-:S05]  /*3f30*/  IADD3 R22, P0, R106, R23, RZ ;  /* 0x000000176a167210 */ /* 0x000fca0007f1e0ff */
[----:B------:R-:W-:-:S05]  /*3f40*/  IMAD.X R23, RZ, RZ, R107, P0 ;  /* 0x000000ffff177224 */ /* 0x000fca00000e066b */
[----:B------:R0:W5:Y:S04]  /*3f50*/  LDG.E.128 R40, desc[UR60][R22.64] ;  /* 0x0000003c16287981 */ /* 0x000168000c1e1d00 */
[----:B------:R0:W5:Y:S01]  /*3f60*/  LDG.E.128 R36, desc[UR60][R22.64+0x10] ;  /* 0x0000103c16247981 */ /* 0x000162000c1e1d00 */
[----:B------:R-:W-:Y:S05]  /*3f70*/  @!P6 BRA `(.L_x_3162) ;  /* 0x0000000c00d8e947 */ /* 0x000fea0003800000 */
[----:B------:R-:W-:Y:S01]  /*3f80*/  ULDC UR34, c[0x0][0x234] ;  /* 0x00008d0000227ab9 */ /* 0x000fe20000000800 */
[----:B0-----:R-:W-:Y:S01]  /*3f90*/  IMAD.MOV.U32 R22, RZ, RZ, RZ ;  /* 0x000000ffff167224 */ /* 0x001fe200078e00ff */
        /* <DEDUP_REMOVED lines=244> */
.L_x_3162:
[----:B0-----:R-:W-:Y:S01]  /*4ee0*/  LOP3.LUT R23, R26, 0xffffffe0, RZ, 0xc0, !PT ;  /* 0xffffffe01a177812 */ /* 0x001fe200078ec0ff */
[----:B------:R-:W0:Y:S03]  /*4ef0*/  LDC R47, c[0x0][0x234] ;  /* 0x00008d00ff2f7b82 */ /* 0x000e260000000800 */
[----:B------:R-:W-:-:S05]  /*4f00*/  IADD3 R22, P0, R106, R23, RZ ;  /* 0x000000176a167210 */ /* 0x000fca0007f1e0ff */
[----:B------:R-:W-:-:S05]  /*4f10*/  IMAD.X R23, RZ, RZ, R107, P0 ;  /* 0x000000ffff177224 */ /* 0x000fca00000e066b */
[----:B------:R1:W5:Y:S04]  /*4f20*/  LDG.E.128 R32, desc[UR60][R22.64] ;  /* 0x0000003c16207981 */ /* 0x000368000c1e1d00 */
[----:B------:R1:W5:Y:S01]  /*4f30*/  LDG.E.128 R28, desc[UR60][R22.64+0x10] ;  /* 0x0000103c161c7981 */ /* 0x000362000c1e1d00 */
[----:B------:R-:W-:Y:S02]  /*4f40*/  IMAD.MOV.U32 R48, RZ, RZ, RZ ;  /* 0x000000ffff307224 */ /* 0x000fe400078e00ff */
[----:B------:R-:W-:Y:S01]  /*4f50*/  IMAD.MOV.U32 R24, RZ, RZ, RZ ;  /* 0x000000ffff187224 */ /* 0x000fe200078e00ff */
[----:B------:R-:W-:Y:S06]  /*4f60*/  @!P6 BRA `(.L_x_3163) ;  /* 0x0000000c00a8e947 */ /* 0x000fec0003800000 */
[----:B01----:R-:W-:Y:S01]  /*4f70*/  IMAD R23, R47, 0x2, R100 ;  /* 0x000000022f177824 */ /* 0x003fe200078e0264 */
        /* <DEDUP_REMOVED lines=233> */
.L_x_3163:
[----:B------:R-:W-:-:S04]  /*5e10*/  LOP3.LUT R45, R24, 0xffffffe0, RZ, 0xc0, !PT ;  /* 0xffffffe0182d7812 */ /* 0x000fc800078ec0ff */
[----:B------:R-:W-:-:S05]  /*5e20*/  IADD3 R44, P0, R106, R45, RZ ;  /* 0x0000002d6a2c7210 */ /* 0x000fca0007f1e0ff */
[----:B------:R-:W-:-:S05]  /*5e30*/  IMAD.X R45, RZ, RZ, R107, P0 ;  /* 0x000000ffff2d7224 */ /* 0x000fca00000e066b */
[----:B------:R2:W5:Y:S04]  /*5e40*/  LDG.E.128 R24, desc[UR60][R44.64] ;  /* 0x0000003c2c187981 */ /* 0x000568000c1e1d00 */
[----:B-1----:R2:W5:Y:S01]  /*5e50*/  LDG.E.128 R20, desc[UR60][R44.64+0x10] ;  /* 0x0000103c2c147981 */ /* 0x002562000c1e1d00 */
[----:B------:R-:W-:Y:S05]  /*5e60*/  @!P6 BRA `(.L_x_3164) ;  /* 0x0000000c00b0e947 */ /* 0x000fea0003800000 */
[----:B--2---:R-:W1:Y:S01]  /*5e70*/  LDC.64 R44, c[0x0][0x268] ;  /* 0x00009a00ff2c7b82 */ /* 0x004e620000000a00 */
[----:B0-----:R-:W-:-:S04]  /*5e80*/  IMAD R46, R47, 0x2, R100 ;  /* 0x000000022f2e7824 */ /* 0x001fc800078e0264 */
[----:B------:R-:W-:Y:S02]  /*5e90*/  IMAD.IADD R47, R46, 0x1, R47 ;  /* 0x000000012e2f7824 */ /* 0x000fe400078e022f */
[----:B------:R-:W-:-:S04]  /*5ea0*/  IMAD.MOV.U32 R46, RZ, RZ, RZ ;  /* 0x000000ffff2e7224 */ /* 0x000fc800078e00ff */
[----:B------:R-:W-:-:S05]  /*5eb0*/  IMAD.HI.U32 R46, R47, UR28, R46 ;  /* 0x0000001c2f2e7c27 */ /* 0x000fca000f8e002e */
[----:B------:R-:W-:-:S05]  /*5ec0*/  SHF.R.U32.HI R49, RZ, UR29, R46 ;  /* 0x0000001dff317c19 */ /* 0x000fca000801162e */
[----:B------:R-:W-:Y:S01]  /*5ed0*/  IMAD.MOV R46, RZ, RZ, -R49 ;  /* 0x000000ffff2e7224 */ /* 0x000fe200078e0a31 */
[----:B-1----:R-:W-:-:S03]  /*5ee0*/  ISETP.NE.AND P0, PT, R44, 0x1, PT ;  /* 0x000000012c00780c */ /* 0x002fc60003f05270 */
        /* <DEDUP_REMOVED lines=228> */
.L_x_3164:
[----:B------:R-:W-:Y:S01]  /*6d30*/  LOP3.LUT R109, R48, 0xffffffe0, RZ, 0xc0, !PT ;  /* 0xffffffe0306d7812 */ /* 0x000fe200078ec0ff */
[----:B------:R-:W-:-:S03]  /*6d40*/  ULDC UR4, c[0x0][0x234] ;  /* 0x00008d0000047ab9 */ /* 0x000fc60000000800 */
[----:B------:R-:W-:-:S05]  /*6d50*/  IADD3 R108, P0, R106, R109, RZ ;  /* 0x0000006d6a6c7210 */ /* 0x000fca0007f1e0ff */
[----:B------:R-:W-:-:S05]  /*6d60*/  IMAD.X R109, RZ, RZ, R107, P0 ;  /* 0x000000ffff6d7224 */ /* 0x000fca00000e066b */
[----:B------:R-:W3:Y:S04]  /*6d70*/  LDG.E.128 R48, desc[UR60][R108.64] ;  /* 0x0000003c6c307981 */ /* 0x000ee8000c1e1d00 */
[----:B0-2---:R0:W2:Y:S01]  /*6d80*/  LDG.E.128 R44, desc[UR60][R108.64+0x10] ;  /* 0x0000103c6c2c7981 */ /* 0x0050a2000c1e1d00 */
[CC--:B-----5:R-:W-:Y:S01]  /*6d90*/  ISETP.NE.U32.AND P1, PT, R103.reuse, R40.reuse, PT ;  /* 0x000000286700720c */ /* 0x0e0fe20003f25070 */
[----:B------:R-:W-:Y:S01]  /*6da0*/  IMAD.U32 R91, RZ, RZ, UR4 ;  /* 0x00000004ff5b7e24 */ /* 0x000fe2000f8e00ff */
[----:B------:R-:W-:Y:S01]  /*6db0*/  ISETP.GT.U32.AND P0, PT, R103, R40, PT ;  /* 0x000000286700720c */ /* 0x000fe20003f04070 */
[----:B------:R-:W-:Y:S01]  /*6dc0*/  ULDC UR4, c[0x0][0x22c] ;  /* 0x00008b0000047ab9 */ /* 0x000fe20000000800 */
[----:B------:R-:W-:Y:S02]  /*6dd0*/  ISETP.NE.AND.EX P1, PT, R96, R41, PT, P1 ;  /* 0x000000296000720c */ /* 0x000fe40003f25310 */
[----:B------:R-:W-:-:S02]  /*6de0*/  ISETP.NE.U32.AND P2, PT, R97, R42, PT ;  /* 0x0000002a6100720c */ /* 0x000fc40003f45070 */
[----:B------:R-:W-:Y:S01]  /*6df0*/  ISETP.GE.U32.AND P3, PT, R101, R100, PT ;  /* 0x000000646500720c */ /* 0x000fe20003f66070 */
[--C-:B0-----:R-:W-:Y:S01]  /*6e00*/  IMAD.IADD R109, R100, 0x1, R91.reuse ;  /* 0x00000001646d7824 */ /* 0x101fe200078e025b */
[----:B------:R-:W-:Y:S02]  /*6e10*/  ISETP.GT.AND.EX P0, PT, R96, R41, PT, P0 ;  /* 0x000000296000720c */ /* 0x000fe40003f04300 */
[----:B------:R-:W-:Y:S01]  /*6e20*/  ISETP.NE.AND.EX P2, PT, R94, R43, PT, P2 ;  /* 0x0000002b5e00720c */ /* 0x000fe20003f45320 */
[--C-:B------:R-:W-:Y:S01]  /*6e30*/  IMAD.IADD R111, R109, 0x1, R91.reuse ;  /* 0x000000016d6f7824 */ /* 0x100fe200078e025b */
[----:B------:R-:W-:Y:S02]  /*6e40*/  ISETP.GE.AND.EX P3, PT, R99, RZ, PT, P3 ;  /* 0x000000ff6300720c */ /* 0x000fe40003f66330 */
[----:B------:R-:W-:Y:S01]  /*6e50*/  ISETP.GT.U32.AND P5, PT, R97, R42, PT ;  /* 0x0000002a6100720c */ /* 0x000fe20003fa4070 */
[----:B------:R-:W-:Y:S01]  /*6e60*/  IMAD.IADD R115, R111, 0x1, R91 ;  /* 0x000000016f737824 */ /* 0x000fe200078e025b */
[----:B------:R-:W-:-:S02]  /*6e70*/  SEL R112, RZ, 0xffffffff, !P0 ;  /* 0xffffffffff707807 */ /* 0x000fc40004000000 */
[----:B------:R-:W-:Y:S02]  /*6e80*/  ISETP.GE.U32.AND P4, PT, R95, R100, PT ;  /* 0x000000645f00720c */ /* 0x000fe40003f86070 */
[----:B------:R-:W-:Y:S02]  /*6e90*/  @!P1 SEL R112, RZ, 0xffffffff, P3 ;  /* 0xffffffffff709807 */ /* 0x000fe40001800000 */
[CC--:B------:R-:W-:Y:S02]  /*6ea0*/  ISETP.NE.U32.AND P0, PT, R3.reuse, R36.reuse, PT ;  /* 0x000000240300720c */ /* 0x0c0fe40003f05070 */
[----:B------:R-:W-:Y:S02]  /*6eb0*/  ISETP.GT.U32.AND P1, PT, R3, R36, PT ;  /* 0x000000240300720c */ /* 0x000fe40003f24070 */
[----:B------:R-:W-:Y:S02]  /*6ec0*/  ISETP.NE.U32.AND P3, PT, R7, R38, PT ;  /* 0x000000260700720c */ /* 0x000fe40003f65070 */
[----:B------:R-:W-:-:S02]  /*6ed0*/  ISETP.GT.AND.EX P5, PT, R94, R43, PT, P5 ;  /* 0x0000002b5e00720c */ /* 0x000fc40003fa4350 */
[----:B------:R-:W-:Y:S02]  /*6ee0*/  ISETP.GE.AND.EX P4, PT, R93, RZ, PT, P4 ;  /* 0x000000ff5d00720c */ /* 0x000fe40003f86340 */
[CC--:B------:R-:W-:Y:S02]  /*6ef0*/  ISETP.NE.AND.EX P0, PT, R0.reuse, R37.reuse, PT, P0 ;  /* 0x000000250000720c */ /* 0x0c0fe40003f05300 */
[----:B------:R-:W-:Y:S02]  /*6f00*/  ISETP.GT.AND.EX P1, PT, R0, R37, PT, P1 ;  /* 0x000000250000720c */ /* 0x000fe40003f24310 */
[----:B------:R-:W-:Y:S02]  /*6f10*/  ISETP.NE.AND.EX P3, PT, R6, R39, PT, P3 ;  /* 0x000000270600720c */ /* 0x000fe40003f65330 */
[----:B------:R-:W-:Y:S02]  /*6f20*/  SEL R113, RZ, 0xffffffff, !P5 ;  /* 0xffffffffff717807 */ /* 0x000fe40006800000 */
[----:B------:R-:W-:-:S02]  /*6f30*/  @!P2 SEL R113, RZ, 0xffffffff, P4 ;  /* 0xffffffffff71a807 */ /* 0x000fc40002000000 */
[----:B------:R-:W-:Y:S02]  /*6f40*/  ISETP.GT.U32.AND P2, PT, R7, R38, PT ;  /* 0x000000260700720c */ /* 0x000fe40003f44070 */
[----:B------:R-:W-:Y:S02]  /*6f50*/  SEL R114, RZ, 0xffffffff, !P1 ;  /* 0xffffffffff727807 */ /* 0x000fe40004800000 */
[-C--:B------:R-:W-:Y:S02]  /*6f60*/  ISETP.GE.U32.AND P5, PT, R5, R100.reuse, PT ;  /* 0x000000640500720c */ /* 0x080fe40003fa6070 */
[----:B------:R-:W-:Y:S02]  /*6f70*/  ISETP.GE.U32.AND P4, PT, R9, R100, PT ;  /* 0x000000640900720c */ /* 0x000fe40003f86070 */
[----:B------:R-:W-:Y:S02]  /*6f80*/  ISETP.NE.U32.AND P1, PT, R11, R32, PT ;  /* 0x000000200b00720c */ /* 0x000fe40003f25070 */
[----:B------:R-:W-:-:S02]  /*6f90*/  ISETP.GT.AND.EX P2, PT, R6, R39, PT, P2 ;  /* 0x000000270600720c */ /* 0x000fc40003f44320 */
[----:B------:R-:W-:Y:S02]  /*6fa0*/  ISETP.GE.AND.EX P5, PT, R4, RZ, PT, P5 ;  /* 0x000000ff0400720c */ /* 0x000fe40003fa6350 */
[----:B------:R-:W-:Y:S02]  /*6fb0*/  ISETP.GE.AND.EX P4, PT, R8, RZ, PT, P4 ;  /* 0x000000ff0800720c */ /* 0x000fe40003f86340 */
[----:B------:R-:W-:Y:S02]  /*6fc0*/  ISETP.NE.AND.EX P1, PT, R10, R33, PT, P1 ;  /* 0x000000210a00720c */ /* 0x000fe40003f25310 */
[----:B------:R-:W-:Y:S02]  /*6fd0*/  SEL R117, RZ, 0xffffffff, !P2 ;  /* 0xffffffffff757807 */ /* 0x000fe40005000000 */
[----:B------:R-:W-:Y:S02]  /*6fe0*/  ISETP.GT.U32.AND P2, PT, R11, R32, PT ;  /* 0x000000200b00720c */ /* 0x000fe40003f44070 */
[----:B------:R-:W-:-:S02]  /*6ff0*/  @!P0 SEL R114, RZ, 0xffffffff, P5 ;  /* 0xffffffffff728807 */ /* 0x000fc40002800000 */
[----:B------:R-:W-:Y:S02]  /*7000*/  @!P3 SEL R117, RZ, 0xffffffff, P4 ;  /* 0xffffffffff75b807 */ /* 0x000fe40002000000 */
[-C--:B------:R-:W-:Y:S02]  /*7010*/  ISETP.NE.U32.AND P0, PT, R15, R34.reuse, PT ;  /* 0x000000220f00720c */ /* 0x080fe40003f05070 */
[----:B------:R-:W-:Y:S02]  /*7020*/  ISETP.GE.U32.AND P3, PT, R13, R109, PT ;  /* 0x0000006d0d00720c */ /* 0x000fe40003f66070 */
[----:B------:R-:W-:Y:S02]  /*7030*/  ISETP.GT.AND.EX P2, PT, R10, R33, PT, P2 ;  /* 0x000000210a00720c */ /* 0x000fe40003f44320 */
[----:B------:R-:W-:Y:S02]  /*7040*/  ISETP.GT.U32.AND P4, PT, R15, R34, PT ;  /* 0x000000220f00720c */ /* 0x000fe40003f84070 */
[----:B------:R-:W-:-:S02]  /*7050*/  ISETP.GE.AND.EX P3, PT, R12, RZ, PT, P3 ;  /* 0x000000ff0c00720c */ /* 0x000fc40003f66330 */
[CC--:B------:R-:W-:Y:S02]  /*7060*/  ISETP.NE.AND.EX P0, PT, R14.reuse, R35.reuse, PT, P0 ;  /* 0x000000230e00720c */ /* 0x0c0fe40003f05300 */
[----:B------:R-:W-:Y:S02]  /*7070*/  SEL R92, RZ, 0xffffffff, !P2 ;  /* 0xffffffffff5c7807 */ /* 0x000fe40005000000 */
[----:B------:R-:W-:Y:S02]  /*7080*/  ISETP.GT.AND.EX P4, PT, R14, R35, PT, P4 ;  /* 0x000000230e00720c */ /* 0x000fe40003f84340 */
[----:B------:R-:W-:Y:S02]  /*7090*/  @!P1 SEL R92, RZ, 0xffffffff, P3 ;  /* 0xffffffffff5c9807 */ /* 0x000fe40001800000 */
[----:B------:R-:W-:Y:S02]  /*70a0*/  ISETP.NE.U32.AND P5, PT, R19, R28, PT ;  /* 0x0000001c1300720c */ /* 0x000fe40003fa5070 */
[----:B------:R-:W-:-:S02]  /*70b0*/  ISETP.GE.U32.AND P3, PT, R18, R109, PT ;  /* 0x0000006d1200720c */ /* 0x000fc40003f66070 */
[----:B------:R-:W-:Y:S02]  /*70c0*/  SEL R98, RZ, 0xffffffff, !P4 ;  /* 0xffffffffff627807 */ /* 0x000fe40006000000 */
[----:B------:R-:W-:Y:S02]  /*70d0*/  ISETP.GT.U32.AND P4, PT, R55, R30, PT ;  /* 0x0000001e3700720c */ /* 0x000fe40003f84070 */
[----:B------:R-:W-:Y:S02]  /*70e0*/  ISETP.NE.AND.EX P5, PT, R52, R29, PT, P5 ;  /* 0x0000001d3400720c */ /* 0x000fe40003fa5350 */
[----:B------:R-:W-:Y:S02]  /*70f0*/  ISETP.GE.AND.EX P3, PT, R16, RZ, PT, P3 ;  /* 0x000000ff1000720c */ /* 0x000fe40003f66330 */
[----:B------:R-:W-:Y:S02]  /*7100*/  ISETP.GT.U32.AND P2, PT, R19, R28, PT ;  /* 0x0000001c1300720c */ /* 0x000fe40003f44070 */
[----:B------:R-:W-:-:S02]  /*7110*/  ISETP.GT.AND.EX P4, PT, R56, R31, PT, P4 ;  /* 0x0000001f3800720c */ /* 0x000fc40003f84340 */
[----:B------:R-:W-:Y:S02]  /*7120*/  @!P0 SEL R98, RZ, 0xffffffff, P3 ;  /* 0xffffffffff628807 */ /* 0x000fe40001800000 */
[----:B------:R-:W-:Y:S02]  /*7130*/  ISETP.NE.U32.AND P1, PT, R55, R30, PT ;  /* 0x0000001e3700720c */ /* 0x000fe40003f25070 */
[----:B------:R-:W-:Y:S02]  /*7140*/  ISETP.GT.AND.EX P2, PT, R52, R29, PT, P2 ;  /* 0x0000001d3400720c */ /* 0x000fe40003f44320 */
[----:B------:R-:W-:Y:S02]  /*7150*/  ISETP.GE.U32.AND P3, PT, R54, R109, PT ;  /* 0x0000006d3600720c */ /* 0x000fe40003f66070 */
[----:B------:R-:W-:Y:S02]  /*7160*/  SEL R108, RZ, 0xffffffff, !P4 ;  /* 0xffffffffff6c7807 */ /* 0x000fe40006000000 */
[----:B------:R-:W-:-:S02]  /*7170*/  SEL R102, RZ, 0xffffffff, !P2 ;  /* 0xffffffffff667807 */ /* 0x000fc40005000000 */
[----:B------:R-:W-:Y:S02]  /*7180*/  ISETP.NE.AND.EX P1, PT, R56, R31, PT, P1 ;  /* 0x0000001f3800720c */ /* 0x000fe40003f25310 */
[----:B------:R-:W-:Y:S02]  /*7190*/  ISETP.GE.AND.EX P4, PT, R53, RZ, PT, P3 ;  /* 0x000000ff3500720c */ /* 0x000fe40003f86330 */
[CC--:B------:R-:W-:Y:S02]  /*71a0*/  ISETP.NE.U32.AND P2, PT, R59.reuse, R24.reuse, PT ;  /* 0x000000183b00720c */ /* 0x0c0fe40003f45070 */
[----:B------:R-:W-:Y:S02]  /*71b0*/  ISETP.GT.U32.AND P0, PT, R59, R24, PT ;  /* 0x000000183b00720c */ /* 0x000fe40003f04070 */
[----:B------:R-:W-:Y:S02]  /*71c0*/  @!P5 SEL R102, RZ, 0xffffffff, P4 ;  /* 0xffffffffff66d807 */ /* 0x000fe40002000000 */
[----:B------:R-:W-:-:S02]  /*71d0*/  ISETP.NE.AND.EX P2, PT, R60, R25, PT, P2 ;  /* 0x000000193c00720c */ /* 0x000fc40003f45320 */
[----:B------:R-:W-:Y:S02]  /*71e0*/  ISETP.GT.AND.EX P0, PT, R60, R25, PT, P0 ;  /* 0x000000193c00720c */ /* 0x000fe40003f04300 */
[----:B------:R-:W-:Y:S02]  /*71f0*/  ISETP.GE.U32.AND P5, PT, R58, R109, PT ;  /* 0x0000006d3a00720c */ /* 0x000fe40003fa6070 */
[----:B------:R-:W-:Y:S02]  /*7200*/  SEL R110, RZ, 0xffffffff, !P0 ;  /* 0xffffffffff6e7807 */ /* 0x000fe40004000000 */
[----:B------:R-:W-:Y:S02]  /*7210*/  ISETP.GE.AND.EX P5, PT, R57, RZ, PT, P5 ;  /* 0x000000ff3900720c */ /* 0x000fe40003fa6350 */
[----:B------:R-:W-:Y:S02]  /*7220*/  ISETP.NE.U32.AND P3, PT, R63, R26, PT ;  /* 0x0000001a3f00720c */ /* 0x000fe40003f65070 */
[----:B------:R-:W-:-:S02]  /*7230*/  ISETP.GE.U32.AND P0, PT, R62, R111, PT ;  /* 0x0000006f3e00720c */ /* 0x000fc40003f06070 */
[----:B------:R-:W-:Y:S02]  /*7240*/  @!P1 SEL R108, RZ, 0xffffffff, P5 ;  /* 0xffffffffff6c9807 */ /* 0x000fe40002800000 */
[----:B------:R-:W-:Y:S02]  /*7250*/  ISETP.NE.AND.EX P3, PT, R64, R27, PT, P3 ;  /* 0x0000001b4000720c */ /* 0x000fe40003f65330 */
[----:B------:R-:W-:Y:S02]  /*7260*/  ISETP.GE.AND.EX P1, PT, R61, RZ, PT, P0 ;  /* 0x000000ff3d00720c */ /* 0x000fe40003f26300 */
[----:B------:R-:W-:Y:S02]  /*7270*/  ISETP.GT.U32.AND P4, PT, R63, R26, PT ;  /* 0x0000001a3f00720c */ /* 0x000fe40003f84070 */
[----:B------:R-:W-:Y:S02]  /*7280*/  @!P2 SEL R110, RZ, 0xffffffff, P1 ;  /* 0xffffffffff6ea807 */ /* 0x000fe40000800000 */
[----:B------:R-:W-:-:S02]  /*7290*/  ISETP.NE.U32.AND P0, PT, R67, R20, PT ;  /* 0x000000144300720c */ /* 0x000fc40003f05070 */
[----:B------:R-:W-:Y:S02]  /*72a0*/  ISETP.GE.U32.AND P2, PT, R66, R111, PT ;  /* 0x0000006f4200720c */ /* 0x000fe40003f46070 */
[----:B------:R-:W-:Y:S02]  /*72b0*/  LOP3.LUT R112, R112, 0x1, RZ, 0xc0, !PT ;  /* 0x0000000170707812 */ /* 0x000fe400078ec0ff */
[----:B------:R-:W-:Y:S02]  /*72c0*/  ISETP.GT.AND.EX P4, PT, R64, R27, PT, P4 ;  /* 0x0000001b4000720c */ /* 0x000fe40003f84340 */
[----:B------:R-:W-:Y:S02]  /*72d0*/  ISETP.GE.AND.EX P2, PT, R65, RZ, PT, P2 ;  /* 0x000000ff4100720c */ /* 0x000fe40003f46320 */
[----:B------:R-:W-:Y:S02]  /*72e0*/  ISETP.NE.AND.EX P0, PT, R68, R21, PT, P0 ;  /* 0x000000154400720c */ /* 0x000fe40003f05300 */
[----:B------:R-:W-:-:S02]  /*72f0*/  ISETP.GT.U32.AND P1, PT, R67, R20, PT ;  /* 0x000000144300720c */ /* 0x000fc40003f24070 */
[----:B------:R-:W-:Y:S02]  /*7300*/  ISETP.NE.U32.AND P5, PT, R112, 0x1, PT ;  /* 0x000000017000780c */ /* 0x000fe40003fa5070 */
[----:B------:R-:W-:Y:S02]  /*7310*/  SEL R112, RZ, 0xffffffff, !P4 ;  /* 0xffffffffff707807 */ /* 0x000fe40006000000 */
[----:B------:R-:W-:Y:S02]  /*7320*/  LOP3.LUT R113, R113, 0x1, RZ, 0xc0, !PT ;  /* 0x0000000171717812 */ /* 0x000fe400078ec0ff */
[----:B------:R-:W-:Y:S02]  /*7330*/  @!P3 SEL R112, RZ, 0xffffffff, P2 ;  /* 0xffffffffff70b807 */ /* 0x000fe40001000000 */
[----:B------:R-:W-:Y:S02]  /*7340*/  ISETP.GT.AND.EX P1, PT, R68, R21, PT, P1 ;  /* 0x000000154400720c */ /* 0x000fe40003f24310 */
[----:B------:R-:W-:-:S02]  /*7350*/  ISETP.NE.U32.AND P3, PT, R71, R22, PT ;  /* 0x000000164700720c */ /* 0x000fc40003f65070 */
[----:B------:R-:W-:Y:S02]  /*7360*/  ISETP.GE.U32.AND P2, PT, R70, R111, PT ;  /* 0x0000006f4600720c */ /* 0x000fe40003f46070 */
[----:B------:R-:W-:Y:S02]  /*7370*/  ISETP.NE.U32.AND P4, PT, R113, 0x1, PT ;  /* 0x000000017100780c */ /* 0x000fe40003f85070 */
[----:B------:R-:W-:Y:S02]  /*7380*/  SEL R113, RZ, 0xffffffff, !P1 ;  /* 0xffffffffff717807 */ /* 0x000fe40004800000 */
[----:B------:R-:W-:Y:S02]  /*7390*/  ISETP.NE.AND.EX P3, PT, R72, R23, PT, P3 ;  /* 0x000000174800720c */ /* 0x000fe40003f65330 */
[----:B------:R-:W-:Y:S02]  /*73a0*/  ISETP.GE.AND.EX P2, PT, R69, RZ, PT, P2 ;  /* 0x000000ff4500720c */ /* 0x000fe40003f46320 */
[----:B------:R-:W-:-:S02]  /*73b0*/  ISETP.GT.U32.AND P1, PT, R71, R22, PT ;  /* 0x000000164700720c */ /* 0x000fc40003f24070 */
[----:B------:R-:W-:Y:S02]  /*73c0*/  @!P0 SEL R113, RZ, 0xffffffff, P2 ;  /* 0xffffffffff718807 */ /* 0x000fe40001000000 */
[----:B------:R-:W-:Y:S02]  /*73d0*/  ISETP.GT.AND.EX P1, PT, R72, R23, PT, P1 ;  /* 0x000000174800720c */ /* 0x000fe40003f24310 */
[----:B------:R-:W-:Y:S02]  /*73e0*/  ISETP.GE.U32.AND P0, PT, R74, R111, PT ;  /* 0x0000006f4a00720c */ /* 0x000fe40003f06070 */
[----:B------:R-:W-:Y:S02]  /*73f0*/  SEL R118, RZ, 0xffffffff, !P1 ;  /* 0xffffffffff767807 */ /* 0x000fe40004800000 */
[----:B------:R-:W-:Y:S02]  /*7400*/  ISETP.GE.AND.EX P0, PT, R73, RZ, PT, P0 ;  /* 0x000000ff4900720c */ /* 0x000fe40003f06300 */
[----:B------:R-:W-:-:S02]  /*7410*/  LOP3.LUT R114, R114, 0x1, RZ, 0xc0, !PT ;  /* 0x0000000172727812 */ /* 0x000fc400078ec0ff */
[----:B------:R-:W-:Y:S02]  /*7420*/  @!P3 SEL R118, RZ, 0xffffffff, P0 ;  /* 0xffffffffff76b807 */ /* 0x000fe40000000000 */
[----:B------:R-:W-:Y:S02]  /*7430*/  ISETP.NE.U32.AND P2, PT, R114, 0x1, PT ;  /* 0x000000017200780c */ /* 0x000fe40003f45070 */
[----:B------:R-:W-:Y:S02]  /*7440*/  LOP3.LUT R119, R117, 0x1, RZ, 0xc0, !PT ;  /* 0x0000000175777812 */ /* 0x000fe400078ec0ff */
[----:B------:R-:W-:Y:S02]  /*7450*/  LOP3.LUT R92, R92, 0x1, RZ, 0xc0, !PT ;  /* 0x000000015c5c7812 */ /* 0x000fe400078ec0ff */
[----:B------:R-:W-:Y:S02]  /*7460*/  LOP3.LUT R98, R98, 0x1, RZ, 0xc0, !PT ;  /* 0x0000000162627812 */ /* 0x000fe400078ec0ff */
[----:B------:R-:W-:-:S02]  /*7470*/  LOP3.LUT R102, R102, 0x1, RZ, 0xc0, !PT ;  /* 0x0000000166667812 */ /* 0x000fc400078ec0ff */
[----:B------:R-:W-:Y:S02]  /*7480*/  LOP3.LUT R108, R108, 0x1, RZ, 0xc0, !PT ;  /* 0x000000016c6c7812 */ /* 0x000fe400078ec0ff */
[-C--:B------:R-:W-:Y:S02]  /*7490*/  SEL R101, R101, R100.reuse, !P5 ;  /* 0x0000006465657207 */ /* 0x080fe40006800000 */
[----:B------:R-:W-:Y:S02]  /*74a0*/  SEL R95, R95, R100, !P4 ;  /* 0x000000645f5f7207 */ /* 0x000fe40006000000 */
[----:B------:R-:W-:Y:S02]  /*74b0*/  SEL R103, R103, R40, !P5 ;  /* 0x0000002867677207 */ /* 0x000fe40006800000 */
[----:B------:R-:W-:Y:S02]  /*74c0*/  SEL R96, R96, R41, !P5 ;  /* 0x0000002960607207 */ /* 0x000fe40006800000 */
[----:B------:R-:W-:-:S02]  /*74d0*/  SEL R99, R99, RZ, !P5 ;  /* 0x000000ff63637207 */ /* 0x000fc40006800000 */
[----:B------:R-:W-:Y:S02]  /*74e0*/  SEL R97, R97, R42, !P4 ;  /* 0x0000002a61617207 */ /* 0x000fe40006000000 */
[----:B------:R-:W-:Y:S02]  /*74f0*/  SEL R94, R94, R43, !P4 ;  /* 0x0000002b5e5e7207 */ /* 0x000fe40006000000 */
[----:B------:R-:W-:Y:S02]  /*7500*/  SEL R93, R93, RZ, !P4 ;  /* 0x000000ff5d5d7207 */ /* 0x000fe40006000000 */
[----:B------:R-:W-:Y:S02]  /*7510*/  SEL R5, R5, R100, !P2 ;  /* 0x0000006405057207 */ /* 0x000fe40005000000 */
[----:B------:R-:W-:Y:S02]  /*7520*/  ISETP.NE.U32.AND P5, PT, R102, 0x1, PT ;  /* 0x000000016600780c */ /* 0x000fe40003fa5070 */
[----:B------:R-:W-:-:S02]  /*7530*/  ISETP.NE.U32.AND P4, PT, R108, 0x1, PT ;  /* 0x000000016c00780c */ /* 0x000fc40003f85070 */
[-C--:B------:R-:W-:Y:S02]  /*7540*/  SEL R54, R54, R109.reuse, !P5 ;  /* 0x0000006d36367207 */ /* 0x080fe40006800000 */
[----:B------:R-:W-:Y:S02]  /*7550*/  SEL R58, R58, R109, !P4 ;  /* 0x0000006d3a3a7207 */ /* 0x000fe40006000000 */
[----:B------:R-:W-:Y:S02]  /*7560*/  SEL R19, R19, R28, !P5 ;  /* 0x0000001c13137207 */ /* 0x000fe40006800000 */
[----:B------:R-:W-:Y:S02]  /*7570*/  SEL R52, R52, R29, !P5 ;  /* 0x0000001d34347207 */ /* 0x000fe40006800000 */
[----:B------:R-:W-:Y:S02]  /*7580*/  SEL R53, R53, RZ, !P5 ;  /* 0x000000ff35357207 */ /* 0x000fe40006800000 */
[----:B------:R-:W-:-:S02]  /*7590*/  LOP3.LUT R110, R110, 0x1, RZ, 0xc0, !PT ;  /* 0x000000016e6e7812 */ /* 0x000fc400078ec0ff */
[----:B------:R-:W-:Y:S02]  /*75a0*/  LOP3.LUT R112, R112, 0x1, RZ, 0xc0, !PT ;  /* 0x0000000170707812 */ /* 0x000fe400078ec0ff */
[----:B------:R-:W-:Y:S02]  /*75b0*/  LOP3.LUT R113, R113, 0x1, RZ, 0xc0, !PT ;  /* 0x0000000171717812 */ /* 0x000fe400078ec0ff */
[----:B------:R-:W-:Y:S02]  /*75c0*/  SEL R3, R3, R36, !P2 ;  /* 0x0000002403037207 */ /* 0x000fe40005000000 */
[----:B------:R-:W-:Y:S02]  /*75d0*/  SEL R0, R0, R37, !P2 ;  /* 0x0000002500007207 */ /* 0x000fe40005000000 */
[----:B------:R-:W-:Y:S02]  /*75e0*/  SEL R4, R4, RZ, !P2 ;  /* 0x000000ff04047207 */ /* 0x000fe40005000000 */
[----:B------:R-:W-:-:S02]  /*75f0*/  ISETP.NE.U32.AND P2, PT, R110, 0x1, PT ;  /* 0x000000016e00780c */ /* 0x000fc40003f45070 */
[----:B------:R-:W-:Y:S02]  /*7600*/  LOP3.LUT R118, R118, 0x1, RZ, 0xc0, !PT ;  /* 0x0000000176767812 */ /* 0x000fe400078ec0ff */
[----:B------:R-:W-:Y:S02]  /*7610*/  SEL R62, R62, R111, !P2 ;  /* 0x0000006f3e3e7207 */ /* 0x000fe40005000000 */
[----:B------:R-:W-:Y:S02]  /*7620*/  SEL R55, R55, R30, !P4 ;  /* 0x0000001e37377207 */ /* 0x000fe40006000000 */
[----:B------:R-:W-:Y:S02]  /*7630*/  SEL R56, R56, R31, !P4 ;  /* 0x0000001f38387207 */ /* 0x000fe40006000000 */
[----:B------:R-:W-:Y:S02]  /*7640*/  SEL R57, R57, RZ, !P4 ;  /* 0x000000ff39397207 */ /* 0x000fe40006000000 */
[----:B------:R-:W-:-:S02]  /*7650*/  SEL R59, R59, R24, !P2 ;  /* 0x000000183b3b7207 */ /* 0x000fc40005000000 */
[----:B------:R-:W-:Y:S02]  /*7660*/  SEL R60, R60, R25, !P2 ;  /* 0x000000193c3c7207 */ /* 0x000fe40005000000 */
[----:B------:R-:W-:Y:S02]  /*7670*/  SEL R61, R61, RZ, !P2 ;  /* 0x000000ff3d3d7207 */ /* 0x000fe40005000000 */
[CC--:B---3--:R-:W-:Y:S02]  /*7680*/  ISETP.NE.U32.AND P1, PT, R75.reuse, R48.reuse, PT ;  /* 0x000000304b00720c */ /* 0x0c8fe40003f25070 */
[----:B------:R-:W-:Y:S02]  /*7690*/  ISETP.GT.U32.AND P3, PT, R75, R48, PT ;  /* 0x000000304b00720c */ /* 0x000fe40003f64070 */
[----:B------:R-:W-:Y:S02]  /*76a0*/  ISETP.NE.AND.EX P0, PT, R76, R49, PT, P1 ;  /* 0x000000314c00720c */ /* 0x000fe40003f05310 */
[----:B------:R-:W-:-:S02]  /*76b0*/  ISETP.GE.U32.AND P1, PT, R78, R115, PT ;  /* 0x000000734e00720c */ /* 0x000fc40003f26070 */
[----:B------:R-:W-:Y:S02]  /*76c0*/  ISETP.GT.AND.EX P3, PT, R76, R49, PT, P3 ;  /* 0x000000314c00720c */ /* 0x000fe40003f64330 */
[----:B------:R-:W-:-:S04]  /*76d0*/  ISETP.GE.AND.EX P1, PT, R77, RZ, PT, P1 ;  /* 0x000000ff4d00720c */ /* 0x000fc80003f26310 */
[----:B------:R-:W-:Y:S02]  /*76e0*/  SEL R116, RZ, 0xffffffff, P1 ;  /* 0xffffffffff747807 */ /* 0x000fe40000800000 */
[----:B------:R-:W-:Y:S02]  /*76f0*/  ISETP.NE.U32.AND P1, PT, R79, R50, PT ;  /* 0x000000324f00720c */ /* 0x000fe40003f25070 */
[----:B------:R-:W-:Y:S02]  /*7700*/  @P0 SEL R116, RZ, 0xffffffff, !P3 ;  /* 0xffffffffff740807 */ /* 0x000fe40005800000 */
[----:B------:R-:W-:Y:S02]  /*7710*/  ISETP.GE.U32.AND P0, PT, R82, R115, PT ;  /* 0x000000735200720c */ /* 0x000fe40003f06070 */
[----:B------:R-:W-:Y:S02]  /*7720*/  ISETP.NE.AND.EX P1, PT, R80, R51, PT, P1 ;  /* 0x000000335000720c */ /* 0x000fe40003f25310 */
[----:B------:R-:W-:-:S02]  /*7730*/  ISETP.GE.AND.EX P0, PT, R81, RZ, PT, P0 ;  /* 0x000000ff5100720c */ /* 0x000fc40003f06300 */
[----:B------:R-:W-:Y:S02]  /*7740*/  ISETP.GT.U32.AND P3, PT, R79, R50, PT ;  /* 0x000000324f00720c */ /* 0x000fe40003f64070 */
[----:B------:R-:W-:Y:S02]  /*7750*/  SEL R114, RZ, 0xffffffff, P0 ;  /* 0xffffffffff727807 */ /* 0x000fe40000000000 */
[----:B--2---:R-:W-:Y:S02]  /*7760*/  ISETP.NE.U32.AND P0, PT, R83, R44, PT ;  /* 0x0000002c5300720c */ /* 0x004fe40003f05070 */
[----:B------:R-:W-:Y:S02]  /*7770*/  ISETP.GT.AND.EX P3, PT, R80, R51, PT, P3 ;  /* 0x000000335000720c */ /* 0x000fe40003f64330 */
[----:B------:R-:W-:Y:S02]  /*7780*/  ISETP.NE.AND.EX P0, PT, R84, R45, PT, P0 ;  /* 0x0000002d5400720c */ /* 0x000fe40003f05300 */
[----:B------:R-:W-:-:S02]  /*7790*/  @P1 SEL R114, RZ, 0xffffffff, !P3 ;  /* 0xffffffffff721807 */ /* 0x000fc40005800000 */
[----:B------:R-:W-:Y:S02]  /*77a0*/  ISETP.GE.U32.AND P3, PT, R86, R115, PT ;  /* 0x000000735600720c */ /* 0x000fe40003f66070 */
[----:B------:R-:W-:Y:S02]  /*77b0*/  ISETP.GT.U32.AND P1, PT, R83, R44, PT ;  /* 0x0000002c5300720c */ /* 0x000fe40003f24070 */
[----:B------:R-:W-:Y:S02]  /*77c0*/  ISETP.GE.AND.EX P3, PT, R85, RZ, PT, P3 ;  /* 0x000000ff5500720c */ /* 0x000fe40003f66330 */
[----:B------:R-:W-:Y:S02]  /*77d0*/  ISETP.GT.AND.EX P1, PT, R84, R45, PT, P1 ;  /* 0x0000002d5400720c */ /* 0x000fe40003f24310 */
[----:B------:R-:W-:Y:S02]  /*77e0*/  SEL R117, RZ, 0xffffffff, P3 ;  /* 0xffffffffff757807 */ /* 0x000fe40001800000 */
[----:B------:R-:W-:-:S02]  /*77f0*/  @P0 SEL R117, RZ, 0xffffffff, !P1 ;  /* 0xffffffffff750807 */ /* 0x000fc40004800000 */
[----:B------:R-:W-:Y:S02]  /*7800*/  ISETP.GE.U32.AND P0, PT, R88, R115, PT ;  /* 0x000000735800720c */ /* 0x000fe40003f06070 */
[----:B------:R-:W-:Y:S02]  /*7810*/  ISETP.NE.U32.AND P1, PT, R89, R46, PT ;  /* 0x0000002e5900720c */ /* 0x000fe40003f25070 */
[----:B------:R-:W-:Y:S02]  /*7820*/  ISETP.GE.AND.EX P0, PT, R87, RZ, PT, P0 ;  /* 0x000000ff5700720c */ /* 0x000fe40003f06300 */
[----:B------:R-:W-:Y:S02]  /*7830*/  ISETP.NE.AND.EX P1, PT, R90, R47, PT, P1 ;  /* 0x0000002f5a00720c */ /* 0x000fe40003f25310 */
[----:B------:R-:W-:Y:S02]  /*7840*/  ISETP.NE.U32.AND P3, PT, R119, 0x1, PT ;  /* 0x000000017700780c */ /* 0x000fe40003f65070 */
[----:B------:R-:W-:-:S02]  /*7850*/  SEL R119, RZ, 0xffffffff, P0 ;  /* 0xffffffffff777807 */ /* 0x000fc40000000000 */
[----:B------:R-:W-:Y:S02]  /*7860*/  ISETP.GT.U32.AND P0, PT, R89, R46, PT ;  /* 0x0000002e5900720c */ /* 0x000fe40003f04070 */
[----:B------:R-:W-:Y:S01]  /*7870*/  SEL R9, R9, R100, !P3 ;  /* 0x0000006409097207 */ /* 0x000fe20005800000 */
[----:B------:R-:W-:Y:S01]  /*7880*/  IMAD.IADD R100, R115, 0x1, R91 ;  /* 0x0000000173647824 */ /* 0x000fe200078e025b */
[----:B------:R-:W-:Y:S02]  /*7890*/  ISETP.GT.AND.EX P0, PT, R90, R47, PT, P0 ;  /* 0x0000002f5a00720c */ /* 0x000fe40003f04300 */
[----:B------:R-:W-:Y:S02]  /*78a0*/  SEL R7, R7, R38, !P3 ;  /* 0x0000002607077207 */ /* 0x000fe40005800000 */
[----:B------:R-:W-:Y:S02]  /*78b0*/  @P1 SEL R119, RZ, 0xffffffff, !P0 ;  /* 0xffffffffff771807 */ /* 0x000fe40004000000 */
[----:B------:R-:W-:Y:S01]  /*78c0*/  ISETP.NE.U32.AND P1, PT, R92, 0x1, PT ;  /* 0x000000015c00780c */ /* 0x000fe20003f25070 */
[----:B------:R-:W-:Y:S01]  /*78d0*/  IMAD.U32 R92, RZ, RZ, UR4 ;  /* 0x00000004ff5c7e24 */ /* 0x000fe2000f8e00ff */
[----:B------:R-:W-:-:S02]  /*78e0*/  ISETP.NE.U32.AND P0, PT, R98, 0x1, PT ;  /* 0x000000016200780c */ /* 0x000fc40003f05070 */
[-C--:B------:R-:W-:Y:S02]  /*78f0*/  SEL R13, R13, R109.reuse, !P1 ;  /* 0x0000006d0d0d7207 */ /* 0x080fe40004800000 */
[----:B------:R-:W-:Y:S01]  /*7900*/  SEL R18, R18, R109, !P0 ;  /* 0x0000006d12127207 */ /* 0x000fe20004000000 */
[----:B------:R-:W-:Y:S01]  /*7910*/  IMAD R109, R91, 0x3, R100 ;  /* 0x000000035b6d7824 */ /* 0x000fe200078e0264 */
[----:B------:R-:W-:Y:S02]  /*7920*/  SEL R6, R6, R39, !P3 ;  /* 0x0000002706067207 */ /* 0x000fe40005800000 */
[----:B------:R-:W-:Y:S02]  /*7930*/  SEL R8, R8, RZ, !P3 ;  /* 0x000000ff08087207 */ /* 0x000fe40005800000 */
[----:B------:R-:W-:Y:S02]  /*7940*/  ISETP.GE.U32.AND P5, PT, R109, R92, PT ;  /* 0x0000005c6d00720c */ /* 0x000fe40003fa6070 */
[----:B------:R-:W-:-:S02]  /*7950*/  SEL R11, R11, R32, !P1 ;  /* 0x000000200b0b7207 */ /* 0x000fc40004800000 */
[----:B------:R-:W-:Y:S02]  /*7960*/  SEL R10, R10, R33, !P1 ;  /* 0x000000210a0a7207 */ /* 0x000fe40004800000 */
[----:B------:R-:W-:Y:S02]  /*7970*/  SEL R12, R12, RZ, !P1 ;  /* 0x000000ff0c0c7207 */ /* 0x000fe40004800000 */
[----:B------:R-:W-:Y:S02]  /*7980*/  ISETP.NE.U32.AND P3, PT, R112, 0x1, PT ;  /* 0x000000017000780c */ /* 0x000fe40003f65070 */
[----:B------:R-:W-:Y:S02]  /*7990*/  ISETP.NE.U32.AND P1, PT, R113, 0x1, PT ;  /* 0x000000017100780c */ /* 0x000fe40003f25070 */
[----:B------:R-:W-:Y:S02]  /*79a0*/  LOP3.LUT R116, R116, 0x1, RZ, 0xc0, !PT ;  /* 0x0000000174747812 */ /* 0x000fe400078ec0ff */
[----:B------:R-:W-:-:S02]  /*79b0*/  LOP3.LUT R114, R114, 0x1, RZ, 0xc0, !PT ;  /* 0x0000000172727812 */ /* 0x000fc400078ec0ff */
[----:B------:R-:W-:Y:S02]  /*79c0*/  LOP3.LUT R117, R117, 0x1, RZ, 0xc0, !PT ;  /* 0x0000000175757812 */ /* 0x000fe400078ec0ff */
[----:B------:R-:W-:Y:S02]  /*79d0*/  LOP3.LUT R119, R119, 0x1, RZ, 0xc0, !PT ;  /* 0x0000000177777812 */ /* 0x000fe400078ec0ff */
[----:B------:R-:W-:Y:S02]  /*79e0*/  SEL R15, R15, R34, !P0 ;  /* 0x000000220f0f7207 */ /* 0x000fe40004000000 */
[----:B------:R-:W-:Y:S02]  /*79f0*/  SEL R14, R14, R35, !P0 ;  /* 0x000000230e0e7207 */ /* 0x000fe40004000000 */
[----:B------:R-:W-:Y:S02]  /*7a00*/  SEL R16, R16, RZ, !P0 ;  /* 0x000000ff10107207 */ /* 0x000fe40004000000 */
[----:B------:R-:W-:-:S02]  /*7a10*/  SEL R66, R66, R111, !P3 ;  /* 0x0000006f42427207 */ /* 0x000fc40005800000 */
[----:B------:R-:W-:Y:S02]  /*7a20*/  SEL R70, R70, R111, !P1 ;  /* 0x0000006f46467207 */ /* 0x000fe40004800000 */
[----:B------:R-:W-:Y:S02]  /*7a30*/  SEL R63, R63, R26, !P3 ;  /* 0x0000001a3f3f7207 */ /* 0x000fe40005800000 */
[----:B------:R-:W-:Y:S02]  /*7a40*/  SEL R64, R64, R27, !P3 ;  /* 0x0000001b40407207 */ /* 0x000fe40005800000 */
[----:B------:R-:W-:Y:S02]  /*7a50*/  SEL R65, R65, RZ, !P3 ;  /* 0x000000ff41417207 */ /* 0x000fe40005800000 */
[----:B------:R-:W-:Y:S02]  /*7a60*/  SEL R67, R67, R20, !P1 ;  /* 0x0000001443437207 */ /* 0x000fe40004800000 */
[----:B------:R-:W-:-:S02]  /*7a70*/  SEL R68, R68, R21, !P1 ;  /* 0x0000001544447207 */ /* 0x000fc40004800000 */
[----:B------:R-:W-:Y:S02]  /*7a80*/  SEL R69, R69, RZ, !P1 ;  /* 0x000000ff45457207 */ /* 0x000fe40004800000 */
[----:B------:R-:W-:Y:S02]  /*7a90*/  ISETP.NE.U32.AND P0, PT, R118, 0x1, PT ;  /* 0x000000017600780c */ /* 0x000fe40003f05070 */
[----:B------:R-:W-:Y:S02]  /*7aa0*/  ISETP.NE.U32.AND P4, PT, R116, 0x1, PT ;  /* 0x000000017400780c */ /* 0x000fe40003f85070 */
[----:B------:R-:W-:Y:S02]  /*7ab0*/  ISETP.NE.U32.AND P2, PT, R114, 0x1, PT ;  /* 0x000000017200780c */ /* 0x000fe40003f45070 */
[----:B------:R-:W-:Y:S02]  /*7ac0*/  ISETP.NE.U32.AND P3, PT, R117, 0x1, PT ;  /* 0x000000017500780c */ /* 0x000fe40003f65070 */
[----:B------:R-:W-:-:S02]  /*7ad0*/  ISETP.NE.U32.AND P1, PT, R119, 0x1, PT ;  /* 0x000000017700780c */ /* 0x000fc40003f25070 */
[----:B------:R-:W-:Y:S02]  /*7ae0*/  SEL R74, R74, R111, !P0 ;  /* 0x0000006f4a4a7207 */ /* 0x000fe40004000000 */
[-C--:B------:R-:W-:Y:S02]  /*7af0*/  SEL R78, R78, R115.reuse, !P4 ;  /* 0x000000734e4e7207 */ /* 0x080fe40006000000 */
[-C--:B------:R-:W-:Y:S02]  /*7b00*/  SEL R82, R82, R115.reuse, !P2 ;  /* 0x0000007352527207 */ /* 0x080fe40005000000 */
[-C--:B------:R-:W-:Y:S02]  /*7b10*/  SEL R86, R86, R115.reuse, !P3 ;  /* 0x0000007356567207 */ /* 0x080fe40005800000 */
[----:B------:R-:W-:Y:S02]  /*7b20*/  SEL R88, R88, R115, !P1 ;  /* 0x0000007358587207 */ /* 0x000fe40004800000 */
[----:B------:R-:W-:-:S02]  /*7b30*/  SEL R71, R71, R22, !P0 ;  /* 0x0000001647477207 */ /* 0x000fc40004000000 */
[----:B------:R-:W-:Y:S02]  /*7b40*/  SEL R72, R72, R23, !P0 ;  /* 0x0000001748487207 */ /* 0x000fe40004000000 */
[----:B------:R-:W-:Y:S02]  /*7b50*/  SEL R73, R73, RZ, !P0 ;  /* 0x000000ff49497207 */ /* 0x000fe40004000000 */
[----:B------:R-:W-:Y:S02]  /*7b60*/  SEL R75, R75, R48, !P4 ;  /* 0x000000304b4b7207 */ /* 0x000fe40006000000 */
[----:B------:R-:W-:Y:S02]  /*7b70*/  SEL R76, R76, R49, !P4 ;  /* 0x000000314c4c7207 */ /* 0x000fe40006000000 */
[----:B------:R-:W-:Y:S02]  /*7b80*/  SEL R77, R77, RZ, !P4 ;  /* 0x000000ff4d4d7207 */ /* 0x000fe40006000000 */
        /* <DEDUP_REMOVED lines=8> */
[----:B------:R-:W-:Y:S01]  /*7c10*/  SEL R87, R87, RZ, !P1 ;  /* 0x000000ff57577207 */ /* 0x000fe20004800000 */
[----:B------:R-:W-:Y:S06]  /*7c20*/  @!P5 BRA `(.L_x_3165) ;  /* 0xffffffb00040d947 */ /* 0x000fec000383ffff */
[----:B------:R-:W-:Y:S05]  /*7c30*/  BSYNC B1 ;  /* 0x0000000000017941 */ /* 0x000fea0003800000 */
.L_x_3160:
[----:B------:R-:W-:Y:S05]  /*7c40*/  BSYNC B0 ;  /* 0x0000000000007941 */ /* 0x000fea0003800000 */
.L_x_3159:
        /* <DEDUP_REMOVED lines=280> */
.L_x_3168:
        /* <DEDUP_REMOVED lines=282> */
.L_x_3169:
        /* <DEDUP_REMOVED lines=282> */
.L_x_3170:
        /* <DEDUP_REMOVED lines=282> */
.L_x_3171:
[----:B------:R-:W-:-:S04]  /*c2b0*/  LOP3.LUT R45, R48, 0xffffffe0, RZ, 0xc0, !PT ;  /* 0xffffffe0302d7812 */ /* 0x000fc800078ec0ff */
[----:B------:R-:W-:-:S05]  /*c2c0*/  IADD3 R106, P1, R106, R45, RZ ;  /* 0x0000002d6a6a7210 */ /* 0x000fca0007f3e0ff */
[----:B------:R-:W-:-:S05]  /*c2d0*/  IMAD.X R107, RZ, RZ, R107, P1 ;  /* 0x000000ffff6b7224 */ /* 0x000fca00008e066b */
[----:B------:R0:W5:Y:S04]  /*c2e0*/  LDG.E.128 R48, desc[UR60][R106.64] ;  /* 0x0000003c6a307981 */ /* 0x000168000c1e1d00 */
[----:B------:R0:W5:Y:S02]  /*c2f0*/  LDG.E.128 R44, desc[UR60][R106.64+0x10] ;  /* 0x0000103c6a2c7981 */ /* 0x000164000c1e1d00 */
.L_x_3167:
[----:B------:R-:W-:Y:S05]  /*c300*/  BSYNC B0 ;  /* 0x0000000000007941 */ /* 0x000fea0003800000 */
.L_x_3166:
        /* <DEDUP_REMOVED lines=16> */
[CC--:B------:R-:W-:Y:S02]  /*c410*/  ISETP.GT.U32.AND P3, PT, R3.reuse, R36.reuse, PT ;  /* 0x000000240300720c */ /* 0x0c0fe40003f64070 */
[----:B------:R-:W-:Y:S02]  /*c420*/  ISETP.NE.U32.AND P2, PT, R3, R36, PT ;  /* 0x000000240300720c */ /* 0x000fe40003f45070 */
[----:B------:R-:W-:Y:S02]  /*c430*/  ISETP.NE.U32.AND P6, PT, R7, R38, PT ;  /* 0x000000260700720c */ /* 0x000fe40003fc5070 */
[----:B------:R-:W-:-:S02]  /*c440*/  LOP3.LUT R98, R98, 0x1, RZ, 0xc0, !PT ;  /* 0x0000000162627812 */ /* 0x000fc400078ec0ff */
[----:B------:R-:W-:Y:S02]  /*c450*/  SEL R102, RZ, 0xffffffff, !P5 ;  /* 0xffffffffff667807 */ /* 0x000fe40006800000 */
[----:B------:R-:W-:Y:S02]  /*c460*/  @!P4 SEL R102, RZ, 0xffffffff, P0 ;  /* 0xffffffffff66c807 */ /* 0x000fe40000000000 */
[CC--:B------:R-:W-:Y:S02]  /*c470*/  ISETP.GT.AND.EX P3, PT, R0.reuse, R37.reuse, PT, P3 ;  /* 0x000000250000720c */ /* 0x0c0fe40003f64330 */
[----:B------:R-:W-:Y:S02]  /*c480*/  ISETP.NE.AND.EX P2, PT, R0, R37, PT, P2 ;  /* 0x000000250000720c */ /* 0x000fe40003f45320 */
[----:B------:R-:W-:Y:S02]  /*c490*/  ISETP.NE.AND.EX P6, PT, R6, R39, PT, P6 ;  /* 0x000000270600720c */ /* 0x000fe40003fc5360 */
[----:B------:R-:W-:-:S02]  /*c4a0*/  ISETP.NE.U32.AND P0, PT, R98, 0x1, PT ;  /* 0x000000016200780c */ /* 0x000fc40003f05070 */
[----:B------:R-:W-:Y:S02]  /*c4b0*/  ISETP.GT.U32.AND P1, PT, R7, R38, PT ;  /* 0x000000260700720c */ /* 0x000fe40003f24070 */
[----:B0-----:R-:W-:Y:S02]  /*c4c0*/  SEL R106, RZ, 0xffffffff, !P3 ;  /* 0xffffffffff6a7807 */ /* 0x001fe40005800000 */
[----:B------:R-:W-:Y:S01]  /*c4d0*/  SEL R96, R96, R41, !P0 ;  /* 0x0000002960607207 */ /* 0x000fe20004000000 */
[----:B------:R-:W-:Y:S01]  /*c4e0*/  IMAD.IADD R41, R100, 0x1, R91 ;  /* 0x0000000164297824 */ /* 0x000fe200078e025b */
[-C--:B------:R-:W-:Y:S02]  /*c4f0*/  ISETP.GE.U32.AND P5, PT, R5, R100.reuse, PT ;  /* 0x000000640500720c */ /* 0x080fe40003fa6070 */
[----:B------:R-:W-:Y:S02]  /*c500*/  ISETP.GE.U32.AND P3, PT, R9, R100, PT ;  /* 0x000000640900720c */ /* 0x000fe40003f66070 */
[----:B------:R-:W-:-:S02]  /*c510*/  ISETP.GT.AND.EX P1, PT, R6, R39, PT, P1 ;  /* 0x000000270600720c */ /* 0x000fc40003f24310 */
[----:B------:R-:W-:Y:S02]  /*c520*/  ISETP.GE.AND.EX P5, PT, R4, RZ, PT, P5 ;  /* 0x000000ff0400720c */ /* 0x000fe40003fa6350 */
[----:B------:R-:W-:Y:S02]  /*c530*/  ISETP.GE.AND.EX P3, PT, R8, RZ, PT, P3 ;  /* 0x000000ff0800720c */ /* 0x000fe40003f66330 */
[----:B------:R-:W-:Y:S02]  /*c540*/  ISETP.GE.U32.AND P4, PT, R41, R92, PT ;  /* 0x0000005c2900720c */ /* 0x000fe40003f86070 */
[----:B------:R-:W-:Y:S02]  /*c550*/  SEL R107, RZ, 0xffffffff, !P1 ;  /* 0xffffffffff6b7807 */ /* 0x000fe40004800000 */
[----:B------:R-:W-:Y:S02]  /*c560*/  @!P2 SEL R106, RZ, 0xffffffff, P5 ;  /* 0xffffffffff6aa807 */ /* 0x000fe40002800000 */
[----:B------:R-:W-:-:S02]  /*c570*/  @!P6 SEL R107, RZ, 0xffffffff, P3 ;  /* 0xffffffffff6be807 */ /* 0x000fc40001800000 */
[----:B------:R-:W-:Y:S02]  /*c580*/  LOP3.LUT R102, R102, 0x1, RZ, 0xc0, !PT ;  /* 0x0000000166667812 */ /* 0x000fe400078ec0ff */
[----:B------:R-:W-:Y:S02]  /*c590*/  LOP3.LUT R106, R106, 0x1, RZ, 0xc0, !PT ;  /* 0x000000016a6a7812 */ /* 0x000fe400078ec0ff */
[----:B------:R-:W-:Y:S02]  /*c5a0*/  LOP3.LUT R107, R107, 0x1, RZ, 0xc0, !PT ;  /* 0x000000016b6b7812 */ /* 0x000fe400078ec0ff */
        /* <DEDUP_REMOVED lines=10> */
[-C--:B------:R-:W-:Y:S02]  /*c650*/  SEL R101, R101, R100.reuse, !P0 ;  /* 0x0000006465657207 */ /* 0x080fe40004000000 */
[-C--:B------:R-:W-:Y:S02]  /*c660*/  SEL R95, R95, R100.reuse, !P1 ;  /* 0x000000645f5f7207 */ /* 0x080fe40004800000 */
[-C--:B------:R-:W-:Y:S02]  /*c670*/  SEL R5, R5, R100.reuse, !P2 ;  /* 0x0000006405057207 */ /* 0x080fe40005000000 */
[----:B------:R-:W-:Y:S02]  /*c680*/  SEL R9, R9, R100, !P3 ;  /* 0x0000006409097207 */ /* 0x000fe40005800000 */
[----:B------:R-:W-:-:S02]  /*c690*/  SEL R99, R99, RZ, !P0 ;  /* 0x000000ff63637207 */ /* 0x000fc40004000000 */
[----:B------:R-:W-:Y:S02]  /*c6a0*/  SEL R93, R93, RZ, !P1 ;  /* 0x000000ff5d5d7207 */ /* 0x000fe40004800000 */
[----:B------:R-:W-:Y:S02]  /*c6b0*/  SEL R4, R4, RZ, !P2 ;  /* 0x000000ff04047207 */ /* 0x000fe40005000000 */
[----:B------:R-:W-:Y:S01]  /*c6c0*/  SEL R8, R8, RZ, !P3 ;  /* 0x000000ff08087207 */ /* 0x000fe20005800000 */
[----:B------:R-:W-:Y:S06]  /*c6d0*/  @P4 BRA `(.L_x_3173) ;  /* 0x0000000800b84947 */ /* 0x000fec0003800000 */
[----:B------:R-:W-:Y:S02]  /*c6e0*/  ISETP.NE.U32.AND P1, PT, R11, R32, PT ;  /* 0x000000200b00720c */ /* 0x000fe40003f25070 */
        /* <DEDUP_REMOVED lines=24> */
[----:B------:R-:W-:Y:S02]  /*c870*/  SEL R38, RZ, 0xffffffff, !P3 ;  /* 0xffffffffff267807 */ /* 0x000fe40005800000 */
        /* <DEDUP_REMOVED lines=33> */
[-C--:B------:R-:W-:Y:S01]  /*ca90*/  ISETP.NE.U32.AND P5, PT, R59, R24.reuse, PT ;  /* 0x000000183b00720c */ /* 0x080fe20003fa5070 */
[----:B------:R-:W-:Y:S01]  /*caa0*/  IMAD.IADD R91, R33, 0x1, R91 ;  /* 0x00000001215b7824 */ /* 0x000fe200078e025b */
[----:B------:R-:W-:Y:S02]  /*cab0*/  ISETP.GT.U32.AND P1, PT, R59, R24, PT ;  /* 0x000000183b00720c */ /* 0x000fe40003f24070 */
[----:B------:R-:W-:Y:S02]  /*cac0*/  ISETP.NE.AND.EX P5, PT, R60, R25, PT, P5 ;  /* 0x000000193c00720c */ /* 0x000fe40003fa5350 */
[----:B------:R-:W-:Y:S02]  /*cad0*/  ISETP.GE.U32.AND P6, PT, R62, R33, PT ;  /* 0x000000213e00720c */ /* 0x000fe40003fc6070 */
[----:B------:R-:W-:Y:S02]  /*cae0*/  ISETP.GT.AND.EX P1, PT, R60, R25, PT, P1 ;  /* 0x000000193c00720c */ /* 0x000fe40003f24310 */
[----:B------:R-:W-:-:S02]  /*caf0*/  ISETP.GE.AND.EX P6, PT, R61, RZ, PT, P6 ;  /* 0x000000ff3d00720c */ /* 0x000fc40003fc6360 */
[CC--:B------:R-:W-:Y:S02]  /*cb00*/  ISETP.GT.U32.AND P2, PT, R63.reuse, R26.reuse, PT ;  /* 0x0000001a3f00720c */ /* 0x0c0fe40003f44070 */
[----:B------:R-:W-:Y:S02]  /*cb10*/  SEL R28, RZ, 0xffffffff, !P1 ;  /* 0xffffffffff1c7807 */ /* 0x000fe40004800000 */
[----:B------:R-:W-:Y:S02]  /*cb20*/  ISETP.NE.U32.AND P3, PT, R63, R26, PT ;  /* 0x0000001a3f00720c */ /* 0x000fe40003f65070 */
[----:B------:R-:W-:Y:S02]  /*cb30*/  @!P5 SEL R28, RZ, 0xffffffff, P6 ;  /* 0xffffffffff1cd807 */ /* 0x000fe40003000000 */
[CC--:B------:R-:W-:Y:S02]  /*cb40*/  ISETP.GT.U32.AND P4, PT, R67.reuse, R20.reuse, PT ;  /* 0x000000144300720c */ /* 0x0c0fe40003f84070 */
[----:B------:R-:W-:-:S02]  /*cb50*/  ISETP.NE.U32.AND P5, PT, R67, R20, PT ;  /* 0x000000144300720c */ /* 0x000fc40003fa5070 */
[----:B------:R-:W-:Y:S02]  /*cb60*/  ISETP.NE.U32.AND P6, PT, R71, R22, PT ;  /* 0x000000164700720c */ /* 0x000fe40003fc5070 */
[CC--:B------:R-:W-:Y:S02]  /*cb70*/  ISETP.GT.AND.EX P2, PT, R64.reuse, R27.reuse, PT, P2 ;  /* 0x0000001b4000720c */ /* 0x0c0fe40003f44320 */
[----:B------:R-:W-:Y:S02]  /*cb80*/  ISETP.NE.AND.EX P3, PT, R64, R27, PT, P3 ;  /* 0x0000001b4000720c */ /* 0x000fe40003f65330 */
[CC--:B------:R-:W-:Y:S02]  /*cb90*/  ISETP.GT.AND.EX P4, PT, R68.reuse, R21.reuse, PT, P4 ;  /* 0x000000154400720c */ /* 0x0c0fe40003f84340 */
[----:B------:R-:W-:Y:S02]  /*cba0*/  ISETP.NE.AND.EX P5, PT, R68, R21, PT, P5 ;  /* 0x000000154400720c */ /* 0x000fe40003fa5350 */
[----:B------:R-:W-:-:S02]  /*cbb0*/  ISETP.NE.AND.EX P6, PT, R72, R23, PT, P6 ;  /* 0x000000174800720c */ /* 0x000fc40003fc5360 */
[----:B------:R-:W-:Y:S02]  /*cbc0*/  SEL R29, RZ, 0xffffffff, !P2 ;  /* 0xffffffffff1d7807 */ /* 0x000fe40005000000 */
[----:B------:R-:W-:Y:S02]  /*cbd0*/  ISETP.GT.U32.AND P2, PT, R71, R22, PT ;  /* 0x000000164700720c */ /* 0x000fe40003f44070 */
[----:B------:R-:W-:Y:S02]  /*cbe0*/  SEL R30, RZ, 0xffffffff, !P4 ;  /* 0xffffffffff1e7807 */ /* 0x000fe40006000000 */
[-C--:B------:R-:W-:Y:S02]  /*cbf0*/  ISETP.GE.U32.AND P0, PT, R66, R33.reuse, PT ;  /* 0x000000214200720c */ /* 0x080fe40003f06070 */
[-C--:B------:R-:W-:Y:S02]  /*cc00*/  ISETP.GE.U32.AND P1, PT, R70, R33.reuse, PT ;  /* 0x000000214600720c */ /* 0x080fe40003f26070 */
[----:B------:R-:W-:-:S02]  /*cc10*/  ISETP.GE.U32.AND P4, PT, R74, R33, PT ;  /* 0x000000214a00720c */ /* 0x000fc40003f86070 */
[----:B------:R-:W-:Y:S02]  /*cc20*/  ISETP.GT.AND.EX P2, PT, R72, R23, PT, P2 ;  /* 0x000000174800720c */ /* 0x000fe40003f44320 */
        /* <DEDUP_REMOVED lines=39> */
[----:B------:R-:W-:Y:S02]  /*cea0*/  SEL R20, RZ, 0xffffffff, !P2 ;  /* 0xffffffffff147807 */ /* 0x000fe40005000000 */
[CC--:B------:R-:W-:Y:S02]  /*ceb0*/  ISETP.GT.U32.AND P5, PT, R79.reuse, R50.reuse, PT ;  /* 0x000000324f00720c */ /* 0x0c0fe40003fa4070 */
        /* <DEDUP_REMOVED lines=10> */
[----:B------:R-:W-:Y:S02]  /*cf60*/  ISETP.GT.U32.AND P1, PT, R89, R46, PT ;  /* 0x0000002e5900720c */ /* 0x000fe40003f24070 */
[----:B------:R-:W-:Y:S02]  /*cf70*/  SEL R21, RZ, 0xffffffff, !P5 ;  /* 0xffffffffff157807 */ /* 0x000fe40006800000 */
        /* <DEDUP_REMOVED lines=28> */
[-C--:B------:R-:W-:Y:S02]  /*d140*/  SEL R78, R78, R91.reuse, !P0 ;  /* 0x0000005b4e4e7207 */ /* 0x080fe40004000000 */
[-C--:B------:R-:W-:Y:S02]  /*d150*/  SEL R82, R82, R91.reuse, !P1 ;  /* 0x0000005b52527207 */ /* 0x080fe40004800000 */
[-C--:B------:R-:W-:Y:S02]  /*d160*/  SEL R86, R86, R91.reuse, !P2 ;  /* 0x0000005b56567207 */ /* 0x080fe40005000000 */
[----:B------:R-:W-:Y:S02]  /*d170*/  SEL R88, R88, R91, !P3 ;  /* 0x0000005b58587207 */ /* 0x000fe40005800000 */
[----:B------:R-:W-:Y:S02]  /*d180*/  SEL R77, R77, RZ, !P0 ;  /* 0x000000ff4d4d7207 */ /* 0x000fe40004000000 */
[----:B------:R-:W-:-:S02]  /*d190*/  SEL R81, R81, RZ, !P1 ;  /* 0x000000ff51517207 */ /* 0x000fc40004800000 */
[----:B------:R-:W-:Y:S02]  /*d1a0*/  SEL R85, R85, RZ, !P2 ;  /* 0x000000ff55557207 */ /* 0x000fe40005000000 */
[----:B------:R-:W-:-:S07]  /*d1b0*/  SEL R87, R87, RZ, !P3 ;  /* 0x000000ff57577207 */ /* 0x000fce0005800000 */
.L_x_3173:
[----:B------:R-:W-:Y:S05]  /*d1c0*/  BSYNC B0 ;  /* 0x0000000000007941 */ /* 0x000fea0003800000 */
.L_x_3172:
[CC--:B------:R-:W-:Y:S02]  /*d1d0*/  ISETP.NE.U32.AND P1, PT, R103.reuse, R11.reuse, PT ;  /* 0x0000000b6700720c */ /* 0x0c0fe40003f25070 */
[----:B------:R-:W-:Y:S02]  /*d1e0*/  ISETP.GT.U32.AND P2, PT, R103, R11, PT ;  /* 0x0000000b6700720c */ /* 0x000fe40003f44070 */
[CC--:B------:R-:W-:Y:S02]  /*d1f0*/  ISETP.NE.AND.EX P1, PT, R96.reuse, R10.reuse, PT, P1 ;  /* 0x0000000a6000720c */ /* 0x0c0fe40003f25310 */
[----:B------:R-:W-:Y:S02]  /*d200*/  ISETP.GT.AND.EX P2, PT, R96, R10, PT, P2 ;  /* 0x0000000a6000720c */ /* 0x000fe40003f44320 */
[----:B------:R-:W-:Y:S02]  /*d210*/  ISETP.GE.U32.AND P6, PT, R101, R13, PT ;  /* 0x0000000d6500720c */ /* 0x000fe40003fc6070 */
[----:B-----5:R-:W-:-:S02]  /*d220*/  SEL R20, RZ, 0xffffffff, !P2 ;  /* 0xffffffffff147807 */ /* 0x020fc40005000000 */
[----:B------:R-:W-:Y:S02]  /*d230*/  ISETP.GT.U32.AND P5, PT, R97, R15, PT ;  /* 0x0000000f6100720c */ /* 0x000fe40003fa4070 */
[----:B------:R-:W-:Y:S02]  /*d240*/  ISETP.NE.U32.AND P2, PT, R3, R19, PT ;  /* 0x000000130300720c */ /* 0x000fe40003f45070 */
[----:B------:R-:W-:Y:S02]  /*d250*/  ISETP.GE.AND.EX P6, PT, R99, R12, PT, P6 ;  /* 0x0000000c6300720c */ /* 0x000fe40003fc6360 */
[----:B------:R-:W-:Y:S02]  /*d260*/  ISETP.NE.U32.AND P4, PT, R97, R15, PT ;  /* 0x0000000f6100720c */ /* 0x000fe40003f85070 */
[----:B------:R-:W-:Y:S02]  /*d270*/  ISETP.GT.AND.EX P5, PT, R94, R14, PT, P5 ;  /* 0x0000000e5e00720c */ /* 0x000fe40003fa4350 */
[----:B------:R-:W-:-:S02]  /*d280*/  ISETP.NE.AND.EX P2, PT, R0, R52, PT, P2 ;  /* 0x000000340000720c */ /* 0x000fc40003f45320 */
[----:B------:R-:W-:Y:S02]  /*d290*/  @!P1 SEL R20, RZ, 0xffffffff, P6 ;  /* 0xffffffffff149807 */ /* 0x000fe40003000000 */
[----:B------:R-:W-:Y:S02]  /*d2a0*/  ISETP.NE.AND.EX P4, PT, R94, R14, PT, P4 ;  /* 0x0000000e5e00720c */ /* 0x000fe40003f85340 */
[----:B------:R-:W-:Y:S02]  /*d2b0*/  ISETP.GT.U32.AND P3, PT, R3, R19, PT ;  /* 0x000000130300720c */ /* 0x000fe40003f64070 */
[----:B------:R-:W-:Y:S02]  /*d2c0*/  ISETP.NE.U32.AND P6, PT, R7, R55, PT ;  /* 0x000000370700720c */ /* 0x000fe40003fc5070 */
[----:B------:R-:W-:Y:S02]  /*d2d0*/  SEL R21, RZ, 0xffffffff, !P5 ;  /* 0xffffffffff157807 */ /* 0x000fe40006800000 */
[----:B------:R-:W-:-:S02]  /*d2e0*/  ISETP.GE.U32.AND P5, PT, R5, R54, PT ;  /* 0x000000360500720c */ /* 0x000fc40003fa6070 */
[----:B------:R-:W-:Y:S02]  /*d2f0*/  ISETP.GE.U32.AND P0, PT, R95, R18, PT ;  /* 0x000000125f00720c */ /* 0x000fe40003f06070 */
[----:B------:R-:W-:Y:S02]  /*d300*/  ISETP.GT.AND.EX P3, PT, R0, R52, PT, P3 ;  /* 0x000000340000720c */ /* 0x000fe40003f64330 */
[----:B------:R-:W-:Y:S02]  /*d310*/  ISETP.NE.AND.EX P6, PT, R6, R56, PT, P6 ;  /* 0x000000380600720c */ /* 0x000fe40003fc5360 */
[----:B------:R-:W-:Y:S02]  /*d320*/  ISETP.GE.AND.EX P5, PT, R4, R53, PT, P5 ;  /* 0x000000350400720c */ /* 0x000fe40003fa6350 */
[----:B------:R-:W-:Y:S02]  /*d330*/  ISETP.GT.U32.AND P1, PT, R7, R55, PT ;  /* 0x000000370700720c */ /* 0x000fe40003f24070 */
[----:B------:R-:W-:-:S02]  /*d340*/  SEL R22, RZ, 0xffffffff, !P3 ;  /* 0xffffffffff167807 */ /* 0x000fc40005800000 */
[----:B------:R-:W-:Y:S02]  /*d350*/  ISETP.GE.AND.EX P0, PT, R93, R16, PT, P0 ;  /* 0x000000105d00720c */ /* 0x000fe40003f06300 */
[----:B------:R-:W-:Y:S02]  /*d360*/  ISETP.GE.U32.AND P3, PT, R9, R58, PT ;  /* 0x0000003a0900720c */ /* 0x000fe40003f66070 */
[----:B------:R-:W-:Y:S02]  /*d370*/  @!P2 SEL R22, RZ, 0xffffffff, P5 ;  /* 0xffffffffff16a807 */ /* 0x000fe40002800000 */
[----:B------:R-:W-:Y:S02]  /*d380*/  ISETP.GT.AND.EX P1, PT, R6, R56, PT, P1 ;  /* 0x000000380600720c */ /* 0x000fe40003f24310 */
[----:B------:R-:W-:Y:S02]  /*d390*/  @!P4 SEL R21, RZ, 0xffffffff, P0 ;  /* 0xffffffffff15c807 */ /* 0x000fe40000000000 */
[----:B------:R-:W-:-:S02]  /*d3a0*/  ISETP.GE.AND.EX P3, PT, R8, R57, PT, P3 ;  /* 0x000000390800720c */ /* 0x000fc40003f66330 */
[----:B------:R-:W-:Y:S02]  /*d3b0*/  LOP3.LUT R20, R20, 0x1, RZ, 0xc0, !PT ;  /* 0x0000000114147812 */ /* 0x000fe400078ec0ff */
[----:B------:R-:W-:Y:S02]  /*d3c0*/  LOP3.LUT R22, R22, 0x1, RZ, 0xc0, !PT ;  /* 0x0000000116167812 */ /* 0x000fe400078ec0ff */
[----:B------:R-:W-:Y:S02]  /*d3d0*/  SEL R23, RZ, 0xffffffff, !P1 ;  /* 0xffffffffff177807 */ /* 0x000fe40004800000 */
[----:B------:R-:W-:Y:S02]  /*d3e0*/  LOP3.LUT R21, R21, 0x1, RZ, 0xc0, !PT ;  /* 0x0000000115157812 */ /* 0x000fe400078ec0ff */
[----:B------:R-:W-:Y:S02]  /*d3f0*/  @!P6 SEL R23, RZ, 0xffffffff, P3 ;  /* 0xffffffffff17e807 */ /* 0x000fe40001800000 */
[----:B------:R-:W-:-:S02]  /*d400*/  ISETP.NE.U32.AND P0, PT, R20, 0x1, PT ;  /* 0x000000011400780c */ /* 0x000fc40003f05070 */
[----:B------:R-:W-:Y:S02]  /*d410*/  ISETP.NE.U32.AND P2, PT, R22, 0x1, PT ;  /* 0x000000011600780c */ /* 0x000fe40003f45070 */
[----:B------:R-:W-:Y:S02]  /*d420*/  ISETP.NE.U32.AND P1, PT, R21, 0x1, PT ;  /* 0x000000011500780c */ /* 0x000fe40003f25070 */
[----:B------:R-:W-:Y:S02]  /*d430*/  LOP3.LUT R23, R23, 0x1, RZ, 0xc0, !PT ;  /* 0x0000000117177812 */ /* 0x000fe400078ec0ff */
[----:B------:R-:W-:Y:S02]  /*d440*/  SEL R26, R99, R12, !P0 ;  /* 0x0000000c631a7207 */ /* 0x000fe40004000000 */
[----:B------:R-:W-:Y:S02]  /*d450*/  SEL R20, R103, R11, !P0 ;  /* 0x0000000b67147207 */ /* 0x000fe40004000000 */
[----:B------:R-:W-:-:S02]  /*d460*/  SEL R12, R3, R19, !P2 ;  /* 0x00000013030c7207 */ /* 0x000fc40005000000 */
[----:B------:R-:W-:Y:S02]  /*d470*/  SEL R24, R97, R15, !P1 ;  /* 0x0000000f61187207 */ /* 0x000fe40004800000 */
[----:B------:R-:W-:Y:S02]  /*d480*/  SEL R27, R94, R14, !P1 ;  /* 0x0000000e5e1b7207 */ /* 0x000fe40004800000 */
[----:B------:R-:W-:Y:S02]  /*d490*/  ISETP.NE.U32.AND P3, PT, R23, 0x1, PT ;  /* 0x000000011700780c */ /* 0x000fe40003f65070 */
[----:B------:R-:W-:Y:S02]  /*d4a0*/  SEL R21, R101, R13, !P0 ;  /* 0x0000000d65157207 */ /* 0x000fe40004000000 */
[----:B------:R-:W-:Y:S02]  /*d4b0*/  SEL R15, R95, R18, !P1 ;  /* 0x000000125f0f7207 */ /* 0x000fe40004800000 */
[----:B------:R-:W-:-:S02]  /*d4c0*/  SEL R14, R93, R16, !P1 ;  /* 0x000000105d0e7207 */ /* 0x000fc40004800000 */
[----:B------:R-:W-:Y:S02]  /*d4d0*/  SEL R23, R96, R10, !P0 ;  /* 0x0000000a60177207 */ /* 0x000fe40004000000 */
[----:B------:R-:W-:Y:S02]  /*d4e0*/  SEL R13, R0, R52, !P2 ;  /* 0x00000034000d7207 */ /* 0x000fe40005000000 */
[----:B------:R-:W-:Y:S02]  /*d4f0*/  ISETP.NE.U32.AND P1, PT, R20, R59, PT ;  /* 0x0000003b1400720c */ /* 0x000fe40003f25070 */
[----:B------:R-:W-:Y:S02]  /*d500*/  ISETP.GT.U32.AND P5, PT, R12, R67, PT ;  /* 0x000000430c00720c */ /* 0x000fe40003fa4070 */
[----:B------:R-:W-:Y:S02]  /*d510*/  ISETP.NE.AND.EX P1, PT, R23, R60, PT, P1 ;  /* 0x0000003c1700720c */ /* 0x000fe40003f25310 */
[----:B------:R-:W-:-:S02]  /*d520*/  ISETP.GT.AND.EX P5, PT, R13, R68, PT, P5 ;  /* 0x000000440d00720c */ /* 0x000fc40003fa4350 */
[----:B------:R-:W-:Y:S02]  /*d530*/  SEL R22, R7, R55, !P3 ;  /* 0x0000003707167207 */ /* 0x000fe40005800000 */
[----:B------:R-:W-:Y:S02]  /*d540*/  SEL R10, R4, R53, !P2 ;  /* 0x00000035040a7207 */ /* 0x000fe40005000000 */
[----:B------:R-:W-:Y:S02]  /*d550*/  SEL R25, R6, R56, !P3 ;  /* 0x0000003806197207 */ /* 0x000fe40005800000 */
[----:B------:R-:W-:Y:S02]  /*d560*/  SEL R11, R5, R54, !P2 ;  /* 0x00000036050b7207 */ /* 0x000fe40005000000 */
[----:B------:R-:W-:Y:S02]  /*d570*/  SEL R7, R9, R58, !P3 ;  /* 0x0000003a09077207 */ /* 0x000fe40005800000 */
[----:B------:R-:W-:-:S02]  /*d580*/  SEL R6, R8, R57, !P3 ;  /* 0x0000003908067207 */ /* 0x000fc40005800000 */
[----:B------:R-:W-:Y:S02]  /*d590*/  ISETP.GT.U32.AND P0, PT, R20, R59, PT ;  /* 0x0000003b1400720c */ /* 0x000fe40003f04070 */
[----:B------:R-:W-:Y:S02]  /*d5a0*/  SEL R4, RZ, 0xffffffff, !P5 ;  /* 0xffffffffff047807 */ /* 0x000fe40006800000 */
[----:B------:R-:W-:Y:S02]  /*d5b0*/  ISETP.GE.U32.AND P2, PT, R21, R62, PT ;  /* 0x0000003e1500720c */ /* 0x000fe40003f46070 */
[CC--:B------:R-:W-:Y:S02]  /*d5c0*/  ISETP.NE.U32.AND P3, PT, R24.reuse, R63.reuse, PT ;  /* 0x0000003f1800720c */ /* 0x0c0fe40003f65070 */
[----:B------:R-:W-:Y:S02]  /*d5d0*/  ISETP.GT.U32.AND P4, PT, R24, R63, PT ;  /* 0x0000003f1800720c */ /* 0x000fe40003f84070 */
[----:B------:R-:W-:-:S02]  /*d5e0*/  ISETP.NE.U32.AND P5, PT, R22, R71, PT ;  /* 0x000000471600720c */ /* 0x000fc40003fa5070 */
[----:B------:R-:W-:Y:S02]  /*d5f0*/  ISETP.GT.AND.EX P0, PT, R23, R60, PT, P0 ;  /* 0x0000003c1700720c */ /* 0x000fe40003f04300 */
[CC--:B------:R-:W-:Y:S02]  /*d600*/  ISETP.GT.AND.EX P4, PT, R27.reuse, R64.reuse, PT, P4 ;  /* 0x000000401b00720c */ /* 0x0c0fe40003f84340 */
[----:B------:R-:W-:Y:S02]  /*d610*/  ISETP.GE.AND.EX P2, PT, R26, R61, PT, P2 ;  /* 0x0000003d1a00720c */ /* 0x000fe40003f46320 */
[----:B------:R-:W-:Y:S02]  /*d620*/  ISETP.NE.AND.EX P3, PT, R27, R64, PT, P3 ;  /* 0x000000401b00720c */ /* 0x000fe40003f65330 */
[----:B------:R-:W-:Y:S02]  /*d630*/  ISETP.NE.AND.EX P5, PT, R25, R72, PT, P5 ;  /* 0x000000481900720c */ /* 0x000fe40003fa5350 */
[----:B------:R-:W-:-:S02]  /*d640*/  SEL R0, RZ, 0xffffffff, !P0 ;  /* 0xffffffffff007807 */ /* 0x000fc40004000000 */
[----:B------:R-:W-:Y:S02]  /*d650*/  SEL R3, RZ, 0xffffffff, !P4 ;  /* 0xffffffffff037807 */ /* 0x000fe40006000000 */
[----:B------:R-:W-:Y:S02]  /*d660*/  ISETP.GT.U32.AND P6, PT, R22, R71, PT ;  /* 0x000000471600720c */ /* 0x000fe40003fc4070 */
[----:B------:R-:W-:Y:S02]  /*d670*/  @!P1 SEL R0, RZ, 0xffffffff, P2 ;  /* 0xffffffffff009807 */ /* 0x000fe40001000000 */
[----:B------:R-:W-:Y:S02]  /*d680*/  ISETP.GE.U32.AND P0, PT, R15, R66, PT ;  /* 0x000000420f00720c */ /* 0x000fe40003f06070 */
[----:B------:R-:W-:Y:S02]  /*d690*/  ISETP.NE.U32.AND P4, PT, R12, R67, PT ;  /* 0x000000430c00720c */ /* 0x000fe40003f85070 */
[----:B------:R-:W-:-:S02]  /*d6a0*/  ISETP.GE.U32.AND P1, PT, R7, R74, PT ;  /* 0x0000004a0700720c */ /* 0x000fc40003f26070 */
[----:B------:R-:W-:Y:S02]  /*d6b0*/  ISETP.GT.AND.EX P6, PT, R25, R72, PT, P6 ;  /* 0x000000481900720c */ /* 0x000fe40003fc4360 */
[----:B------:R-:W-:Y:S02]  /*d6c0*/  ISETP.NE.AND.EX P4, PT, R13, R68, PT, P4 ;  /* 0x000000440d00720c */ /* 0x000fe40003f85340 */
[----:B------:R-:W-:Y:S02]  /*d6d0*/  ISETP.GE.AND.EX P0, PT, R14, R65, PT, P0 ;  /* 0x000000410e00720c */ /* 0x000fe40003f06300 */
[----:B------:R-:W-:Y:S02]  /*d6e0*/  ISETP.GE.AND.EX P1, PT, R6, R73, PT, P1 ;  /* 0x000000490600720c */ /* 0x000fe40003f26310 */
[----:B------:R-:W-:Y:S02]  /*d6f0*/  SEL R5, RZ, 0xffffffff, !P6 ;  /* 0xffffffffff057807 */ /* 0x000fe40007000000 */
[----:B------:R-:W-:-:S02]  /*d700*/  @!P3 SEL R3, RZ, 0xffffffff, P0 ;  /* 0xffffffffff03b807 */ /* 0x000fc40000000000 */
[----:B------:R-:W-:Y:S02]  /*d710*/  @!P5 SEL R5, RZ, 0xffffffff, P1 ;  /* 0xffffffffff05d807 */ /* 0x000fe40000800000 */
[----:B------:R-:W-:Y:S02]  /*d720*/  ISETP.GE.U32.AND P2, PT, R11, R70, PT ;  /* 0x000000460b00720c */ /* 0x000fe40003f46070 */
[----:B------:R-:W-:Y:S02]  /*d730*/  LOP3.LUT R0, R0, 0x1, RZ, 0xc0, !PT ;  /* 0x0000000100007812 */ /* 0x000fe400078ec0ff */
[----:B------:R-:W-:Y:S02]  /*d740*/  LOP3.LUT R3, R3, 0x1, RZ, 0xc0, !PT ;  /* 0x0000000103037812 */ /* 0x000fe400078ec0ff */
[----:B------:R-:W-:Y:S02]  /*d750*/  LOP3.LUT R5, R5, 0x1, RZ, 0xc0, !PT ;  /* 0x0000000105057812 */ /* 0x000fe400078ec0ff */
[----:B------:R-:W-:-:S02]  /*d760*/  ISETP.GE.AND.EX P2, PT, R10, R69, PT, P2 ;  /* 0x000000450a00720c */ /* 0x000fc40003f46320 */
[----:B------:R-:W-:Y:S02]  /*d770*/  ISETP.NE.U32.AND P0, PT, R0, 0x1, PT ;  /* 0x000000010000780c */ /* 0x000fe40003f05070 */
[----:B------:R-:W-:Y:S02]  /*d780*/  ISETP.NE.U32.AND P1, PT, R3, 0x1, PT ;  /* 0x000000010300780c */ /* 0x000fe40003f25070 */
[----:B------:R-:W-:Y:S02]  /*d790*/  ISETP.NE.U32.AND P3, PT, R5, 0x1, PT ;  /* 0x000000010500780c */ /* 0x000fe40003f65070 */
[----:B------:R-:W-:Y:S02]  /*d7a0*/  @!P4 SEL R4, RZ, 0xffffffff, P2 ;  /* 0xffffffffff04c807 */ /* 0x000fe40001000000 */
[----:B------:R-:W-:Y:S02]  /*d7b0*/  SEL R20, R20, R59, !P0 ;  /* 0x0000003b14147207 */ /* 0x000fe40004000000 */
[----:B------:R-:W-:-:S02]  /*d7c0*/  SEL R16, R24, R63, !P1 ;  /* 0x0000003f18107207 */ /* 0x000fc40004800000 */
[----:B------:R-:W-:Y:S02]  /*d7d0*/  SEL R8, R22, R71, !P3 ;  /* 0x0000004716087207 */ /* 0x000fe40005800000 */
[----:B------:R-:W-:Y:S02]  /*d7e0*/  LOP3.LUT R4, R4, 0x1, RZ, 0xc0, !PT ;  /* 0x0000000104047812 */ /* 0x000fe400078ec0ff */
[----:B------:R-:W-:Y:S02]  /*d7f0*/  SEL R19, R27, R64, !P1 ;  /* 0x000000401b137207 */ /* 0x000fe40004800000 */
[----:B------:R-:W-:Y:S02]  /*d800*/  SEL R15, R15, R66, !P1 ;  /* 0x000000420f0f7207 */ /* 0x000fe40004800000 */
[----:B------:R-:W-:Y:S02]  /*d810*/  SEL R14, R14, R65, !P1 ;  /* 0x000000410e0e7207 */ /* 0x000fe40004800000 */
[----:B------:R-:W-:-:S02]  /*d820*/  SEL R9, R25, R72, !P3 ;  /* 0x0000004819097207 */ /* 0x000fc40005800000 */
[----:B------:R-:W-:Y:S02]  /*d830*/  SEL R7, R7, R74, !P3 ;  /* 0x0000004a07077207 */ /* 0x000fe40005800000 */
[----:B------:R-:W-:Y:S02]  /*d840*/  SEL R6, R6, R73, !P3 ;  /* 0x0000004906067207 */ /* 0x000fe40005800000 */
[----:B------:R-:W-:Y:S02]  /*d850*/  SEL R23, R23, R60, !P0 ;  /* 0x0000003c17177207 */ /* 0x000fe40004000000 */
[----:B------:R-:W-:Y:S02]  /*d860*/  ISETP.GT.U32.AND P1, PT, R20, R75, PT ;  /* 0x0000004b1400720c */ /* 0x000fe40003f24070 */
[----:B------:R-:W-:Y:S02]  /*d870*/  ISETP.GT.U32.AND P3, PT, R16, R79, PT ;  /* 0x0000004f1000720c */ /* 0x000fe40003f64070 */
[----:B------:R-:W-:-:S02]  /*d880*/  ISETP.NE.U32.AND P4, PT, R8, R89, PT ;  /* 0x000000590800720c */ /* 0x000fc40003f85070 */
[----:B------:R-:W-:Y:S02]  /*d890*/  ISETP.NE.U32.AND P2, PT, R4, 0x1, PT ;  /* 0x000000010400780c */ /* 0x000fe40003f45070 */
[----:B------:R-:W-:Y:S02]  /*d8a0*/  ISETP.GT.AND.EX P1, PT, R23, R76, PT, P1 ;  /* 0x0000004c1700720c */ /* 0x000fe40003f24310 */
[----:B------:R-:W-:Y:S02]  /*d8b0*/  ISETP.GT.AND.EX P3, PT, R19, R80, PT, P3 ;  /* 0x000000501300720c */ /* 0x000fe40003f64330 */
[----:B------:R-:W-:Y:S02]  /*d8c0*/  ISETP.NE.AND.EX P4, PT, R9, R90, PT, P4 ;  /* 0x0000005a0900720c */ /* 0x000fe40003f85340 */
[----:B------:R-:W-:Y:S02]  /*d8d0*/  SEL R12, R12, R67, !P2 ;  /* 0x000000430c0c7207 */ /* 0x000fe40005000000 */
[----:B------:R-:W-:-:S02]  /*d8e0*/  SEL R13, R13, R68, !P2 ;  /* 0x000000440d0d7207 */ /* 0x000fc40005000000 */
[----:B------:R-:W-:Y:S02]  /*d8f0*/  SEL R11, R11, R70, !P2 ;  /* 0x000000460b0b7207 */ /* 0x000fe40005000000 */
[----:B------:R-:W-:Y:S02]  /*d900*/  SEL R10, R10, R69, !P2 ;  /* 0x000000450a0a7207 */ /* 0x000fe40005000000 */
[----:B------:R-:W-:Y:S02]  /*d910*/  ISETP.GT.U32.AND P6, PT, R8, R89, PT ;  /* 0x000000590800720c */ /* 0x000fe40003fc4070 */
[----:B------:R-:W-:Y:S02]  /*d920*/  SEL R0, RZ, 0xffffffff, !P1 ;  /* 0xffffffffff007807 */ /* 0x000fe40004800000 */
[----:B------:R-:W-:Y:S02]  /*d930*/  SEL R3, RZ, 0xffffffff, !P3 ;  /* 0xffffffffff037807 */ /* 0x000fe40005800000 */
[----:B------:R-:W-:-:S02]  /*d940*/  ISETP.NE.U32.AND P2, PT, R20, R75, PT ;  /* 0x0000004b1400720c */ /* 0x000fc40003f45070 */
[----:B------:R-:W-:Y:S02]  /*d950*/  ISETP.NE.U32.AND P1, PT, R16, R79, PT ;  /* 0x0000004f1000720c */ /* 0x000fe40003f25070 */
[----:B------:R-:W-:Y:S02]  /*d960*/  ISETP.GE.U32.AND P3, PT, R7, R88, PT ;  /* 0x000000580700720c */ /* 0x000fe40003f66070 */
[----:B------:R-:W-:Y:S02]  /*d970*/  ISETP.NE.U32.AND P5, PT, R12, R83, PT ;  /* 0x000000530c00720c */ /* 0x000fe40003fa5070 */
[----:B------:R-:W-:Y:S02]  /*d980*/  ISETP.GT.AND.EX P6, PT, R9, R90, PT, P6 ;  /* 0x0000005a0900720c */ /* 0x000fe40003fc4360 */
[----:B------:R-:W-:Y:S02]  /*d990*/  ISETP.NE.AND.EX P2, PT, R23, R76, PT, P2 ;  /* 0x0000004c1700720c */ /* 0x000fe40003f45320 */
[----:B------:R-:W-:-:S02]  /*d9a0*/  ISETP.GE.AND.EX P3, PT, R6, R87, PT, P3 ;  /* 0x000000570600720c */ /* 0x000fc40003f66330 */
[----:B------:R-:W-:Y:S02]  /*d9b0*/  ISETP.NE.AND.EX P1, PT, R19, R80, PT, P1 ;  /* 0x000000501300720c */ /* 0x000fe40003f25310 */
[----:B------:R-:W-:Y:S02]  /*d9c0*/  ISETP.NE.AND.EX P5, PT, R13, R84, PT, P5 ;  /* 0x000000540d00720c */ /* 0x000fe40003fa5350 */
[----:B------:R-:W-:Y:S02]  /*d9d0*/  SEL R21, R21, R62, !P0 ;  /* 0x0000003e15157207 */ /* 0x000fe40004000000 */
[----:B------:R-:W-:Y:S02]  /*d9e0*/  SEL R5, RZ, 0xffffffff, !P6 ;  /* 0xffffffffff057807 */ /* 0x000fe40007000000 */
[----:B------:R-:W-:Y:S02]  /*d9f0*/  SEL R18, R26, R61, !P0 ;  /* 0x0000003d1a127207 */ /* 0x000fe40004000000 */
[----:B------:R-:W-:-:S02]  /*da00*/  ISETP.GT.U32.AND P6, PT, R12, R83, PT ;  /* 0x000000530c00720c */ /* 0x000fc40003fc4070 */
[----:B------:R-:W-:Y:S02]  /*da10*/  @!P4 SEL R5, RZ, 0xffffffff, P3 ;  /* 0xffffffffff05c807 */ /* 0x000fe40001800000 */
[----:B------:R-:W-:Y:S02]  /*da20*/  ISETP.GE.U32.AND P0, PT, R21, R78, PT ;  /* 0x0000004e1500720c */ /* 0x000fe40003f06070 */
[----:B------:R-:W-:Y:S02]  /*da30*/  ISETP.GE.U32.AND P4, PT, R15, R82, PT ;  /* 0x000000520f00720c */ /* 0x000fe40003f86070 */
[----:B------:R-:W-:Y:S02]  /*da40*/  ISETP.GE.U32.AND P3, PT, R11, R86, PT ;  /* 0x000000560b00720c */ /* 0x000fe40003f66070 */
[----:B------:R-:W-:Y:S02]  /*da50*/  ISETP.GT.AND.EX P6, PT, R13, R84, PT, P6 ;  /* 0x000000540d00720c */ /* 0x000fe40003fc4360 */
[----:B------:R-:W-:-:S02]  /*da60*/  ISETP.GE.AND.EX P0, PT, R18, R77, PT, P0 ;  /* 0x0000004d1200720c */ /* 0x000fc40003f06300 */
[----:B------:R-:W-:Y:S02]  /*da70*/  ISETP.GE.AND.EX P4, PT, R14, R81, PT, P4 ;  /* 0x000000510e00720c */ /* 0x000fe40003f86340 */
[----:B------:R-:W-:Y:S02]  /*da80*/  ISETP.GE.AND.EX P3, PT, R10, R85, PT, P3 ;  /* 0x000000550a00720c */ /* 0x000fe40003f66330 */
[----:B------:R-:W-:Y:S02]  /*da90*/  SEL R4, RZ, 0xffffffff, !P6 ;  /* 0xffffffffff047807 */ /* 0x000fe40007000000 */
[----:B------:R-:W-:Y:S02]  /*daa0*/  @!P2 SEL R0, RZ, 0xffffffff, P0 ;  /* 0xffffffffff00a807 */ /* 0x000fe40000000000 */
[----:B------:R-:W-:Y:S02]  /*dab0*/  @!P1 SEL R3, RZ, 0xffffffff, P4 ;  /* 0xffffffffff039807 */ /* 0x000fe40002000000 */
[----:B------:R-:W-:-:S02]  /*dac0*/  @!P5 SEL R4, RZ, 0xffffffff, P3 ;  /* 0xffffffffff04d807 */ /* 0x000fc40001800000 */
[----:B------:R-:W-:Y:S02]  /*dad0*/  LOP3.LUT R5, R5, 0x1, RZ, 0xc0, !PT ;  /* 0x0000000105057812 */ /* 0x000fe400078ec0ff */
[----:B------:R-:W-:Y:S02]  /*dae0*/  LOP3.LUT R0, R0, 0x1, RZ, 0xc0, !PT ;  /* 0x0000000100007812 */ /* 0x000fe400078ec0ff */
[----:B------:R-:W-:Y:S02]  /*daf0*/  LOP3.LUT R3, R3, 0x1, RZ, 0xc0, !PT ;  /* 0x0000000103037812 */ /* 0x000fe400078ec0ff */
[----:B------:R-:W-:Y:S02]  /*db00*/  LOP3.LUT R4, R4, 0x1, RZ, 0xc0, !PT ;  /* 0x0000000104047812 */ /* 0x000fe400078ec0ff */
[----:B------:R-:W-:Y:S02]  /*db10*/  ISETP.NE.U32.AND P3, PT, R5, 0x1, PT ;  /* 0x000000010500780c */ /* 0x000fe40003f65070 */
[----:B------:R-:W-:-:S02]  /*db20*/  ISETP.NE.U32.AND P0, PT, R0, 0x1, PT ;  /* 0x000000010000780c */ /* 0x000fc40003f05070 */
        /* <DEDUP_REMOVED lines=19> */
.L_x_3158:
        /* <DEDUP_REMOVED lines=115> */
[----:B------:R-:W-:-:S07]  /*e390*/  IMAD.MOV.U32 R98, RZ, RZ, R0 ;  /* 0x000000ffff627224 */ /* 0x000fce00078e0000 */
.L_x_3176:
[----:B------:R-:W-:-:S05]  /*e3a0*/  IMAD R24, R103, R100, RZ ;  /* 0x0000006467187224 */ /* 0x000fca00078e02ff */
[----:B------:R-:W-:-:S05]  /*e3b0*/  SHF.R.U32.HI R33, RZ, 0x2, R24 ;  /* 0x00000002ff217819 */ /* 0x000fca0000011618 */
[----:B------:R-:W-:-:S05]  /*e3c0*/  IMAD.WIDE.U32 R32, R33, 0x20, R106 ;  /* 0x0000002021207825 */ /* 0x000fca00078e006a */
[----:B------:R-:W2:Y:S01]  /*e3d0*/  LDG.E.128 R40, desc[UR60][R32.64] ;  /* 0x0000003c20287981 */ /* 0x000ea2000c1e1d00 */
[----:B------:R-:W-:-:S03]  /*e3e0*/  IMAD.IADD R113, R91, 0x1, R100 ;  /* 0x000000015b717824 */ /* 0x000fc600078e0264 */
[----:B------:R0:W3:Y:S01]  /*e3f0*/  LDG.E.128 R44, desc[UR60][R32.64+0x10] ;  /* 0x0000103c202c7981 */ /* 0x0000e2000c1e1d00 */
[----:B------:R-:W-:-:S05]  /*e400*/  IMAD R24, R103, R113, RZ ;  /* 0x0000007167187224 */ /* 0x000fca00078e02ff */
[----:B------:R-:W-:-:S05]  /*e410*/  SHF.R.U32.HI R37, RZ, 0x2, R24 ;  /* 0x00000002ff257819 */ /* 0x000fca0000011618 */
[----:B------:R-:W-:-:S05]  /*e420*/  IMAD.WIDE.U32 R36, R37, 0x20, R106 ;  /* 0x0000002025247825 */ /* 0x000fca00078e006a */
[----:B------:R-:W4:Y:S01]  /*e430*/  LDG.E.128 R48, desc[UR60][R36.64] ;  /* 0x0000003c24307981 */ /* 0x000f22000c1e1d00 */
[----:B------:R-:W-:-:S03]  /*e440*/  IMAD.IADD R115, R113, 0x1, R91 ;  /* 0x0000000171737824 */ /* 0x000fc600078e025b */
[----:B------:R-:W5:Y:S01]  /*e450*/  LDG.E.128 R52, desc[UR60][R36.64+0x10] ;  /* 0x0000103c24347981 */ /* 0x000f62000c1e1d00 */
[----:B------:R-:W-:-:S05]  /*e460*/  IMAD R24, R103, R115, RZ ;  /* 0x0000007367187224 */ /* 0x000fca00078e02ff */
[----:B------:R-:W-:-:S05]  /*e470*/  SHF.R.U32.HI R111, RZ, 0x2, R24 ;  /* 0x00000002ff6f7819 */ /* 0x000fca0000011618 */
[----:B------:R-:W-:-:S05]  /*e480*/  IMAD.WIDE.U32 R110, R111, 0x20, R106 ;  /* 0x000000206f6e7825 */ /* 0x000fca00078e006a */
[----:B------:R-:W5:Y:S04]  /*e490*/  LDG.E.128 R24, desc[UR60][R110.64] ;  /* 0x0000003c6e187981 */ /* 0x000f68000c1e1d00 */
[----:B------:R-:W5:Y:S01]  /*e4a0*/  LDG.E.128 R28, desc[UR60][R110.64+0x10] ;  /* 0x0000103c6e1c7981 */ /* 0x000f62000c1e1d00 */
[----:B------:R-:W-:-:S04]  /*e4b0*/  IMAD.IADD R117, R115, 0x1, R91 ;  /* 0x0000000173757824 */ /* 0x000fc800078e025b */
[----:B0-----:R-:W-:-:S05]  /*e4c0*/  IMAD R32, R103, R117, RZ ;  /* 0x0000007567207224 */ /* 0x001fca00078e02ff */
[----:B------:R-:W-:-:S05]  /*e4d0*/  SHF.R.U32.HI R109, RZ, 0x2, R32 ;  /* 0x00000002ff6d7819 */ /* 0x000fca0000011620 */
[----:B------:R-:W-:-:S05]  /*e4e0*/  IMAD.WIDE.U32 R108, R109, 0x20, R106 ;  /* 0x000000206d6c7825 */ /* 0x000fca00078e006a */
[----:B------:R-:W5:Y:S04]  /*e4f0*/  LDG.E.128 R32, desc[UR60][R108.64] ;  /* 0x0000003c6c207981 */ /* 0x000f68000c1e1d00 */
[----:B------:R0:W5:Y:S01]  /*e500*/  LDG.E.128 R36, desc[UR60][R108.64+0x10] ;  /* 0x0000103c6c247981 */ /* 0x000162000c1e1d00 */
[----:B------:R-:W-:-:S04]  /*e510*/  ISETP.GE.U32.AND P0, PT, R96, R100, PT ;  /* 0x000000646000720c */ /* 0x000fc80003f06070 */
[----:B------:R-:W-:-:S04]  /*e520*/  ISETP.GE.AND.EX P0, PT, R99, RZ, PT, P0 ;  /* 0x000000ff6300720c */ /* 0x000fc80003f06300 */
[----:B------:R-:W-:Y:S02]  /*e530*/  SEL R102, RZ, 0xffffffff, P0 ;  /* 0xffffffffff667807 */ /* 0x000fe40000000000 */
[-C--:B------:R-:W-:Y:S02]  /*e540*/  ISETP.GE.U32.AND P4, PT, R18, R113.reuse, PT ;  /* 0x000000711200720c */ /* 0x080fe40003f86070 */
[----:B------:R-:W-:Y:S02]  /*e550*/  ISETP.GE.U32.AND P3, PT, R13, R113, PT ;  /* 0x000000710d00720c */ /* 0x000fe40003f66070 */
[----:B------:R-:W-:Y:S02]  /*e560*/  ISETP.GE.AND.EX P4, PT, R16, RZ, PT, P4 ;  /* 0x000000ff1000720c */ /* 0x000fe40003f86340 */
[----:B------:R-:W-:-:S04]  /*e570*/  ISETP.GE.AND.EX P3, PT, R12, RZ, PT, P3 ;  /* 0x000000ff0c00720c */ /* 0x000fc80003f66330 */
[----:B0-----:R-:W-:Y:S02]  /*e580*/  SEL R109, RZ, 0xffffffff, P3 ;  /* 0xffffffffff6d7807 */ /* 0x001fe40001800000 */
[----:B------:R-:W-:-:S04]  /*e590*/  ISETP.GE.U32.AND P3, PT, R22, R113, PT ;  /* 0x000000711600720c */ /* 0x000fc80003f66070 */
[----:B------:R-:W-:-:S04]  /*e5a0*/  ISETP.GE.AND.EX P3, PT, R21, RZ, PT, P3 ;  /* 0x000000ff1500720c */ /* 0x000fc80003f66330 */
[----:B------:R-:W-:Y:S02]  /*e5b0*/  SEL R108, RZ, 0xffffffff, P3 ;  /* 0xffffffffff6c7807 */ /* 0x000fe40001800000 */
[----:B--2---:R-:W-:-:S04]  /*e5c0*/  ISETP.NE.U32.AND P1, PT, R101, R40, PT ;  /* 0x000000286500720c */ /* 0x004fc80003f25070 */
[----:B------:R-:W-:Y:S02]  /*e5d0*/  ISETP.NE.AND.EX P1, PT, R98, R41, PT, P1 ;  /* 0x000000296200720c */ /* 0x000fe40003f25310 */
[----:B------:R-:W-:-:S04]  /*e5e0*/  ISETP.GT.U32.AND P2, PT, R101, R40, PT ;  /* 0x000000286500720c */ /* 0x000fc80003f44070 */
[----:B------:R-:W-:Y:S02]  /*e5f0*/  ISETP.GT.AND.EX P0, PT, R98, R41, PT, P2 ;  /* 0x000000296200720c */ /* 0x000fe40003f04320 */
[----:B------:R-:W-:Y:S02]  /*e600*/  ISETP.GE.U32.AND P2, PT, R95, R100, PT ;  /* 0x000000645f00720c */ /* 0x000fe40003f46070 */
[----:B------:R-:W-:Y:S02]  /*e610*/  ISETP.NE.U32.AND P5, PT, R97, R42, PT ;  /* 0x0000002a6100720c */ /* 0x000fe40003fa5070 */
[----:B------:R-:W-:Y:S02]  /*e620*/  ISETP.GE.AND.EX P2, PT, R93, RZ, PT, P2 ;  /* 0x000000ff5d00720c */ /* 0x000fe40003f46320 */
[----:B------:R-:W-:Y:S02]  /*e630*/  @P1 SEL R102, RZ, 0xffffffff, !P0 ;  /* 0xffffffffff661807 */ /* 0x000fe40004000000 */
[----:B------:R-:W-:-:S02]  /*e640*/  ISETP.GE.U32.AND P0, PT, R5, R100, PT ;  /* 0x000000640500720c */ /* 0x000fc40003f06070 */
[----:B------:R-:W-:Y:S02]  /*e650*/  ISETP.GE.U32.AND P1, PT, R9, R100, PT ;  /* 0x000000640900720c */ /* 0x000fe40003f26070 */
[----:B------:R-:W-:Y:S02]  /*e660*/  SEL R110, RZ, 0xffffffff, P2 ;  /* 0xffffffffff6e7807 */ /* 0x000fe40001000000 */
[----:B------:R-:W-:Y:S02]  /*e670*/  ISETP.GE.AND.EX P0, PT, R4, RZ, PT, P0 ;  /* 0x000000ff0400720c */ /* 0x000fe40003f06300 */
[----:B------:R-:W-:Y:S02]  /*e680*/  ISETP.GE.AND.EX P1, PT, R8, RZ, PT, P1 ;  /* 0x000000ff0800720c */ /* 0x000fe40003f26310 */
[----:B------:R-:W-:Y:S02]  /*e690*/  ISETP.NE.AND.EX P2, PT, R94, R43, PT, P5 ;  /* 0x0000002b5e00720c */ /* 0x000fe40003f45350 */
[----:B------:R-:W-:-:S02]  /*e6a0*/  SEL R111, RZ, 0xffffffff, P0 ;  /* 0xffffffffff6f7807 */ /* 0x000fc40000000000 */
[----:B------:R-:W-:Y:S02]  /*e6b0*/  SEL R114, RZ, 0xffffffff, P1 ;  /* 0xffffffffff727807 */ /* 0x000fe40000800000 */
[----:B---3--:R-:W-:Y:S02]  /*e6c0*/  ISETP.NE.U32.AND P0, PT, R3, R44, PT ;  /* 0x0000002c0300720c */ /* 0x008fe40003f05070 */
[----:B------:R-:W-:Y:S02]  /*e6d0*/  ISETP.GT.U32.AND P5, PT, R97, R42, PT ;  /* 0x0000002a6100720c */ /* 0x000fe40003fa4070 */
[----:B------:R-:W-:Y:S02]  /*e6e0*/  ISETP.NE.U32.AND P1, PT, R7, R46, PT ;  /* 0x0000002e0700720c */ /* 0x000fe40003f25070 */
[----:B------:R-:W-:Y:S02]  /*e6f0*/  LOP3.LUT R102, R102, 0x1, RZ, 0xc0, !PT ;  /* 0x0000000166667812 */ /* 0x000fe400078ec0ff */
[----:B------:R-:W-:-:S02]  /*e700*/  ISETP.NE.AND.EX P0, PT, R0, R45, PT, P0 ;  /* 0x0000002d0000720c */ /* 0x000fc40003f05300 */
[----:B------:R-:W-:Y:S02]  /*e710*/  ISETP.GT.AND.EX P5, PT, R94, R43, PT, P5 ;  /* 0x0000002b5e00720c */ /* 0x000fe40003fa4350 */
[----:B------:R-:W-:Y:S02]  /*e720*/  ISETP.NE.AND.EX P1, PT, R6, R47, PT, P1 ;  /* 0x0000002f0600720c */ /* 0x000fe40003f25310 */
[----:B------:R-:W-:Y:S02]  /*e730*/  ISETP.NE.U32.AND P6, PT, R102, 0x1, PT ;  /* 0x000000016600780c */ /* 0x000fe40003fc5070 */
[----:B------:R-:W-:Y:S02]  /*e740*/  SEL R102, RZ, 0xffffffff, P4 ;  /* 0xffffffffff667807 */ /* 0x000fe40002000000 */
[----:B------:R-:W-:Y:S02]  /*e750*/  @P2 SEL R110, RZ, 0xffffffff, !P5 ;  /* 0xffffffffff6e2807 */ /* 0x000fe40006800000 */
[----:B------:R-:W-:-:S02]  /*e760*/  ISETP.GT.U32.AND P4, PT, R3, R44, PT ;  /* 0x0000002c0300720c */ /* 0x000fc40003f84070 */
[----:B----4-:R-:W-:Y:S02]  /*e770*/  ISETP.NE.U32.AND P2, PT, R11, R48, PT ;  /* 0x000000300b00720c */ /* 0x010fe40003f45070 */
[----:B------:R-:W-:Y:S02]  /*e780*/  ISETP.GT.U32.AND P5, PT, R7, R46, PT ;  /* 0x0000002e0700720c */ /* 0x000fe40003fa4070 */
[----:B------:R-:W-:Y:S02]  /*e790*/  ISETP.GT.AND.EX P4, PT, R0, R45, PT, P4 ;  /* 0x0000002d0000720c */ /* 0x000fe40003f84340 */
[----:B------:R-:W-:Y:S02]  /*e7a0*/  ISETP.NE.AND.EX P2, PT, R10, R49, PT, P2 ;  /* 0x000000310a00720c */ /* 0x000fe40003f45320 */
[----:B------:R-:W-:Y:S02]  /*e7b0*/  ISETP.GT.AND.EX P5, PT, R6, R47, PT, P5 ;  /* 0x0000002f0600720c */ /* 0x000fe40003fa4350 */
[----:B------:R-:W-:-:S02]  /*e7c0*/  @P0 SEL R111, RZ, 0xffffffff, !P4 ;  /* 0xffffffffff6f0807 */ /* 0x000fc40006000000 */
[----:B------:R-:W-:Y:S02]  /*e7d0*/  @P1 SEL R114, RZ, 0xffffffff, !P5 ;  /* 0xffffffffff721807 */ /* 0x000fe40006800000 */
[----:B------:R-:W-:Y:S02]  /*e7e0*/  ISETP.NE.U32.AND P0, PT, R15, R50, PT ;  /* 0x000000320f00720c */ /* 0x000fe40003f05070 */
[----:B------:R-:W-:Y:S02]  /*e7f0*/  ISETP.GT.U32.AND P4, PT, R11, R48, PT ;  /* 0x000000300b00720c */ /* 0x000fe40003f84070 */
[----:B-----5:R-:W-:Y:S02]  /*e800*/  ISETP.NE.U32.AND P5, PT, R19, R52, PT ;  /* 0x000000341300720c */ /* 0x020fe40003fa5070 */
[----:B------:R-:W-:Y:S02]  /*e810*/  ISETP.NE.AND.EX P0, PT, R14, R51, PT, P0 ;  /* 0x000000330e00720c */ /* 0x000fe40003f05300 */
[----:B------:R-:W-:-:S02]  /*e820*/  ISETP.GT.AND.EX P4, PT, R10, R49, PT, P4 ;  /* 0x000000310a00720c */ /* 0x000fc40003f84340 */
[----:B------:R-:W-:Y:S02]  /*e830*/  ISETP.NE.AND.EX P3, PT, R20, R53, PT, P5 ;  /* 0x000000351400720c */ /* 0x000fe40003f65350 */
[----:B------:R-:W-:Y:S02]  /*e840*/  @P2 SEL R109, RZ, 0xffffffff, !P4 ;  /* 0xffffffffff6d2807 */ /* 0x000fe40006000000 */
[----:B------:R-:W-:Y:S02]  /*e850*/  ISETP.GT.U32.AND P5, PT, R15, R50, PT ;  /* 0x000000320f00720c */ /* 0x000fe40003fa4070 */
[----:B------:R-:W-:Y:S02]  /*e860*/  ISETP.GT.U32.AND P4, PT, R19, R52, PT ;  /* 0x000000341300720c */ /* 0x000fe40003f84070 */
[----:B------:R-:W-:Y:S02]  /*e870*/  ISETP.NE.U32.AND P2, PT, R23, R54, PT ;  /* 0x000000361700720c */ /* 0x000fe40003f45070 */
[----:B------:R-:W-:-:S02]  /*e880*/  ISETP.GT.AND.EX P5, PT, R14, R51, PT, P5 ;  /* 0x000000330e00720c */ /* 0x000fc40003fa4350 */
[----:B------:R-:W-:Y:S02]  /*e890*/  ISETP.GT.AND.EX P4, PT, R20, R53, PT, P4 ;  /* 0x000000351400720c */ /* 0x000fe40003f84340 */
[----:B------:R-:W-:Y:S02]  /*e8a0*/  ISETP.NE.AND.EX P2, PT, R56, R55, PT, P2 ;  /* 0x000000373800720c */ /* 0x000fe40003f45320 */
[----:B------:R-:W-:Y:S02]  /*e8b0*/  ISETP.GE.U32.AND P1, PT, R58, R113, PT ;  /* 0x000000713a00720c */ /* 0x000fe40003f26070 */
[----:B------:R-:W-:Y:S02]  /*e8c0*/  @P0 SEL R102, RZ, 0xffffffff, !P5 ;  /* 0xffffffffff660807 */ /* 0x000fe40006800000 */
[----:B------:R-:W-:Y:S02]  /*e8d0*/  @P3 SEL R108, RZ, 0xffffffff, !P4 ;  /* 0xffffffffff6c3807 */ /* 0x000fe40006000000 */
[----:B------:R-:W-:-:S02]  /*e8e0*/  ISETP.NE.U32.AND P0, PT, R59, R24, PT ;  /* 0x000000183b00720c */ /* 0x000fc40003f05070 */
[----:B------:R-:W-:Y:S02]  /*e8f0*/  ISETP.GT.U32.AND P4, PT, R23, R54, PT ;  /* 0x000000361700720c */ /* 0x000fe40003f84070 */
[----:B------:R-:W-:Y:S02]  /*e900*/  LOP3.LUT R110, R110, 0x1, RZ, 0xc0, !PT ;  /* 0x000000016e6e7812 */ /* 0x000fe400078ec0ff */
[----:B------:R-:W-:Y:S02]  /*e910*/  ISETP.GE.AND.EX P1, PT, R57, RZ, PT, P1 ;  /* 0x000000ff3900720c */ /* 0x000fe40003f26310 */
[----:B------:R-:W-:Y:S02]  /*e920*/  ISETP.NE.AND.EX P0, PT, R60, R25, PT, P0 ;  /* 0x000000193c00720c */ /* 0x000fe40003f05300 */
[----:B------:R-:W-:Y:S02]  /*e930*/  ISETP.GT.AND.EX P4, PT, R56, R55, PT, P4 ;  /* 0x000000373800720c */ /* 0x000fe40003f84340 */
[----:B------:R-:W-:-:S02]  /*e940*/  ISETP.NE.U32.AND P5, PT, R110, 0x1, PT ;  /* 0x000000016e00780c */ /* 0x000fc40003fa5070 */
[----:B------:R-:W-:Y:S02]  /*e950*/  SEL R110, RZ, 0xffffffff, P1 ;  /* 0xffffffffff6e7807 */ /* 0x000fe40000800000 */
[----:B------:R-:W-:Y:S02]  /*e960*/  ISETP.GE.U32.AND P3, PT, R62, R115, PT ;  /* 0x000000733e00720c */ /* 0x000fe40003f66070 */
[----:B------:R-:W-:Y:S02]  /*e970*/  @P2 SEL R110, RZ, 0xffffffff, !P4 ;  /* 0xffffffffff6e2807 */ /* 0x000fe40006000000 */
[----:B------:R-:W-:Y:S02]  /*e980*/  ISETP.GT.U32.AND P1, PT, R59, R24, PT ;  /* 0x000000183b00720c */ /* 0x000fe40003f24070 */
[----:B------:R-:W-:Y:S02]  /*e990*/  ISETP.NE.U32.AND P2, PT, R63, R26, PT ;  /* 0x0000001a3f00720c */ /* 0x000fe40003f45070 */
[----:B------:R-:W-:-:S02]  /*e9a0*/  LOP3.LUT R111, R111, 0x1, RZ, 0xc0, !PT ;  /* 0x000000016f6f7812 */ /* 0x000fc400078ec0ff */
[----:B------:R-:W-:Y:S02]  /*e9b0*/  ISETP.GE.AND.EX P3, PT, R61, RZ, PT, P3 ;  /* 0x000000ff3d00720c */ /* 0x000fe40003f66330 */
[----:B------:R-:W-:Y:S02]  /*e9c0*/  ISETP.GT.AND.EX P1, PT, R60, R25, PT, P1 ;  /* 0x000000193c00720c */ /* 0x000fe40003f24310 */
[----:B------:R-:W-:Y:S02]  /*e9d0*/  ISETP.NE.AND.EX P2, PT, R64, R27, PT, P2 ;  /* 0x0000001b4000720c */ /* 0x000fe40003f45320 */
[----:B------:R-:W-:Y:S02]  /*e9e0*/  ISETP.NE.U32.AND P4, PT, R111, 0x1, PT ;  /* 0x000000016f00780c */ /* 0x000fe40003f85070 */
[----:B------:R-:W-:Y:S02]  /*e9f0*/  SEL R111, RZ, 0xffffffff, P3 ;  /* 0xffffffffff6f7807 */ /* 0x000fe40001800000 */
[----:B------:R-:W-:-:S02]  /*ea00*/  ISETP.GE.U32.AND P3, PT, R66, R115, PT ;  /* 0x000000734200720c */ /* 0x000fc40003f66070 */
[----:B------:R-:W-:Y:S02]  /*ea10*/  @P0 SEL R111, RZ, 0xffffffff, !P1 ;  /* 0xffffffffff6f0807 */ /* 0x000fe40004800000 */
[----:B------:R-:W-:Y:S02]  /*ea20*/  ISETP.GT.U32.AND P0, PT, R63, R26, PT ;  /* 0x0000001a3f00720c */ /* 0x000fe40003f04070 */
[----:B------:R-:W-:Y:S02]  /*ea30*/  ISETP.NE.U32.AND P1, PT, R67, R28, PT ;  /* 0x0000001c4300720c */ /* 0x000fe40003f25070 */
[----:B------:R-:W-:Y:S02]  /*ea40*/  ISETP.GE.AND.EX P3, PT, R65, RZ, PT, P3 ;  /* 0x000000ff4100720c */ /* 0x000fe40003f66330 */
[----:B------:R-:W-:Y:S02]  /*ea50*/  ISETP.GT.AND.EX P0, PT, R64, R27, PT, P0 ;  /* 0x0000001b4000720c */ /* 0x000fe40003f04300 */
[----:B------:R-:W-:-:S02]  /*ea60*/  ISETP.NE.AND.EX P1, PT, R68, R29, PT, P1 ;  /* 0x0000001d4400720c */ /* 0x000fc40003f25310 */
[----:B------:R-:W-:Y:S02]  /*ea70*/  SEL R112, RZ, 0xffffffff, P3 ;  /* 0xffffffffff707807 */ /* 0x000fe40001800000 */
[----:B------:R-:W-:Y:S02]  /*ea80*/  ISETP.GE.U32.AND P3, PT, R70, R115, PT ;  /* 0x000000734600720c */ /* 0x000fe40003f66070 */
[----:B------:R-:W-:Y:S02]  /*ea90*/  @P2 SEL R112, RZ, 0xffffffff, !P0 ;  /* 0xffffffffff702807 */ /* 0x000fe40004000000 */
[----:B------:R-:W-:Y:S02]  /*eaa0*/  ISETP.GT.U32.AND P0, PT, R67, R28, PT ;  /* 0x0000001c4300720c */ /* 0x000fe40003f04070 */
[----:B------:R-:W-:Y:S02]  /*eab0*/  ISETP.GE.AND.EX P3, PT, R69, RZ, PT, P3 ;  /* 0x000000ff4500720c */ /* 0x000fe40003f66330 */
[----:B------:R-:W-:-:S02]  /*eac0*/  ISETP.GT.AND.EX P0, PT, R68, R29, PT, P0 ;  /* 0x0000001d4400720c */ /* 0x000fc40003f04300 */
        /* <DEDUP_REMOVED lines=8> */
[----:B------:R-:W-:Y:S02]  /*eb50*/  ISETP.NE.U32.AND P0, PT, R75, R32, PT ;  /* 0x000000204b00720c */ /* 0x000fe40003f05070 */
[----:B------:R-:W-:Y:S02]  /*eb60*/  ISETP.GT.AND.EX P1, PT, R72, R31, PT, P1 ;  /* 0x0000001f4800720c */ /* 0x000fe40003f24310 */
[----:B------:R-:W-:Y:S02]  /*eb70*/  ISETP.NE.AND.EX P0, PT, R76, R33, PT, P0 ;  /* 0x000000214c00720c */ /* 0x000fe40003f05300 */
[----:B------:R-:W-:-:S02]  /*eb80*/  @P3 SEL R119, RZ, 0xffffffff, !P1 ;  /* 0xffffffffff773807 */ /* 0x000fc40004800000 */
[----:B------:R-:W-:Y:S02]  /*eb90*/  ISETP.GE.U32.AND P1, PT, R78, R117, PT ;  /* 0x000000754e00720c */ /* 0x000fe40003f26070 */
[----:B------:R-:W-:Y:S02]  /*eba0*/  ISETP.GT.U32.AND P3, PT, R75, R32, PT ;  /* 0x000000204b00720c */ /* 0x000fe40003f64070 */
[----:B------:R-:W-:Y:S02]  /*ebb0*/  LOP3.LUT R114, R114, 0x1, RZ, 0xc0, !PT ;  /* 0x0000000172727812 */ /* 0x000fe400078ec0ff */
[----:B------:R-:W-:Y:S02]  /*ebc0*/  ISETP.GE.AND.EX P1, PT, R77, RZ, PT, P1 ;  /* 0x000000ff4d00720c */ /* 0x000fe40003f26310 */
[----:B------:R-:W-:Y:S02]  /*ebd0*/  ISETP.GT.AND.EX P3, PT, R76, R33, PT, P3 ;  /* 0x000000214c00720c */ /* 0x000fe40003f64330 */
[----:B------:R-:W-:-:S02]  /*ebe0*/  ISETP.NE.U32.AND P2, PT, R114, 0x1, PT ;  /* 0x000000017200780c */ /* 0x000fc40003f45070 */
        /* <DEDUP_REMOVED lines=19> */
[-C--:B------:R-:W-:Y:S02]  /*ed20*/  SEL R96, R96, R100.reuse, !P6 ;  /* 0x0000006460607207 */ /* 0x080fe40007000000 */
[-C--:B------:R-:W-:Y:S02]  /*ed30*/  SEL R95, R95, R100.reuse, !P5 ;  /* 0x000000645f5f7207 */ /* 0x080fe40006800000 */
[-C--:B------:R-:W-:Y:S02]  /*ed40*/  SEL R5, R5, R100.reuse, !P4 ;  /* 0x0000006405057207 */ /* 0x080fe40006000000 */
[----:B------:R-:W-:Y:S02]  /*ed50*/  SEL R9, R9, R100, !P2 ;  /* 0x0000006409097207 */ /* 0x000fe40005000000 */
[----:B------:R-:W-:-:S02]  /*ed60*/  ISETP.GE.AND.EX P3, PT, R87, RZ, PT, P3 ;  /* 0x000000ff5700720c */ /* 0x000fc40003f66330 */
[----:B------:R-:W-:Y:S02]  /*ed70*/  ISETP.NE.U32.AND P0, PT, R89, R38, PT ;  /* 0x000000265900720c */ /* 0x000fe40003f05070 */
[----:B------:R-:W-:Y:S02]  /*ed80*/  LOP3.LUT R100, R109, 0x1, RZ, 0xc0, !PT ;  /* 0x000000016d647812 */ /* 0x000fe400078ec0ff */
[----:B------:R-:W-:Y:S02]  /*ed90*/  SEL R109, RZ, 0xffffffff, P3 ;  /* 0xffffffffff6d7807 */ /* 0x000fe40001800000 */
[----:B------:R-:W-:Y:S02]  /*eda0*/  ISETP.NE.AND.EX P0, PT, R90, R39, PT, P0 ;  /* 0x000000275a00720c */ /* 0x000fe40003f05300 */
[----:B------:R-:W-:Y:S01]  /*edb0*/  ISETP.NE.U32.AND P3, PT, R100, 0x1, PT ;  /* 0x000000016400780c */ /* 0x000fe20003f65070 */
[----:B------:R-:W-:Y:S01]  /*edc0*/  IMAD.IADD R100, R117, 0x1, R91 ;  /* 0x0000000175647824 */ /* 0x000fe200078e025b */
[----:B------:R-:W-:-:S02]  /*edd0*/  LOP3.LUT R111, R111, 0x1, RZ, 0xc0, !PT ;  /* 0x000000016f6f7812 */ /* 0x000fc400078ec0ff */
[----:B------:R-:W-:Y:S02]  /*ede0*/  SEL R97, R97, R42, !P5 ;  /* 0x0000002a61617207 */ /* 0x000fe40006800000 */
[----:B------:R-:W-:Y:S02]  /*edf0*/  SEL R94, R94, R43, !P5 ;  /* 0x0000002b5e5e7207 */ /* 0x000fe40006800000 */
[----:B------:R-:W-:Y:S02]  /*ee00*/  SEL R93, R93, RZ, !P5 ;  /* 0x000000ff5d5d7207 */ /* 0x000fe40006800000 */
[----:B------:R-:W-:Y:S01]  /*ee10*/  ISETP.NE.U32.AND P5, PT, R111, 0x1, PT ;  /* 0x000000016f00780c */ /* 0x000fe20003fa5070 */
[----:B------:R-:W-:Y:S01]  /*ee20*/  IMAD R111, R91, 0x3, R100 ;  /* 0x000000035b6f7824 */ /* 0x000fe200078e0264 */
[----:B------:R-:W-:Y:S02]  /*ee30*/  ISETP.GT.U32.AND P1, PT, R89, R38, PT ;  /* 0x000000265900720c */ /* 0x000fe40003f24070 */
[----:B------:R-:W-:-:S02]  /*ee40*/  SEL R3, R3, R44, !P4 ;  /* 0x0000002c03037207 */ /* 0x000fc40006000000 */
[----:B------:R-:W-:Y:S02]  /*ee50*/  ISETP.GT.AND.EX P1, PT, R90, R39, PT, P1 ;  /* 0x000000275a00720c */ /* 0x000fe40003f24310 */
[----:B------:R-:W-:Y:S02]  /*ee60*/  SEL R0, R0, R45, !P4 ;  /* 0x0000002d00007207 */ /* 0x000fe40006000000 */
[----:B------:R-:W-:Y:S02]  /*ee70*/  SEL R4, R4, RZ, !P4 ;  /* 0x000000ff04047207 */ /* 0x000fe40006000000 */
[----:B------:R-:W-:Y:S02]  /*ee80*/  ISETP.GE.U32.AND P4, PT, R111, R92, PT ;  /* 0x0000005c6f00720c */ /* 0x000fe40003f86070 */
[----:B------:R-:W-:Y:S02]  /*ee90*/  LOP3.LUT R102, R102, 0x1, RZ, 0xc0, !PT ;  /* 0x0000000166667812 */ /* 0x000fe400078ec0ff */
[----:B------:R-:W-:-:S02]  /*eea0*/  LOP3.LUT R108, R108, 0x1, RZ, 0xc0, !PT ;  /* 0x000000016c6c7812 */ /* 0x000fc400078ec0ff */
[----:B------:R-:W-:Y:S02]  /*eeb0*/  LOP3.LUT R110, R110, 0x1, RZ, 0xc0, !PT ;  /* 0x000000016e6e7812 */ /* 0x000fe400078ec0ff */
[----:B------:R-:W-:Y:S02]  /*eec0*/  LOP3.LUT R112, R112, 0x1, RZ, 0xc0, !PT ;  /* 0x0000000170707812 */ /* 0x000fe400078ec0ff */
[----:B------:R-:W-:Y:S02]  /*eed0*/  @P0 SEL R109, RZ, 0xffffffff, !P1 ;  /* 0xffffffffff6d0807 */ /* 0x000fe40004800000 */
[----:B------:R-:W-:Y:S02]  /*eee0*/  SEL R101, R101, R40, !P6 ;  /* 0x0000002865657207 */ /* 0x000fe40007000000 */
[----:B------:R-:W-:Y:S02]  /*eef0*/  SEL R98, R98, R41, !P6 ;  /* 0x0000002962627207 */ /* 0x000fe40007000000 */
[----:B------:R-:W-:-:S02]  /*ef00*/  SEL R99, R99, RZ, !P6 ;  /* 0x000000ff63637207 */ /* 0x000fc40007000000 */
[----:B------:R-:W-:Y:S02]  /*ef10*/  SEL R7, R7, R46, !P2 ;  /* 0x0000002e07077207 */ /* 0x000fe40005000000 */
[----:B------:R-:W-:Y:S02]  /*ef20*/  SEL R6, R6, R47, !P2 ;  /* 0x0000002f06067207 */ /* 0x000fe40005000000 */
[----:B------:R-:W-:Y:S02]  /*ef30*/  SEL R8, R8, RZ, !P2 ;  /* 0x000000ff08087207 */ /* 0x000fe40005000000 */
[----:B------:R-:W-:Y:S02]  /*ef40*/  ISETP.NE.U32.AND P0, PT, R102, 0x1, PT ;  /* 0x000000016600780c */ /* 0x000fe40003f05070 */
[----:B------:R-:W-:Y:S02]  /*ef50*/  ISETP.NE.U32.AND P1, PT, R108, 0x1, PT ;  /* 0x000000016c00780c */ /* 0x000fe40003f25070 */
[----:B------:R-:W-:-:S02]  /*ef60*/  ISETP.NE.U32.AND P6, PT, R110, 0x1, PT ;  /* 0x000000016e00780c */ /* 0x000fc40003fc5070 */
[----:B------:R-:W-:Y:S02]  /*ef70*/  ISETP.NE.U32.AND P2, PT, R112, 0x1, PT ;  /* 0x000000017000780c */ /* 0x000fe40003f45070 */
[----:B------:R-:W-:Y:S02]  /*ef80*/  LOP3.LUT R120, R120, 0x1, RZ, 0xc0, !PT ;  /* 0x0000000178787812 */ /* 0x000fe400078ec0ff */
[----:B------:R-:W-:Y:S02]  /*ef90*/  LOP3.LUT R119, R119, 0x1, RZ, 0xc0, !PT ;  /* 0x0000000177777812 */ /* 0x000fe400078ec0ff */
[----:B------:R-:W-:Y:S02]  /*efa0*/  LOP3.LUT R114, R114, 0x1, RZ, 0xc0, !PT ;  /* 0x0000000172727812 */ /* 0x000fe400078ec0ff */
[----:B------:R-:W-:Y:S02]  /*efb0*/  LOP3.LUT R118, R118, 0x1, RZ, 0xc0, !PT ;  /* 0x0000000176767812 */ /* 0x000fe400078ec0ff */
[----:B------:R-:W-:-:S02]  /*efc0*/  LOP3.LUT R116, R116, 0x1, RZ, 0xc0, !PT ;  /* 0x0000000174747812 */ /* 0x000fc400078ec0ff */
[----:B------:R-:W-:Y:S02]  /*efd0*/  LOP3.LUT R109, R109, 0x1, RZ, 0xc0, !PT ;  /* 0x000000016d6d7812 */ /* 0x000fe400078ec0ff */
        /* <DEDUP_REMOVED lines=29> */
[----:B------:R-:W-:Y:S02]  /*f1b0*/  ISETP.NE.U32.AND P2, PT, R109, 0x1, PT ;  /* 0x000000016d00780c */ /* 0x000fe40003f45070 */
[-C--:B------:R-:W-:Y:S02]  /*f1c0*/  SEL R70, R70, R115.reuse, !P3 ;  /* 0x0000007346467207 */ /* 0x080fe40005800000 */
[----:B------:R-:W-:Y:S02]  /*f1d0*/  SEL R74, R74, R115, !P0 ;  /* 0x000000734a4a7207 */ /* 0x000fe40004000000 */
[-C--:B------:R-:W-:Y:S02]  /*f1e0*/  SEL R78, R78, R117.reuse, !P1 ;  /* 0x000000754e4e7207 */ /* 0x080fe40004800000 */
[-C--:B------:R-:W-:Y:S02]  /*f1f0*/  SEL R82, R82, R117.reuse, !P6 ;  /* 0x0000007552527207 */ /* 0x080fe40007000000 */
        /* <DEDUP_REMOVED lines=19> */
[----:B------:R-:W-:Y:S01]  /*f330*/  SEL R87, R87, RZ, !P2 ;  /* 0x000000ff57577207 */ /* 0x000fe20005000000 */
[----:B------:R-:W-:Y:S06]  /*f340*/  @!P4 BRA `(.L_x_3176) ;  /* 0xfffffff00014c947 */ /* 0x000fec000383ffff */
[----:B------:R-:W-:Y:S05]  /*f350*/  BSYNC B1 ;  /* 0x0000000000017941 */ /* 0x000fea0003800000 */
.L_x_3175:
[----:B------:R-:W-:Y:S05]  /*f360*/  BSYNC B0 ;  /* 0x0000000000007941 */ /* 0x000fea0003800000 */
.L_x_3174:
        /* <DEDUP_REMOVED lines=21> */
[----:B------:R-:W-:-:S13]  /*f4c0*/  ISETP.GE.U32.AND P0, PT, R25, R92, PT ;  /* 0x0000005c1900720c */ /* 0x000fda0003f06070 */
[----:B------:R-:W-:Y:S01]  /*f4d0*/  @!P0 IMAD R25, R103, R25, RZ ;  /* 0x0000001967198224 */ /* 0x000fe200078e02ff */
[----:B------:R-:W-:-:S04]  /*f4e0*/  SHF.R.U32.HI R103, RZ, 0x2, R24 ;  /* 0x00000002ff677819 */ /* 0x000fc80000011618 */
[----:B------:R-:W-:Y:S01]  /*f4f0*/  @!P0 SHF.R.U32.HI R25, RZ, 0x2, R25 ;  /* 0x00000002ff198819 */ /* 0x000fe20000011619 */
[----:B------:R-:W-:-:S04]  /*f500*/  IMAD.WIDE.U32 R102, R103, 0x20, R106 ;  /* 0x0000002067667825 */ /* 0x000fc800078e006a */
[----:B------:R-:W-:Y:S01]  /*f510*/  @!P0 IMAD.WIDE.U32 R106, R25, 0x20, R106 ;  /* 0x00000020196a8825 */ /* 0x000fe200078e006a */
[----:B------:R0:W5:Y:S04]  /*f520*/  LDG.E.128 R28, desc[UR60][R102.64+0x10] ;  /* 0x0000103c661c7981 */ /* 0x000168000c1e1d00 */
[----:B------:R0:W5:Y:S04]  /*f530*/  LDG.E.128 R24, desc[UR60][R102.64] ;  /* 0x0000003c66187981 */ /* 0x000168000c1e1d00 */
[----:B------:R0:W5:Y:S04]  /*f540*/  @!P0 LDG.E.128 R32, desc[UR60][R106.64] ;  /* 0x0000003c6a208981 */ /* 0x000168000c1e1d00 */
[----:B------:R0:W5:Y:S02]  /*f550*/  @!P0 LDG.E.128 R36, desc[UR60][R106.64+0x10] ;  /* 0x0000103c6a248981 */ /* 0x000164000c1e1d00 */
.L_x_3178:
[----:B------:R-:W-:Y:S05]  /*f560*/  BSYNC B0 ;  /* 0x0000000000007941 */ /* 0x000fea0003800000 */
.L_x_3177:
[----:B------:R-:W-:Y:S04]  /*f570*/  BSSY B0, `(.L_x_3179) ;  /* 0x00000eb000007945 */ /* 0x000fe80003800000 */
[----:B------:R-:W-:Y:S05]  /*f580*/  @P1 BRA `(.L_x_3180) ;  /* 0x0000000c00a41947 */ /* 0x000fea0003800000 */
[----:B-----5:R-:W-:Y:S02]  /*f590*/  ISETP.NE.U32.AND P1, PT, R101, R40, PT ;  /* 0x000000286500720c */ /* 0x020fe40003f25070 */
        /* <DEDUP_REMOVED lines=8> */
[----:B------:R-:W-:Y:S02]  /*f620*/  ISETP.GE.AND.EX P6, PT, R99, RZ, PT, P6 ;  /* 0x000000ff6300720c */ /* 0x000fe40003fc6360 */
[----:B------:R-:W-:Y:S02]  /*f630*/  ISETP.GT.AND.EX P5, PT, R94, R43, PT, P5 ;  /* 0x0000002b5e00720c */ /* 0x000fe40003fa4350 */
[----:B------:R-:W-:-:S02]  /*f640*/  ISETP.GE.AND.EX P0, PT, R93, RZ, PT, P0 ;  /* 0x000000ff5d00720c */ /* 0x000fc40003f06300 */
[----:B0-----:R-:W-:Y:S02]  /*f650*/  SEL R102, RZ, 0xffffffff, !P2 ;  /* 0xffffffffff667807 */ /* 0x001fe40005000000 */
[----:B------:R-:W-:Y:S02]  /*f660*/  @!P1 SEL R102, RZ, 0xffffffff, P6 ;  /* 0xffffffffff669807 */ /* 0x000fe40003000000 */
[----:B------:R-:W-:Y:S02]  /*f670*/  ISETP.GT.U32.AND P1, PT, R7, R46, PT ;  /* 0x0000002e0700720c */ /* 0x000fe40003f24070 */
[----:B------:R-:W-:Y:S02]  /*f680*/  SEL R103, RZ, 0xffffffff, !P5 ;  /* 0xffffffffff677807 */ /* 0x000fe40006800000 */
[CC--:B------:R-:W-:Y:S02]  /*f690*/  ISETP.GT.U32.AND P3, PT, R3.reuse, R44.reuse, PT ;  /* 0x0000002c0300720c */ /* 0x0c0fe40003f64070 */
[----:B------:R-:W-:-:S02]  /*f6a0*/  ISETP.NE.U32.AND P2, PT, R3, R44, PT ;  /* 0x0000002c0300720c */ /* 0x000fc40003f45070 */
[----:B------:R-:W-:Y:S02]  /*f6b0*/  ISETP.NE.U32.AND P6, PT, R7, R46, PT ;  /* 0x0000002e0700720c */ /* 0x000fe40003fc5070 */
[----:B------:R-:W-:Y:S02]  /*f6c0*/  @!P4 SEL R103, RZ, 0xffffffff, P0 ;  /* 0xffffffffff67c807 */ /* 0x000fe40000000000 */
[----:B------:R-:W-:Y:S02]  /*f6d0*/  ISETP.GT.AND.EX P1, PT, R6, R47, PT, P1 ;  /* 0x0000002f0600720c */ /* 0x000fe40003f24310 */
[CC--:B------:R-:W-:Y:S02]  /*f6e0*/  ISETP.GT.AND.EX P3, PT, R0.reuse, R45.reuse, PT, P3 ;  /* 0x0000002d0000720c */ /* 0x0c0fe40003f64330 */
[----:B------:R-:W-:Y:S02]  /*f6f0*/  ISETP.NE.AND.EX P2, PT, R0, R45, PT, P2 ;  /* 0x0000002d0000720c */ /* 0x000fe40003f45320 */
[----:B------:R-:W-:-:S02]  /*f700*/  ISETP.NE.AND.EX P6, PT, R6, R47, PT, P6 ;  /* 0x0000002f0600720c */ /* 0x000fc40003fc5360 */
[----:B------:R-:W-:Y:S02]  /*f710*/  LOP3.LUT R103, R103, 0x1, RZ, 0xc0, !PT ;  /* 0x0000000167677812 */ /* 0x000fe400078ec0ff */
[----:B------:R-:W-:Y:S02]  /*f720*/  SEL R107, RZ, 0xffffffff, !P1 ;  /* 0xffffffffff6b7807 */ /* 0x000fe40004800000 */
[----:B------:R-:W-:Y:S02]  /*f730*/  SEL R106, RZ, 0xffffffff, !P3 ;  /* 0xffffffffff6a7807 */ /* 0x000fe40005800000 */
[----:B------:R-:W-:Y:S01]  /*f740*/  ISETP.NE.U32.AND P1, PT, R103, 0x1, PT ;  /* 0x000000016700780c */ /* 0x000fe20003f25070 */
[----:B------:R-:W-:Y:S01]  /*f750*/  IMAD.IADD R103, R100, 0x1, R91 ;  /* 0x0000000164677824 */ /* 0x000fe200078e025b */
[-C--:B------:R-:W-:Y:S02]  /*f760*/  ISETP.GE.U32.AND P5, PT, R5, R100.reuse, PT ;  /* 0x000000640500720c */ /* 0x080fe40003fa6070 */
[----:B------:R-:W-:-:S02]  /*f770*/  ISETP.GE.U32.AND P3, PT, R9, R100, PT ;  /* 0x000000640900720c */ /* 0x000fc40003f66070 */
[----:B------:R-:W-:Y:S02]  /*f780*/  ISETP.GE.AND.EX P5, PT, R4, RZ, PT, P5 ;  /* 0x000000ff0400720c */ /* 0x000fe40003fa6350 */
[----:B------:R-:W-:Y:S02]  /*f790*/  ISETP.GE.AND.EX P3, PT, R8, RZ, PT, P3 ;  /* 0x000000ff0800720c */ /* 0x000fe40003f66330 */
[----:B------:R-:W-:Y:S02]  /*f7a0*/  ISETP.GE.U32.AND P4, PT, R103, R92, PT ;  /* 0x0000005c6700720c */ /* 0x000fe40003f86070 */
        /* <DEDUP_REMOVED lines=28> */
[C---:B------:R-:W-:Y:S02]  /*f970*/  ISETP.NE.AND.EX P1, PT, R10.reuse, R49, PT, P1 ;  /* 0x000000310a00720c */ /* 0x040fe40003f25310 */
[----:B------:R-:W-:Y:S02]  /*f980*/  ISETP.GE.U32.AND P6, PT, R13, R103, PT ;  /* 0x000000670d00720c */ /* 0x000fe40003fc6070 */
[----:B------:R-:W-:Y:S02]  /*f990*/  ISETP.GT.AND.EX P2, PT, R10, R49, PT, P2 ;  /* 0x000000310a00720c */ /* 0x000fe40003f44320 */
[----:B------:R-:W-:-:S02]  /*f9a0*/  ISETP.GE.AND.EX P6, PT, R12, RZ, PT, P6 ;  /* 0x000000ff0c00720c */ /* 0x000fc40003fc6360 */
[CC--:B------:R-:W-:Y:S02]  /*f9b0*/  ISETP.NE.U32.AND P4, PT, R15.reuse, R50.reuse, PT ;  /* 0x000000320f00720c */ /* 0x0c0fe40003f85070 */
[----:B------:R-:W-:Y:S02]  /*f9c0*/  SEL R40, RZ, 0xffffffff, !P2 ;  /* 0xffffffffff287807 */ /* 0x000fe40005000000 */
[----:B------:R-:W-:Y:S02]  /*f9d0*/  ISETP.GT.U32.AND P5, PT, R15, R50, PT ;  /* 0x000000320f00720c */ /* 0x000fe40003fa4070 */
[----:B------:R-:W-:Y:S02]  /*f9e0*/  @!P1 SEL R40, RZ, 0xffffffff, P6 ;  /* 0xffffffffff289807 */ /* 0x000fe40003000000 */
[CC--:B------:R-:W-:Y:S02]  /*f9f0*/  ISETP.GT.U32.AND P3, PT, R19.reuse, R52.reuse, PT ;  /* 0x000000341300720c */ /* 0x0c0fe40003f64070 */
[----:B------:R-:W-:-:S02]  /*fa00*/  ISETP.NE.U32.AND P2, PT, R19, R52, PT ;  /* 0x000000341300720c */ /* 0x000fc40003f45070 */
[----:B------:R-:W-:Y:S02]  /*fa10*/  ISETP.NE.U32.AND P6, PT, R23, R54, PT ;  /* 0x000000361700720c */ /* 0x000fe40003fc5070 */
[CC--:B------:R-:W-:Y:S02]  /*fa20*/  ISETP.NE.AND.EX P4, PT, R14.reuse, R51.reuse, PT, P4 ;  /* 0x000000330e00720c */ /* 0x0c0fe40003f85340 */
[----:B------:R-:W-:Y:S02]  /*fa30*/  ISETP.GT.AND.EX P5, PT, R14, R51, PT, P5 ;  /* 0x000000330e00720c */ /* 0x000fe40003fa4350 */
[CC--:B------:R-:W-:Y:S02]  /*fa40*/  ISETP.GT.AND.EX P3, PT, R20.reuse, R53.reuse, PT, P3 ;  /* 0x000000351400720c */ /* 0x0c0fe40003f64330 */
[----:B------:R-:W-:Y:S02]  /*fa50*/  ISETP.NE.AND.EX P2, PT, R20, R53, PT, P2 ;  /* 0x000000351400720c */ /* 0x000fe40003f45320 */
[----:B------:R-:W-:-:S02]  /*fa60*/  ISETP.NE.AND.EX P6, PT, R56, R55, PT, P6 ;  /* 0x000000373800720c */ /* 0x000fc40003fc5360 */
[-C--:B------:R-:W-:Y:S02]  /*fa70*/  ISETP.GE.U32.AND P0, PT, R18, R103.reuse, PT ;  /* 0x000000671200720c */ /* 0x080fe40003f06070 */
[----:B------:R-:W-:Y:S02]  /*fa80*/  ISETP.GT.U32.AND P1, PT, R23, R54, PT ;  /* 0x000000361700720c */ /* 0x000fe40003f24070 */
[----:B------:R-:W-:Y:S02]  /*fa90*/  SEL R41, RZ, 0xffffffff, !P5 ;  /* 0xffffffffff297807 */ /* 0x000fe40006800000 */
[----:B------:R-:W-:Y:S02]  /*faa0*/  SEL R42, RZ, 0xffffffff, !P3 ;  /* 0xffffffffff2a7807 */ /* 0x000fe40005800000 */
[-C--:B------:R-:W-:Y:S02]  /*fab0*/  ISETP.GE.U32.AND P5, PT, R22, R103.reuse, PT ;  /* 0x000000671600720c */ /* 0x080fe40003fa6070 */
[----:B------:R-:W-:-:S02]  /*fac0*/  ISETP.GE.U32.AND P3, PT, R58, R103, PT ;  /* 0x000000673a00720c */ /* 0x000fc40003f66070 */
[----:B------:R-:W-:Y:S02]  /*fad0*/  ISETP.GE.AND.EX P0, PT, R16, RZ, PT, P0 ;  /* 0x000000ff1000720c */ /* 0x000fe40003f06300 */
[----:B------:R-:W-:Y:S02]  /*fae0*/  ISETP.GT.AND.EX P1, PT, R56, R55, PT, P1 ;  /* 0x000000373800720c */ /* 0x000fe40003f24310 */
[----:B------:R-:W-:Y:S02]  /*faf0*/  ISETP.GE.AND.EX P5, PT, R21, RZ, PT, P5 ;  /* 0x000000ff1500720c */ /* 0x000fe40003fa6350 */
[----:B------:R-:W-:Y:S02]  /*fb00*/  ISETP.GE.AND.EX P3, PT, R57, RZ, PT, P3 ;  /* 0x000000ff3900720c */ /* 0x000fe40003f66330 */
[----:B------:R-:W-:Y:S02]  /*fb10*/  @!P4 SEL R41, RZ, 0xffffffff, P0 ;  /* 0xffffffffff29c807 */ /* 0x000fe40000000000 */
[----:B------:R-:W-:-:S02]  /*fb20*/  ISETP.GE.U32.AND P4, PT, R45, R92, PT ;  /* 0x0000005c2d00720c */ /* 0x000fc40003f86070 */
[----:B------:R-:W-:Y:S02]  /*fb30*/  SEL R43, RZ, 0xffffffff, !P1 ;  /* 0xffffffffff2b7807 */ /* 0x000fe40004800000 */
        /* <DEDUP_REMOVED lines=142> */
.L_x_3180:
[----:B------:R-:W-:Y:S05]  /*10420*/  BSYNC B0 ;  /* 0x0000000000007941 */ /* 0x000fea0003800000 */
.L_x_3179:
[CC--:B------:R-:W-:Y:S02]  /*10430*/  ISETP.NE.U32.AND P1, PT, R101.reuse, R11.reuse, PT ;  /* 0x0000000b6500720c */ /* 0x0c0fe40003f25070 */
[----:B------:R-:W-:Y:S02]  /*10440*/  ISETP.GT.U32.AND P2, PT, R101, R11, PT ;  /* 0x0000000b6500720c */ /* 0x000fe40003f44070 */
[CC--:B------:R-:W-:Y:S02]  /*10450*/  ISETP.NE.AND.EX P1, PT, R98.reuse, R10.reuse, PT, P1 ;  /* 0x0000000a6200720c */ /* 0x0c0fe40003f25310 */
[----:B------:R-:W-:Y:S02]  /*10460*/  ISETP.GT.AND.EX P2, PT, R98, R10, PT, P2 ;  /* 0x0000000a6200720c */ /* 0x000fe40003f44320 */
[----:B------:R-:W-:Y:S02]  /*10470*/  ISETP.GE.U32.AND P6, PT, R96, R13, PT ;  /* 0x0000000d6000720c */ /* 0x000fe40003fc6070 */
[----:B-----5:R-:W-:-:S02]  /*10480*/  SEL R24, RZ, 0xffffffff, !P2 ;  /* 0xffffffffff187807 */ /* 0x020fc40005000000 */
[----:B------:R-:W-:Y:S02]  /*10490*/  ISETP.GT.U32.AND P5, PT, R97, R15, PT ;  /* 0x0000000f6100720c */ /* 0x000fe40003fa4070 */
[----:B------:R-:W-:Y:S02]  /*104a0*/  ISETP.GE.AND.EX P6, PT, R99, R12, PT, P6 ;  /* 0x0000000c6300720c */ /* 0x000fe40003fc6360 */
[----:B------:R-:W-:Y:S02]  /*104b0*/  ISETP.NE.U32.AND P2, PT, R3, R19, PT ;  /* 0x000000130300720c */ /* 0x000fe40003f45070 */
[----:B------:R-:W-:Y:S02]  /*104c0*/  ISETP.NE.U32.AND P4, PT, R97, R15, PT ;  /* 0x0000000f6100720c */ /* 0x000fe40003f85070 */
[----:B------:R-:W-:Y:S02]  /*104d0*/  @!P1 SEL R24, RZ, 0xffffffff, P6 ;  /* 0xffffffffff189807 */ /* 0x000fe40003000000 */
[----:B------:R-:W-:-:S02]  /*104e0*/  ISETP.GT.AND.EX P5, PT, R94, R14, PT, P5 ;  /* 0x0000000e5e00720c */ /* 0x000fc40003fa4350 */
[----:B------:R-:W-:Y:S02]  /*104f0*/  ISETP.NE.AND.EX P2, PT, R0, R20, PT, P2 ;  /* 0x000000140000720c */ /* 0x000fe40003f45320 */
[----:B------:R-:W-:Y:S02]  /*10500*/  ISETP.GT.U32.AND P3, PT, R3, R19, PT ;  /* 0x000000130300720c */ /* 0x000fe40003f64070 */
[----:B------:R-:W-:Y:S02]  /*10510*/  ISETP.NE.U32.AND P6, PT, R7, R23, PT ;  /* 0x000000170700720c */ /* 0x000fe40003fc5070 */
[----:B------:R-:W-:Y:S02]  /*10520*/  ISETP.NE.AND.EX P4, PT, R94, R14, PT, P4 ;  /* 0x0000000e5e00720c */ /* 0x000fe40003f85340 */
[----:B------:R-:W-:Y:S02]  /*10530*/  SEL R25, RZ, 0xffffffff, !P5 ;  /* 0xffffffffff197807 */ /* 0x000fe40006800000 */
[----:B------:R-:W-:-:S02]  /*10540*/  ISETP.GT.AND.EX P3, PT, R0, R20, PT, P3 ;  /* 0x000000140000720c */ /* 0x000fc40003f64330 */
[----:B------:R-:W-:Y:S02]  /*10550*/  ISETP.NE.AND.EX P6, PT, R6, R56, PT, P6 ;  /* 0x000000380600720c */ /* 0x000fe40003fc5360 */
[----:B------:R-:W-:Y:S02]  /*10560*/  ISETP.GE.U32.AND P5, PT, R5, R22, PT ;  /* 0x000000160500720c */ /* 0x000fe40003fa6070 */
[----:B------:R-:W-:Y:S02]  /*10570*/  ISETP.GE.U32.AND P0, PT, R95, R18, PT ;  /* 0x000000125f00720c */ /* 0x000fe40003f06070 */
[----:B------:R-:W-:Y:S02]  /*10580*/  ISETP.GT.U32.AND P1, PT, R7, R23, PT ;  /* 0x000000170700720c */ /* 0x000fe40003f24070 */
[----:B------:R-:W-:Y:S02]  /*10590*/  SEL R26, RZ, 0xffffffff, !P3 ;  /* 0xffffffffff1a7807 */ /* 0x000fe40005800000 */
[----:B------:R-:W-:-:S02]  /*105a0*/  ISETP.GE.AND.EX P5, PT, R4, R21, PT, P5 ;  /* 0x000000150400720c */ /* 0x000fc40003fa6350 */
[----:B------:R-:W-:Y:S02]  /*105b0*/  ISETP.GE.U32.AND P3, PT, R9, R58, PT ;  /* 0x0000003a0900720c */ /* 0x000fe40003f66070 */
[----:B------:R-:W-:Y:S02]  /*105c0*/  ISETP.GE.AND.EX P0, PT, R93, R16, PT, P0 ;  /* 0x000000105d00720c */ /* 0x000fe40003f06300 */
[----:B------:R-:W-:Y:S02]  /*105d0*/  ISETP.GT.AND.EX P1, PT, R6, R56, PT, P1 ;  /* 0x000000380600720c */ /* 0x000fe40003f24310 */
[----:B------:R-:W-:Y:S02]  /*105e0*/  @!P2 SEL R26, RZ, 0xffffffff, P5 ;  /* 0xffffffffff1aa807 */ /* 0x000fe40002800000 */
[----:B------:R-:W-:Y:S02]  /*105f0*/  ISETP.GE.AND.EX P3, PT, R8, R57, PT, P3 ;  /* 0x000000390800720c */ /* 0x000fe40003f66330 */
[----:B------:R-:W-:-:S02]  /*10600*/  @!P4 SEL R25, RZ, 0xffffffff, P0 ;  /* 0xffffffffff19c807 */ /* 0x000fc40000000000 */
[----:B------:R-:W-:Y:S02]  /*10610*/  LOP3.LUT R24, R24, 0x1, RZ, 0xc0, !PT ;  /* 0x0000000118187812 */ /* 0x000fe400078ec0ff */
[----:B------:R-:W-:Y:S02]  /*10620*/  SEL R27, RZ, 0xffffffff, !P1 ;  /* 0xffffffffff1b7807 */ /* 0x000fe40004800000 */
[----:B------:R-:W-:Y:S02]  /*10630*/  LOP3.LUT R26, R26, 0x1, RZ, 0xc0, !PT ;  /* 0x000000011a1a7812 */ /* 0x000fe400078ec0ff */
[----:B------:R-:W-:Y:S02]  /*10640*/  @!P6 SEL R27, RZ, 0xffffffff, P3 ;  /* 0xffffffffff1be807 */ /* 0x000fe40001800000 */
[----:B------:R-:W-:Y:S02]  /*10650*/  LOP3.LUT R25, R25, 0x1, RZ, 0xc0, !PT ;  /* 0x0000000119197812 */ /* 0x000fe400078ec0ff */
[----:B------:R-:W-:-:S02]  /*10660*/  ISETP.NE.U32.AND P0, PT, R24, 0x1, PT ;  /* 0x000000011800780c */ /* 0x000fc40003f05070 */
[----:B------:R-:W-:Y:S02]  /*10670*/  ISETP.NE.U32.AND P2, PT, R26, 0x1, PT ;  /* 0x000000011a00780c */ /* 0x000fe40003f45070 */
[----:B------:R-:W-:Y:S02]  /*10680*/  LOP3.LUT R27, R27, 0x1, RZ, 0xc0, !PT ;  /* 0x000000011b1b7812 */ /* 0x000fe400078ec0ff */
[----:B------:R-:W-:Y:S02]  /*10690*/  ISETP.NE.U32.AND P1, PT, R25, 0x1, PT ;  /* 0x000000011900780c */ /* 0x000fe40003f25070 */
[----:B------:R-:W-:Y:S02]  /*106a0*/  SEL R26, R99, R12, !P0 ;  /* 0x0000000c631a7207 */ /* 0x000fe40004000000 */
[----:B------:R-:W-:Y:S02]  /*106b0*/  SEL R28, R101, R11, !P0 ;  /* 0x0000000b651c7207 */ /* 0x000fe40004000000 */
[----:B------:R-:W-:-:S02]  /*106c0*/  SEL R12, R3, R19, !P2 ;  /* 0x00000013030c7207 */ /* 0x000fc40005000000 */
        /* <DEDUP_REMOVED lines=8> */
[----:B------:R-:W-:Y:S02]  /*10750*/  ISETP.NE.U32.AND P1, PT, R28, R59, PT ;  /* 0x0000003b1c00720c */ /* 0x000fe40003f25070 */
[----:B------:R-:W-:Y:S02]  /*10760*/  ISETP.GT.U32.AND P5, PT, R12, R67, PT ;  /* 0x000000430c00720c */ /* 0x000fe40003fa4070 */
[----:B------:R-:W-:Y:S02]  /*10770*/  SEL R11, R5, R22, !P2 ;  /* 0x00000016050b7207 */ /* 0x000fe40005000000 */
[----:B------:R-:W-:-:S02]  /*10780*/  ISETP.NE.AND.EX P1, PT, R31, R60, PT, P1 ;  /* 0x0000003c1f00720c */ /* 0x000fc40003f25310 */
[----:B------:R-:W-:Y:S02]  /*10790*/  ISETP.GT.AND.EX P5, PT, R13, R68, PT, P5 ;  /* 0x000000440d00720c */ /* 0x000fe40003fa4350 */
        /* <DEDUP_REMOVED lines=114> */
.L_x_3157:
        /* <DEDUP_REMOVED lines=23> */
[--C-:B--2---:R-:W-:Y:S02]  /*11030*/  IMAD.MOV.U32 R72, RZ, RZ, R16.reuse ;  /* 0x000000ffff487224 */ /* 0x104fe400078e0010 */
        /* <DEDUP_REMOVED lines=29> */
[--C-:B0-----:R-:W-:Y:S02]  /*11210*/  IMAD.MOV.U32 R75, RZ, RZ, R76.reuse ;  /* 0x000000ffff4b7224 */ /* 0x101fe400078e004c */
        /* <DEDUP_REMOVED lines=72> */
.L_x_3183:
[----:B------:R-:W-:-:S05]  /*116a0*/  SHF.R.U32.HI R33, RZ, 0x2, R99 ;  /* 0x00000002ff217819 */ /* 0x000fca0000011663 */
[----:B------:R-:W-:-:S05]  /*116b0*/  IMAD.WIDE.U32 R32, R33, 0x20, R106 ;  /* 0x0000002021207825 */ /* 0x000fca00078e006a */
[----:B------:R-:W2:Y:S01]  /*116c0*/  LDG.E.128 R40, desc[UR60][R32.64] ;  /* 0x0000003c20287981 */ /* 0x000ea2000c1e1d00 */
[----:B------:R-:W-:-:S03]  /*116d0*/  IMAD.IADD R114, R99, 0x1, R74 ;  /* 0x0000000163727824 */ /* 0x000fc600078e024a */
[----:B------:R-:W3:Y:S02]  /*116e0*/  LDG.E.128 R44, desc[UR60][R32.64+0x10] ;  /* 0x0000103c202c7981 */ /* 0x000ee4000c1e1d00 */
[----:B------:R-:W-:-:S05]  /*116f0*/  SHF.R.U32.HI R113, RZ, 0x2, R114 ;  /* 0x00000002ff717819 */ /* 0x000fca0000011672 */
[----:B------:R-:W-:-:S05]  /*11700*/  IMAD.WIDE.U32 R112, R113, 0x20, R106 ;  /* 0x0000002071707825 */ /* 0x000fca00078e006a */
[----:B------:R-:W4:Y:S01]  /*11710*/  LDG.E.128 R48, desc[UR60][R112.64] ;  /* 0x0000003c70307981 */ /* 0x000f22000c1e1d00 */
[----:B------:R-:W-:-:S03]  /*11720*/  IMAD.IADD R101, R114, 0x1, R74 ;  /* 0x0000000172657824 */ /* 0x000fc600078e024a */
[----:B------:R-:W5:Y:S02]  /*11730*/  LDG.E.128 R52, desc[UR60][R112.64+0x10] ;  /* 0x0000103c70347981 */ /* 0x000f64000c1e1d00 */
[----:B------:R-:W-:-:S05]  /*11740*/  SHF.R.U32.HI R111, RZ, 0x2, R101 ;  /* 0x00000002ff6f7819 */ /* 0x000fca0000011665 */
[----:B------:R-:W-:-:S05]  /*11750*/  IMAD.WIDE.U32 R110, R111, 0x20, R106 ;  /* 0x000000206f6e7825 */ /* 0x000fca00078e006a */
[----:B------:R-:W5:Y:S04]  /*11760*/  LDG.E.128 R24, desc[UR60][R110.64] ;  /* 0x0000003c6e187981 */ /* 0x000f68000c1e1d00 */
[----:B------:R0:W5:Y:S01]  /*11770*/  LDG.E.128 R28, desc[UR60][R110.64+0x10] ;  /* 0x0000103c6e1c7981 */ /* 0x000162000c1e1d00 */
[----:B------:R-:W-:-:S05]  /*11780*/  IMAD.IADD R103, R101, 0x1, R74 ;  /* 0x0000000165677824 */ /* 0x000fca00078e024a */
[----:B------:R-:W-:-:S05]  /*11790*/  SHF.R.U32.HI R109, RZ, 0x2, R103 ;  /* 0x00000002ff6d7819 */ /* 0x000fca0000011667 */
[----:B------:R-:W-:-:S05]  /*117a0*/  IMAD.WIDE.U32 R108, R109, 0x20, R106 ;  /* 0x000000206d6c7825 */ /* 0x000fca00078e006a */
[----:B------:R-:W5:Y:S04]  /*117b0*/  LDG.E.128 R32, desc[UR60][R108.64] ;  /* 0x0000003c6c207981 */ /* 0x000f68000c1e1d00 */
[----:B------:R1:W5:Y:S01]  /*117c0*/  LDG.E.128 R36, desc[UR60][R108.64+0x10] ;  /* 0x0000103c6c247981 */ /* 0x000362000c1e1d00 */
[----:B------:R-:W-:-:S04]  /*117d0*/  ISETP.GE.U32.AND P0, PT, R100, R99, PT ;  /* 0x000000636400720c */ /* 0x000fc80003f06070 */
[----:B------:R-:W-:Y:S02]  /*117e0*/  ISETP.GE.AND.EX P0, PT, R95, RZ, PT, P0 ;  /* 0x000000ff5f00720c */ /* 0x000fe40003f06300 */
[-C--:B------:R-:W-:Y:S02]  /*117f0*/  ISETP.GE.U32.AND P6, PT, R90, R99.reuse, PT ;  /* 0x000000635a00720c */ /* 0x080fe40003fc6070 */
[----:B0-----:R-:W-:Y:S02]  /*11800*/  SEL R110, RZ, 0xffffffff, P0 ;  /* 0xffffffffff6e7807 */ /* 0x001fe40000000000 */
[----:B------:R-:W-:Y:S02]  /*11810*/  ISETP.GE.U32.AND P3, PT, R0, R99, PT ;  /* 0x000000630000720c */ /* 0x000fe40003f66070 */
[----:B------:R-:W-:Y:S02]  /*11820*/  ISETP.GE.AND.EX P6, PT, R87, RZ, PT, P6 ;  /* 0x000000ff5700720c */ /* 0x000fe40003fc6360 */
[----:B------:R-:W-:-:S02]  /*11830*/  ISETP.GE.AND.EX P3, PT, R88, RZ, PT, P3 ;  /* 0x000000ff5800720c */ /* 0x000fc40003f66330 */
[----:B------:R-:W-:Y:S02]  /*11840*/  SEL R112, RZ, 0xffffffff, P6 ;  /* 0xffffffffff707807 */ /* 0x000fe40003000000 */
[----:B------:R-:W-:Y:S02]  /*11850*/  SEL R115, RZ, 0xffffffff, P3 ;  /* 0xffffffffff737807 */ /* 0x000fe40001800000 */
[----:B------:R-:W-:-:S04]  /*11860*/  ISETP.GE.U32.AND P4, PT, R5, R114, PT ;  /* 0x000000720500720c */ /* 0x000fc80003f86070 */
[----:B------:R-:W-:-:S04]  /*11870*/  ISETP.GE.AND.EX P4, PT, R84, RZ, PT, P4 ;  /* 0x000000ff5400720c */ /* 0x000fc80003f86340 */
[----:B-1----:R-:W-:Y:S02]  /*11880*/  SEL R109, RZ, 0xffffffff, P4 ;  /* 0xffffffffff6d7807 */ /* 0x002fe40002000000 */
[----:B--2---:R-:W-:-:S04]  /*11890*/  ISETP.NE.U32.AND P1, PT, R97, R40, PT ;  /* 0x000000286100720c */ /* 0x004fc80003f25070 */
[----:B------:R-:W-:Y:S02]  /*118a0*/  ISETP.NE.AND.EX P1, PT, R102, R41, PT, P1 ;  /* 0x000000296600720c */ /* 0x000fe40003f25310 */
[----:B------:R-:W-:-:S04]  /*118b0*/  ISETP.GT.U32.AND P2, PT, R97, R40, PT ;  /* 0x000000286100720c */ /* 0x000fc80003f44070 */
[----:B------:R-:W-:Y:S02]  /*118c0*/  ISETP.GT.AND.EX P0, PT, R102, R41, PT, P2 ;  /* 0x000000296600720c */ /* 0x000fe40003f04320 */
[----:B------:R-:W-:-:S05]  /*118d0*/  ISETP.NE.U32.AND P6, PT, R93, R42, PT ;  /* 0x0000002a5d00720c */ /* 0x000fca0003fc5070 */
[----:B------:R-:W-:Y:S02]  /*118e0*/  @P1 SEL R110, RZ, 0xffffffff, !P0 ;  /* 0xffffffffff6e1807 */ /* 0x000fe40004000000 */
[----:B------:R-:W-:Y:S02]  /*118f0*/  ISETP.GE.U32.AND P1, PT, R91, R99, PT ;  /* 0x000000635b00720c */ /* 0x000fe40003f26070 */
[-C--:B------:R-:W-:Y:S02]  /*11900*/  ISETP.GE.U32.AND P0, PT, R3, R114.reuse, PT ;  /* 0x000000720300720c */ /* 0x080fe40003f06070 */
[----:B------:R-:W-:Y:S02]  /*11910*/  ISETP.GE.AND.EX P1, PT, R96, RZ, PT, P1 ;  /* 0x000000ff6000720c */ /* 0x000fe40003f26310 */
[----:B------:R-:W-:Y:S02]  /*11920*/  ISETP.GE.U32.AND P2, PT, R4, R114, PT ;  /* 0x000000720400720c */ /* 0x000fe40003f46070 */
[----:B------:R-:W-:-:S02]  /*11930*/  ISETP.GE.AND.EX P0, PT, R86, RZ, PT, P0 ;  /* 0x000000ff5600720c */ /* 0x000fc40003f06300 */
[----:B------:R-:W-:Y:S02]  /*11940*/  ISETP.NE.AND.EX P3, PT, R98, R43, PT, P6 ;  /* 0x0000002b6200720c */ /* 0x000fe40003f65360 */
[----:B------:R-:W-:Y:S02]  /*11950*/  SEL R111, RZ, 0xffffffff, P1 ;  /* 0xffffffffff6f7807 */ /* 0x000fe40000800000 */
[----:B------:R-:W-:Y:S02]  /*11960*/  ISETP.GE.AND.EX P2, PT, R85, RZ, PT, P2 ;  /* 0x000000ff5500720c */ /* 0x000fe40003f46320 */
[----:B------:R-:W-:Y:S02]  /*11970*/  SEL R119, RZ, 0xffffffff, P0 ;  /* 0xffffffffff777807 */ /* 0x000fe40000000000 */
[----:B------:R-:W-:Y:S02]  /*11980*/  ISETP.GE.U32.AND P1, PT, R7, R114, PT ;  /* 0x000000720700720c */ /* 0x000fe40003f26070 */
[----:B---3--:R-:W-:-:S02]  /*11990*/  ISETP.NE.U32.AND P0, PT, R89, R44, PT ;  /* 0x0000002c5900720c */ /* 0x008fc40003f05070 */
[----:B------:R-:W-:Y:S02]  /*119a0*/  LOP3.LUT R110, R110, 0x1, RZ, 0xc0, !PT ;  /* 0x000000016e6e7812 */ /* 0x000fe400078ec0ff */
[----:B------:R-:W-:Y:S02]  /*119b0*/  SEL R108, RZ, 0xffffffff, P2 ;  /* 0xffffffffff6c7807 */ /* 0x000fe40001000000 */
[----:B------:R-:W-:Y:S02]  /*119c0*/  ISETP.GT.U32.AND P6, PT, R93, R42, PT ;  /* 0x0000002a5d00720c */ /* 0x000fe40003fc4070 */
[----:B------:R-:W-:Y:S02]  /*119d0*/  ISETP.GE.AND.EX P1, PT, R83, RZ, PT, P1 ;  /* 0x000000ff5300720c */ /* 0x000fe40003f26310 */
[----:B------:R-:W-:Y:S02]  /*119e0*/  ISETP.NE.U32.AND P2, PT, R15, R46, PT ;  /* 0x0000002e0f00720c */ /* 0x000fe40003f45070 */
[----:B------:R-:W-:-:S02]  /*119f0*/  ISETP.NE.AND.EX P0, PT, R94, R45, PT, P0 ;  /* 0x0000002d5e00720c */ /* 0x000fc40003f05300 */
[----:B------:R-:W-:Y:S02]  /*11a00*/  ISETP.NE.U32.AND P5, PT, R110, 0x1, PT ;  /* 0x000000016e00780c */ /* 0x000fe40003fa5070 */
[----:B------:R-:W-:Y:S02]  /*11a10*/  ISETP.GT.AND.EX P6, PT, R98, R43, PT, P6 ;  /* 0x0000002b6200720c */ /* 0x000fe40003fc4360 */
[----:B------:R-:W-:Y:S02]  /*11a20*/  SEL R110, RZ, 0xffffffff, P1 ;  /* 0xffffffffff6e7807 */ /* 0x000fe40000800000 */
[----:B------:R-:W-:Y:S02]  /*11a30*/  ISETP.GT.U32.AND P4, PT, R89, R44, PT ;  /* 0x0000002c5900720c */ /* 0x000fe40003f84070 */
[----:B------:R-:W-:Y:S02]  /*11a40*/  ISETP.NE.AND.EX P2, PT, R16, R47, PT, P2 ;  /* 0x0000002f1000720c */ /* 0x000fe40003f45320 */
[----:B----4-:R-:W-:-:S02]  /*11a50*/  ISETP.NE.U32.AND P1, PT, R19, R48, PT ;  /* 0x000000301300720c */ /* 0x010fc40003f25070 */
[----:B------:R-:W-:Y:S02]  /*11a60*/  @P3 SEL R111, RZ, 0xffffffff, !P6 ;  /* 0xffffffffff6f3807 */ /* 0x000fe40007000000 */
[----:B------:R-:W-:Y:S02]  /*11a70*/  ISETP.GT.AND.EX P3, PT, R94, R45, PT, P4 ;  /* 0x0000002d5e00720c */ /* 0x000fe40003f64340 */
[----:B------:R-:W-:Y:S02]  /*11a80*/  ISETP.GT.U32.AND P6, PT, R15, R46, PT ;  /* 0x0000002e0f00720c */ /* 0x000fe40003fc4070 */
[----:B------:R-:W-:Y:S02]  /*11a90*/  ISETP.NE.U32.AND P4, PT, R21, R50, PT ;  /* 0x000000321500720c */ /* 0x000fe40003f85070 */
[----:B------:R-:W-:Y:S02]  /*11aa0*/  ISETP.NE.AND.EX P1, PT, R18, R49, PT, P1 ;  /* 0x000000311200720c */ /* 0x000fe40003f25310 */
[----:B------:R-:W-:-:S02]  /*11ab0*/  ISETP.GT.AND.EX P6, PT, R16, R47, PT, P6 ;  /* 0x0000002f1000720c */ /* 0x000fc40003fc4360 */
[----:B------:R-:W-:Y:S02]  /*11ac0*/  @P0 SEL R112, RZ, 0xffffffff, !P3 ;  /* 0xffffffffff700807 */ /* 0x000fe40005800000 */
[----:B------:R-:W-:Y:S02]  /*11ad0*/  ISETP.NE.AND.EX P4, PT, R20, R51, PT, P4 ;  /* 0x000000331400720c */ /* 0x000fe40003f85340 */
[----:B------:R-:W-:Y:S02]  /*11ae0*/  ISETP.GT.U32.AND P3, PT, R19, R48, PT ;  /* 0x000000301300720c */ /* 0x000fe40003f64070 */
[----:B------:R-:W-:Y:S02]  /*11af0*/  @P2 SEL R115, RZ, 0xffffffff, !P6 ;  /* 0xffffffffff732807 */ /* 0x000fe40007000000 */
[----:B-----5:R-:W-:Y:S02]  /*11b00*/  ISETP.NE.U32.AND P0, PT, R23, R52, PT ;  /* 0x000000341700720c */ /* 0x020fe40003f05070 */
[----:B------:R-:W-:-:S02]  /*11b10*/  ISETP.GT.U32.AND P6, PT, R21, R50, PT ;  /* 0x000000321500720c */ /* 0x000fc40003fc4070 */
[----:B------:R-:W-:Y:S02]  /*11b20*/  ISETP.GT.AND.EX P3, PT, R18, R49, PT, P3 ;  /* 0x000000311200720c */ /* 0x000fe40003f64330 */
[----:B------:R-:W-:Y:S02]  /*11b30*/  ISETP.NE.U32.AND P2, PT, R57, R54, PT ;  /* 0x000000363900720c */ /* 0x000fe40003f45070 */
[----:B------:R-:W-:Y:S02]  /*11b40*/  ISETP.NE.AND.EX P0, PT, R22, R53, PT, P0 ;  /* 0x000000351600720c */ /* 0x000fe40003f05300 */
[----:B------:R-:W-:Y:S02]  /*11b50*/  ISETP.GT.AND.EX P6, PT, R20, R51, PT, P6 ;  /* 0x000000331400720c */ /* 0x000fe40003fc4360 */
[----:B------:R-:W-:Y:S02]  /*11b60*/  @P1 SEL R119, RZ, 0xffffffff, !P3 ;  /* 0xffffffffff771807 */ /* 0x000fe40005800000 */
[----:B------:R-:W-:-:S02]  /*11b70*/  ISETP.GT.U32.AND P1, PT, R23, R52, PT ;  /* 0x000000341700720c */ /* 0x000fc40003f24070 */
[----:B------:R-:W-:Y:S02]  /*11b80*/  ISETP.NE.AND.EX P2, PT, R56, R55, PT, P2 ;  /* 0x000000373800720c */ /* 0x000fe40003f45320 */
[----:B------:R-:W-:Y:S02]  /*11b90*/  @P4 SEL R108, RZ, 0xffffffff, !P6 ;  /* 0xffffffffff6c4807 */ /* 0x000fe40007000000 */
[----:B------:R-:W-:Y:S02]  /*11ba0*/  ISETP.GT.AND.EX P6, PT, R22, R53, PT, P1 ;  /* 0x000000351600720c */ /* 0x000fe40003fc4310 */
[----:B------:R-:W-:Y:S02]  /*11bb0*/  ISETP.GT.U32.AND P4, PT, R57, R54, PT ;  /* 0x000000363900720c */ /* 0x000fe40003f84070 */
[----:B------:R-:W-:Y:S02]  /*11bc0*/  ISETP.NE.U32.AND P1, PT, R59, R24, PT ;  /* 0x000000183b00720c */ /* 0x000fe40003f25070 */
[----:B------:R-:W-:-:S02]  /*11bd0*/  ISETP.GT.AND.EX P4, PT, R56, R55, PT, P4 ;  /* 0x000000373800720c */ /* 0x000fc40003f84340 */
[----:B------:R-:W-:Y:S02]  /*11be0*/  ISETP.NE.AND.EX P1, PT, R58, R25, PT, P1 ;  /* 0x000000193a00720c */ /* 0x000fe40003f25310 */
[----:B------:R-:W-:Y:S02]  /*11bf0*/  @P0 SEL R109, RZ, 0xffffffff, !P6 ;  /* 0xffffffffff6d0807 */ /* 0x000fe40007000000 */
[----:B------:R-:W-:Y:S02]  /*11c00*/  ISETP.GE.U32.AND P3, PT, R6, R101, PT ;  /* 0x000000650600720c */ /* 0x000fe40003f66070 */
[----:B------:R-:W-:Y:S02]  /*11c10*/  ISETP.NE.U32.AND P0, PT, R61, R26, PT ;  /* 0x0000001a3d00720c */ /* 0x000fe40003f05070 */
[----:B------:R-:W-:Y:S02]  /*11c20*/  @P2 SEL R110, RZ, 0xffffffff, !P4 ;  /* 0xffffffffff6e2807 */ /* 0x000fe40006000000 */
[----:B------:R-:W-:-:S02]  /*11c30*/  ISETP.GT.U32.AND P4, PT, R59, R24, PT ;  /* 0x000000183b00720c */ /* 0x000fc40003f84070 */
[----:B------:R-:W-:Y:S02]  /*11c40*/  LOP3.LUT R111, R111, 0x1, RZ, 0xc0, !PT ;  /* 0x000000016f6f7812 */ /* 0x000fe400078ec0ff */
[----:B------:R-:W-:Y:S02]  /*11c50*/  ISETP.GE.AND.EX P3, PT, R82, RZ, PT, P3 ;  /* 0x000000ff5200720c */ /* 0x000fe40003f66330 */
[----:B------:R-:W-:Y:S02]  /*11c60*/  ISETP.NE.AND.EX P0, PT, R60, R27, PT, P0 ;  /* 0x0000001b3c00720c */ /* 0x000fe40003f05300 */
[----:B------:R-:W-:Y:S02]  /*11c70*/  ISETP.GE.U32.AND P2, PT, R8, R101, PT ;  /* 0x000000650800720c */ /* 0x000fe40003f46070 */
[----:B------:R-:W-:Y:S02]  /*11c80*/  ISETP.GT.AND.EX P4, PT, R58, R25, PT, P4 ;  /* 0x000000193a00720c */ /* 0x000fe40003f84340 */
[----:B------:R-:W-:-:S02]  /*11c90*/  ISETP.NE.U32.AND P6, PT, R111, 0x1, PT ;  /* 0x000000016f00780c */ /* 0x000fc40003fc5070 */
[----:B------:R-:W-:Y:S02]  /*11ca0*/  SEL R111, RZ, 0xffffffff, P3 ;  /* 0xffffffffff6f7807 */ /* 0x000fe40001800000 */
[----:B------:R-:W-:Y:S02]  /*11cb0*/  ISETP.GE.AND.EX P2, PT, R81, RZ, PT, P2 ;  /* 0x000000ff5100720c */ /* 0x000fe40003f46320 */
[----:B------:R-:W-:Y:S02]  /*11cc0*/  ISETP.GT.U32.AND P3, PT, R61, R26, PT ;  /* 0x0000001a3d00720c */ /* 0x000fe40003f64070 */
[----:B------:R-:W-:Y:S02]  /*11cd0*/  @P1 SEL R111, RZ, 0xffffffff, !P4 ;  /* 0xffffffffff6f1807 */ /* 0x000fe40006000000 */
[----:B------:R-:W-:Y:S02]  /*11ce0*/  ISETP.NE.U32.AND P1, PT, R63, R28, PT ;  /* 0x0000001c3f00720c */ /* 0x000fe40003f25070 */
[----:B------:R-:W-:-:S02]  /*11cf0*/  SEL R113, RZ, 0xffffffff, P2 ;  /* 0xffffffffff717807 */ /* 0x000fc40001000000 */
[----:B------:R-:W-:Y:S02]  /*11d00*/  ISETP.GT.AND.EX P3, PT, R60, R27, PT, P3 ;  /* 0x0000001b3c00720c */ /* 0x000fe40003f64330 */
[----:B------:R-:W-:Y:S02]  /*11d10*/  ISETP.NE.AND.EX P1, PT, R62, R29, PT, P1 ;  /* 0x0000001d3e00720c */ /* 0x000fe40003f25310 */
[----:B------:R-:W-:Y:S02]  /*11d20*/  ISETP.GE.U32.AND P2, PT, R9, R101, PT ;  /* 0x000000650900720c */ /* 0x000fe40003f46070 */
[----:B------:R-:W-:Y:S02]  /*11d30*/  @P0 SEL R113, RZ, 0xffffffff, !P3 ;  /* 0xffffffffff710807 */ /* 0x000fe40005800000 */
[----:B------:R-:W-:Y:S02]  /*11d40*/  LOP3.LUT R112, R112, 0x1, RZ, 0xc0, !PT ;  /* 0x0000000170707812 */ /* 0x000fe400078ec0ff */
[----:B------:R-:W-:-:S02]  /*11d50*/  ISETP.GE.AND.EX P3, PT, R80, RZ, PT, P2 ;  /* 0x000000ff5000720c */ /* 0x000fc40003f66320 */
[----:B------:R-:W-:Y:S02]  /*11d60*/  ISETP.GT.U32.AND P0, PT, R63, R28, PT ;  /* 0x0000001c3f00720c */ /* 0x000fe40003f04070 */
[----:B------:R-:W-:Y:S02]  /*11d70*/  ISETP.NE.U32.AND P2, PT, R65, R30, PT ;  /* 0x0000001e4100720c */ /* 0x000fe40003f45070 */
[----:B------:R-:W-:Y:S02]  /*11d80*/  ISETP.NE.U32.AND P4, PT, R112, 0x1, PT ;  /* 0x000000017000780c */ /* 0x000fe40003f85070 */
[----:B------:R-:W-:Y:S02]  /*11d90*/  ISETP.GT.AND.EX P0, PT, R62, R29, PT, P0 ;  /* 0x0000001d3e00720c */ /* 0x000fe40003f04300 */
[----:B------:R-:W-:Y:S02]  /*11da0*/  SEL R112, RZ, 0xffffffff, P3 ;  /* 0xffffffffff707807 */ /* 0x000fe40001800000 */
[----:B------:R-:W-:-:S02]  /*11db0*/  ISETP.NE.AND.EX P2, PT, R64, R31, PT, P2 ;  /* 0x0000001f4000720c */ /* 0x000fc40003f45320 */
[----:B------:R-:W-:Y:S02]  /*11dc0*/  ISETP.GE.U32.AND P3, PT, R10, R101, PT ;  /* 0x000000650a00720c */ /* 0x000fe40003f66070 */
[----:B------:R-:W-:Y:S02]  /*11dd0*/  @P1 SEL R112, RZ, 0xffffffff, !P0 ;  /* 0xffffffffff701807 */ /* 0x000fe40004000000 */
[----:B------:R-:W-:Y:S02]  /*11de0*/  ISETP.GT.U32.AND P0, PT, R65, R30, PT ;  /* 0x0000001e4100720c */ /* 0x000fe40003f04070 */
[----:B------:R-:W-:Y:S02]  /*11df0*/  ISETP.GE.AND.EX P3, PT, R79, RZ, PT, P3 ;  /* 0x000000ff4f00720c */ /* 0x000fe40003f66330 */
[----:B------:R-:W-:Y:S02]  /*11e00*/  ISETP.GT.AND.EX P0, PT, R64, R31, PT, P0 ;  /* 0x0000001f4000720c */ /* 0x000fe40003f04300 */
[----:B------:R-:W-:-:S02]  /*11e10*/  SEL R118, RZ, 0xffffffff, P3 ;  /* 0xffffffffff767807 */ /* 0x000fc40001800000 */
[----:B------:R-:W-:Y:S02]  /*11e20*/  ISETP.NE.U32.AND P3, PT, R67, R32, PT ;  /* 0x000000204300720c */ /* 0x000fe40003f65070 */
[----:B------:R-:W-:Y:S02]  /*11e30*/  @P2 SEL R118, RZ, 0xffffffff, !P0 ;  /* 0xffffffffff762807 */ /* 0x000fe40004000000 */
[----:B------:R-:W-:Y:S02]  /*11e40*/  ISETP.GE.U32.AND P0, PT, R11, R103, PT ;  /* 0x000000670b00720c */ /* 0x000fe40003f06070 */
[----:B------:R-:W-:Y:S02]  /*11e50*/  ISETP.NE.AND.EX P2, PT, R66, R33, PT, P3 ;  /* 0x000000214200720c */ /* 0x000fe40003f45330 */
[----:B------:R-:W-:Y:S02]  /*11e60*/  LOP3.LUT R115, R115, 0x1, RZ, 0xc0, !PT ;  /* 0x0000000173737812 */ /* 0x000fe400078ec0ff */
[----:B------:R-:W-:-:S02]  /*11e70*/  ISETP.GE.AND.EX P3, PT, R78, RZ, PT, P0 ;  /* 0x000000ff4e00720c */ /* 0x000fc40003f66300 */
[----:B------:R-:W-:Y:S02]  /*11e80*/  ISETP.GT.U32.AND P0, PT, R67, R32, PT ;  /* 0x000000204300720c */ /* 0x000fe40003f04070 */
[----:B------:R-:W-:Y:S02]  /*11e90*/  ISETP.NE.U32.AND P1, PT, R115, 0x1, PT ;  /* 0x000000017300780c */ /* 0x000fe40003f25070 */
[----:B------:R-:W-:Y:S02]  /*11ea0*/  ISETP.GT.AND.EX P0, PT, R66, R33, PT, P0 ;  /* 0x000000214200720c */ /* 0x000fe40003f04300 */
[----:B------:R-:W-:Y:S02]  /*11eb0*/  SEL R115, RZ, 0xffffffff, P3 ;  /* 0xffffffffff737807 */ /* 0x000fe40001800000 */
[----:B------:R-:W-:Y:S02]  /*11ec0*/  ISETP.NE.U32.AND P3, PT, R69, R34, PT ;  /* 0x000000224500720c */ /* 0x000fe40003f65070 */
[----:B------:R-:W-:-:S02]  /*11ed0*/  @P2 SEL R115, RZ, 0xffffffff, !P0 ;  /* 0xffffffffff732807 */ /* 0x000fc40004000000 */
[----:B------:R-:W-:Y:S02]  /*11ee0*/  ISETP.GE.U32.AND P2, PT, R12, R103, PT ;  /* 0x000000670c00720c */ /* 0x000fe40003f46070 */
[CC--:B------:R-:W-:Y:S02]  /*11ef0*/  ISETP.NE.AND.EX P0, PT, R68.reuse, R35.reuse, PT, P3 ;  /* 0x000000234400720c */ /* 0x0c0fe40003f05330 */
[----:B------:R-:W-:Y:S02]  /*11f00*/  ISETP.GE.AND.EX P3, PT, R77, RZ, PT, P2 ;  /* 0x000000ff4d00720c */ /* 0x000fe40003f66320 */
[----:B------:R-:W-:Y:S02]  /*11f10*/  ISETP.GT.U32.AND P2, PT, R69, R34, PT ;  /* 0x000000224500720c */ /* 0x000fe40003f44070 */
[----:B------:R-:W-:Y:S02]  /*11f20*/  SEL R117, RZ, 0xffffffff, P3 ;  /* 0xffffffffff757807 */ /* 0x000fe40001800000 */
[----:B------:R-:W-:-:S02]  /*11f30*/  ISETP.GT.AND.EX P2, PT, R68, R35, PT, P2 ;  /* 0x000000234400720c */ /* 0x000fc40003f44320 */
[----:B------:R-:W-:-:S03]  /*11f40*/  ISETP.NE.U32.AND P3, PT, R71, R36, PT ;  /* 0x000000244700720c */ /* 0x000fc60003f65070 */
[----:B------:R-:W-:Y:S02]  /*11f50*/  @P0 SEL R117, RZ, 0xffffffff, !P2 ;  /* 0xffffffffff750807 */ /* 0x000fe40005000000 */
[----:B------:R-:W-:Y:S02]  /*11f60*/  ISETP.NE.AND.EX P3, PT, R70, R37, PT, P3 ;  /* 0x000000254600720c */ /* 0x000fe40003f65330 */
[----:B------:R-:W-:Y:S02]  /*11f70*/  ISETP.GE.U32.AND P0, PT, R13, R103, PT ;  /* 0x000000670d00720c */ /* 0x000fe40003f06070 */
[----:B------:R-:W-:Y:S02]  /*11f80*/  ISETP.GT.U32.AND P2, PT, R71, R36, PT ;  /* 0x000000244700720c */ /* 0x000fe40003f44070 */
[----:B------:R-:W-:Y:S02]  /*11f90*/  ISETP.GE.AND.EX P0, PT, R76, RZ, PT, P0 ;  /* 0x000000ff4c00720c */ /* 0x000fe40003f06300 */
[----:B------:R-:W-:-:S02]  /*11fa0*/  ISETP.GT.AND.EX P2, PT, R70, R37, PT, P2 ;  /* 0x000000254600720c */ /* 0x000fc40003f44320 */
[----:B------:R-:W-:Y:S02]  /*11fb0*/  SEL R116, RZ, 0xffffffff, P0 ;  /* 0xffffffffff747807 */ /* 0x000fe40000000000 */
[----:B------:R-:W-:Y:S02]  /*11fc0*/  ISETP.NE.U32.AND P0, PT, R73, R38, PT ;  /* 0x000000264900720c */ /* 0x000fe40003f05070 */
[----:B------:R-:W-:Y:S02]  /*11fd0*/  @P3 SEL R116, RZ, 0xffffffff, !P2 ;  /* 0xffffffffff743807 */ /* 0x000fe40005000000 */
[----:B------:R-:W-:Y:S02]  /*11fe0*/  ISETP.NE.AND.EX P0, PT, R72, R39, PT, P0 ;  /* 0x000000274800720c */ /* 0x000fe40003f05300 */
[----:B------:R-:W-:Y:S02]  /*11ff0*/  ISETP.GE.U32.AND P3, PT, R14, R103, PT ;  /* 0x000000670e00720c */ /* 0x000fe40003f66070 */
[----:B------:R-:W-:-:S02]  /*12000*/  SEL R100, R100, R99, !P5 ;  /* 0x0000006364647207 */ /* 0x000fc40006800000 */
[-C--:B------:R-:W-:Y:S02]  /*12010*/  SEL R91, R91, R99.reuse, !P6 ;  /* 0x000000635b5b7207 */ /* 0x080fe40007000000 */
[-C--:B------:R-:W-:Y:S02]  /*12020*/  SEL R90, R90, R99.reuse, !P4 ;  /* 0x000000635a5a7207 */ /* 0x080fe40006000000 */
[----:B------:R-:W-:Y:S02]  /*12030*/  SEL R0, R0, R99, !P1 ;  /* 0x0000006300007207 */ /* 0x000fe40004800000 */
[----:B------:R-:W-:Y:S02]  /*12040*/  ISETP.GE.AND.EX P3, PT, R75, RZ, PT, P3 ;  /* 0x000000ff4b00720c */ /* 0x000fe40003f66330 */
[----:B------:R-:W-:Y:S02]  /*12050*/  ISETP.GT.U32.AND P2, PT, R73, R38, PT ;  /* 0x000000264900720c */ /* 0x000fe40003f44070 */
[----:B------:R-:W-:-:S02]  /*12060*/  LOP3.LUT R99, R119, 0x1, RZ, 0xc0, !PT ;  /* 0x0000000177637812 */ /* 0x000fc400078ec0ff */
[----:B------:R-:W-:Y:S02]  /*12070*/  SEL R119, RZ, 0xffffffff, P3 ;  /* 0xffffffffff777807 */ /* 0x000fe40001800000 */
[----:B------:R-:W-:Y:S02]  /*12080*/  ISETP.GT.AND.EX P2, PT, R72, R39, PT, P2 ;  /* 0x000000274800720c */ /* 0x000fe40003f44320 */
[----:B------:R-:W-:Y:S01]  /*12090*/  ISETP.NE.U32.AND P3, PT, R99, 0x1, PT ;  /* 0x000000016300780c */ /* 0x000fe20003f65070 */
[----:B------:R-:W-:Y:S01]  /*120a0*/  IMAD.IADD R99, R103, 0x1, R74 ;  /* 0x0000000167637824 */ /* 0x000fe200078e024a */
[----:B------:R-:W-:Y:S02]  /*120b0*/  LOP3.LUT R109, R109, 0x1, RZ, 0xc0, !PT ;  /* 0x000000016d6d7812 */ /* 0x000fe400078ec0ff */
[----:B------:R-:W-:Y:S02]  /*120c0*/  @P0 SEL R119, RZ, 0xffffffff, !P2 ;  /* 0xffffffffff770807 */ /* 0x000fe40005000000 */
[----:B------:R-:W-:Y:S01]  /*120d0*/  ISETP.NE.U32.AND P2, PT, R109, 0x1, PT ;  /* 0x000000016d00780c */ /* 0x000fe20003f45070 */
[----:B------:R-:W-:Y:S01]  /*120e0*/  IMAD R109, R74, 0x3, R99 ;  /* 0x000000034a6d7824 */ /* 0x000fe200078e0263 */
[----:B------:R-:W-:-:S02]  /*120f0*/  SEL R93, R93, R42, !P6 ;  /* 0x0000002a5d5d7207 */ /* 0x000fc40007000000 */
[----:B------:R-:W-:Y:S02]  /*12100*/  SEL R98, R98, R43, !P6 ;  /* 0x0000002b62627207 */ /* 0x000fe40007000000 */
[----:B------:R-:W-:Y:S02]  /*12110*/  SEL R96, R96, RZ, !P6 ;  /* 0x000000ff60607207 */ /* 0x000fe40007000000 */
[----:B------:R-:W-:Y:S02]  /*12120*/  ISETP.GE.U32.AND P6, PT, R109, R92, PT ;  /* 0x0000005c6d00720c */ /* 0x000fe40003fc6070 */
[----:B------:R-:W-:Y:S02]  /*12130*/  LOP3.LUT R108, R108, 0x1, RZ, 0xc0, !PT ;  /* 0x000000016c6c7812 */ /* 0x000fe400078ec0ff */
[----:B------:R-:W-:Y:S02]  /*12140*/  LOP3.LUT R110, R110, 0x1, RZ, 0xc0, !PT ;  /* 0x000000016e6e7812 */ /* 0x000fe400078ec0ff */
[----:B------:R-:W-:-:S02]  /*12150*/  LOP3.LUT R111, R111, 0x1, RZ, 0xc0, !PT ;  /* 0x000000016f6f7812 */ /* 0x000fc400078ec0ff */
[----:B------:R-:W-:Y:S02]  /*12160*/  LOP3.LUT R113, R113, 0x1, RZ, 0xc0, !PT ;  /* 0x0000000171717812 */ /* 0x000fe400078ec0ff */
        /* <DEDUP_REMOVED lines=9> */
[----:B------:R-:W-:Y:S02]  /*12200*/  ISETP.NE.U32.AND P0, PT, R108, 0x1, PT ;  /* 0x000000016c00780c */ /* 0x000fe40003f05070 */
[----:B------:R-:W-:-:S02]  /*12210*/  ISETP.NE.U32.AND P5, PT, R110, 0x1, PT ;  /* 0x000000016e00780c */ /* 0x000fc40003fa5070 */
[----:B------:R-:W-:Y:S02]  /*12220*/  ISETP.NE.U32.AND P4, PT, R111, 0x1, PT ;  /* 0x000000016f00780c */ /* 0x000fe40003f85070 */
[----:B------:R-:W-:Y:S02]  /*12230*/  ISETP.NE.U32.AND P1, PT, R113, 0x1, PT ;  /* 0x000000017100780c */ /* 0x000fe40003f25070 */
[----:B------:R-:W-:Y:S02]  /*12240*/  LOP3.LUT R112, R112, 0x1, RZ, 0xc0, !PT ;  /* 0x0000000170707812 */ /* 0x000fe400078ec0ff */
[----:B------:R-:W-:Y:S02]  /*12250*/  LOP3.LUT R118, R118, 0x1, RZ, 0xc0, !PT ;  /* 0x0000000176767812 */ /* 0x000fe400078ec0ff */
[----:B------:R-:W-:Y:S02]  /*12260*/  LOP3.LUT R115, R115, 0x1, RZ, 0xc0, !PT ;  /* 0x0000000173737812 */ /* 0x000fe400078ec0ff */
[----:B------:R-:W-:-:S02]  /*12270*/  LOP3.LUT R117, R117, 0x1, RZ, 0xc0, !PT ;  /* 0x0000000175757812 */ /* 0x000fc400078ec0ff */
[----:B------:R-:W-:Y:S02]  /*12280*/  LOP3.LUT R116, R116, 0x1, RZ, 0xc0, !PT ;  /* 0x0000000174747812 */ /* 0x000fe400078ec0ff */
[----:B------:R-:W-:Y:S02]  /*12290*/  LOP3.LUT R119, R119, 0x1, RZ, 0xc0, !PT ;  /* 0x0000000177777812 */ /* 0x000fe400078ec0ff */
[-C--:B------:R-:W-:Y:S02]  /*122a0*/  SEL R3, R3, R114.reuse, !P3 ;  /* 0x0000007203037207 */ /* 0x080fe40005800000 */
[-C--:B------:R-:W-:Y:S02]  /*122b0*/  SEL R4, R4, R114.reuse, !P0 ;  /* 0x0000007204047207 */ /* 0x080fe40004000000 */
[-C--:B------:R-:W-:Y:S02]  /*122c0*/  SEL R5, R5, R114.reuse, !P2 ;  /* 0x0000007205057207 */ /* 0x080fe40005000000 */
[----:B------:R-:W-:-:S02]  /*122d0*/  SEL R7, R7, R114, !P5 ;  /* 0x0000007207077207 */ /* 0x000fc40006800000 */
[----:B------:R-:W-:Y:S02]  /*122e0*/  SEL R19, R19, R48, !P3 ;  /* 0x0000003013137207 */ /* 0x000fe40005800000 */
[----:B------:R-:W-:Y:S02]  /*122f0*/  SEL R18, R18, R49, !P3 ;  /* 0x0000003112127207 */ /* 0x000fe40005800000 */
[----:B------:R-:W-:Y:S02]  /*12300*/  SEL R86, R86, RZ, !P3 ;  /* 0x000000ff56567207 */ /* 0x000fe40005800000 */
[----:B------:R-:W-:Y:S02]  /*12310*/  SEL R21, R21, R50, !P0 ;  /* 0x0000003215157207 */ /* 0x000fe40004000000 */
[----:B------:R-:W-:Y:S02]  /*12320*/  SEL R20, R20, R51, !P0 ;  /* 0x0000003314147207 */ /* 0x000fe40004000000 */
[----:B------:R-:W-:-:S02]  /*12330*/  SEL R85, R85, RZ, !P0 ;  /* 0x000000ff55557207 */ /* 0x000fc40004000000 */
[-C--:B------:R-:W-:Y:S02]  /*12340*/  SEL R6, R6, R101.reuse, !P4 ;  /* 0x0000006506067207 */ /* 0x080fe40006000000 */
[----:B------:R-:W-:Y:S02]  /*12350*/  SEL R8, R8, R101, !P1 ;  /* 0x0000006508087207 */ /* 0x000fe40004800000 */
        /* <DEDUP_REMOVED lines=12> */
[----:B------:R-:W-:Y:S02]  /*12420*/  ISETP.NE.U32.AND P3, PT, R112, 0x1, PT ;  /* 0x000000017000780c */ /* 0x000fe40003f65070 */
[----:B------:R-:W-:Y:S02]  /*12430*/  ISETP.NE.U32.AND P0, PT, R118, 0x1, PT ;  /* 0x000000017600780c */ /* 0x000fe40003f05070 */
[----:B------:R-:W-:Y:S02]  /*12440*/  ISETP.NE.U32.AND P2, PT, R115, 0x1, PT ;  /* 0x000000017300780c */ /* 0x000fe40003f45070 */
[----:B------:R-:W-:-:S02]  /*12450*/  ISETP.NE.U32.AND P5, PT, R117, 0x1, PT ;  /* 0x000000017500780c */ /* 0x000fc40003fa5070 */
[----:B------:R-:W-:Y:S02]  /*12460*/  ISETP.NE.U32.AND P4, PT, R116, 0x1, PT ;  /* 0x000000017400780c */ /* 0x000fe40003f85070 */
[----:B------:R-:W-:Y:S02]  /*12470*/  ISETP.NE.U32.AND P1, PT, R119, 0x1, PT ;  /* 0x000000017700780c */ /* 0x000fe40003f25070 */
[-C--:B------:R-:W-:Y:S02]  /*12480*/  SEL R9, R9, R101.reuse, !P3 ;  /* 0x0000006509097207 */ /* 0x080fe40005800000 */
[----:B------:R-:W-:Y:S02]  /*12490*/  SEL R10, R10, R101, !P0 ;  /* 0x000000650a0a7207 */ /* 0x000fe40004000000 */
[-C--:B------:R-:W-:Y:S02]  /*124a0*/  SEL R11, R11, R103.reuse, !P2 ;  /* 0x000000670b0b7207 */ /* 0x080fe40005000000 */
[----:B------:R-:W-:-:S02]  /*124b0*/  SEL R12, R12, R103, !P5 ;  /* 0x000000670c0c7207 */ /* 0x000fc40006800000 */
        /* <DEDUP_REMOVED lines=22> */
.L_x_3182:
[----:B------:R-:W-:Y:S05]  /*12620*/  BSYNC B0 ;  /* 0x0000000000007941 */ /* 0x000fea0003800000 */
.L_x_3181:
        /* <DEDUP_REMOVED lines=27> */
.L_x_3185:
[----:B------:R-:W-:Y:S05]  /*127e0*/  BSYNC B0 ;  /* 0x0000000000007941 */ /* 0x000fea0003800000 */
.L_x_3184:
[----:B------:R-:W-:Y:S04]  /*127f0*/  BSSY B0, `(.L_x_3186) ;  /* 0x00000eb000007945 */ /* 0x000fe80003800000 */
[----:B------:R-:W-:Y:S05]  /*12800*/  @P1 BRA `(.L_x_3187) ;  /* 0x0000000c00a41947 */ /* 0x000fea0003800000 */
[----:B-----5:R-:W-:Y:S02]  /*12810*/  ISETP.GT.U32.AND P2, PT, R97, R40, PT ;  /* 0x000000286100720c */ /* 0x020fe40003f44070 */
[----:B------:R-:W-:Y:S02]  /*12820*/  ISETP.GT.U32.AND P5, PT, R93, R42, PT ;  /* 0x0000002a5d00720c */ /* 0x000fe40003fa4070 */
[----:B------:R-:W-:Y:S02]  /*12830*/  ISETP.GT.AND.EX P2, PT, R102, R41, PT, P2 ;  /* 0x000000296600720c */ /* 0x000fe40003f44320 */
[----:B------:R-:W-:Y:S02]  /*12840*/  ISETP.NE.U32.AND P1, PT, R97, R40, PT ;  /* 0x000000286100720c */ /* 0x000fe40003f25070 */
[----:B------:R-:W-:Y:S02]  /*12850*/  SEL R101, RZ, 0xffffffff, !P2 ;  /* 0xffffffffff657807 */ /* 0x000fe40005000000 */
[----:B------:R-:W-:-:S02]  /*12860*/  ISETP.NE.U32.AND P2, PT, R89, R44, PT ;  /* 0x0000002c5900720c */ /* 0x000fc40003f45070 */
[----:B------:R-:W-:Y:S02]  /*12870*/  ISETP.GT.AND.EX P5, PT, R98, R43, PT, P5 ;  /* 0x0000002b6200720c */ /* 0x000fe40003fa4350 */
[----:B------:R-:W-:Y:S02]  /*12880*/  ISETP.NE.AND.EX P2, PT, R94, R45, PT, P2 ;  /* 0x0000002d5e00720c */ /* 0x000fe40003f45320 */
[----:B------:R-:W-:Y:S02]  /*12890*/  ISETP.NE.AND.EX P1, PT, R102, R41, PT, P1 ;  /* 0x000000296600720c */ /* 0x000fe40003f25310 */
[----:B------:R-:W-:Y:S02]  /*128a0*/  ISETP.GT.U32.AND P3, PT, R89, R44, PT ;  /* 0x0000002c5900720c */ /* 0x000fe40003f64070 */
[----:B------:R-:W-:Y:S02]  /*128b0*/  SEL R103, RZ, 0xffffffff, !P5 ;  /* 0xffffffffff677807 */ /* 0x000fe40006800000 */
[----:B------:R-:W-:-:S02]  /*128c0*/  ISETP.GE.U32.AND P5, PT, R90, R99, PT ;  /* 0x000000635a00720c */ /* 0x000fc40003fa6070 */
[----:B------:R-:W-:Y:S02]  /*128d0*/  ISETP.GE.U32.AND P6, PT, R100, R99, PT ;  /* 0x000000636400720c */ /* 0x000fe40003fc6070 */
[----:B------:R-:W-:Y:S02]  /*128e0*/  ISETP.GT.AND.EX P3, PT, R94, R45, PT, P3 ;  /* 0x0000002d5e00720c */ /* 0x000fe40003f64330 */
[----:B------:R-:W-:Y:S02]  /*128f0*/  ISETP.GE.AND.EX P5, PT, R87, RZ, PT, P5 ;  /* 0x000000ff5700720c */ /* 0x000fe40003fa6350 */
[----:B------:R-:W-:Y:S02]  /*12900*/  ISETP.GE.AND.EX P6, PT, R95, RZ, PT, P6 ;  /* 0x000000ff5f00720c */ /* 0x000fe40003fc6360 */
[----:B0-----:R-:W-:Y:S02]  /*12910*/  SEL R106, RZ, 0xffffffff, !P3 ;  /* 0xffffffffff6a7807 */ /* 0x001fe40005800000 */
[----:B------:R-:W-:-:S02]  /*12920*/  ISETP.NE.U32.AND P4, PT, R93, R42, PT ;  /* 0x0000002a5d00720c */ /* 0x000fc40003f85070 */
[----:B------:R-:W-:Y:S02]  /*12930*/  @!P2 SEL R106, RZ, 0xffffffff, P5 ;  /* 0xffffffffff6aa807 */ /* 0x000fe40002800000 */
[----:B------:R-:W-:Y:S02]  /*12940*/  @!P1 SEL R101, RZ, 0xffffffff, P6 ;  /* 0xffffffffff659807 */ /* 0x000fe40003000000 */
[----:B------:R-:W-:Y:S02]  /*12950*/  ISETP.NE.U32.AND P6, PT, R15, R46, PT ;  /* 0x0000002e0f00720c */ /* 0x000fe40003fc5070 */
[----:B------:R-:W-:Y:S02]  /*12960*/  ISETP.NE.AND.EX P4, PT, R98, R43, PT, P4 ;  /* 0x0000002b6200720c */ /* 0x000fe40003f85340 */
[----:B------:R-:W-:Y:S02]  /*12970*/  LOP3.LUT R106, R106, 0x1, RZ, 0xc0, !PT ;  /* 0x000000016a6a7812 */ /* 0x000fe400078ec0ff */
[----:B------:R-:W-:-:S02]  /*12980*/  ISETP.NE.AND.EX P6, PT, R16, R47, PT, P6 ;  /* 0x0000002f1000720c */ /* 0x000fc40003fc5360 */
[----:B------:R-:W-:Y:S02]  /*12990*/  ISETP.NE.U32.AND P2, PT, R106, 0x1, PT ;  /* 0x000000016a00780c */ /* 0x000fe40003f45070 */
[-C--:B------:R-:W-:Y:S02]  /*129a0*/  ISETP.GE.U32.AND P0, PT, R91, R99.reuse, PT ;  /* 0x000000635b00720c */ /* 0x080fe40003f06070 */
[----:B------:R-:W-:Y:S02]  /*129b0*/  ISETP.GT.U32.AND P1, PT, R15, R46, PT ;  /* 0x0000002e0f00720c */ /* 0x000fe40003f24070 */
[----:B------:R-:W-:Y:S01]  /*129c0*/  SEL R89, R89, R44, !P2 ;  /* 0x0000002c59597207 */ /* 0x000fe20005000000 */
[----:B------:R-:W-:Y:S01]  /*129d0*/  IMAD.IADD R44, R99, 0x1, R74 ;  /* 0x00000001632c7824 */ /* 0x000fe200078e024a */
[----:B------:R-:W-:Y:S02]  /*129e0*/  ISETP.GE.U32.AND P3, PT, R0, R99, PT ;  /* 0x000000630000720c */ /* 0x000fe40003f66070 */
[----:B------:R-:W-:-:S02]  /*129f0*/  ISETP.GE.AND.EX P0, PT, R96, RZ, PT, P0 ;  /* 0x000000ff6000720c */ /* 0x000fc40003f06300 */
[----:B------:R-:W-:Y:S02]  /*12a00*/  ISETP.GT.AND.EX P1, PT, R16, R47, PT, P1 ;  /* 0x0000002f1000720c */ /* 0x000fe40003f24310 */
[----:B------:R-:W-:Y:S02]  /*12a10*/  ISETP.GE.AND.EX P3, PT, R88, RZ, PT, P3 ;  /* 0x000000ff5800720c */ /* 0x000fe40003f66330 */
[----:B------:R-:W-:Y:S02]  /*12a20*/  @!P4 SEL R103, RZ, 0xffffffff, P0 ;  /* 0xffffffffff67c807 */ /* 0x000fe40000000000 */
[----:B------:R-:W-:Y:S02]  /*12a30*/  ISETP.GE.U32.AND P4, PT, R44, R92, PT ;  /* 0x0000005c2c00720c */ /* 0x000fe40003f86070 */
[----:B------:R-:W-:Y:S02]  /*12a40*/  SEL R107, RZ, 0xffffffff, !P1 ;  /* 0xffffffffff6b7807 */ /* 0x000fe40004800000 */
        /* <DEDUP_REMOVED lines=42> */
[----:B------:R-:W-:Y:S02]  /*12cf0*/  ISETP.GE.U32.AND P0, PT, R4, R44, PT ;  /* 0x0000002c0400720c */ /* 0x000fe40003f06070 */
        /* <DEDUP_REMOVED lines=100> */
[C---:B------:R-:W-:Y:S02]  /*13340*/  ISETP.NE.AND.EX P1, PT, R66.reuse, R33, PT, P1 ;  /* 0x000000214200720c */ /* 0x040fe40003f25310 */
        /* <DEDUP_REMOVED lines=53> */
.L_x_3187:
[----:B------:R-:W-:Y:S05]  /*136a0*/  BSYNC B0 ;  /* 0x0000000000007941 */ /* 0x000fea0003800000 */
.L_x_3186:
        /* <DEDUP_REMOVED lines=8> */
[----:B------:R-:W-:Y:S02]  /*13730*/  ISETP.NE.U32.AND P4, PT, R93, R21, PT ;  /* 0x000000155d00720c */ /* 0x000fe40003f85070 */
[----:B------:R-:W-:Y:S02]  /*13740*/  ISETP.GE.AND.EX P6, PT, R95, R86, PT, P6 ;  /* 0x000000565f00720c */ /* 0x000fe40003fc6360 */
[----:B------:R-:W-:Y:S02]  /*13750*/  ISETP.GT.AND.EX P5, PT, R98, R20, PT, P5 ;  /* 0x000000146200720c */ /* 0x000fe40003fa4350 */
[----:B------:R-:W-:-:S02]  /*13760*/  ISETP.NE.AND.EX P2, PT, R94, R22, PT, P2 ;  /* 0x000000165e00720c */ /* 0x000fc40003f45320 */
[----:B------:R-:W-:Y:S02]  /*13770*/  ISETP.NE.AND.EX P4, PT, R98, R20, PT, P4 ;  /* 0x000000146200720c */ /* 0x000fe40003f85340 */
[----:B------:R-:W-:Y:S02]  /*13780*/  ISETP.GT.U32.AND P3, PT, R89, R23, PT ;  /* 0x000000175900720c */ /* 0x000fe40003f64070 */
[----:B------:R-:W-:Y:S02]  /*13790*/  @!P1 SEL R24, RZ, 0xffffffff, P6 ;  /* 0xffffffffff189807 */ /* 0x000fe40003000000 */
[----:B------:R-:W-:Y:S02]  /*137a0*/  SEL R25, RZ, 0xffffffff, !P5 ;  /* 0xffffffffff197807 */ /* 0x000fe40006800000 */
[----:B------:R-:W-:Y:S02]  /*137b0*/  ISETP.NE.U32.AND P6, PT, R15, R57, PT ;  /* 0x000000390f00720c */ /* 0x000fe40003fc5070 */
[----:B------:R-:W-:-:S02]  /*137c0*/  ISETP.GE.U32.AND P5, PT, R90, R5, PT ;  /* 0x000000055a00720c */ /* 0x000fc40003fa6070 */
[----:B------:R-:W-:Y:S02]  /*137d0*/  ISETP.GE.U32.AND P0, PT, R91, R4, PT ;  /* 0x000000045b00720c */ /* 0x000fe40003f06070 */
[----:B------:R-:W-:Y:S02]  /*137e0*/  ISETP.GT.AND.EX P3, PT, R94, R22, PT, P3 ;  /* 0x000000165e00720c */ /* 0x000fe40003f64330 */
[----:B------:R-:W-:Y:S02]  /*137f0*/  ISETP.NE.AND.EX P6, PT, R16, R56, PT, P6 ;  /* 0x000000381000720c */ /* 0x000fe40003fc5360 */
[----:B------:R-:W-:Y:S02]  /*13800*/  ISETP.GE.AND.EX P5, PT, R87, R84, PT, P5 ;  /* 0x000000545700720c */ /* 0x000fe40003fa6350 */
[----:B------:R-:W-:Y:S02]  /*13810*/  ISETP.GE.AND.EX P0, PT, R96, R85, PT, P0 ;  /* 0x000000556000720c */ /* 0x000fe40003f06300 */
[----:B------:R-:W-:-:S02]  /*13820*/  SEL R26, RZ, 0xffffffff, !P3 ;  /* 0xffffffffff1a7807 */ /* 0x000fc40005800000 */
[----:B------:R-:W-:Y:S02]  /*13830*/  ISETP.GT.U32.AND P1, PT, R15, R57, PT ;  /* 0x000000390f00720c */ /* 0x000fe40003f24070 */
[----:B------:R-:W-:Y:S02]  /*13840*/  @!P2 SEL R26, RZ, 0xffffffff, P5 ;  /* 0xffffffffff1aa807 */ /* 0x000fe40002800000 */
[----:B------:R-:W-:Y:S02]  /*13850*/  ISETP.GE.U32.AND P3, PT, R0, R7, PT ;  /* 0x000000070000720c */ /* 0x000fe40003f66070 */
[----:B------:R-:W-:Y:S02]  /*13860*/  @!P4 SEL R25, RZ, 0xffffffff, P0 ;  /* 0xffffffffff19c807 */ /* 0x000fe40000000000 */
[----:B------:R-:W-:Y:S02]  /*13870*/  ISETP.GT.AND.EX P1, PT, R16, R56, PT, P1 ;  /* 0x000000381000720c */ /* 0x000fe40003f24310 */
[----:B------:R-:W-:-:S02]  /*13880*/  LOP3.LUT R24, R24, 0x1, RZ, 0xc0, !PT ;  /* 0x0000000118187812 */ /* 0x000fc400078ec0ff */
[----:B------:R-:W-:Y:S02]  /*13890*/  LOP3.LUT R26, R26, 0x1, RZ, 0xc0, !PT ;  /* 0x000000011a1a7812 */ /* 0x000fe400078ec0ff */
[----:B------:R-:W-:Y:S02]  /*138a0*/  ISETP.GE.AND.EX P3, PT, R88, R83, PT, P3 ;  /* 0x000000535800720c */ /* 0x000fe40003f66330 */
[----:B------:R-:W-:Y:S02]  /*138b0*/  LOP3.LUT R25, R25, 0x1, RZ, 0xc0, !PT ;  /* 0x0000000119197812 */ /* 0x000fe400078ec0ff */
[----:B------:R-:W-:Y:S02]  /*138c0*/  SEL R27, RZ, 0xffffffff, !P1 ;  /* 0xffffffffff1b7807 */ /* 0x000fe40004800000 */
[----:B------:R-:W-:Y:S02]  /*138d0*/  ISETP.NE.U32.AND P0, PT, R24, 0x1, PT ;  /* 0x000000011800780c */ /* 0x000fe40003f05070 */
[----:B------:R-:W-:-:S02]  /*138e0*/  ISETP.NE.U32.AND P2, PT, R26, 0x1, PT ;  /* 0x000000011a00780c */ /* 0x000fc40003f45070 */
[----:B------:R-:W-:Y:S02]  /*138f0*/  @!P6 SEL R27, RZ, 0xffffffff, P3 ;  /* 0xffffffffff1be807 */ /* 0x000fe40001800000 */
[----:B------:R-:W-:Y:S02]  /*13900*/  ISETP.NE.U32.AND P1, PT, R25, 0x1, PT ;  /* 0x000000011900780c */ /* 0x000fe40003f25070 */
[----:B------:R-:W-:Y:S02]  /*13910*/  SEL R24, R97, R19, !P0 ;  /* 0x0000001361187207 */ /* 0x000fe40004000000 */
[----:B------:R-:W-:Y:S02]  /*13920*/  SEL R28, R89, R23, !P2 ;  /* 0x00000017591c7207 */ /* 0x000fe40005000000 */
[----:B------:R-:W-:Y:S02]  /*13930*/  LOP3.LUT R27, R27, 0x1, RZ, 0xc0, !PT ;  /* 0x000000011b1b7812 */ /* 0x000fe400078ec0ff */
[----:B------:R-:W-:-:S02]  /*13940*/  SEL R25, R102, R18, !P0 ;  /* 0x0000001266197207 */ /* 0x000fc40004000000 */
[----:B------:R-:W-:Y:S02]  /*13950*/  SEL R30, R93, R21, !P1 ;  /* 0x000000155d1e7207 */ /* 0x000fe40004800000 */
[----:B------:R-:W-:Y:S02]  /*13960*/  SEL R21, R98, R20, !P1 ;  /* 0x0000001462157207 */ /* 0x000fe40004800000 */
[----:B------:R-:W-:Y:S02]  /*13970*/  SEL R19, R91, R4, !P1 ;  /* 0x000000045b137207 */ /* 0x000fe40004800000 */
[----:B------:R-:W-:Y:S02]  /*13980*/  SEL R18, R96, R85, !P1 ;  /* 0x0000005560127207 */ /* 0x000fe40004800000 */
[----:B------:R-:W-:Y:S02]  /*13990*/  SEL R29, R94, R22, !P2 ;  /* 0x000000165e1d7207 */ /* 0x000fe40005000000 */
[----:B------:R-:W-:-:S02]  /*139a0*/  ISETP.NE.U32.AND P1, PT, R24, R59, PT ;  /* 0x0000003b1800720c */ /* 0x000fc40003f25070 */
[----:B------:R-:W-:Y:S02]  /*139b0*/  ISETP.GT.U32.AND P5, PT, R28, R63, PT ;  /* 0x0000003f1c00720c */ /* 0x000fe40003fa4070 */
[----:B------:R-:W-:Y:S02]  /*139c0*/  ISETP.NE.U32.AND P3, PT, R27, 0x1, PT ;  /* 0x000000011b00780c */ /* 0x000fe40003f65070 */
[----:B------:R-:W-:Y:S02]  /*139d0*/  ISETP.GT.U32.AND P4, PT, R30, R61, PT ;  /* 0x0000003d1e00720c */ /* 0x000fe40003f84070 */
[----:B------:R-:W-:Y:S02]  /*139e0*/  ISETP.NE.AND.EX P1, PT, R25, R58, PT, P1 ;  /* 0x0000003a1900720c */ /* 0x000fe40003f25310 */
[----:B------:R-:W-:Y:S02]  /*139f0*/  ISETP.GT.AND.EX P5, PT, R29, R62, PT, P5 ;  /* 0x0000003e1d00720c */ /* 0x000fe40003fa4350 */
[----:B------:R-:W-:-:S02]  /*13a00*/  SEL R31, R100, R3, !P0 ;  /* 0x00000003641f7207 */ /* 0x000fc40004000000 */
[----:B------:R-:W-:Y:S02]  /*13a10*/  SEL R26, R15, R57, !P3 ;  /* 0x000000390f1a7207 */ /* 0x000fe40005800000 */
[----:B------:R-:W-:Y:S02]  /*13a20*/  ISETP.GT.AND.EX P4, PT, R21, R60, PT, P4 ;  /* 0x0000003c1500720c */ /* 0x000fe40003f84340 */
[----:B------:R-:W-:Y:S02]  /*13a30*/  SEL R95, R95, R86, !P0 ;  /* 0x000000565f5f7207 */ /* 0x000fe40004000000 */
[----:B------:R-:W-:Y:S02]  /*13a40*/  SEL R27, R16, R56, !P3 ;  /* 0x00000038101b7207 */ /* 0x000fe40005800000 */
[----:B------:R-:W-:Y:S02]  /*13a50*/  SEL R7, R0, R7, !P3 ;  /* 0x0000000700077207 */ /* 0x000fe40005800000 */
[----:B------:R-:W-:-:S02]  /*13a60*/  SEL R88, R88, R83, !P3 ;  /* 0x0000005358587207 */ /* 0x000fc40005800000 */
[----:B------:R-:W-:Y:S02]  /*13a70*/  SEL R86, R90, R5, !P2 ;  /* 0x000000055a567207 */ /* 0x000fe40005000000 */
[----:B------:R-:W-:Y:S02]  /*13a80*/  SEL R85, R87, R84, !P2 ;  /* 0x0000005457557207 */ /* 0x000fe40005000000 */
[----:B------:R-:W-:Y:S02]  /*13a90*/  ISETP.GT.U32.AND P0, PT, R24, R59, PT ;  /* 0x0000003b1800720c */ /* 0x000fe40003f04070 */
[----:B------:R-:W-:Y:S02]  /*13aa0*/  ISETP.NE.U32.AND P3, PT, R30, R61, PT ;  /* 0x0000003d1e00720c */ /* 0x000fe40003f65070 */
[----:B------:R-:W-:Y:S02]  /*13ab0*/  SEL R4, RZ, 0xffffffff, !P5 ;  /* 0xffffffffff047807 */ /* 0x000fe40006800000 */
[----:B------:R-:W-:-:S02]  /*13ac0*/  ISETP.GE.U32.AND P2, PT, R31, R6, PT ;  /* 0x000000061f00720c */ /* 0x000fc40003f46070 */
[----:B------:R-:W-:Y:S02]  /*13ad0*/  ISETP.NE.U32.AND P5, PT, R26, R65, PT ;  /* 0x000000411a00720c */ /* 0x000fe40003fa5070 */
[----:B------:R-:W-:Y:S02]  /*13ae0*/  SEL R3, RZ, 0xffffffff, !P4 ;  /* 0xffffffffff037807 */ /* 0x000fe40006000000 */
[----:B------:R-:W-:Y:S02]  /*13af0*/  ISETP.NE.U32.AND P4, PT, R28, R63, PT ;  /* 0x0000003f1c00720c */ /* 0x000fe40003f85070 */
[----:B------:R-:W-:Y:S02]  /*13b00*/  ISETP.GT.AND.EX P0, PT, R25, R58, PT, P0 ;  /* 0x0000003a1900720c */ /* 0x000fe40003f04300 */
[----:B------:R-:W-:Y:S02]  /*13b10*/  ISETP.NE.AND.EX P3, PT, R21, R60, PT, P3 ;  /* 0x0000003c1500720c */ /* 0x000fe40003f65330 */
[----:B------:R-:W-:-:S02]  /*13b20*/  ISETP.GE.AND.EX P2, PT, R95, R82, PT, P2 ;  /* 0x000000525f00720c */ /* 0x000fc40003f46320 */
[----:B------:R-:W-:Y:S02]  /*13b30*/  ISETP.NE.AND.EX P5, PT, R27, R64, PT, P5 ;  /* 0x000000401b00720c */ /* 0x000fe40003fa5350 */
[----:B------:R-:W-:Y:S02]  /*13b40*/  ISETP.NE.AND.EX P4, PT, R29, R62, PT, P4 ;  /* 0x0000003e1d00720c */ /* 0x000fe40003f85340 */
[----:B------:R-:W-:Y:S02]  /*13b50*/  SEL R0, RZ, 0xffffffff, !P0 ;  /* 0xffffffffff007807 */ /* 0x000fe40004000000 */
[----:B------:R-:W-:Y:S02]  /*13b60*/  ISETP.GE.U32.AND P0, PT, R19, R8, PT ;  /* 0x000000081300720c */ /* 0x000fe40003f06070 */
[----:B------:R-:W-:Y:S02]  /*13b70*/  ISETP.GT.U32.AND P6, PT, R26, R65, PT ;  /* 0x000000411a00720c */ /* 0x000fe40003fc4070 */
[----:B------:R-:W-:-:S02]  /*13b80*/  @!P1 SEL R0, RZ, 0xffffffff, P2 ;  /* 0xffffffffff009807 */ /* 0x000fc40001000000 */
[----:B------:R-:W-:Y:S02]  /*13b90*/  ISETP.GE.U32.AND P1, PT, R7, R10, PT ;  /* 0x0000000a0700720c */ /* 0x000fe40003f26070 */
[----:B------:R-:W-:Y:S02]  /*13ba0*/  ISETP.GE.U32.AND P2, PT, R86, R9, PT ;  /* 0x000000095600720c */ /* 0x000fe40003f46070 */
[----:B------:R-:W-:Y:S02]  /*13bb0*/  ISETP.GT.AND.EX P6, PT, R27, R64, PT, P6 ;  /* 0x000000401b00720c */ /* 0x000fe40003fc4360 */
        /* <DEDUP_REMOVED lines=27> */
[----:B------:R-:W-:Y:S02]  /*13d70*/  ISETP.GT.U32.AND P1, PT, R24, R67, PT ;  /* 0x000000431800720c */ /* 0x000fe40003f24070 */
[----:B------:R-:W-:Y:S02]  /*13d80*/  ISETP.GT.U32.AND P3, PT, R20, R69, PT ;  /* 0x000000451400720c */ /* 0x000fe40003f64070 */
[----:B------:R-:W-:Y:S02]  /*13d90*/  ISETP.NE.U32.AND P4, PT, R8, R73, PT ;  /* 0x000000490800720c */ /* 0x000fe40003f85070 */
[----:B------:R-:W-:Y:S02]  /*13da0*/  ISETP.GT.AND.EX P1, PT, R25, R66, PT, P1 ;  /* 0x000000421900720c */ /* 0x000fe40003f24310 */
[----:B------:R-:W-:Y:S02]  /*13db0*/  ISETP.GT.AND.EX P3, PT, R21, R68, PT, P3 ;  /* 0x000000441500720c */ /* 0x000fe40003f64330 */
[----:B------:R-:W-:-:S02]  /*13dc0*/  ISETP.NE.AND.EX P4, PT, R9, R72, PT, P4 ;  /* 0x000000480900720c */ /* 0x000fc40003f85340 */
[----:B------:R-:W-:Y:S02]  /*13dd0*/  SEL R16, R28, R63, !P2 ;  /* 0x0000003f1c107207 */ /* 0x000fe40005000000 */
[----:B------:R-:W-:Y:S02]  /*13de0*/  ISETP.GT.U32.AND P6, PT, R8, R73, PT ;  /* 0x000000490800720c */ /* 0x000fe40003fc4070 */
[----:B------:R-:W-:Y:S02]  /*13df0*/  SEL R0, RZ, 0xffffffff, !P1 ;  /* 0xffffffffff007807 */ /* 0x000fe40004800000 */
[----:B------:R-:W-:Y:S02]  /*13e00*/  SEL R3, RZ, 0xffffffff, !P3 ;  /* 0xffffffffff037807 */ /* 0x000fe40005800000 */
[----:B------:R-:W-:Y:S02]  /*13e10*/  SEL R15, R29, R62, !P2 ;  /* 0x0000003e1d0f7207 */ /* 0x000fe40005000000 */
[----:B------:R-:W-:-:S02]  /*13e20*/  SEL R85, R85, R80, !P2 ;  /* 0x0000005055557207 */ /* 0x000fc40005000000 */
[----:B------:R-:W-:Y:S02]  /*13e30*/  ISETP.NE.U32.AND P1, PT, R20, R69, PT ;  /* 0x000000451400720c */ /* 0x000fe40003f25070 */
[----:B------:R-:W-:Y:S02]  /*13e40*/  ISETP.GE.U32.AND P3, PT, R7, R14, PT ;  /* 0x0000000e0700720c */ /* 0x000fe40003f66070 */
[----:B------:R-:W-:Y:S02]  /*13e50*/  ISETP.NE.U32.AND P2, PT, R24, R67, PT ;  /* 0x000000431800720c */ /* 0x000fe40003f45070 */
[----:B------:R-:W-:Y:S02]  /*13e60*/  ISETP.NE.U32.AND P5, PT, R16, R71, PT ;  /* 0x000000471000720c */ /* 0x000fe40003fa5070 */
[----:B------:R-:W-:Y:S02]  /*13e70*/  ISETP.GT.AND.EX P6, PT, R9, R72, PT, P6 ;  /* 0x000000480900720c */ /* 0x000fe40003fc4360 */
[----:B------:R-:W-:-:S02]  /*13e80*/  ISETP.GE.AND.EX P3, PT, R6, R75, PT, P3 ;  /* 0x0000004b0600720c */ /* 0x000fc40003f66330 */
[----:B------:R-:W-:Y:S02]  /*13e90*/  ISETP.NE.AND.EX P1, PT, R21, R68, PT, P1 ;  /* 0x000000441500720c */ /* 0x000fe40003f25310 */
[----:B------:R-:W-:Y:S02]  /*13ea0*/  ISETP.NE.AND.EX P2, PT, R25, R66, PT, P2 ;  /* 0x000000421900720c */ /* 0x000fe40003f45320 */
[----:B------:R-:W-:Y:S02]  /*13eb0*/  ISETP.NE.AND.EX P5, PT, R15, R70, PT, P5 ;  /* 0x000000460f00720c */ /* 0x000fe40003fa5350 */
[----:B------:R-:W-:Y:S02]  /*13ec0*/  SEL R5, RZ, 0xffffffff, !P6 ;  /* 0xffffffffff057807 */ /* 0x000fe40007000000 */
[----:B------:R-:W-:Y:S02]  /*13ed0*/  @!P4 SEL R5, RZ, 0xffffffff, P3 ;  /* 0xffffffffff05c807 */ /* 0x000fe40001800000 */
[----:B------:R-:W-:-:S02]  /*13ee0*/  SEL R23, R95, R82, !P0 ;  /* 0x000000525f177207 */ /* 0x000fc40004000000 */
[----:B------:R-:W-:Y:S02]  /*13ef0*/  ISETP.GT.U32.AND P6, PT, R16, R71, PT ;  /* 0x000000471000720c */ /* 0x000fe40003fc4070 */
        /* <DEDUP_REMOVED lines=35> */
.L_x_3141:
[----:B------:R-:W-:Y:S05]  /*14130*/  BSYNC B6 ;  /* 0x0000000000067941 */ /* 0x000fea0003800000 */
.L_x_3140:
[----:B------:R-:W-:Y:S02]  /*14140*/  ULDC UR4, c[0x0][0x244] ;  /* 0x0000910000047ab9 */ /* 0x000fe40000000800 */
[----:B------:R-:W-:-:S13]  /*14150*/  ISETP.NE.AND P0, PT, RZ, UR4, PT ;  /* 0x00000004ff007c0c */ /* 0x000fda000bf05270 */
[----:B------:R-:W-:Y:S05]  /*14160*/  @!P0 BRA `(.L_x_3188) ;  /* 0x0000000400ec8947 */ /* 0x000fea0003800000 */
[----:B------:R-:W1:Y:S01]  /*14170*/  S2R R19, SR_CgaCtaId ;  /* 0x0000000000137919 */ /* 0x000e620000008800 */
[----:B------:R-:W2:Y:S01]  /*14180*/  LDC R18, c[0x0][RZ] ;  /* 0x00000000ff127b82 */ /* 0x000ea20000000800 */
[----:B------:R-:W-:Y:S01]  /*14190*/  MOV R4, 0x400 ;  /* 0x0000040000047802 */ /* 0x000fe20000000f00 */
[----:B------:R-:W-:Y:S02]  /*141a0*/  IMAD.MOV.U32 R12, RZ, RZ, R79 ;  /* 0x000000ffff0c7224 */ /* 0x000fe400078e004f */
[----:B------:R-:W-:Y:S02]  /*141b0*/  IMAD.MOV.U32 R13, RZ, RZ, R7 ;  /* 0x000000ffff0d7224 */ /* 0x000fe400078e0007 */
[----:B------:R-:W-:Y:S02]  /*141c0*/  VIADD R6, R4, 0x10 ;  /* 0x0000001004067836 */ /* 0x000fe40000000000 */
[----:B------:R-:W3:Y:S01]  /*141d0*/  LDC R32, c[0x0][0x4] ;  /* 0x00000100ff207b82 */ /* 0x000ee20000000800 */
[----:B------:R-:W-:-:S02]  /*141e0*/  IMAD.MOV.U32 R14, RZ, RZ, R82 ;  /* 0x000000ffff0e7224 */ /* 0x000fc400078e0052 */
[----:B------:R-:W-:Y:S02]  /*141f0*/  IMAD.MOV.U32 R15, RZ, RZ, R81 ;  /* 0x000000ffff0f7224 */ /* 0x000fe400078e0051 */
[----:B------:R-:W-:Y:S02]  /*14200*/  IMAD.MOV.U32 R8, RZ, RZ, R75 ;  /* 0x000000ffff087224 */ /* 0x000fe400078e004b */
[----:B------:R-:W-:Y:S02]  /*14210*/  IMAD.MOV.U32 R10, RZ, RZ, R0 ;  /* 0x000000ffff0a7224 */ /* 0x000fe400078e0000 */
[----:B------:R-:W-:Y:S02]  /*14220*/  IMAD.MOV.U32 R11, RZ, RZ, R77 ;  /* 0x000000ffff0b7224 */ /* 0x000fe400078e004d */
[----:B--2---:R-:W-:Y:S01]  /*14230*/  IMAD R4, R2, R18, R17 ;  /* 0x0000001202047224 */ /* 0x004fe200078e0211 */
[----:B-1----:R-:W-:-:S05]  /*14240*/  LEA R19, R19, R6, 0x18 ;  /* 0x0000000613137211 */ /* 0x002fca00078ec0ff */
[----:B------:R-:W-:Y:S01]  /*14250*/  IMAD R33, R4, 0x40, R19 ;  /* 0x0000004004217824 */ /* 0x000fe200078e0213 */
[----:B---3--:R-:W-:-:S04]  /*14260*/  SHF.R.U32.HI R4, RZ, 0x1, R32 ;  /* 0x00000001ff047819 */ /* 0x008fc80000011620 */
[----:B------:R1:W-:Y:S01]  /*14270*/  STS.128 [R33+0x10], R12 ;  /* 0x0000100c21007388 */ /* 0x0003e20000000c00 */
[----:B------:R-:W-:-:S03]  /*14280*/  ISETP.NE.AND P0, PT, R4, RZ, PT ;  /* 0x000000ff0400720c */ /* 0x000fc60003f05270 */
[----:B------:R-:W-:Y:S01]  /*14290*/  STS.128 [R33], R8 ;  /* 0x0000000821007388 */ /* 0x000fe20000000c00 */
[----:B-1----:R-:W-:Y:S02]  /*142a0*/  IMAD.MOV.U32 R12, RZ, RZ, R83 ;  /* 0x000000ffff0c7224 */ /* 0x002fe400078e0053 */
[----:B------:R-:W-:Y:S02]  /*142b0*/  IMAD.MOV.U32 R13, RZ, RZ, R5 ;  /* 0x000000ffff0d7224 */ /* 0x000fe400078e0005 */
[----:B------:R-:W-:Y:S02]  /*142c0*/  IMAD.MOV.U32 R14, RZ, RZ, R86 ;  /* 0x000000ffff0e7224 */ /* 0x000fe400078e0056 */
[----:B------:R-:W-:-:S05]  /*142d0*/  IMAD.MOV.U32 R15, RZ, RZ, R85 ;  /* 0x000000ffff0f7224 */ /* 0x000fca00078e0055 */
[----:B------:R1:W-:Y:S02]  /*142e0*/  STS.128 [R33+0x20], R12 ;  /* 0x0000200c21007388 */ /* 0x0003e40000000c00 */
[----:B-1----:R-:W-:Y:S02]  /*142f0*/  IMAD.MOV.U32 R12, RZ, RZ, R89 ;  /* 0x000000ffff0c7224 */ /* 0x002fe400078e0059 */
[----:B------:R-:W-:Y:S02]  /*14300*/  IMAD.MOV.U32 R13, RZ, RZ, R3 ;  /* 0x000000ffff0d7224 */ /* 0x000fe400078e0003 */
[----:B------:R-:W-:Y:S02]  /*14310*/  IMAD.MOV.U32 R14, RZ, RZ, R88 ;  /* 0x000000ffff0e7224 */ /* 0x000fe400078e0058 */
[----:B------:R-:W-:-:S05]  /*14320*/  IMAD.MOV.U32 R15, RZ, RZ, R87 ;  /* 0x000000ffff0f7224 */ /* 0x000fca00078e0057 */
[----:B------:R1:W-:Y:S01]  /*14330*/  STS.128 [R33+0x30], R12 ;  /* 0x0000300c21007388 */ /* 0x0003e20000000c00 */
[----:B------:R-:W-:Y:S05]  /*14340*/  @!P0 BRA `(.L_x_3188) ;  /* 0x0000000400748947 */ /* 0x000fea0003800000 */
.L_x_3191:
        /* <DEDUP_REMOVED lines=9> */
[----:B------:R-:W-:-:S04]  /*143e0*/  IMAD R4, R11, R18, R17 ;  /* 0x000000120b047224 */ /* 0x000fc800078e0211 */
[----:B------:R-:W-:-:S05]  /*143f0*/  IMAD R4, R4, 0x40, R19 ;  /* 0x0000004004047824 */ /* 0x000fca00078e0213 */
[----:B------:R-:W2:Y:S04]  /*14400*/  LDS.128 R24, [R4] ;  /* 0x0000000004187984 */ /* 0x000ea80000000c00 */
[----:B------:R-:W3:Y:S04]  /*14410*/  LDS.128 R20, [R4+0x10] ;  /* 0x0000100004147984 */ /* 0x000ee80000000c00 */
[----:B-1----:R-:W1:Y:S04]  /*14420*/  LDS.128 R12, [R4+0x20] ;  /* 0x00002000040c7984 */ /* 0x002e680000000c00 */
[----:B------:R4:W5:Y:S01]  /*14430*/  LDS.128 R28, [R4+0x30] ;  /* 0x00003000041c7984 */ /* 0x0009620000000c00 */
[----:B--2---:R-:W-:-:S02]  /*14440*/  ISETP.NE.U32.AND P1, PT, R75, R24, PT ;  /* 0x000000184b00720c */ /* 0x004fc40003f25070 */
[----:B------:R-:W-:Y:S02]  /*14450*/  ISETP.GT.U32.AND P0, PT, R75, R24, PT ;  /* 0x000000184b00720c */ /* 0x000fe40003f04070 */
[CC--:B------:R-:W-:Y:S02]  /*14460*/  ISETP.NE.AND.EX P1, PT, R9.reuse, R25.reuse, PT, P1 ;  /* 0x000000190900720c */ /* 0x0c0fe40003f25310 */
[----:B------:R-:W-:Y:S02]  /*14470*/  ISETP.GE.U32.AND P2, PT, R0, R26, PT ;  /* 0x0000001a0000720c */ /* 0x000fe40003f46070 */
[----:B------:R-:W-:Y:S02]  /*14480*/  ISETP.GT.AND.EX P0, PT, R9, R25, PT, P0 ;  /* 0x000000190900720c */ /* 0x000fe40003f04300 */
[----:B------:R-:W-:Y:S02]  /*14490*/  ISETP.GE.AND.EX P2, PT, R77, R27, PT, P2 ;  /* 0x0000001b4d00720c */ /* 0x000fe40003f46320 */
[----:B------:R-:W-:-:S02]  /*144a0*/  SEL R6, RZ, 0xffffffff, !P0 ;  /* 0xffffffffff067807 */ /* 0x000fc40004000000 */
[----:B---3--:R-:W-:Y:S02]  /*144b0*/  ISETP.GE.U32.AND P3, PT, R82, R22, PT ;  /* 0x000000165200720c */ /* 0x008fe40003f66070 */
[----:B-1----:R-:W-:Y:S02]  /*144c0*/  ISETP.NE.U32.AND P0, PT, R83, R12, PT ;  /* 0x0000000c5300720c */ /* 0x002fe40003f05070 */
[----:B------:R-:W-:Y:S02]  /*144d0*/  @!P1 SEL R6, RZ, 0xffffffff, P2 ;  /* 0xffffffffff069807 */ /* 0x000fe40001000000 */
[CC--:B------:R-:W-:Y:S02]  /*144e0*/  ISETP.NE.U32.AND P1, PT, R79.reuse, R20.reuse, PT ;  /* 0x000000144f00720c */ /* 0x0c0fe40003f25070 */
[----:B------:R-:W-:Y:S02]  /*144f0*/  ISETP.GT.U32.AND P2, PT, R79, R20, PT ;  /* 0x000000144f00720c */ /* 0x000fe40003f44070 */
[----:B------:R-:W-:-:S02]  /*14500*/  ISETP.NE.AND.EX P1, PT, R7, R21, PT, P1 ;  /* 0x000000150700720c */ /* 0x000fc40003f25310 */
[----:B------:R-:W-:Y:S02]  /*14510*/  ISETP.GT.AND.EX P2, PT, R7, R21, PT, P2 ;  /* 0x000000150700720c */ /* 0x000fe40003f44320 */
[----:B------:R-:W-:Y:S02]  /*14520*/  ISETP.GE.AND.EX P3, PT, R81, R23, PT, P3 ;  /* 0x000000175100720c */ /* 0x000fe40003f66330 */
[----:B------:R-:W-:Y:S02]  /*14530*/  ISETP.NE.AND.EX P0, PT, R5, R13, PT, P0 ;  /* 0x0000000d0500720c */ /* 0x000fe40003f05300 */
[----:B----4-:R-:W-:Y:S02]  /*14540*/  SEL R4, RZ, 0xffffffff, !P2 ;  /* 0xffffffffff047807 */ /* 0x010fe40005000000 */
[----:B------:R-:W-:Y:S02]  /*14550*/  ISETP.GT.U32.AND P2, PT, R83, R12, PT ;  /* 0x0000000c5300720c */ /* 0x000fe40003f44070 */
[----:B-----5:R-:W-:-:S02]  /*14560*/  ISETP.NE.U32.AND P4, PT, R89, R28, PT ;  /* 0x0000001c5900720c */ /* 0x020fc40003f85070 */
[----:B------:R-:W-:Y:S02]  /*14570*/  @!P1 SEL R4, RZ, 0xffffffff, P3 ;  /* 0xffffffffff049807 */ /* 0x000fe40001800000 */
[----:B------:R-:W-:Y:S02]  /*14580*/  ISETP.GE.U32.AND P3, PT, R86, R14, PT ;  /* 0x0000000e5600720c */ /* 0x000fe40003f66070 */
[----:B------:R-:W-:Y:S02]  /*14590*/  LOP3.LUT R6, R6, 0x1, RZ, 0xc0, !PT ;  /* 0x0000000106067812 */ /* 0x000fe400078ec0ff */
[----:B------:R-:W-:Y:S02]  /*145a0*/  ISETP.GT.U32.AND P1, PT, R89, R28, PT ;  /* 0x0000001c5900720c */ /* 0x000fe40003f24070 */
[----:B------:R-:W-:Y:S02]  /*145b0*/  ISETP.GT.AND.EX P2, PT, R5, R13, PT, P2 ;  /* 0x0000000d0500720c */ /* 0x000fe40003f44320 */
[----:B------:R-:W-:-:S02]  /*145c0*/  ISETP.NE.AND.EX P4, PT, R3, R29, PT, P4 ;  /* 0x0000001d0300720c */ /* 0x000fc40003f85340 */
[----:B------:R-:W-:Y:S02]  /*145d0*/  ISETP.GE.AND.EX P3, PT, R85, R15, PT, P3 ;  /* 0x0000000f5500720c */ /* 0x000fe40003f66330 */
[----:B------:R-:W-:Y:S02]  /*145e0*/  ISETP.NE.U32.AND P6, PT, R6, 0x1, PT ;  /* 0x000000010600780c */ /* 0x000fe40003fc5070 */
[----:B------:R-:W-:Y:S02]  /*145f0*/  ISETP.GT.AND.EX P1, PT, R3, R29, PT, P1 ;  /* 0x0000001d0300720c */ /* 0x000fe40003f24310 */
[----:B------:R-:W-:Y:S02]  /*14600*/  SEL R6, RZ, 0xffffffff, !P2 ;  /* 0xffffffffff067807 */ /* 0x000fe40005000000 */
[----:B------:R-:W-:Y:S02]  /*14610*/  LOP3.LUT R4, R4, 0x1, RZ, 0xc0, !PT ;  /* 0x0000000104047812 */ /* 0x000fe400078ec0ff */
[----:B------:R-:W-:-:S02]  /*14620*/  ISETP.GE.U32.AND P2, PT, R88, R30, PT ;  /* 0x0000001e5800720c */ /* 0x000fc40003f46070 */
[----:B------:R-:W-:Y:S02]  /*14630*/  @!P0 SEL R6, RZ, 0xffffffff, P3 ;  /* 0xffffffffff068807 */ /* 0x000fe40001800000 */
[----:B------:R-:W-:Y:S02]  /*14640*/  SEL R8, RZ, 0xffffffff, !P1 ;  /* 0xffffffffff087807 */ /* 0x000fe40004800000 */
[----:B------:R-:W-:Y:S02]  /*14650*/  ISETP.NE.U32.AND P1, PT, R4, 0x1, PT ;  /* 0x000000010400780c */ /* 0x000fe40003f25070 */
[----:B------:R-:W-:Y:S02]  /*14660*/  ISETP.GE.AND.EX P2, PT, R87, R31, PT, P2 ;  /* 0x0000001f5700720c */ /* 0x000fe40003f46320 */
[----:B------:R-:W-:Y:S02]  /*14670*/  LOP3.LUT R6, R6, 0x1, RZ, 0xc0, !PT ;  /* 0x0000000106067812 */ /* 0x000fe400078ec0ff */
[----:B------:R-:W-:-:S02]  /*14680*/  @!P4 SEL R8, RZ, 0xffffffff, P2 ;  /* 0xffffffffff08c807 */ /* 0x000fc40001000000 */
[----:B------:R-:W-:Y:S02]  /*14690*/  SEL R79, R79, R20, !P1 ;  /* 0x000000144f4f7207 */ /* 0x000fe40004800000 */
[----:B------:R-:W-:Y:S02]  /*146a0*/  SEL R7, R7, R21, !P1 ;  /* 0x0000001507077207 */ /* 0x000fe40004800000 */
[----:B------:R-:W-:Y:S02]  /*146b0*/  ISETP.NE.U32.AND P0, PT, R6, 0x1, PT ;  /* 0x000000010600780c */ /* 0x000fe40003f05070 */
[----:B------:R-:W-:Y:S02]  /*146c0*/  SEL R82, R82, R22, !P1 ;  /* 0x0000001652527207 */ /* 0x000fe40004800000 */
[----:B------:R-:W-:Y:S02]  /*146d0*/  SEL R81, R81, R23, !P1 ;  /* 0x0000001751517207 */ /* 0x000fe40004800000 */
[----:B------:R-:W-:-:S02]  /*146e0*/  LOP3.LUT R8, R8, 0x1, RZ, 0xc0, !PT ;  /* 0x0000000108087812 */ /* 0x000fc400078ec0ff */
        /* <DEDUP_REMOVED lines=8> */
[----:B------:R-:W-:Y:S02]  /*14770*/  ISETP.NE.U32.AND P1, PT, R8, 0x1, PT ;  /* 0x000000010800780c */ /* 0x000fe40003f25070 */
[----:B------:R-:W-:-:S02]  /*14780*/  SEL R75, R75, R24, !P6 ;  /* 0x000000184b4b7207 */ /* 0x000fc40007000000 */
[----:B------:R1:W-:Y:S01]  /*14790*/  STS.128 [R33+0x10], R12 ;  /* 0x0000100c21007388 */ /* 0x0003e20000000c00 */
[----:B------:R-:W-:Y:S02]  /*147a0*/  SEL R0, R0, R26, !P6 ;  /* 0x0000001a00007207 */ /* 0x000fe40007000000 */
[----:B------:R-:W-:Y:S01]  /*147b0*/  SEL R77, R77, R27, !P6 ;  /* 0x0000001b4d4d7207 */ /* 0x000fe20007000000 */
[----:B------:R-:W-:Y:S01]  /*147c0*/  IMAD.MOV.U32 R8, RZ, RZ, R75 ;  /* 0x000000ffff087224 */ /* 0x000fe200078e004b */
[----:B------:R-:W-:Y:S01]  /*147d0*/  SEL R89, R89, R28, !P1 ;  /* 0x0000001c59597207 */ /* 0x000fe20004800000 */
[----:B------:R-:W-:Y:S01]  /*147e0*/  IMAD.MOV.U32 R10, RZ, RZ, R0 ;  /* 0x000000ffff0a7224 */ /* 0x000fe200078e0000 */
[----:B------:R-:W-:Y:S01]  /*147f0*/  SEL R3, R3, R29, !P1 ;  /* 0x0000001d03037207 */ /* 0x000fe20004800000 */
[----:B------:R-:W-:Y:S01]  /*14800*/  IMAD.MOV.U32 R11, RZ, RZ, R77 ;  /* 0x000000ffff0b7224 */ /* 0x000fe200078e004d */
[----:B------:R-:W-:Y:S02]  /*14810*/  SEL R88, R88, R30, !P1 ;  /* 0x0000001e58587207 */ /* 0x000fe40004800000 */
[----:B------:R-:W-:-:S02]  /*14820*/  SEL R87, R87, R31, !P1 ;  /* 0x0000001f57577207 */ /* 0x000fc40004800000 */
[----:B------:R-:W-:Y:S01]  /*14830*/  SEL R9, R9, R25, !P6 ;  /* 0x0000001909097207 */ /* 0x000fe20007000000 */
[----:B-1----:R-:W-:Y:S02]  /*14840*/  IMAD.MOV.U32 R12, RZ, RZ, R83 ;  /* 0x000000ffff0c7224 */ /* 0x002fe400078e0053 */
[----:B------:R-:W-:Y:S02]  /*14850*/  IMAD.MOV.U32 R13, RZ, RZ, R5 ;  /* 0x000000ffff0d7224 */ /* 0x000fe400078e0005 */
[----:B------:R-:W-:Y:S01]  /*14860*/  STS.128 [R33], R8 ;  /* 0x0000000821007388 */ /* 0x000fe20000000c00 */
[----:B------:R-:W-:Y:S02]  /*14870*/  IMAD.MOV.U32 R14, RZ, RZ, R86 ;  /* 0x000000ffff0e7224 */ /* 0x000fe400078e0056 */
[----:B------:R-:W-:-:S05]  /*14880*/  IMAD.MOV.U32 R15, RZ, RZ, R85 ;  /* 0x000000ffff0f7224 */ /* 0x000fca00078e0055 */
[----:B------:R1:W-:Y:S02]  /*14890*/  STS.128 [R33+0x20], R12 ;  /* 0x0000200c21007388 */ /* 0x0003e40000000c00 */
[----:B-1----:R-:W-:Y:S02]  /*148a0*/  IMAD.MOV.U32 R14, RZ, RZ, R88 ;  /* 0x000000ffff0e7224 */ /* 0x002fe400078e0058 */
[----:B------:R-:W-:Y:S02]  /*148b0*/  IMAD.MOV.U32 R15, RZ, RZ, R87 ;  /* 0x000000ffff0f7224 */ /* 0x000fe400078e0057 */
[----:B------:R-:W-:Y:S02]  /*148c0*/  IMAD.MOV.U32 R12, RZ, RZ, R89 ;  /* 0x000000ffff0c7224 */ /* 0x000fe400078e0059 */
[----:B------:R-:W-:-:S05]  /*148d0*/  IMAD.MOV.U32 R13, RZ, RZ, R3 ;  /* 0x000000ffff0d7224 */ /* 0x000fca00078e0003 */
[----:B------:R2:W-:Y:S02]  /*148e0*/  STS.128 [R33+0x30], R12 ;  /* 0x0000300c21007388 */ /* 0x0005e40000000c00 */
.L_x_3190:
[----:B------:R-:W-:Y:S05]  /*148f0*/  BSYNC B0 ;  /* 0x0000000000007941 */ /* 0x000fea0003800000 */
.L_x_3189:
[----:B------:R-:W-:Y:S01]  /*14900*/  IMAD.MOV.U32 R4, RZ, RZ, R16 ;  /* 0x000000ffff047224 */ /* 0x000fe200078e0010 */
[----:B------:R-:W-:Y:S06]  /*14910*/  @P5 BRA `(.L_x_3191) ;  /* 0xfffffff8008c5947 */ /* 0x000fec000383ffff */
.L_x_3188:
[----:B------:R-:W-:Y:S02]  /*14920*/  ULDC UR4, c[0x0][0x240] ;  /* 0x0000900000047ab9 */ /* 0x000fe40000000800 */
[----:B------:R-:W-:-:S13]  /*14930*/  ISETP.NE.AND P0, PT, RZ, UR4, PT ;  /* 0x00000004ff007c0c */ /* 0x000fda000bf05270 */
[----:B------:R-:W-:Y:S05]  /*14940*/  @!P0 BRA `(.L_x_3192) ;  /* 0x0000000c00388947 */ /* 0x000fea0003800000 */
[----:B-12---:R-:W1:Y:S02]  /*14950*/  LDC R33, c[0x0][RZ] ;  /* 0x00000000ff217b82 */ /* 0x006e640000000800 */
[----:B-1----:R-:W-:Y:S01]  /*14960*/  ISETP.GT.AND P0, PT, R33, 0x20, PT ;  /* 0x000000202100780c */ /* 0x002fe20003f04270 */
[----:B------:R-:W-:-:S12]  /*14970*/  IMAD.MOV.U32 R4, RZ, RZ, R33 ;  /* 0x000000ffff047224 */ /* 0x000fd800078e0021 */
[----:B------:R-:W-:Y:S05]  /*14980*/  @!P0 BRA `(.L_x_3193) ;  /* 0x0000000400e88947 */ /* 0x000fea0003800000 */
[----:B------:R-:W1:Y:S01]  /*14990*/  S2UR UR5, SR_CgaCtaId ;  /* 0x00000000000579c3 */ /* 0x000e620000008800 */
[----:B------:R-:W-:Y:S01]  /*149a0*/  UMOV UR4, 0x400 ;  /* 0x0000040000047882 */ /* 0x000fe20000000000 */
[----:B------:R-:W-:Y:S01]  /*149b0*/  IMAD R4, R2, R33, R17 ;  /* 0x0000002102047224 */ /* 0x000fe200078e0211 */
[----:B------:R-:W-:Y:S01]  /*149c0*/  UIADD3 UR4, UR4, 0x10, URZ ;  /* 0x0000001004047890 */ /* 0x000fe2000fffe03f */
        /* <DEDUP_REMOVED lines=9> */
[----:B------:R-:W-:Y:S01]  /*14a60*/  IMAD.MOV.U32 R22, RZ, RZ, R86 ;  /* 0x000000ffff167224 */ /* 0x000fe200078e0056 */
[----:B-1----:R-:W-:Y:S01]  /*14a70*/  ULEA UR4, UR5, UR4, 0x18 ;  /* 0x0000000405047291 */ /* 0x002fe2000f8ec03f */
[----:B------:R-:W-:-:S05]  /*14a80*/  IMAD.MOV.U32 R23, RZ, RZ, R85 ;  /* 0x000000ffff177224 */ /* 0x000fca00078e0055 */
[----:B------:R-:W-:Y:S02]  /*14a90*/  LEA R19, R4, UR4, 0x6 ;  /* 0x0000000404137c11 */ /* 0x000fe4000f8e30ff */
[----:B------:R-:W-:-:S03]  /*14aa0*/  LEA.HI R4, R33, R33, RZ, 0x1 ;  /* 0x0000002121047211 */ /* 0x000fc600078f08ff */
[----:B------:R1:W-:Y:S01]  /*14ab0*/  STS.128 [R19+0x10], R12 ;  /* 0x0000100c13007388 */ /* 0x0003e20000000c00 */
[----:B------:R-:W-:Y:S01]  /*14ac0*/  SHF.R.S32.HI R6, RZ, 0x1, R4 ;  /* 0x00000001ff067819 */ /* 0x000fe20000011404 */
[----:B------:R-:W-:Y:S02]  /*14ad0*/  IMAD.MOV.U32 R4, RZ, RZ, 0x20 ;  /* 0x00000020ff047424 */ /* 0x000fe400078e00ff */
[----:B------:R2:W-:Y:S01]  /*14ae0*/  STS.128 [R19], R8 ;  /* 0x0000000813007388 */ /* 0x0005e20000000c00 */
[----:B------:R-:W-:-:S03]  /*14af0*/  ISETP.GE.AND P0, PT, R6, 0x20, PT ;  /* 0x000000200600780c */ /* 0x000fc60003f06270 */
[----:B------:R2:W-:Y:S01]  /*14b00*/  STS.128 [R19+0x20], R20 ;  /* 0x0000201413007388 */ /* 0x0005e20000000c00 */
[----:B-1----:R-:W-:Y:S02]  /*14b10*/  IMAD.MOV.U32 R12, RZ, RZ, R89 ;  /* 0x000000ffff0c7224 */ /* 0x002fe400078e0059 */
[----:B------:R-:W-:Y:S02]  /*14b20*/  IMAD.MOV.U32 R13, RZ, RZ, R3 ;  /* 0x000000ffff0d7224 */ /* 0x000fe400078e0003 */
[----:B------:R-:W-:Y:S02]  /*14b30*/  IMAD.MOV.U32 R14, RZ, RZ, R88 ;  /* 0x000000ffff0e7224 */ /* 0x000fe400078e0058 */
[----:B------:R-:W-:-:S05]  /*14b40*/  IMAD.MOV.U32 R15, RZ, RZ, R87 ;  /* 0x000000ffff0f7224 */ /* 0x000fca00078e0057 */
[----:B------:R2:W-:Y:S01]  /*14b50*/  STS.128 [R19+0x30], R12 ;  /* 0x0000300c13007388 */ /* 0x0005e20000000c00 */
[----:B------:R-:W-:Y:S05]  /*14b60*/  @!P0 BRA `(.L_x_3193) ;  /* 0x0000000400708947 */ /* 0x000fea0003800000 */
.L_x_3196:
[----:B------:R-:W-:Y:S01]  /*14b70*/  IMAD.IADD R4, R17, 0x1, R6 ;  /* 0x0000000111047824 */ /* 0x000fe200078e0206 */
[----:B------:R-:W-:Y:S05]  /*14b80*/  WARPSYNC.ALL ;  /* 0x0000000000007948 */ /* 0x000fea0003800000 */
[----:B------:R-:W-:Y:S01]  /*14b90*/  BAR.SYNC.DEFER_BLOCKING 0x0 ;  /* 0x0000000000007b1d */ /* 0x000fe20000010000 */
[----:B------:R-:W-:-:S04]  /*14ba0*/  ISETP.GE.U32.AND P0, PT, R4, R33, PT ;  /* 0x000000210400720c */ /* 0x000fc80003f06070 */
[----:B------:R-:W-:Y:S01]  /*14bb0*/  ISETP.GE.U32.OR P0, PT, R17, R6, P0 ;  /* 0x000000061100720c */ /* 0x000fe20000706470 */
[----:B------:R-:W-:-:S12]  /*14bc0*/  BSSY B0, `(.L_x_3194) ;  /* 0x0000052000007945 */ /* 0x000fd80003800000 */
[----:B-1----:R-:W-:Y:S05]  /*14bd0*/  @P0 BRA `(.L_x_3195) ;  /* 0x0000000400400947 */ /* 0x002fea0003800000 */
[----:B------:R-:W-:-:S05]  /*14be0*/  IMAD R4, R6, 0x40, R19 ;  /* 0x0000004006047824 */ /* 0x000fca00078e0213 */
[----:B------:R-:W1:Y:S04]  /*14bf0*/  LDS.128 R24, [R4] ;  /* 0x0000000004187984 */ /* 0x000e680000000c00 */
[----:B--2---:R-:W2:Y:S04]  /*14c00*/  LDS.128 R20, [R4+0x10] ;  /* 0x0000100004147984 */ /* 0x004ea80000000c00 */
[----:B------:R-:W3:Y:S04]  /*14c10*/  LDS.128 R12, [R4+0x20] ;  /* 0x00002000040c7984 */ /* 0x000ee80000000c00 */
[----:B------:R4:W5:Y:S01]  /*14c20*/  LDS.128 R28, [R4+0x30] ;  /* 0x00003000041c7984 */ /* 0x0009620000000c00 */
[----:B-1----:R-:W-:-:S02]  /*14c30*/  ISETP.NE.U32.AND P1, PT, R75, R24, PT ;  /* 0x000000184b00720c */ /* 0x002fc40003f25070 */
[----:B------:R-:W-:Y:S02]  /*14c40*/  ISETP.GT.U32.AND P0, PT, R75, R24, PT ;  /* 0x000000184b00720c */ /* 0x000fe40003f04070 */
[CC--:B------:R-:W-:Y:S02]  /*14c50*/  ISETP.NE.AND.EX P1, PT, R9.reuse, R25.reuse, PT, P1 ;  /* 0x000000190900720c */ /* 0x0c0fe40003f25310 */
[----:B------:R-:W-:Y:S02]  /*14c60*/  ISETP.GE.U32.AND P2, PT, R0, R26, PT ;  /* 0x0000001a0000720c */ /* 0x000fe40003f46070 */
[----:B------:R-:W-:Y:S02]  /*14c70*/  ISETP.GT.AND.EX P0, PT, R9, R25, PT, P0 ;  /* 0x000000190900720c */ /* 0x000fe40003f04300 */
[----:B------:R-:W-:Y:S02]  /*14c80*/  ISETP.GE.AND.EX P2, PT, R77, R27, PT, P2 ;  /* 0x0000001b4d00720c */ /* 0x000fe40003f46320 */
[----:B--2---:R-:W-:-:S02]  /*14c90*/  ISETP.NE.U32.AND P3, PT, R79, R20, PT ;  /* 0x000000144f00720c */ /* 0x004fc40003f65070 */
[----:B------:R-:W-:Y:S02]  /*14ca0*/  SEL R8, RZ, 0xffffffff, !P0 ;  /* 0xffffffffff087807 */ /* 0x000fe40004000000 */
[-C--:B------:R-:W-:Y:S02]  /*14cb0*/  ISETP.NE.AND.EX P3, PT, R7, R21.reuse, PT, P3 ;  /* 0x000000150700720c */ /* 0x080fe40003f65330 */
[----:B------:R-:W-:Y:S02]  /*14cc0*/  @!P1 SEL R8, RZ, 0xffffffff, P2 ;  /* 0xffffffffff089807 */ /* 0x000fe40001000000 */
[----:B------:R-:W-:Y:S02]  /*14cd0*/  ISETP.GT.U32.AND P1, PT, R79, R20, PT ;  /* 0x000000144f00720c */ /* 0x000fe40003f24070 */
[----:B---3--:R-:W-:Y:S02]  /*14ce0*/  ISETP.NE.U32.AND P2, PT, R83, R12, PT ;  /* 0x0000000c5300720c */ /* 0x008fe40003f45070 */
[----:B------:R-:W-:-:S02]  /*14cf0*/  ISETP.GT.AND.EX P1, PT, R7, R21, PT, P1 ;  /* 0x000000150700720c */ /* 0x000fc40003f24310 */
[----:B------:R-:W-:Y:S02]  /*14d00*/  ISETP.NE.AND.EX P2, PT, R5, R13, PT, P2 ;  /* 0x0000000d0500720c */ /* 0x000fe40003f45320 */
[----:B------:R-:W-:Y:S02]  /*14d10*/  ISETP.GE.U32.AND P5, PT, R82, R22, PT ;  /* 0x000000165200720c */ /* 0x000fe40003fa6070 */
[----:B----4-:R-:W-:Y:S02]  /*14d20*/  SEL R4, RZ, 0xffffffff, !P1 ;  /* 0xffffffffff047807 */ /* 0x010fe40004800000 */
[----:B------:R-:W-:Y:S02]  /*14d30*/  ISETP.GT.U32.AND P1, PT, R83, R12, PT ;  /* 0x0000000c5300720c */ /* 0x000fe40003f24070 */
[----:B-----5:R-:W-:Y:S02]  /*14d40*/  ISETP.NE.U32.AND P4, PT, R89, R28, PT ;  /* 0x0000001c5900720c */ /* 0x020fe40003f85070 */
[----:B------:R-:W-:-:S02]  /*14d50*/  ISETP.GE.U32.AND P0, PT, R86, R14, PT ;  /* 0x0000000e5600720c */ /* 0x000fc40003f06070 */
[----:B------:R-:W-:Y:S02]  /*14d60*/  ISETP.GE.AND.EX P5, PT, R81, R23, PT, P5 ;  /* 0x000000175100720c */ /* 0x000fe40003fa6350 */
[----:B------:R-:W-:Y:S02]  /*14d70*/  LOP3.LUT R8, R8, 0x1, RZ, 0xc0, !PT ;  /* 0x0000000108087812 */ /* 0x000fe400078ec0ff */
[----:B------:R-:W-:Y:S02]  /*14d80*/  ISETP.NE.AND.EX P4, PT, R3, R29, PT, P4 ;  /* 0x0000001d0300720c */ /* 0x000fe40003f85340 */
[----:B------:R-:W-:Y:S02]  /*14d90*/  ISETP.GT.AND.EX P1, PT, R5, R13, PT, P1 ;  /* 0x0000000d0500720c */ /* 0x000fe40003f24310 */
[----:B------:R-:W-:Y:S02]  /*14da0*/  @!P3 SEL R4, RZ, 0xffffffff, P5 ;  /* 0xffffffffff04b807 */ /* 0x000fe40002800000 */
[----:B------:R-:W-:-:S02]  /*14db0*/  ISETP.GE.AND.EX P0, PT, R85, R15, PT, P0 ;  /* 0x0000000f5500720c */ /* 0x000fc40003f06300 */
[----:B------:R-:W-:Y:S02]  /*14dc0*/  ISETP.NE.U32.AND P6, PT, R8, 0x1, PT ;  /* 0x000000010800780c */ /* 0x000fe40003fc5070 */
[----:B------:R-:W-:Y:S02]  /*14dd0*/  ISETP.GT.U32.AND P5, PT, R89, R28, PT ;  /* 0x0000001c5900720c */ /* 0x000fe40003fa4070 */
[----:B------:R-:W-:Y:S02]  /*14de0*/  SEL R8, RZ, 0xffffffff, !P1 ;  /* 0xffffffffff087807 */ /* 0x000fe40004800000 */
[----:B------:R-:W-:Y:S02]  /*14df0*/  ISETP.GE.U32.AND P3, PT, R88, R30, PT ;  /* 0x0000001e5800720c */ /* 0x000fe40003f66070 */
[----:B------:R-:W-:Y:S02]  /*14e00*/  LOP3.LUT R4, R4, 0x1, RZ, 0xc0, !PT ;  /* 0x0000000104047812 */ /* 0x000fe400078ec0ff */
[----:B------:R-:W-:-:S02]  /*14e10*/  @!P2 SEL R8, RZ, 0xffffffff, P0 ;  /* 0xffffffffff08a807 */ /* 0x000fc40000000000 */
[----:B------:R-:W-:Y:S02]  /*14e20*/  ISETP.GT.AND.EX P5, PT, R3, R29, PT, P5 ;  /* 0x0000001d0300720c */ /* 0x000fe40003fa4350 */
[----:B------:R-:W-:Y:S02]  /*14e30*/  ISETP.NE.U32.AND P1, PT, R4, 0x1, PT ;  /* 0x000000010400780c */ /* 0x000fe40003f25070 */
[----:B------:R-:W-:Y:S02]  /*14e40*/  ISETP.GE.AND.EX P3, PT, R87, R31, PT, P3 ;  /* 0x0000001f5700720c */ /* 0x000fe40003f66330 */
[----:B------:R-:W-:Y:S02]  /*14e50*/  LOP3.LUT R8, R8, 0x1, RZ, 0xc0, !PT ;  /* 0x0000000108087812 */ /* 0x000fe400078ec0ff */
[----:B------:R-:W-:Y:S02]  /*14e60*/  SEL R4, RZ, 0xffffffff, !P5 ;  /* 0xffffffffff047807 */ /* 0x000fe40006800000 */
        /* <DEDUP_REMOVED lines=39> */
.L_x_3195:
[----:B------:R-:W-:Y:S05]  /*150e0*/  BSYNC B0 ;  /* 0x0000000000007941 */ /* 0x000fea0003800000 */
.L_x_3194:
[----:B------:R-:W-:-:S04]  /*150f0*/  SHF.R.S32.HI R6, RZ, 0x1, R6 ;  /* 0x00000001ff067819 */ /* 0x000fc80000011406 */
[----:B------:R-:W-:-:S13]  /*15100*/  ISETP.GE.AND P0, PT, R6, 0x20, PT ;  /* 0x000000200600780c */ /* 0x000fda0003f06270 */
[----:B------:R-:W-:Y:S05]  /*15110*/  @P0 BRA `(.L_x_3196) ;  /* 0xfffffff800940947 */ /* 0x000fea000383ffff */
[----:B------:R-:W-:-:S07]  /*15120*/  IMAD.MOV.U32 R4, RZ, RZ, 0x20 ;  /* 0x00000020ff047424 */ /* 0x000fce00078e00ff */
.L_x_3193:
[----:B------:R-:W-:Y:S01]  /*15130*/  ISETP.GE.AND P0, PT, R4, 0x2, PT ;  /* 0x000000020400780c */ /* 0x000fe20003f06270 */
[----:B------:R-:W-:Y:S05]  /*15140*/  WARPSYNC.ALL ;  /* 0x0000000000007948 */ /* 0x000fea0003800000 */
[----:B------:R-:W-:Y:S07]  /*15150*/  BAR.SYNC.DEFER_BLOCKING 0x0 ;  /* 0x0000000000007b1d */ /* 0x000fee0000010000 */
[----:B------:R-:W-:Y:S05]  /*15160*/  @!P0 BRA `(.L_x_3192) ;  /* 0x0000000400308947 */ /* 0x000fea0003800000 */
[----:B------:R-:W-:-:S07]  /*15170*/  IMAD.MOV.U32 R6, RZ, RZ, 0x1 ;  /* 0x00000001ff067424 */ /* 0x000fce00078e00ff */
.L_x_3197:
[----:B--2---:R-:W2:Y:S04]  /*15180*/  SHFL.DOWN PT, R10, R75, R6, 0x1f ;  /* 0x08001f064b0a7589 */ /* 0x004ea800000e0000 */
[----:B------:R-:W3:Y:S04]  /*15190*/  SHFL.DOWN PT, R8, R9, R6, 0x1f ;  /* 0x08001f0609087589 */ /* 0x000ee800000e0000 */
[----:B------:R-:W4:Y:S04]  /*151a0*/  SHFL.DOWN PT, R11, R0, R6, 0x1f ;  /* 0x08001f06000b7589 */ /* 0x000f2800000e0000 */
[----:B------:R-:W5:Y:S04]  /*151b0*/  SHFL.DOWN PT, R16, R79, R6, 0x1f ;  /* 0x08001f064f107589 */ /* 0x000f6800000e0000 */
[----:B-1----:R-:W1:Y:S04]  /*151c0*/  SHFL.DOWN PT, R12, R77, R6, 0x1f ;  /* 0x08001f064d0c7589 */ /* 0x002e6800000e0000 */
[----:B------:R-:W0:Y:S04]  /*151d0*/  SHFL.DOWN PT, R14, R7, R6, 0x1f ;  /* 0x08001f06070e7589 */ /* 0x000e2800000e0000 */
[----:B------:R-:W0:Y:S01]  /*151e0*/  SHFL.DOWN PT, R15, R82, R6, 0x1f ;  /* 0x08001f06520f7589 */ /* 0x000e2200000e0000 */
[----:B--2---:R-:W-:-:S02]  /*151f0*/  ISETP.NE.U32.AND P1, PT, R75, R10, PT ;  /* 0x0000000a4b00720c */ /* 0x004fc40003f25070 */
[----:B------:R-:W-:Y:S01]  /*15200*/  ISETP.GT.U32.AND P0, PT, R75, R10, PT ;  /* 0x0000000a4b00720c */ /* 0x000fe20003f04070 */
[----:B------:R-:W2:Y:S01]  /*15210*/  SHFL.DOWN PT, R22, R83, R6, 0x1f ;  /* 0x08001f0653167589 */ /* 0x000ea200000e0000 */
[CC--:B---3--:R-:W-:Y:S02]  /*15220*/  ISETP.NE.AND.EX P1, PT, R9.reuse, R8.reuse, PT, P1 ;  /* 0x000000080900720c */ /* 0x0c8fe40003f25310 */
[----:B------:R-:W-:Y:S01]  /*15230*/  ISETP.GT.AND.EX P0, PT, R9, R8, PT, P0 ;  /* 0x000000080900720c */ /* 0x000fe20003f04300 */
[----:B------:R-:W3:Y:S01]  /*15240*/  SHFL.DOWN PT, R28, R89, R6, 0x1f ;  /* 0x08001f06591c7589 */ /* 0x000ee200000e0000 */
[----:B----4-:R-:W-:Y:S02]  /*15250*/  ISETP.GE.U32.AND P6, PT, R0, R11, PT ;  /* 0x0000000b0000720c */ /* 0x010fe40003fc6070 */
[----:B------:R-:W-:Y:S01]  /*15260*/  SEL R13, RZ, 0xffffffff, !P0 ;  /* 0xffffffffff0d7807 */ /* 0x000fe20004000000 */
[----:B------:R-:W4:Y:S01]  /*15270*/  SHFL.DOWN PT, R20, R5, R6, 0x1f ;  /* 0x08001f0605147589 */ /* 0x000f2200000e0000 */
[----:B-----5:R-:W-:-:S02]  /*15280*/  ISETP.NE.U32.AND P4, PT, R79, R16, PT ;  /* 0x000000104f00720c */ /* 0x020fc40003f85070 */
[----:B------:R-:W-:Y:S01]  /*15290*/  ISETP.GT.U32.AND P5, PT, R79, R16, PT ;  /* 0x000000104f00720c */ /* 0x000fe20003fa4070 */
[----:B------:R-:W5:Y:S01]  /*152a0*/  SHFL.DOWN PT, R26, R3, R6, 0x1f ;  /* 0x08001f06031a7589 */ /* 0x000f6200000e0000 */
[----:B-1----:R-:W-:-:S03]  /*152b0*/  ISETP.GE.AND.EX P6, PT, R77, R12, PT, P6 ;  /* 0x0000000c4d00720c */ /* 0x002fc60003fc6360 */
[----:B------:R-:W1:Y:S01]  /*152c0*/  SHFL.DOWN PT, R18, R81, R6, 0x1f ;  /* 0x08001f0651127589 */ /* 0x000e6200000e0000 */
[CC--:B0-----:R-:W-:Y:S02]  /*152d0*/  ISETP.NE.AND.EX P4, PT, R7.reuse, R14.reuse, PT, P4 ;  /* 0x0000000e0700720c */ /* 0x0c1fe40003f85340 */
[----:B------:R-:W-:Y:S01]  /*152e0*/  @!P1 SEL R13, RZ, 0xffffffff, P6 ;  /* 0xffffffffff0d9807 */ /* 0x000fe20003000000 */
[----:B------:R-:W0:Y:S01]  /*152f0*/  SHFL.DOWN PT, R21, R86, R6, 0x1f ;  /* 0x08001f0656157589 */ /* 0x000e2200000e0000 */
[----:B------:R-:W-:Y:S02]  /*15300*/  ISETP.GE.U32.AND P0, PT, R82, R15, PT ;  /* 0x0000000f5200720c */ /* 0x000fe40003f06070 */
[----:B------:R-:W-:Y:S01]  /*15310*/  ISETP.GT.AND.EX P5, PT, R7, R14, PT, P5 ;  /* 0x0000000e0700720c */ /* 0x000fe20003fa4350 */
[----:B------:R-:W0:Y:S01]  /*15320*/  SHFL.DOWN PT, R25, R88, R6, 0x1f ;  /* 0x08001f0658197589 */ /* 0x000e2200000e0000 */
[CC--:B--2---:R-:W-:Y:S02]  /*15330*/  ISETP.NE.U32.AND P2, PT, R83.reuse, R22.reuse, PT ;  /* 0x000000165300720c */ /* 0x0c4fe40003f45070 */
[----:B------:R-:W-:Y:S01]  /*15340*/  ISETP.GT.U32.AND P3, PT, R83, R22, PT ;  /* 0x000000165300720c */ /* 0x000fe20003f64070 */
[----:B------:R-:W2:Y:S01]  /*15350*/  SHFL.DOWN PT, R24, R85, R6, 0x1f ;  /* 0x08001f0655187589 */ /* 0x000ea200000e0000 */
[----:B---3--:R-:W-:-:S02]  /*15360*/  ISETP.NE.U32.AND P6, PT, R89, R28, PT ;  /* 0x0000001c5900720c */ /* 0x008fc40003fc5070 */
[----:B------:R-:W-:Y:S01]  /*15370*/  LOP3.LUT R13, R13, 0x1, RZ, 0xc0, !PT ;  /* 0x000000010d0d7812 */ /* 0x000fe200078ec0ff */
[----:B------:R3:W2:Y:S01]  /*15380*/  SHFL.DOWN PT, R30, R87, R6, 0x1f ;  /* 0x08001f06571e7589 */ /* 0x0006a200000e0000 */
[CC--:B----4-:R-:W-:Y:S02]  /*15390*/  ISETP.NE.AND.EX P2, PT, R5.reuse, R20.reuse, PT, P2 ;  /* 0x000000140500720c */ /* 0x0d0fe40003f45320 */
[----:B------:R-:W-:Y:S02]  /*153a0*/  ISETP.GT.AND.EX P3, PT, R5, R20, PT, P3 ;  /* 0x000000140500720c */ /* 0x000fe40003f64330 */
[----:B-----5:R-:W-:Y:S02]  /*153b0*/  ISETP.NE.AND.EX P6, PT, R3, R26, PT, P6 ;  /* 0x0000001a0300720c */ /* 0x020fe40003fc5360 */
[----:B------:R-:W-:Y:S02]  /*153c0*/  SEL R19, RZ, 0xffffffff, !P5 ;  /* 0xffffffffff137807 */ /* 0x000fe40006800000 */
[----:B-1----:R-:W-:Y:S01]  /*153d0*/  ISETP.GE.AND.EX P0, PT, R81, R18, PT, P0 ;  /* 0x000000125100720c */ /* 0x002fe20003f06300 */
[----:B---3--:R-:W-:Y:S01]  /*153e0*/  IMAD.SHL.U32 R6, R6, 0x2, RZ ;  /* 0x0000000206067824 */ /* 0x008fe200078e00ff */
[----:B------:R-:W-:-:S02]  /*153f0*/  ISETP.GT.U32.AND P1, PT, R89, R28, PT ;  /* 0x0000001c5900720c */ /* 0x000fc40003f24070 */
[----:B------:R-:W-:Y:S02]  /*15400*/  SEL R23, RZ, 0xffffffff, !P3 ;  /* 0xffffffffff177807 */ /* 0x000fe40005800000 */
[----:B------:R-:W-:Y:S02]  /*15410*/  @!P4 SEL R19, RZ, 0xffffffff, P0 ;  /* 0xffffffffff13c807 */ /* 0x000fe40000000000 */
[----:B0-----:R-:W-:Y:S02]  /*15420*/  ISETP.GE.U32.AND P5, PT, R86, R21, PT ;  /* 0x000000155600720c */ /* 0x001fe40003fa6070 */
[----:B------:R-:W-:Y:S02]  /*15430*/  ISETP.GE.U32.AND P3, PT, R88, R25, PT ;  /* 0x000000195800720c */ /* 0x000fe40003f66070 */
[----:B------:R-:W-:Y:S02]  /*15440*/  ISETP.NE.U32.AND P0, PT, R13, 0x1, PT ;  /* 0x000000010d00780c */ /* 0x000fe40003f05070 */
[----:B------:R-:W-:-:S02]  /*15450*/  ISETP.GT.AND.EX P1, PT, R3, R26, PT, P1 ;  /* 0x0000001a0300720c */ /* 0x000fc40003f24310 */
[----:B--2---:R-:W-:Y:S02]  /*15460*/  ISETP.GE.AND.EX P5, PT, R85, R24, PT, P5 ;  /* 0x000000185500720c */ /* 0x004fe40003fa6350 */
[----:B------:R-:W-:Y:S02]  /*15470*/  ISETP.GE.AND.EX P3, PT, R87, R30, PT, P3 ;  /* 0x0000001e5700720c */ /* 0x000fe40003f66330 */
[----:B------:R-:W-:Y:S02]  /*15480*/  SEL R75, R75, R10, !P0 ;  /* 0x0000000a4b4b7207 */ /* 0x000fe40004000000 */
[----:B------:R-:W-:Y:S02]  /*15490*/  SEL R9, R9, R8, !P0 ;  /* 0x0000000809097207 */ /* 0x000fe40004000000 */
[----:B------:R-:W-:Y:S02]  /*154a0*/  SEL R0, R0, R11, !P0 ;  /* 0x0000000b00007207 */ /* 0x000fe40004000000 */
[----:B------:R-:W-:-:S02]  /*154b0*/  SEL R77, R77, R12, !P0 ;  /* 0x0000000c4d4d7207 */ /* 0x000fc40004000000 */
[----:B------:R-:W-:Y:S02]  /*154c0*/  ISETP.GE.AND P0, PT, R6, R4, PT ;  /* 0x000000040600720c */ /* 0x000fe40003f06270 */
[----:B------:R-:W-:Y:S02]  /*154d0*/  SEL R27, RZ, 0xffffffff, !P1 ;  /* 0xffffffffff1b7807 */ /* 0x000fe40004800000 */
[----:B------:R-:W-:Y:S02]  /*154e0*/  @!P2 SEL R23, RZ, 0xffffffff, P5 ;  /* 0xffffffffff17a807 */ /* 0x000fe40002800000 */
[----:B------:R-:W-:Y:S02]  /*154f0*/  @!P6 SEL R27, RZ, 0xffffffff, P3 ;  /* 0xffffffffff1be807 */ /* 0x000fe40001800000 */
[----:B------:R-:W-:Y:S02]  /*15500*/  LOP3.LUT R19, R19, 0x1, RZ, 0xc0, !PT ;  /* 0x0000000113137812 */ /* 0x000fe400078ec0ff */
[----:B------:R-:W-:-:S02]  /*15510*/  LOP3.LUT R23, R23, 0x1, RZ, 0xc0, !PT ;  /* 0x0000000117177812 */ /* 0x000fc400078ec0ff */
[----:B------:R-:W-:Y:S02]  /*15520*/  LOP3.LUT R27, R27, 0x1, RZ, 0xc0, !PT ;  /* 0x000000011b1b7812 */ /* 0x000fe400078ec0ff */
        /* <DEDUP_REMOVED lines=16> */
.L_x_3192:
[----:B------:R-:W3:Y:S01]  /*15630*/  LDC R4, c[0x0][0x3fc] ;  /* 0x0000ff00ff047b82 */ /* 0x000ee20000000800 */
[----:B--2---:R-:W-:Y:S02]  /*15640*/  IMAD.MOV.U32 R23, RZ, RZ, RZ ;  /* 0x000000ffff177224 */ /* 0x004fe400078e00ff */
[----:B------:R-:W-:Y:S01]  /*15650*/  IMAD.MOV.U32 R24, RZ, RZ, RZ ;  /* 0x000000ffff187224 */ /* 0x000fe200078e00ff */
[----:B---3--:R-:W-:-:S13]  /*15660*/  ISETP.NE.AND P0, PT, R4, RZ, PT ;  /* 0x000000ff0400720c */ /* 0x008fda0003f05270 */
        /* <DEDUP_REMOVED lines=9> */
[----:B-1----:R-:W-:-:S04]  /*15700*/  IMAD.MOV R13, RZ, RZ, -R11 ;  /* 0x000000ffff0d7224 */ /* 0x002fc800078e0a0b */
        /* <DEDUP_REMOVED lines=265> */
.L_x_3198:
[----:B------:R-:W-:Y:S05]  /*167a0*/  @!P0 BRA `(.L_x_3199) ;  /* 0x0000001000488947 */ /* 0x000fea0003800000 */
[----:B------:R-:W-:Y:S01]  /*167b0*/  VIADD R11, R105, 0x1 ;  /* 0x00000001690b7836 */ /* 0x000fe20000000000 */
[----:B------:R-:W-:Y:S01]  /*167c0*/  ULDC.64 UR6, c[0x0][0x400] ;  /* 0x0001000000067ab9 */ /* 0x000fe20000000a00 */
[----:B------:R-:W-:Y:S01]  /*167d0*/  IMAD.MOV.U32 R10, RZ, RZ, RZ ;  /* 0x000000ffff0a7224 */ /* 0x000fe200078e00ff */
[----:B------:R-:W-:Y:S01]  /*167e0*/  ULDC UR4, c[0x0][0x408] ;  /* 0x0001020000047ab9 */ /* 0x000fe20000000800 */
[----:B------:R-:W-:Y:S02]  /*167f0*/  ISETP.NE.AND P1, PT, R4, 0x1, PT ;  /* 0x000000010400780c */ /* 0x000fe40003f25270 */
[----:B-1----:R-:W-:-:S05]  /*16800*/  IMAD.HI.U32 R12, R11, UR7, R10 ;  /* 0x000000070b0c7c27 */ /* 0x002fca000f8e000a */
        /* <DEDUP_REMOVED lines=268> */
.L_x_3199:
        /* <DEDUP_REMOVED lines=277> */
.L_x_3200:
        /* <DEDUP_REMOVED lines=275> */
.L_x_3201:
[----:B------:R-:W-:Y:S01]  /*19b50*/  ULDC.64 UR4, c[0x0][0x610] ;  /* 0x0001840000047ab9 */ /* 0x000fe20000000a00 */
[----:B-1----:R-:W-:Y:S02]  /*19b60*/  CS2R R18, SRZ ;  /* 0x0000000000127805 */ /* 0x002fe4000001ff00 */
        /* <DEDUP_REMOVED lines=9> */
.L_x_3207:
        /* <DEDUP_REMOVED lines=9> */
[----:B0-----:R-:W-:Y:S05]  /*19c90*/  CALL.REL.NOINC `($__internal_23_$__cuda_sm20_rem_u64) ;  /* 0x000000a800687944 */ /* 0x001fea0003c00000 */
[----:B------:R-:W-:Y:S02]  /*19ca0*/  IMAD.MOV.U32 R12, RZ, RZ, R6 ;  /* 0x000000ffff0c7224 */ /* 0x000fe400078e0006 */
[----:B------:R-:W-:Y:S01]  /*19cb0*/  IMAD.MOV.U32 R13, RZ, RZ, R15 ;  /* 0x000000ffff0d7224 */ /* 0x000fe200078e000f */
[----:B------:R-:W-:Y:S06]  /*19cc0*/  BRA `(.L_x_3206) ;  /* 0x00000000004c7947 */ /* 0x000fec0003800000 */
.L_x_3205:
        /* <DEDUP_REMOVED lines=19> */
.L_x_3206:
[----:B------:R-:W-:Y:S05]  /*19e00*/  BSYNC B1 ;  /* 0x0000000000017941 */ /* 0x000fea0003800000 */
.L_x_3204:
[----:B------:R-:W-:Y:S01]  /*19e10*/  ISETP.NE.U32.AND P0, PT, R12, RZ, PT ;  /* 0x000000ff0c00720c */ /* 0x000fe20003f05070 */
[----:B------:R-:W-:Y:S02]  /*19e20*/  IMAD.MOV.U32 R8, RZ, RZ, R4 ;  /* 0x000000ffff087224 */ /* 0x000fe400078e0004 */
[----:B------:R-:W-:Y:S01]  /*19e30*/  IMAD.MOV.U32 R10, RZ, RZ, R11 ;  /* 0x000000ffff0a7224 */ /* 0x000fe200078e000b */
[----:B------:R-:W-:-:S13]  /*19e40*/  ISETP.NE.AND.EX P0, PT, R13, RZ, PT, P0 ;  /* 0x000000ff0d00720c */ /* 0x000fda0003f05300 */
[----:B------:R-:W-:Y:S05]  /*19e50*/  @P0 BRA `(.L_x_3207) ;  /* 0xfffffffc00680947 */ /* 0x000fea000383ffff */
[----:B------:R-:W-:Y:S05]  /*19e60*/  BSYNC B0 ;  /* 0x0000000000007941 */ /* 0x000fea0003800000 */
.L_x_3203:
[----:B------:R-:W-:Y:S01]  /*19e70*/  ISETP.NE.U32.AND P2, PT, R11, RZ, PT ;  /* 0x000000ff0b00720c */ /* 0x000fe20003f45070 */
[----:B------:R-:W-:-:S12]  /*19e80*/  BSSY B0, `(.L_x_3208) ;  /* 0x000001c000007945 */ /* 0x000fd80003800000 */
[----:B------:R-:W-:Y:S05]  /*19e90*/  @!P2 BRA `(.L_x_3209) ;  /* 0x00000000001ca947 */ /* 0x000fea0003800000 */
[----:B------:R-:W-:Y:S01]  /*19ea0*/  IMAD.MOV.U32 R8, RZ, RZ, 0x10 ;  /* 0x00000010ff087424 */ /* 0x000fe200078e00ff */
[----:B------:R-:W-:Y:S01]  /*19eb0*/  MOV R25, 0x19ee0 ;  /* 0x00019ee000197802 */ /* 0x000fe20000000f00 */
[----:B------:R-:W-:-:S07]  /*19ec0*/  IMAD.MOV.U32 R10, RZ, RZ, RZ ;  /* 0x000000ffff0a7224 */ /* 0x000fce00078e00ff */
[----:B0-----:R-:W-:Y:S05]  /*19ed0*/  CALL.REL.NOINC `($__internal_22_$__cuda_sm20_div_u64) ;  /* 0x000000a000c07944 */ /* 0x001fea0003c00000 */
[----:B------:R-:W-:Y:S02]  /*19ee0*/  IMAD.MOV.U32 R12, RZ, RZ, R10 ;  /* 0x000000ffff0c7224 */ /* 0x000fe400078e000a */
[----:B------:R-:W-:Y:S01]  /*19ef0*/  IMAD.MOV.U32 R13, RZ, RZ, R19 ;  /* 0x000000ffff0d7224 */ /* 0x000fe200078e0013 */
[----:B------:R-:W-:Y:S06]  /*19f00*/  BRA `(.L_x_3210) ;  /* 0x00000000004c7947 */ /* 0x000fec0003800000 */
.L_x_3209:
        /* <DEDUP_REMOVED lines=19> */
.L_x_3210:
[----:B------:R-:W-:Y:S05]  /*1a040*/  BSYNC B0 ;  /* 0x0000000000007941 */ /* 0x000fea0003800000 */
.L_x_3208:
[----:B------:R-:W-:Y:S04]  /*1a050*/  BSSY B0, `(.L_x_3211) ;  /* 0x000001b000007945 */ /* 0x000fe80003800000 */
[----:B------:R-:W-:Y:S05]  /*1a060*/  @!P2 BRA `(.L_x_3212) ;  /* 0x000000000018a947 */ /* 0x000fea0003800000 */
[----:B------:R-:W-:Y:S01]  /*1a070*/  IMAD.MOV.U32 R8, RZ, RZ, 0x8 ;  /* 0x00000008ff087424 */ /* 0x000fe200078e00ff */
[----:B------:R-:W-:Y:S01]  /*1a080*/  MOV R25, 0x1a0b0 ;  /* 0x0001a0b000197802 */ /* 0x000fe20000000f00 */
[----:B------:R-:W-:-:S07]  /*1a090*/  IMAD.MOV.U32 R10, RZ, RZ, RZ ;  /* 0x000000ffff0a7224 */ /* 0x000fce00078e00ff */
[----:B0-----:R-:W-:Y:S05]  /*1a0a0*/  CALL.REL.NOINC `($__internal_22_$__cuda_sm20_div_u64) ;  /* 0x000000a0004c7944 */ /* 0x001fea0003c00000 */
[----:B------:R-:W-:Y:S01]  /*1a0b0*/  IMAD.MOV.U32 R11, RZ, RZ, R19 ;  /* 0x000000ffff0b7224 */ /* 0x000fe200078e0013 */
[----:B------:R-:W-:Y:S06]  /*1a0c0*/  BRA `(.L_x_3213) ;  /* 0x00000000004c7947 */ /* 0x000fec0003800000 */
.L_x_3212:
        /* <DEDUP_REMOVED lines=19> */
.L_x_3213:
[----:B------:R-:W-:Y:S05]  /*1a200*/  BSYNC B0 ;  /* 0x0000000000007941 */ /* 0x000fea0003800000 */
.L_x_3211:
        /* <DEDUP_REMOVED lines=10> */
[----:B0-----:R-:W-:Y:S05]  /*1a2b0*/  CALL.REL.NOINC `($__internal_22_$__cuda_sm20_div_u64) ;  /* 0x0000009c00c87944 */ /* 0x001fea0003c00000 */
[----:B------:R-:W-:Y:S01]  /*1a2c0*/  IMAD.MOV.U32 R11, RZ, RZ, R19 ;  /* 0x000000ffff0b7224 */ /* 0x000fe200078e0013 */
[----:B------:R-:W-:Y:S06]  /*1a2d0*/  BRA `(.L_x_3216) ;  /* 0x0000000000507947 */ /* 0x000fec0003800000 */
.L_x_3215:
        /* <DEDUP_REMOVED lines=20> */
.L_x_3216:
[----:B------:R-:W-:Y:S05]  /*1a420*/  BSYNC B0 ;  /* 0x0000000000007941 */ /* 0x000fea0003800000 */
.L_x_3214:
[----:B------:R-:W-:Y:S02]  /*1a430*/  ULDC.64 UR4, c[0x0][0x610] ;  /* 0x0001840000047ab9 */ /* 0x000fe40000000a00 */
[----:B------:R-:W-:-:S04]  /*1a440*/  IADD3 R18, P0, R10, UR4, RZ ;  /* 0x000000040a127c10 */ /* 0x000fc8000ff1e0ff */
[----:B------:R-:W-:-:S05]  /*1a450*/  IADD3.X R19, R11, UR5, RZ, P0, !PT ;  /* 0x000000050b137c10 */ /* 0x000fca00087fe4ff */
[----:B------:R-:W-:-:S07]  /*1a460*/  IMAD.MOV.U32 R27, RZ, RZ, R19 ;  /* 0x000000ffff1b7224 */ /* 0x000fce00078e0013 */
.L_x_3202:
        /* <DEDUP_REMOVED lines=8> */
[----:B------:R-:W-:Y:S01]  /*1a4f0*/  ULDC UR4, c[0x0][0x250] ;  /* 0x0000940000047ab9 */ /* 0x000fe20000000800 */
[----:B------:R-:W-:Y:S02]  /*1a500*/  IMAD.MOV.U32 R26, RZ, RZ, RZ ;  /* 0x000000ffff1a7224 */ /* 0x000fe400078e00ff */
[----:B------:R-:W-:Y:S01]  /*1a510*/  IMAD R11, R2, UR4, R11 ;  /* 0x00000004020b7c24 */ /* 0x000fe2000f8e020b */
[----:B------:R-:W-:Y:S01]  /*1a520*/  ULDC UR4, c[0x0][0x238] ;  /* 0x00008e0000047ab9 */ /* 0x000fe20000000800 */
[----:B-1----:R-:W-:-:S02]  /*1a530*/  ISETP.NE.AND P0, PT, R6, RZ, PT ;  /* 0x000000ff0600720c */ /* 0x002fc40003f05270 */
[----:B--2---:R-:W-:-:S04]  /*1a540*/  IMAD R11, R4, UR4, R11 ;  /* 0x00000004040b7c24 */ /* 0x004fc8000f8e020b */
        /* <DEDUP_REMOVED lines=275> */
.L_x_3218:
        /* <DEDUP_REMOVED lines=275> */
.L_x_3219:
        /* <DEDUP_REMOVED lines=277> */
.L_x_3220:
        /* <DEDUP_REMOVED lines=275> */
.L_x_3221:
        /* <DEDUP_REMOVED lines=14> */
.L_x_3223:
[----:B------:R-:W-:Y:S05]  /*1eb10*/  BSYNC B0 ;  /* 0x0000000000007941 */ /* 0x000fea0003800000 */
.L_x_3222:
[----:B------:R-:W-:Y:S01]  /*1eb20*/  PRMT R6, R6, 0x9910, RZ ;  /* 0x0000991006067816 */ /* 0x000fe200000000ff */
[----:B------:R-:W-:Y:S01]  /*1eb30*/  BSSY B0, `(.L_x_3224) ;  /* 0x000001e000007945 */ /* 0x000fe20003800000 */
[----:B------:R-:W-:Y:S02]  /*1eb40*/  LOP3.LUT P0, RZ, R17, R2, RZ, 0xfc, !PT ;  /* 0x0000000211ff7212 */ /* 0x000fe4000780fcff */
[----:B------:R-:W-:-:S13]  /*1eb50*/  ISETP.NE.AND P5, PT, R6, RZ, PT ;  /* 0x000000ff0600720c */ /* 0x000fda0003fa5270 */
[----:B------:R-:W-:Y:S05]  /*1eb60*/  @!P5 BRA `(.L_x_3225) ;  /* 0x000000000068d947 */ /* 0x000fea0003800000 */
[----:B------:R-:W1:Y:S01]  /*1eb70*/  S2UR UR4, SR_CTAID.Y ;  /* 0x00000000000479c3 */ /* 0x000e620000002600 */
[----:B------:R-:W-:Y:S01]  /*1eb80*/  ISETP.NE.AND P1, PT, R12, RZ, PT ;  /* 0x000000ff0c00720c */ /* 0x000fe20003f25270 */
[----:B------:R-:W-:Y:S02]  /*1eb90*/  IMAD.MOV.U32 R8, RZ, RZ, R75 ;  /* 0x000000ffff087224 */ /* 0x000fe400078e004b */
[----:B------:R-:W-:Y:S02]  /*1eba0*/  IMAD.MOV.U32 R76, RZ, RZ, R0 ;  /* 0x000000ffff4c7224 */ /* 0x000fe400078e0000 */
[----:B------:R-:W-:Y:S02]  /*1ebb0*/  IMAD.MOV.U32 R80, RZ, RZ, R82 ;  /* 0x000000ffff507224 */ /* 0x000fe400078e0052 */
[----:B------:R-:W1:Y:S01]  /*1ebc0*/  LDC R13, c[0x0][0x10] ;  /* 0x00000400ff0d7b82 */ /* 0x000e620000000800 */
[----:B------:R-:W-:-:S07]  /*1ebd0*/  IMAD.MOV.U32 R84, RZ, RZ, R86 ;  /* 0x000000ffff547224 */ /* 0x000fce00078e0056 */
[----:B------:R-:W2:Y:S01]  /*1ebe0*/  LDC.64 R10, c[0x0][0x618] ;  /* 0x00018600ff0a7b82 */ /* 0x000ea20000000a00 */
[----:B-1----:R-:W-:Y:S01]  /*1ebf0*/  IMAD R6, R4, R13, UR4 ;  /* 0x0000000404067e24 */ /* 0x002fe2000f8e020d */
[----:B------:R-:W-:-:S03]  /*1ec00*/  ULDC UR4, c[0x0][0x0] ;  /* 0x0000000000047ab9 */ /* 0x000fc60000000800 */
[----:B------:R-:W-:-:S04]  /*1ec10*/  @!P1 IMAD R6, R6, UR4, R17 ;  /* 0x0000000406069c24 */ /* 0x000fc8000f8e0211 */
[----:B--2---:R-:W-:-:S04]  /*1ec20*/  IMAD.WIDE.U32 R10, R6, 0x40, R10 ;  /* 0x00000040060a7825 */ /* 0x004fc800078e000a */
[----:B------:R-:W-:Y:S01]  /*1ec30*/  IMAD.MOV.U32 R6, RZ, RZ, R79 ;  /* 0x000000ffff067224 */ /* 0x000fe200078e004f */
[----:B------:R-:W-:Y:S04]  /*1ec40*/  STG.E.64 desc[UR60][R10.64], R8 ;  /* 0x000000080a007986 */ /* 0x000fe8000c101b3c */
[----:B------:R1:W-:Y:S04]  /*1ec50*/  STG.E.64 desc[UR60][R10.64+0x10], R6 ;  /* 0x000010060a007986 */ /* 0x0003e8000c101b3c */
[----:B------:R-:W-:Y:S04]  /*1ec60*/  STG.E.64 desc[UR60][R10.64+0x8], R76 ;  /* 0x0000084c0a007986 */ /* 0x000fe8000c101b3c */
[----:B------:R-:W-:Y:S04]  /*1ec70*/  STG.E.64 desc[UR60][R10.64+0x18], R80 ;  /* 0x000018500a007986 */ /* 0x000fe8000c101b3c */
[----:B------:R-:W-:Y:S01]  /*1ec80*/  STG.E.64 desc[UR60][R10.64+0x28], R84 ;  /* 0x000028540a007986 */ /* 0x000fe2000c101b3c */
[----:B-1----:R-:W-:-:S02]  /*1ec90*/  IMAD.MOV.U32 R6, RZ, RZ, R83 ;  /* 0x000000ffff067224 */ /* 0x002fc400078e0053 */
[----:B------:R-:W-:-:S05]  /*1eca0*/  IMAD.MOV.U32 R7, RZ, RZ, R5 ;  /* 0x000000ffff077224 */ /* 0x000fca00078e0005 */
[----:B------:R1:W-:Y:S02]  /*1ecb0*/  STG.E.64 desc[UR60][R10.64+0x20], R6 ;  /* 0x000020060a007986 */ /* 0x0003e4000c101b3c */
[----:B-1----:R-:W-:Y:S02]  /*1ecc0*/  IMAD.MOV.U32 R6, RZ, RZ, R89 ;  /* 0x000000ffff067224 */ /* 0x002fe400078e0059 */
[----:B------:R-:W-:Y:S02]  /*1ecd0*/  IMAD.MOV.U32 R7, RZ, RZ, R3 ;  /* 0x000000ffff077224 */ /* 0x000fe400078e0003 */
[----:B------:R-:W-:-:S03]  /*1ece0*/  IMAD.MOV.U32 R89, RZ, RZ, R87 ;  /* 0x000000ffff597224 */ /* 0x000fc600078e0057 */
[----:B------:R1:W-:Y:S04]  /*1ecf0*/  STG.E.64 desc[UR60][R10.64+0x30], R6 ;  /* 0x000030060a007986 */ /* 0x0003e8000c101b3c */
[----:B------:R1:W-:Y:S02]  /*1ed00*/  STG.E.64 desc[UR60][R10.64+0x38], R88 ;  /* 0x000038580a007986 */ /* 0x0003e4000c101b3c */
.L_x_3225:
[----:B------:R-:W-:Y:S05]  /*1ed10*/  BSYNC B0 ;  /* 0x0000000000007941 */ /* 0x000fea0003800000 */
.L_x_3224:
        /* <DEDUP_REMOVED lines=14> */
[----:B------:R-:W2:Y:S01]  /*1ee00*/  S2R R0, SR_LANEID ;  /* 0x0000000000007919 */ /* 0x000ea20000000000 */
[----:B------:R-:W-:Y:S01]  /*1ee10*/  VOTEU.ANY UR4, UPT, PT ;  /* 0x0000000000047886 */ /* 0x000fe200038e0100 */
[----:B-1----:R-:W1:Y:S01]  /*1ee20*/  LDC.64 R6, c[0x0][0x620] ;  /* 0x00018800ff067b82 */ /* 0x002e620000000a00 */
[----:B------:R-:W2:Y:S08]  /*1ee30*/  FLO.U32 R5, UR4 ;  /* 0x0000000400057d00 */ /* 0x000eb000080e0000 */
[----:B------:R-:W3:Y:S01]  /*1ee40*/  POPC R3, UR4 ;  /* 0x0000000400037d09 */ /* 0x000ee20008000000 */
[----:B-1----:R-:W-:Y:S01]  /*1ee50*/  IMAD.WIDE.U32 R6, R4, 0x4, R6 ;  /* 0x0000000404067825 */ /* 0x002fe200078e0006 */
[----:B--2---:R-:W-:-:S13]  /*1ee60*/  ISETP.EQ.U32.AND P0, PT, R5, R0, PT ;  /* 0x000000000500720c */ /* 0x004fda0003f02070 */
        /* <DEDUP_REMOVED lines=14> */
.L_x_3227:
[----:B------:R-:W-:Y:S05]  /*1ef50*/  BSYNC B0 ;  /* 0x0000000000007941 */ /* 0x000fea0003800000 */
.L_x_3226:
        /* <DEDUP_REMOVED lines=43> */
[----:B------:R-:W2:Y:S01]  /*1f210*/  LDC R57, c[0x0][0x4] ;  /* 0x00000100ff397b82 */ /* 0x000ea20000000800 */
[----:B------:R-:W-:Y:S01]  /*1f220*/  BSSY B1, `(.L_x_3231) ;  /* 0x0000056000017945 */ /* 0x000fe20003800000 */
[----:B------:R-:W-:Y:S02]  /*1f230*/  IMAD.MOV.U32 R34, RZ, RZ, R5 ;  /* 0x000000ffff227224 */ /* 0x000fe400078e0005 */
[----:B------:R-:W-:Y:S02]  /*1f240*/  IMAD.U32 R33, RZ, RZ, UR10 ;  /* 0x0000000aff217e24 */ /* 0x000fe4000f8e00ff */
[----:B------:R-:W-:Y:S02]  /*1f250*/  IMAD.U32 R35, RZ, RZ, UR11 ;  /* 0x0000000bff237e24 */ /* 0x000fe4000f8e00ff */
[----:B------:R-:W3:Y:S01]  /*1f260*/  LDC.64 R52, c[0x0][0x618] ;  /* 0x00018600ff347b82 */ /* 0x000ee20000000a00 */
        /* <DEDUP_REMOVED lines=11> */
[----:B--2---:R-:W-:-:S07]  /*1f320*/  IMAD R57, R57, UR6, RZ ;  /* 0x0000000639397c24 */ /* 0x004fce000f8e02ff */
.L_x_3232:
[----:B------:R-:W-:-:S04]  /*1f330*/  IMAD.IADD R5, R55, 0x1, R34 ;  /* 0x0000000137057824 */ /* 0x000fc800078e0222 */
[----:B---3--:R-:W-:-:S05]  /*1f340*/  IMAD.WIDE.U32 R4, R5, 0x40, R52 ;  /* 0x0000004005047825 */ /* 0x008fca00078e0034 */
[----:B-1----:R-:W2:Y:S04]  /*1f350*/  LDG.E.64 R6, desc[UR60][R4.64] ;  /* 0x0000003c04067981 */ /* 0x002ea8000c1e1b00 */
[----:B------:R-:W3:Y:S04]  /*1f360*/  LDG.E.64 R8, desc[UR60][R4.64+0x8] ;  /* 0x0000083c04087981 */ /* 0x000ee8000c1e1b00 */
[----:B------:R-:W4:Y:S04]  /*1f370*/  LDG.E.64 R10, desc[UR60][R4.64+0x10] ;  /* 0x0000103c040a7981 */ /* 0x000f28000c1e1b00 */
[----:B------:R-:W5:Y:S04]  /*1f380*/  LDG.E.64 R14, desc[UR60][R4.64+0x20] ;  /* 0x0000203c040e7981 */ /* 0x000f68000c1e1b00 */
[----:B------:R-:W5:Y:S04]  /*1f390*/  LDG.E.64 R12, desc[UR60][R4.64+0x18] ;  /* 0x0000183c040c7981 */ /* 0x000f68000c1e1b00 */
[----:B------:R-:W5:Y:S04]  /*1f3a0*/  LDG.E.64 R22, desc[UR60][R4.64+0x30] ;  /* 0x0000303c04167981 */ /* 0x000f68000c1e1b00 */
[----:B------:R-:W5:Y:S04]  /*1f3b0*/  LDG.E.64 R20, desc[UR60][R4.64+0x28] ;  /* 0x0000283c04147981 */ /* 0x000f68000c1e1b00 */
[----:B------:R1:W5:Y:S01]  /*1f3c0*/  LDG.E.64 R50, desc[UR60][R4.64+0x38] ;  /* 0x0000383c04327981 */ /* 0x000362000c1e1b00 */
[----:B------:R-:W-:Y:S01]  /*1f3d0*/  IMAD.IADD R34, R57, 0x1, R34 ;  /* 0x0000000139227824 */ /* 0x000fe200078e0222 */
[----:B--2---:R-:W-:-:S04]  /*1f3e0*/  ISETP.NE.U32.AND P1, PT, R3, R6, PT ;  /* 0x000000060300720c */ /* 0x004fc80003f25070 */
[-C--:B------:R-:W-:Y:S02]  /*1f3f0*/  ISETP.NE.AND.EX P1, PT, R29, R7.reuse, PT, P1 ;  /* 0x000000071d00720c */ /* 0x080fe40003f25310 */
[----:B------:R-:W-:Y:S02]  /*1f400*/  ISETP.GT.U32.AND P0, PT, R3, R6, PT ;  /* 0x000000060300720c */ /* 0x000fe40003f04070 */
[----:B---3--:R-:W-:Y:S02]  /*1f410*/  ISETP.GE.U32.AND P2, PT, R0, R8, PT ;  /* 0x000000080000720c */ /* 0x008fe40003f46070 */
[----:B------:R-:W-:Y:S02]  /*1f420*/  ISETP.GT.AND.EX P0, PT, R29, R7, PT, P0 ;  /* 0x000000071d00720c */ /* 0x000fe40003f04300 */
[----:B------:R-:W-:Y:S02]  /*1f430*/  ISETP.GE.AND.EX P2, PT, R31, R9, PT, P2 ;  /* 0x000000091f00720c */ /* 0x000fe40003f46320 */
[----:B------:R-:W-:-:S03]  /*1f440*/  SEL R36, RZ, 0xffffffff, !P0 ;  /* 0xffffffffff247807 */ /* 0x000fc60004000000 */
[----:B------:R-:W-:Y:S02]  /*1f450*/  @!P1 SEL R36, RZ, 0xffffffff, P2 ;  /* 0xffffffffff249807 */ /* 0x000fe40001000000 */
[-C--:B----4-:R-:W-:Y:S02]  /*1f460*/  ISETP.NE.U32.AND P4, PT, R33, R10.reuse, PT ;  /* 0x0000000a2100720c */ /* 0x090fe40003f85070 */
[----:B------:R-:W-:Y:S02]  /*1f470*/  LOP3.LUT R36, R36, 0x1, RZ, 0xc0, !PT ;  /* 0x0000000124247812 */ /* 0x000fe400078ec0ff */
[----:B------:R-:W-:Y:S02]  /*1f480*/  ISETP.NE.AND.EX P4, PT, R35, R11, PT, P4 ;  /* 0x0000000b2300720c */ /* 0x000fe40003f85340 */
[----:B------:R-:W-:Y:S02]  /*1f490*/  ISETP.NE.U32.AND P0, PT, R36, 0x1, PT ;  /* 0x000000012400780c */ /* 0x000fe40003f05070 */
[----:B------:R-:W-:-:S02]  /*1f4a0*/  ISETP.GT.U32.AND P1, PT, R33, R10, PT ;  /* 0x0000000a2100720c */ /* 0x000fc40003f24070 */
[----:B------:R-:W-:Y:S02]  /*1f4b0*/  SEL R3, R3, R6, !P0 ;  /* 0x0000000603037207 */ /* 0x000fe40004000000 */
[----:B------:R-:W-:Y:S02]  /*1f4c0*/  SEL R29, R29, R7, !P0 ;  /* 0x000000071d1d7207 */ /* 0x000fe40004000000 */
[----:B------:R-:W-:Y:S02]  /*1f4d0*/  SEL R0, R0, R8, !P0 ;  /* 0x0000000800007207 */ /* 0x000fe40004000000 */
[----:B------:R-:W-:Y:S02]  /*1f4e0*/  SEL R31, R31, R9, !P0 ;  /* 0x000000091f1f7207 */ /* 0x000fe40004000000 */
[----:B-----5:R-:W-:Y:S02]  /*1f4f0*/  ISETP.NE.U32.AND P0, PT, R39, R14, PT ;  /* 0x0000000e2700720c */ /* 0x020fe40003f05070 */
[----:B------:R-:W-:-:S02]  /*1f500*/  ISETP.GE.U32.AND P6, PT, R28, R12, PT ;  /* 0x0000000c1c00720c */ /* 0x000fc40003fc6070 */
[----:B------:R-:W-:Y:S02]  /*1f510*/  ISETP.GT.U32.AND P2, PT, R39, R14, PT ;  /* 0x0000000e2700720c */ /* 0x000fe40003f44070 */
[----:B------:R-:W-:Y:S02]  /*1f520*/  ISETP.NE.U32.AND P3, PT, R45, R22, PT ;  /* 0x000000162d00720c */ /* 0x000fe40003f65070 */
[----:B------:R-:W-:Y:S02]  /*1f530*/  ISETP.GT.AND.EX P1, PT, R35, R11, PT, P1 ;  /* 0x0000000b2300720c */ /* 0x000fe40003f24310 */
[----:B------:R-:W-:Y:S02]  /*1f540*/  ISETP.NE.AND.EX P0, PT, R41, R15, PT, P0 ;  /* 0x0000000f2900720c */ /* 0x000fe40003f05300 */
[----:B------:R-:W-:Y:S02]  /*1f550*/  ISETP.GE.AND.EX P6, PT, R37, R13, PT, P6 ;  /* 0x0000000d2500720c */ /* 0x000fe40003fc6360 */
[----:B------:R-:W-:-:S02]  /*1f560*/  ISETP.GT.AND.EX P2, PT, R41, R15, PT, P2 ;  /* 0x0000000f2900720c */ /* 0x000fc40003f44320 */
[----:B------:R-:W-:Y:S02]  /*1f570*/  ISETP.NE.AND.EX P3, PT, R47, R23, PT, P3 ;  /* 0x000000172f00720c */ /* 0x000fe40003f65330 */
[----:B-1----:R-:W-:Y:S02]  /*1f580*/  SEL R4, RZ, 0xffffffff, !P1 ;  /* 0xffffffffff047807 */ /* 0x002fe40004800000 */
[----:B------:R-:W-:Y:S02]  /*1f590*/  ISETP.GE.U32.AND P1, PT, R30, R20, PT ;  /* 0x000000141e00720c */ /* 0x000fe40003f26070 */
[----:B------:R-:W-:Y:S02]  /*1f5a0*/  @!P4 SEL R4, RZ, 0xffffffff, P6 ;  /* 0xffffffffff04c807 */ /* 0x000fe40003000000 */
[----:B------:R-:W-:Y:S02]  /*1f5b0*/  ISETP.GT.U32.AND P4, PT, R45, R22, PT ;  /* 0x000000162d00720c */ /* 0x000fe40003f84070 */
[----:B------:R-:W-:-:S02]  /*1f5c0*/  SEL R5, RZ, 0xffffffff, !P2 ;  /* 0xffffffffff057807 */ /* 0x000fc40005000000 */
[----:B------:R-:W-:Y:S02]  /*1f5d0*/  ISETP.GE.U32.AND P2, PT, R32, R50, PT ;  /* 0x000000322000720c */ /* 0x000fe40003f46070 */
[----:B------:R-:W-:Y:S02]  /*1f5e0*/  ISETP.GE.AND.EX P1, PT, R43, R21, PT, P1 ;  /* 0x000000152b00720c */ /* 0x000fe40003f26310 */
[----:B------:R-:W-:Y:S02]  /*1f5f0*/  LOP3.LUT R4, R4, 0x1, RZ, 0xc0, !PT ;  /* 0x0000000104047812 */ /* 0x000fe400078ec0ff */
[----:B------:R-:W-:Y:S02]  /*1f600*/  ISETP.GT.AND.EX P4, PT, R47, R23, PT, P4 ;  /* 0x000000172f00720c */ /* 0x000fe40003f84340 */
[----:B------:R-:W-:Y:S02]  /*1f610*/  ISETP.GE.AND.EX P2, PT, R49, R51, PT, P2 ;  /* 0x000000333100720c */ /* 0x000fe40003f46320 */
[----:B------:R-:W-:-:S02]  /*1f620*/  @!P0 SEL R5, RZ, 0xffffffff, P1 ;  /* 0xffffffffff058807 */ /* 0x000fc40000800000 */
[----:B------:R-:W-:Y:S02]  /*1f630*/  ISETP.NE.U32.AND P0, PT, R4, 0x1, PT ;  /* 0x000000010400780c */ /* 0x000fe40003f05070 */
[----:B------:R-:W-:Y:S02]  /*1f640*/  SEL R4, RZ, 0xffffffff, !P4 ;  /* 0xffffffffff047807 */ /* 0x000fe40006000000 */
[----:B------:R-:W-:Y:S02]  /*1f650*/  @!P3 SEL R4, RZ, 0xffffffff, P2 ;  /* 0xffffffffff04b807 */ /* 0x000fe40001000000 */
[----:B------:R-:W-:Y:S02]  /*1f660*/  ISETP.GE.U32.AND P2, PT, R34, UR8, PT ;  /* 0x0000000822007c0c */ /* 0x000fe4000bf46070 */
[----:B------:R-:W-:Y:S02]  /*1f670*/  LOP3.LUT R5, R5, 0x1, RZ, 0xc0, !PT ;  /* 0x0000000105057812 */ /* 0x000fe400078ec0ff */
[----:B------:R-:W-:-:S02]  /*1f680*/  LOP3.LUT R4, R4, 0x1, RZ, 0xc0, !PT ;  /* 0x0000000104047812 */ /* 0x000fc400078ec0ff */
[----:B------:R-:W-:Y:S02]  /*1f690*/  SEL R33, R33, R10, !P0 ;  /* 0x0000000a21217207 */ /* 0x000fe40004000000 */
[----:B------:R-:W-:Y:S02]  /*1f6a0*/  SEL R35, R35, R11, !P0 ;  /* 0x0000000b23237207 */ /* 0x000fe40004000000 */
[----:B------:R-:W-:Y:S02]  /*1f6b0*/  SEL R28, R28, R12, !P0 ;  /* 0x0000000c1c1c7207 */ /* 0x000fe40004000000 */
[----:B------:R-:W-:Y:S02]  /*1f6c0*/  SEL R37, R37, R13, !P0 ;  /* 0x0000000d25257207 */ /* 0x000fe40004000000 */
        /* <DEDUP_REMOVED lines=12> */
.L_x_3231:
[----:B------:R-:W-:Y:S05]  /*1f790*/  BRA `(.L_x_3230) ;  /* 0x00000004009c7947 */ /* 0x000fea0003800000 */
.L_x_3229:
        /* <DEDUP_REMOVED lines=16> */
[----:B------:R-:W2:Y:S01]  /*1f8a0*/  LDC R38, c[0x0][RZ] ;  /* 0x00000000ff267b82 */ /* 0x000ea20000000800 */
[----:B------:R-:W-:Y:S02]  /*1f8b0*/  IMAD.U32 R33, RZ, RZ, UR10 ;  /* 0x0000000aff217e24 */ /* 0x000fe4000f8e00ff */
[----:B------:R-:W-:Y:S02]  /*1f8c0*/  IMAD.U32 R35, RZ, RZ, UR11 ;  /* 0x0000000bff237e24 */ /* 0x000fe4000f8e00ff */
[----:B------:R-:W-:Y:S02]  /*1f8d0*/  IMAD.U32 R28, RZ, RZ, UR12 ;  /* 0x0000000cff1c7e24 */ /* 0x000fe4000f8e00ff */
[----:B------:R-:W-:Y:S01]  /*1f8e0*/  IMAD.U32 R37, RZ, RZ, UR13 ;  /* 0x0000000dff257e24 */ /* 0x000fe2000f8e00ff */
[----:B------:R-:W3:Y:S01]  /*1f8f0*/  LDC.64 R52, c[0x0][0x618] ;  /* 0x00018600ff347b82 */ /* 0x000ee20000000a00 */
[----:B------:R-:W-:-:S02]  /*1f900*/  IMAD.U32 R39, RZ, RZ, UR10 ;  /* 0x0000000aff277e24 */ /* 0x000fc4000f8e00ff */
[----:B------:R-:W-:Y:S02]  /*1f910*/  IMAD.U32 R41, RZ, RZ, UR11 ;  /* 0x0000000bff297e24 */ /* 0x000fe4000f8e00ff */
[----:B------:R-:W-:Y:S02]  /*1f920*/  IMAD.U32 R30, RZ, RZ, UR12 ;  /* 0x0000000cff1e7e24 */ /* 0x000fe4000f8e00ff */
[----:B------:R-:W-:Y:S01]  /*1f930*/  IMAD.U32 R43, RZ, RZ, UR13 ;  /* 0x0000000dff2b7e24 */ /* 0x000fe2000f8e00ff */
[----:B------:R-:W4:Y:S01]  /*1f940*/  LDC R40, c[0x0][0x4] ;  /* 0x00000100ff287b82 */ /* 0x000f220000000800 */
[----:B------:R-:W-:Y:S02]  /*1f950*/  IMAD.U32 R45, RZ, RZ, UR10 ;  /* 0x0000000aff2d7e24 */ /* 0x000fe4000f8e00ff */
[----:B------:R-:W-:Y:S02]  /*1f960*/  IMAD.U32 R47, RZ, RZ, UR11 ;  /* 0x0000000bff2f7e24 */ /* 0x000fe4000f8e00ff */
[----:B------:R-:W-:-:S02]  /*1f970*/  IMAD.U32 R32, RZ, RZ, UR12 ;  /* 0x0000000cff207e24 */ /* 0x000fc4000f8e00ff */
[----:B------:R-:W-:Y:S02]  /*1f980*/  IMAD.U32 R49, RZ, RZ, UR13 ;  /* 0x0000000dff317e24 */ /* 0x000fe4000f8e00ff */
[----:B------:R-:W-:Y:S02]  /*1f990*/  IMAD.MOV.U32 R55, RZ, RZ, R2 ;  /* 0x000000ffff377224 */ /* 0x000fe400078e0002 */
[----:B------:R-:W-:-:S07]  /*1f9a0*/  IMAD R34, R4, UR6, RZ ;  /* 0x0000000604227c24 */ /* 0x000fce000f8e02ff */
.L_x_3233:
[----:B------:R-:W-:-:S04]  /*1f9b0*/  IMAD.IADD R4, R34, 0x1, R55 ;  /* 0x0000000122047824 */ /* 0x000fc800078e0237 */
[----:B--2---:R-:W-:-:S04]  /*1f9c0*/  IMAD R5, R4, R38, R17 ;  /* 0x0000002604057224 */ /* 0x004fc800078e0211 */
[----:B---3--:R-:W-:-:S05]  /*1f9d0*/  IMAD.WIDE.U32 R4, R5, 0x40, R52 ;  /* 0x0000004005047825 */ /* 0x008fca00078e0034 */
[----:B-1----:R-:W2:Y:S04]  /*1f9e0*/  LDG.E.64 R6, desc[UR60][R4.64] ;  /* 0x0000003c04067981 */ /* 0x002ea8000c1e1b00 */
[----:B------:R-:W3:Y:S04]  /*1f9f0*/  LDG.E.64 R8, desc[UR60][R4.64+0x8] ;  /* 0x0000083c04087981 */ /* 0x000ee8000c1e1b00 */
[----:B------:R-:W5:Y:S04]  /*1fa00*/  LDG.E.64 R10, desc[UR60][R4.64+0x10] ;  /* 0x0000103c040a7981 */ /* 0x000f68000c1e1b00 */
[----:B------:R-:W5:Y:S04]  /*1fa10*/  LDG.E.64 R12, desc[UR60][R4.64+0x18] ;  /* 0x0000183c040c7981 */ /* 0x000f68000c1e1b00 */
[----:B------:R-:W5:Y:S04]  /*1fa20*/  LDG.E.64 R14, desc[UR60][R4.64+0x20] ;  /* 0x0000203c040e7981 */ /* 0x000f68000c1e1b00 */
[----:B------:R-:W5:Y:S04]  /*1fa30*/  LDG.E.64 R20, desc[UR60][R4.64+0x28] ;  /* 0x0000283c04147981 */ /* 0x000f68000c1e1b00 */
[----:B------:R-:W5:Y:S04]  /*1fa40*/  LDG.E.64 R22, desc[UR60][R4.64+0x30] ;  /* 0x0000303c04167981 */ /* 0x000f68000c1e1b00 */
[----:B------:R1:W5:Y:S01]  /*1fa50*/  LDG.E.64 R50, desc[UR60][R4.64+0x38] ;  /* 0x0000383c04327981 */ /* 0x000362000c1e1b00 */
[----:B----4-:R-:W-:Y:S01]  /*1fa60*/  IMAD.IADD R55, R40, 0x1, R55 ;  /* 0x0000000128377824 */ /* 0x010fe200078e0237 */
        /* <DEDUP_REMOVED lines=8> */
[----:B-----5:R-:W-:-:S04]  /*1faf0*/  ISETP.NE.U32.AND P1, PT, R33, R10, PT ;  /* 0x0000000a2100720c */ /* 0x020fc80003f25070 */
[-C--:B------:R-:W-:Y:S02]  /*1fb00*/  ISETP.NE.AND.EX P1, PT, R35, R11.reuse, PT, P1 ;  /* 0x0000000b2300720c */ /* 0x080fe40003f25310 */
[----:B------:R-:W-:Y:S02]  /*1fb10*/  ISETP.GT.U32.AND P2, PT, R33, R10, PT ;  /* 0x0000000a2100720c */ /* 0x000fe40003f44070 */
[----:B------:R-:W-:Y:S02]  /*1fb20*/  ISETP.GE.U32.AND P3, PT, R28, R12, PT ;  /* 0x0000000c1c00720c */ /* 0x000fe40003f66070 */
[----:B------:R-:W-:Y:S02]  /*1fb30*/  ISETP.NE.U32.AND P0, PT, R39, R14, PT ;  /* 0x0000000e2700720c */ /* 0x000fe40003f05070 */
[----:B------:R-:W-:Y:S02]  /*1fb40*/  ISETP.GT.AND.EX P2, PT, R35, R11, PT, P2 ;  /* 0x0000000b2300720c */ /* 0x000fe40003f44320 */
[----:B------:R-:W-:-:S02]  /*1fb50*/  ISETP.GE.AND.EX P3, PT, R37, R13, PT, P3 ;  /* 0x0000000d2500720c */ /* 0x000fc40003f66330 */
[-C--:B------:R-:W-:Y:S02]  /*1fb60*/  ISETP.NE.AND.EX P0, PT, R41, R15.reuse, PT, P0 ;  /* 0x0000000f2900720c */ /* 0x080fe40003f05300 */
[----:B-1----:R-:W-:Y:S02]  /*1fb70*/  SEL R4, RZ, 0xffffffff, !P2 ;  /* 0xffffffffff047807 */ /* 0x002fe40005000000 */
[----:B------:R-:W-:Y:S02]  /*1fb80*/  ISETP.GT.U32.AND P2, PT, R39, R14, PT ;  /* 0x0000000e2700720c */ /* 0x000fe40003f44070 */
[----:B------:R-:W-:Y:S02]  /*1fb90*/  @!P1 SEL R4, RZ, 0xffffffff, P3 ;  /* 0xffffffffff049807 */ /* 0x000fe40001800000 */
[----:B------:R-:W-:Y:S02]  /*1fba0*/  ISETP.GE.U32.AND P1, PT, R30, R20, PT ;  /* 0x000000141e00720c */ /* 0x000fe40003f26070 */
[----:B------:R-:W-:-:S02]  /*1fbb0*/  ISETP.GT.AND.EX P2, PT, R41, R15, PT, P2 ;  /* 0x0000000f2900720c */ /* 0x000fc40003f44320 */
[----:B------:R-:W-:Y:S02]  /*1fbc0*/  ISETP.GE.AND.EX P1, PT, R43, R21, PT, P1 ;  /* 0x000000152b00720c */ /* 0x000fe40003f26310 */
[----:B------:R-:W-:Y:S02]  /*1fbd0*/  ISETP.NE.U32.AND P4, PT, R45, R22, PT ;  /* 0x000000162d00720c */ /* 0x000fe40003f85070 */
[----:B------:R-:W-:Y:S02]  /*1fbe0*/  SEL R5, RZ, 0xffffffff, !P2 ;  /* 0xffffffffff057807 */ /* 0x000fe40005000000 */
[----:B------:R-:W-:Y:S02]  /*1fbf0*/  @!P0 SEL R5, RZ, 0xffffffff, P1 ;  /* 0xffffffffff058807 */ /* 0x000fe40000800000 */
[----:B------:R-:W-:Y:S02]  /*1fc00*/  ISETP.NE.AND.EX P4, PT, R47, R23, PT, P4 ;  /* 0x000000172f00720c */ /* 0x000fe40003f85340 */
[----:B------:R-:W-:-:S02]  /*1fc10*/  LOP3.LUT R5, R5, 0x1, RZ, 0xc0, !PT ;  /* 0x0000000105057812 */ /* 0x000fc400078ec0ff */
[----:B------:R-:W-:Y:S02]  /*1fc20*/  ISETP.GT.U32.AND P3, PT, R45, R22, PT ;  /* 0x000000162d00720c */ /* 0x000fe40003f64070 */
[----:B------:R-:W-:Y:S02]  /*1fc30*/  ISETP.GE.U32.AND P2, PT, R32, R50, PT ;  /* 0x000000322000720c */ /* 0x000fe40003f46070 */
[----:B------:R-:W-:Y:S02]  /*1fc40*/  ISETP.NE.U32.AND P1, PT, R5, 0x1, PT ;  /* 0x000000010500780c */ /* 0x000fe40003f25070 */
[----:B------:R-:W-:Y:S02]  /*1fc50*/  LOP3.LUT R4, R4, 0x1, RZ, 0xc0, !PT ;  /* 0x0000000104047812 */ /* 0x000fe400078ec0ff */
[----:B------:R-:W-:Y:S02]  /*1fc60*/  ISETP.GT.AND.EX P3, PT, R47, R23, PT, P3 ;  /* 0x000000172f00720c */ /* 0x000fe40003f64330 */
[----:B------:R-:W-:-:S02]  /*1fc70*/  ISETP.GE.AND.EX P2, PT, R49, R51, PT, P2 ;  /* 0x000000333100720c */ /* 0x000fc40003f46320 */
[----:B------:R-:W-:Y:S02]  /*1fc80*/  SEL R39, R39, R14, !P1 ;  /* 0x0000000e27277207 */ /* 0x000fe40004800000 */
[----:B------:R-:W-:Y:S02]  /*1fc90*/  SEL R41, R41, R15, !P1 ;  /* 0x0000000f29297207 */ /* 0x000fe40004800000 */
[----:B------:R-:W-:Y:S02]  /*1fca0*/  SEL R30, R30, R20, !P1 ;  /* 0x000000141e1e7207 */ /* 0x000fe40004800000 */
[----:B------:R-:W-:Y:S02]  /*1fcb0*/  SEL R43, R43, R21, !P1 ;  /* 0x000000152b2b7207 */ /* 0x000fe40004800000 */
[----:B------:R-:W-:Y:S02]  /*1fcc0*/  ISETP.GE.U32.AND P1, PT, R55, UR7, PT ;  /* 0x0000000737007c0c */ /* 0x000fe4000bf26070 */
[----:B------:R-:W-:-:S02]  /*1fcd0*/  ISETP.NE.U32.AND P0, PT, R4, 0x1, PT ;  /* 0x000000010400780c */ /* 0x000fc40003f05070 */
[----:B------:R-:W-:Y:S02]  /*1fce0*/  SEL R4, RZ, 0xffffffff, !P3 ;  /* 0xffffffffff047807 */ /* 0x000fe40005800000 */
[----:B------:R-:W-:Y:S02]  /*1fcf0*/  @!P4 SEL R4, RZ, 0xffffffff, P2 ;  /* 0xffffffffff04c807 */ /* 0x000fe40001000000 */
[----:B------:R-:W-:Y:S02]  /*1fd00*/  LOP3.LUT R36, R36, 0x1, RZ, 0xc0, !PT ;  /* 0x0000000124247812 */ /* 0x000fe400078ec0ff */
[----:B------:R-:W-:Y:S02]  /*1fd10*/  LOP3.LUT R4, R4, 0x1, RZ, 0xc0, !PT ;  /* 0x0000000104047812 */ /* 0x000fe400078ec0ff */
[----:B------:R-:W-:Y:S02]  /*1fd20*/  SEL R33, R33, R10, !P0 ;  /* 0x0000000a21217207 */ /* 0x000fe40004000000 */
[----:B------:R-:W-:-:S02]  /*1fd30*/  SEL R35, R35, R11, !P0 ;  /* 0x0000000b23237207 */ /* 0x000fc40004000000 */
[----:B------:R-:W-:Y:S02]  /*1fd40*/  SEL R28, R28, R12, !P0 ;  /* 0x0000000c1c1c7207 */ /* 0x000fe40004000000 */
[----:B------:R-:W-:Y:S02]  /*1fd50*/  SEL R37, R37, R13, !P0 ;  /* 0x0000000d25257207 */ /* 0x000fe40004000000 */
        /* <DEDUP_REMOVED lines=10> */
[----:B------:R-:W-:Y:S06]  /*1fe00*/  @!P1 BRA `(.L_x_3233) ;  /* 0xfffffff800e89947 */ /* 0x000fec000383ffff */
.L_x_3230:
[----:B------:R-:W-:Y:S05]  /*1fe10*/  BSYNC B0 ;  /* 0x0000000000007941 */ /* 0x000fea0003800000 */
.L_x_3228:
[----:B------:R-:W2:Y:S01]  /*1fe20*/  LDC R34, c[0x0][RZ] ;  /* 0x00000000ff227b82 */ /* 0x000ea20000000800 */
[----:B------:R-:W-:Y:S01]  /*1fe30*/  UIADD3 UR4, UR4, 0x10, URZ ;  /* 0x0000001004047890 */ /* 0x000fe2000fffe03f */
[----:B------:R-:W-:Y:S01]  /*1fe40*/  IMAD.MOV.U32 R4, RZ, RZ, R3 ;  /* 0x000000ffff047224 */ /* 0x000fe200078e0003 */
[----:B------:R-:W-:Y:S01]  /*1fe50*/  ULDC UR6, c[0x0][0x4] ;  /* 0x0000010000067ab9 */ /* 0x000fe20000000800 */
[----:B------:R-:W-:Y:S01]  /*1fe60*/  IMAD.MOV.U32 R5, RZ, RZ, R29 ;  /* 0x000000ffff057224 */ /* 0x000fe200078e001d */
[----:B------:R-:W-:Y:S01]  /*1fe70*/  ULEA UR4, UR5, UR4, 0x18 ;  /* 0x0000000405047291 */ /* 0x000fe2000f8ec03f */
[----:B-1----:R-:W-:Y:S01]  /*1fe80*/  IMAD.MOV.U32 R6, RZ, RZ, R0 ;  /* 0x000000ffff067224 */ /* 0x002fe200078e0000 */
[----:B------:R-:W-:Y:S01]  /*1fe90*/  USHF.R.U32.HI UR5, URZ, 0x1, UR6 ;  /* 0x000000013f057899 */ /* 0x000fe20008011606 */
[----:B------:R-:W-:Y:S02]  /*1fea0*/  IMAD.MOV.U32 R7, RZ, RZ, R31 ;  /* 0x000000ffff077224 */ /* 0x000fe400078e001f */
[----:B------:R-:W-:-:S02]  /*1feb0*/  IMAD.MOV.U32 R8, RZ, RZ, R33 ;  /* 0x000000ffff087224 */ /* 0x000fc400078e0021 */
[----:B------:R-:W-:Y:S01]  /*1fec0*/  IMAD.MOV.U32 R9, RZ, RZ, R35 ;  /* 0x000000ffff097224 */ /* 0x000fe200078e0023 */
[----:B------:R-:W-:Y:S01]  /*1fed0*/  ISETP.NE.AND P0, PT, RZ, UR5, PT ;  /* 0x00000005ff007c0c */ /* 0x000fe2000bf05270 */
[----:B------:R-:W-:Y:S02]  /*1fee0*/  IMAD.MOV.U32 R10, RZ, RZ, R28 ;  /* 0x000000ffff0a7224 */ /* 0x000fe400078e001c */
[----:B------:R-:W-:Y:S02]  /*1fef0*/  IMAD.MOV.U32 R11, RZ, RZ, R37 ;  /* 0x000000ffff0b7224 */ /* 0x000fe400078e0025 */
[----:B------:R-:W-:Y:S02]  /*1ff00*/  IMAD.MOV.U32 R40, RZ, RZ, R39 ;  /* 0x000000ffff287224 */ /* 0x000fe400078e0027 */
[----:B------:R-:W-:Y:S02]  /*1ff10*/  IMAD.MOV.U32 R42, RZ, RZ, R30 ;  /* 0x000000ffff2a7224 */ /* 0x000fe400078e001e */
[----:B--2---:R-:W-:-:S05]  /*1ff20*/  IMAD R36, R2, R34, R17 ;  /* 0x0000002202247224 */ /* 0x004fca00078e0211 */
[----:B------:R-:W-:-:S05]  /*1ff30*/  LEA R36, R36, UR4, 0x6 ;  /* 0x0000000424247c11 */ /* 0x000fca000f8e30ff */
[----:B------:R1:W-:Y:S04]  /*1ff40*/  STS.128 [R36], R4 ;  /* 0x0000000424007388 */ /* 0x0003e80000000c00 */
[----:B------:R2:W-:Y:S04]  /*1ff50*/  STS.128 [R36+0x10], R8 ;  /* 0x0000100824007388 */ /* 0x0005e80000000c00 */
[----:B------:R2:W-:Y:S01]  /*1ff60*/  STS.128 [R36+0x20], R40 ;  /* 0x0000202824007388 */ /* 0x0005e20000000c00 */
[----:B-1----:R-:W-:Y:S02]  /*1ff70*/  IMAD.MOV.U32 R4, RZ, RZ, R45 ;  /* 0x000000ffff047224 */ /* 0x002fe400078e002d */
[----:B------:R-:W-:-:S02]  /*1ff80*/  IMAD.MOV.U32 R5, RZ, RZ, R47 ;  /* 0x000000ffff057224 */ /* 0x000fc400078e002f */
[----:B------:R-:W-:Y:S02]  /*1ff90*/  IMAD.MOV.U32 R6, RZ, RZ, R32 ;  /* 0x000000ffff067224 */ /* 0x000fe400078e0020 */
[----:B------:R-:W-:-:S05]  /*1ffa0*/  IMAD.MOV.U32 R7, RZ, RZ, R49 ;  /* 0x000000ffff077224 */ /* 0x000fca00078e0031 */
[----:B------:R2:W-:Y:S01]  /*1ffb0*/  STS.128 [R36+0x30], R4 ;  /* 0x0000300424007388 */ /* 0x0005e20000000c00 */
[----:B------:R-:W-:Y:S05]  /*1ffc0*/  @!P0 BRA `(.L_x_3234) ;  /* 0x0000000400708947 */ /* 0x000fea0003800000 */
[----:B--2---:R-:W-:-:S07]  /*1ffd0*/  IMAD.U32 R5, RZ, RZ, UR5 ;  /* 0x00000005ff057e24 */ /* 0x004fce000f8e00ff */
.L_x_3237:
        /* <DEDUP_REMOVED lines=8> */
[----:B------:R-:W-:-:S05]  /*20060*/  IMAD R4, R4, R34, R17 ;  /* 0x0000002204047224 */ /* 0x000fca00078e0211 */
[----:B------:R-:W-:-:S05]  /*20070*/  LEA R38, R4, UR4, 0x6 ;  /* 0x0000000404267c11 */ /* 0x000fca000f8e30ff */
[----:B------:R-:W1:Y:S04]  /*20080*/  LDS.128 R4, [R38] ;  /* 0x0000000026047984 */ /* 0x000e680000000c00 */
[----:B------:R-:W2:Y:S04]  /*20090*/  LDS.128 R8, [R38+0x10] ;  /* 0x0000100026087984 */ /* 0x000ea80000000c00 */
[----:B------:R-:W3:Y:S04]  /*200a0*/  LDS.128 R12, [R38+0x20] ;  /* 0x00002000260c7984 */ /* 0x000ee80000000c00 */
[----:B------:R4:W5:Y:S01]  /*200b0*/  LDS.128 R20, [R38+0x30] ;  /* 0x0000300026147984 */ /* 0x0009620000000c00 */
[----:B-1----:R-:W-:-:S02]  /*200c0*/  ISETP.NE.U32.AND P0, PT, R3, R4, PT ;  /* 0x000000040300720c */ /* 0x002fc40003f05070 */
[----:B------:R-:W-:Y:S02]  /*200d0*/  ISETP.GT.U32.AND P4, PT, R3, R4, PT ;  /* 0x000000040300720c */ /* 0x000fe40003f84070 */
[----:B--2---:R-:W-:Y:S02]  /*200e0*/  ISETP.NE.U32.AND P3, PT, R33, R8, PT ;  /* 0x000000082100720c */ /* 0x004fe40003f65070 */
[CC--:B------:R-:W-:Y:S02]  /*200f0*/  ISETP.NE.AND.EX P0, PT, R29.reuse, R5.reuse, PT, P0 ;  /* 0x000000051d00720c */ /* 0x0c0fe40003f05300 */
[----:B------:R-:W-:Y:S02]  /*20100*/  ISETP.GT.AND.EX P4, PT, R29, R5, PT, P4 ;  /* 0x000000051d00720c */ /* 0x000fe40003f84340 */
[----:B------:R-:W-:Y:S02]  /*20110*/  ISETP.NE.AND.EX P3, PT, R35, R9, PT, P3 ;  /* 0x000000092300720c */ /* 0x000fe40003f65330 */
[----:B------:R-:W-:-:S02]  /*20120*/  ISETP.GE.U32.AND P2, PT, R0, R6, PT ;  /* 0x000000060000720c */ /* 0x000fc40003f46070 */
[----:B------:R-:W-:Y:S02]  /*20130*/  ISETP.GT.U32.AND P1, PT, R33, R8, PT ;  /* 0x000000082100720c */ /* 0x000fe40003f24070 */
[----:B------:R-:W-:Y:S02]  /*20140*/  SEL R40, RZ, 0xffffffff, !P4 ;  /* 0xffffffffff287807 */ /* 0x000fe40006000000 */
[----:B------:R-:W-:Y:S02]  /*20150*/  ISETP.GE.U32.AND P4, PT, R28, R10, PT ;  /* 0x0000000a1c00720c */ /* 0x000fe40003f86070 */
[----:B------:R-:W-:Y:S02]  /*20160*/  ISETP.GE.AND.EX P2, PT, R31, R7, PT, P2 ;  /* 0x000000071f00720c */ /* 0x000fe40003f46320 */
[----:B------:R-:W-:Y:S02]  /*20170*/  ISETP.GT.AND.EX P1, PT, R35, R9, PT, P1 ;  /* 0x000000092300720c */ /* 0x000fe40003f24310 */
[----:B------:R-:W-:-:S02]  /*20180*/  ISETP.GE.AND.EX P4, PT, R37, R11, PT, P4 ;  /* 0x0000000b2500720c */ /* 0x000fc40003f86340 */
[----:B------:R-:W-:Y:S02]  /*20190*/  @!P0 SEL R40, RZ, 0xffffffff, P2 ;  /* 0xffffffffff288807 */ /* 0x000fe40001000000 */
[----:B----4-:R-:W-:Y:S02]  /*201a0*/  SEL R38, RZ, 0xffffffff, !P1 ;  /* 0xffffffffff267807 */ /* 0x010fe40004800000 */
[CC--:B---3--:R-:W-:Y:S02]  /*201b0*/  ISETP.GT.U32.AND P0, PT, R39.reuse, R12.reuse, PT ;  /* 0x0000000c2700720c */ /* 0x0c8fe40003f04070 */
[----:B------:R-:W-:Y:S02]  /*201c0*/  @!P3 SEL R38, RZ, 0xffffffff, P4 ;  /* 0xffffffffff26b807 */ /* 0x000fe40002000000 */
[----:B------:R-:W-:Y:S02]  /*201d0*/  ISETP.NE.U32.AND P1, PT, R39, R12, PT ;  /* 0x0000000c2700720c */ /* 0x000fe40003f25070 */
[----:B-----5:R-:W-:-:S02]  /*201e0*/  ISETP.NE.U32.AND P3, PT, R45, R20, PT ;  /* 0x000000142d00720c */ /* 0x020fc40003f65070 */
[----:B------:R-:W-:Y:S02]  /*201f0*/  ISETP.GT.U32.AND P4, PT, R45, R20, PT ;  /* 0x000000142d00720c */ /* 0x000fe40003f84070 */
[CC--:B------:R-:W-:Y:S02]  /*20200*/  ISETP.GT.AND.EX P0, PT, R41.reuse, R13.reuse, PT, P0 ;  /* 0x0000000d2900720c */ /* 0x0c0fe40003f04300 */
[----:B------:R-:W-:Y:S02]  /*20210*/  LOP3.LUT R40, R40, 0x1, RZ, 0xc0, !PT ;  /* 0x0000000128287812 */ /* 0x000fe400078ec0ff */
[----:B------:R-:W-:Y:S02]  /*20220*/  ISETP.NE.AND.EX P1, PT, R41, R13, PT, P1 ;  /* 0x0000000d2900720c */ /* 0x000fe40003f25310 */
[CC--:B------:R-:W-:Y:S02]  /*20230*/  ISETP.GT.AND.EX P4, PT, R47.reuse, R21.reuse, PT, P4 ;  /* 0x000000152f00720c */ /* 0x0c0fe40003f84340 */
[----:B------:R-:W-:-:S02]  /*20240*/  ISETP.NE.AND.EX P3, PT, R47, R21, PT, P3 ;  /* 0x000000152f00720c */ /* 0x000fc40003f65330 */
[----:B------:R-:W-:Y:S02]  /*20250*/  SEL R42, RZ, 0xffffffff, !P0 ;  /* 0xffffffffff2a7807 */ /* 0x000fe40004000000 */
[----:B------:R-:W-:Y:S02]  /*20260*/  ISETP.NE.U32.AND P0, PT, R40, 0x1, PT ;  /* 0x000000012800780c */ /* 0x000fe40003f05070 */
[----:B------:R-:W-:Y:S02]  /*20270*/  SEL R40, RZ, 0xffffffff, !P4 ;  /* 0xffffffffff287807 */ /* 0x000fe40006000000 */
[----:B------:R-:W-:Y:S02]  /*20280*/  ISETP.GE.U32.AND P2, PT, R30, R14, PT ;  /* 0x0000000e1e00720c */ /* 0x000fe40003f46070 */
[----:B------:R-:W-:Y:S02]  /*20290*/  ISETP.GE.U32.AND P4, PT, R32, R22, PT ;  /* 0x000000162000720c */ /* 0x000fe40003f86070 */
[----:B------:R-:W-:-:S02]  /*202a0*/  ISETP.GE.AND.EX P2, PT, R43, R15, PT, P2 ;  /* 0x0000000f2b00720c */ /* 0x000fc40003f46320 */
[----:B------:R-:W-:Y:S02]  /*202b0*/  ISETP.GE.AND.EX P4, PT, R49, R23, PT, P4 ;  /* 0x000000173100720c */ /* 0x000fe40003f86340 */
[----:B------:R-:W-:Y:S02]  /*202c0*/  LOP3.LUT R38, R38, 0x1, RZ, 0xc0, !PT ;  /* 0x0000000126267812 */ /* 0x000fe400078ec0ff */
[----:B------:R-:W-:Y:S02]  /*202d0*/  SEL R3, R3, R4, !P0 ;  /* 0x0000000403037207 */ /* 0x000fe40004000000 */
[----:B------:R-:W-:Y:S02]  /*202e0*/  SEL R29, R29, R5, !P0 ;  /* 0x000000051d1d7207 */ /* 0x000fe40004000000 */
[----:B------:R-:W-:Y:S01]  /*202f0*/  @!P1 SEL R42, RZ, 0xffffffff, P2 ;  /* 0xffffffffff2a9807 */ /* 0x000fe20001000000 */
[----:B------:R-:W-:Y:S01]  /*20300*/  IMAD.MOV.U32 R4, RZ, RZ, R3 ;  /* 0x000000ffff047224 */ /* 0x000fe200078e0003 */
[----:B------:R-:W-:Y:S01]  /*20310*/  SEL R0, R0, R6, !P0 ;  /* 0x0000000600007207 */ /* 0x000fe20004000000 */
[----:B------:R-:W-:Y:S01]  /*20320*/  IMAD.MOV.U32 R5, RZ, RZ, R29 ;  /* 0x000000ffff057224 */ /* 0x000fe200078e001d */
[----:B------:R-:W-:-:S02]  /*20330*/  SEL R31, R31, R7, !P0 ;  /* 0x000000071f1f7207 */ /* 0x000fc40004000000 */
[----:B------:R-:W-:Y:S01]  /*20340*/  @!P3 SEL R40, RZ, 0xffffffff, P4 ;  /* 0xffffffffff28b807 */ /* 0x000fe20002000000 */
[----:B------:R-:W-:Y:S01]  /*20350*/  IMAD.MOV.U32 R6, RZ, RZ, R0 ;  /* 0x000000ffff067224 */ /* 0x000fe200078e0000 */
[----:B------:R-:W-:Y:S01]  /*20360*/  ISETP.NE.U32.AND P1, PT, R38, 0x1, PT ;  /* 0x000000012600780c */ /* 0x000fe20003f25070 */
[----:B------:R-:W-:Y:S01]  /*20370*/  IMAD.MOV.U32 R7, RZ, RZ, R31 ;  /* 0x000000ffff077224 */ /* 0x000fe200078e001f */
[----:B------:R-:W-:Y:S02]  /*20380*/  LOP3.LUT R42, R42, 0x1, RZ, 0xc0, !PT ;  /* 0x000000012a2a7812 */ /* 0x000fe400078ec0ff */
[----:B------:R-:W-:Y:S02]  /*20390*/  LOP3.LUT R40, R40, 0x1, RZ, 0xc0, !PT ;  /* 0x0000000128287812 */ /* 0x000fe400078ec0ff */
[----:B------:R-:W-:Y:S01]  /*203a0*/  SEL R33, R33, R8, !P1 ;  /* 0x0000000821217207 */ /* 0x000fe20004800000 */
[----:B------:R1:W-:Y:S01]  /*203b0*/  STS.128 [R36], R4 ;  /* 0x0000000424007388 */ /* 0x0003e20000000c00 */
[----:B------:R-:W-:-:S02]  /*203c0*/  SEL R35, R35, R9, !P1 ;  /* 0x0000000923237207 */ /* 0x000fc40004800000 */
[----:B------:R-:W-:Y:S02]  /*203d0*/  SEL R28, R28, R10, !P1 ;  /* 0x0000000a1c1c7207 */ /* 0x000fe40004800000 */
[----:B------:R-:W-:Y:S02]  /*203e0*/  SEL R37, R37, R11, !P1 ;  /* 0x0000000b25257207 */ /* 0x000fe40004800000 */
[----:B------:R-:W-:Y:S02]  /*203f0*/  ISETP.NE.U32.AND P0, PT, R42, 0x1, PT ;  /* 0x000000012a00780c */ /* 0x000fe40003f05070 */
[----:B------:R-:W-:Y:S02]  /*20400*/  ISETP.NE.U32.AND P1, PT, R40, 0x1, PT ;  /* 0x000000012800780c */ /* 0x000fe40003f25070 */
[----:B------:R-:W-:Y:S02]  /*20410*/  SEL R39, R39, R12, !P0 ;  /* 0x0000000c27277207 */ /* 0x000fe40004000000 */
[----:B------:R-:W-:-:S02]  /*20420*/  SEL R30, R30, R14, !P0 ;  /* 0x0000000e1e1e7207 */ /* 0x000fc40004000000 */
[----:B------:R-:W-:Y:S01]  /*20430*/  SEL R45, R45, R20, !P1 ;  /* 0x000000142d2d7207 */ /* 0x000fe20004800000 */
[----:B-1----:R-:W-:Y:S01]  /*20440*/  IMAD.MOV.U32 R4, RZ, RZ, R33 ;  /* 0x000000ffff047224 */ /* 0x002fe200078e0021 */
        /* <DEDUP_REMOVED lines=10> */
[----:B------:R1:W-:Y:S04]  /*204f0*/  STS.128 [R36+0x10], R4 ;  /* 0x0000100424007388 */ /* 0x0003e80000000c00 */
[----:B------:R2:W-:Y:S01]  /*20500*/  STS.128 [R36+0x20], R40 ;  /* 0x0000202824007388 */ /* 0x0005e20000000c00 */
[----:B-1----:R-:W-:-:S02]  /*20510*/  IMAD.MOV.U32 R4, RZ, RZ, R45 ;  /* 0x000000ffff047224 */ /* 0x002fc400078e002d */
[----:B------:R-:W-:Y:S02]  /*20520*/  IMAD.MOV.U32 R5, RZ, RZ, R47 ;  /* 0x000000ffff057224 */ /* 0x000fe400078e002f */
[----:B------:R-:W-:Y:S02]  /*20530*/  IMAD.MOV.U32 R6, RZ, RZ, R32 ;  /* 0x000000ffff067224 */ /* 0x000fe400078e0020 */
[----:B------:R-:W-:-:S05]  /*20540*/  IMAD.MOV.U32 R7, RZ, RZ, R49 ;  /* 0x000000ffff077224 */ /* 0x000fca00078e0031 */
[----:B------:R2:W-:Y:S02]  /*20550*/  STS.128 [R36+0x30], R4 ;  /* 0x0000300424007388 */ /* 0x0005e40000000c00 */
.L_x_3236:
[----:B------:R-:W-:Y:S05]  /*20560*/  BSYNC B0 ;  /* 0x0000000000007941 */ /* 0x000fea0003800000 */
.L_x_3235:
[----:B--2---:R-:W-:Y:S01]  /*20570*/  IMAD.MOV.U32 R5, RZ, RZ, R44 ;  /* 0x000000ffff057224 */ /* 0x004fe200078e002c */
[----:B------:R-:W-:Y:S06]  /*20580*/  @P6 BRA `(.L_x_3237) ;  /* 0xfffffff800946947 */ /* 0x000fec000383ffff */
.L_x_3234:
[----:B------:R-:W-:Y:S02]  /*20590*/  ULDC UR4, c[0x0][0x240] ;  /* 0x0000900000047ab9 */ /* 0x000fe40000000800 */
[----:B------:R-:W-:-:S13]  /*205a0*/  ISETP.NE.AND P0, PT, RZ, UR4, PT ;  /* 0x00000004ff007c0c */ /* 0x000fda000bf05270 */
[----:B------:R-:W-:Y:S05]  /*205b0*/  @!P0 BRA `(.L_x_3238) ;  /* 0x0000000c00108947 */ /* 0x000fea0003800000 */
[----:B------:R-:W-:Y:S01]  /*205c0*/  ISETP.GT.AND P0, PT, R34, 0x20, PT ;  /* 0x000000202200780c */ /* 0x000fe20003f04270 */
[----:B------:R-:W-:-:S12]  /*205d0*/  IMAD.MOV.U32 R2, RZ, RZ, R34 ;  /* 0x000000ffff027224 */ /* 0x000fd800078e0022 */
[----:B------:R-:W-:Y:S05]  /*205e0*/  @!P0 BRA `(.L_x_3239) ;  /* 0x0000000400c88947 */ /* 0x000fea0003800000 */
[----:B--2---:R-:W-:Y:S01]  /*205f0*/  IMAD.MOV.U32 R4, RZ, RZ, R3 ;  /* 0x000000ffff047224 */ /* 0x004fe200078e0003 */
[----:B------:R-:W-:Y:S01]  /*20600*/  LEA.HI R2, R34, R34, RZ, 0x1 ;  /* 0x0000002222027211 */ /* 0x000fe200078f08ff */
[----:B------:R-:W-:Y:S02]  /*20610*/  IMAD.MOV.U32 R5, RZ, RZ, R29 ;  /* 0x000000ffff057224 */ /* 0x000fe400078e001d */
[----:B------:R-:W-:Y:S01]  /*20620*/  IMAD.MOV.U32 R6, RZ, RZ, R0 ;  /* 0x000000ffff067224 */ /* 0x000fe200078e0000 */
[----:B------:R-:W-:Y:S01]  /*20630*/  SHF.R.S32.HI R12, RZ, 0x1, R2 ;  /* 0x00000001ff0c7819 */ /* 0x000fe20000011402 */
[----:B------:R-:W-:Y:S02]  /*20640*/  IMAD.MOV.U32 R7, RZ, RZ, R31 ;  /* 0x000000ffff077224 */ /* 0x000fe400078e001f */
[----:B------:R-:W-:Y:S01]  /*20650*/  IMAD.MOV.U32 R8, RZ, RZ, R33 ;  /* 0x000000ffff087224 */ /* 0x000fe200078e0021 */
[----:B------:R-:W-:Y:S01]  /*20660*/  ISETP.GE.AND P0, PT, R12, 0x20, PT ;  /* 0x000000200c00780c */ /* 0x000fe20003f06270 */
[----:B------:R-:W-:Y:S01]  /*20670*/  IMAD.MOV.U32 R9, RZ, RZ, R35 ;  /* 0x000000ffff097224 */ /* 0x000fe200078e0023 */
[----:B------:R1:W-:Y:S01]  /*20680*/  STS.128 [R36], R4 ;  /* 0x0000000424007388 */ /* 0x0003e20000000c00 */
[----:B------:R-:W-:-:S02]  /*20690*/  IMAD.MOV.U32 R10, RZ, RZ, R28 ;  /* 0x000000ffff0a7224 */ /* 0x000fc400078e001c */
[----:B------:R-:W-:Y:S02]  /*206a0*/  IMAD.MOV.U32 R11, RZ, RZ, R37 ;  /* 0x000000ffff0b7224 */ /* 0x000fe400078e0025 */
[----:B------:R-:W-:Y:S02]  /*206b0*/  IMAD.MOV.U32 R40, RZ, RZ, R39 ;  /* 0x000000ffff287224 */ /* 0x000fe400078e0027 */
[----:B------:R-:W-:Y:S01]  /*206c0*/  IMAD.MOV.U32 R42, RZ, RZ, R30 ;  /* 0x000000ffff2a7224 */ /* 0x000fe200078e001e */
[----:B------:R3:W-:Y:S01]  /*206d0*/  STS.128 [R36+0x10], R8 ;  /* 0x0000100824007388 */ /* 0x0007e20000000c00 */
[----:B------:R-:W-:-:S03]  /*206e0*/  IMAD.MOV.U32 R2, RZ, RZ, 0x20 ;  /* 0x00000020ff027424 */ /* 0x000fc600078e00ff */
[----:B------:R3:W-:Y:S01]  /*206f0*/  STS.128 [R36+0x20], R40 ;  /* 0x0000202824007388 */ /* 0x0007e20000000c00 */
[----:B-1----:R-:W-:Y:S02]  /*20700*/  IMAD.MOV.U32 R4, RZ, RZ, R45 ;  /* 0x000000ffff047224 */ /* 0x002fe400078e002d */
[----:B------:R-:W-:Y:S02]  /*20710*/  IMAD.MOV.U32 R5, RZ, RZ, R47 ;  /* 0x000000ffff057224 */ /* 0x000fe400078e002f */
[----:B------:R-:W-:Y:S02]  /*20720*/  IMAD.MOV.U32 R6, RZ, RZ, R32 ;  /* 0x000000ffff067224 */ /* 0x000fe400078e0020 */
[----:B------:R-:W-:-:S05]  /*20730*/  IMAD.MOV.U32 R7, RZ, RZ, R49 ;  /* 0x000000ffff077224 */ /* 0x000fca00078e0031 */
[----:B------:R3:W-:Y:S01]  /*20740*/  STS.128 [R36+0x30], R4 ;  /* 0x0000300424007388 */ /* 0x0007e20000000c00 */
[----:B------:R-:W-:Y:S05]  /*20750*/  @!P0 BRA `(.L_x_3239) ;  /* 0x00000004006c8947 */ /* 0x000fea0003800000 */
[----:B------:R-:W-:-:S07]  /*20760*/  IMAD.MOV.U32 R2, RZ, RZ, R12 ;  /* 0x000000ffff027224 */ /* 0x000fce00078e000c */
.L_x_3242:
[----:B-1-3--:R-:W-:Y:S01]  /*20770*/  IMAD.IADD R5, R17, 0x1, R2 ;  /* 0x0000000111057824 */ /* 0x00afe200078e0202 */
[----:B------:R-:W-:Y:S04]  /*20780*/  BAR.SYNC.DEFER_BLOCKING 0x0 ;  /* 0x0000000000007b1d */ /* 0x000fe80000010000 */
[----:B------:R-:W-:Y:S02]  /*20790*/  ISETP.GE.U32.AND P0, PT, R5, R34, PT ;  /* 0x000000220500720c */ /* 0x000fe40003f06070 */
[----:B------:R-:W-:Y:S02]  /*207a0*/  BSSY B0, `(.L_x_3240) ;  /* 0x0000052000007945 */ /* 0x000fe40003800000 */
[----:B------:R-:W-:-:S13]  /*207b0*/  ISETP.GE.U32.OR P0, PT, R17, R2, P0 ;  /* 0x000000021100720c */ /* 0x000fda0000706470 */
[----:B------:R-:W-:Y:S05]  /*207c0*/  @P0 BRA `(.L_x_3241) ;  /* 0x00000004003c0947 */ /* 0x000fea0003800000 */
[----:B------:R-:W-:-:S05]  /*207d0*/  IMAD R38, R2, 0x40, R36 ;  /* 0x0000004002267824 */ /* 0x000fca00078e0224 */
[----:B------:R-:W1:Y:S04]  /*207e0*/  LDS.128 R4, [R38] ;  /* 0x0000000026047984 */ /* 0x000e680000000c00 */
[----:B------:R-:W2:Y:S04]  /*207f0*/  LDS.128 R8, [R38+0x10] ;  /* 0x0000100026087984 */ /* 0x000ea80000000c00 */
[----:B------:R-:W3:Y:S04]  /*20800*/  LDS.128 R12, [R38+0x20] ;  /* 0x00002000260c7984 */ /* 0x000ee80000000c00 */
[----:B------:R-:W4:Y:S01]  /*20810*/  LDS.128 R20, [R38+0x30] ;  /* 0x0000300026147984 */ /* 0x000f220000000c00 */
[----:B-1----:R-:W-:-:S02]  /*20820*/  ISETP.NE.U32.AND P1, PT, R3, R4, PT ;  /* 0x000000040300720c */ /* 0x002fc40003f25070 */
[----:B------:R-:W-:Y:S02]  /*20830*/  ISETP.GT.U32.AND P0, PT, R3, R4, PT ;  /* 0x000000040300720c */ /* 0x000fe40003f04070 */
[CC--:B------:R-:W-:Y:S02]  /*20840*/  ISETP.NE.AND.EX P1, PT, R29.reuse, R5.reuse, PT, P1 ;  /* 0x000000051d00720c */ /* 0x0c0fe40003f25310 */
[----:B------:R-:W-:Y:S02]  /*20850*/  ISETP.GE.U32.AND P2, PT, R0, R6, PT ;  /* 0x000000060000720c */ /* 0x000fe40003f46070 */
[----:B------:R-:W-:Y:S02]  /*20860*/  ISETP.GT.AND.EX P0, PT, R29, R5, PT, P0 ;  /* 0x000000051d00720c */ /* 0x000fe40003f04300 */
[----:B------:R-:W-:Y:S02]  /*20870*/  ISETP.GE.AND.EX P2, PT, R31, R7, PT, P2 ;  /* 0x000000071f00720c */ /* 0x000fe40003f46320 */
[----:B------:R-:W-:-:S02]  /*20880*/  SEL R40, RZ, 0xffffffff, !P0 ;  /* 0xffffffffff287807 */ /* 0x000fc40004000000 */
[----:B--2---:R-:W-:Y:S02]  /*20890*/  ISETP.GE.U32.AND P3, PT, R28, R10, PT ;  /* 0x0000000a1c00720c */ /* 0x004fe40003f66070 */
[----:B---3--:R-:W-:Y:S02]  /*208a0*/  ISETP.NE.U32.AND P0, PT, R39, R12, PT ;  /* 0x0000000c2700720c */ /* 0x008fe40003f05070 */
[----:B------:R-:W-:Y:S02]  /*208b0*/  @!P1 SEL R40, RZ, 0xffffffff, P2 ;  /* 0xffffffffff289807 */ /* 0x000fe40001000000 */
[CC--:B------:R-:W-:Y:S02]  /*208c0*/  ISETP.NE.U32.AND P1, PT, R33.reuse, R8.reuse, PT ;  /* 0x000000082100720c */ /* 0x0c0fe40003f25070 */
[----:B------:R-:W-:Y:S02]  /*208d0*/  LOP3.LUT R40, R40, 0x1, RZ, 0xc0, !PT ;  /* 0x0000000128287812 */ /* 0x000fe400078ec0ff */
[----:B------:R-:W-:-:S02]  /*208e0*/  ISETP.GT.U32.AND P2, PT, R33, R8, PT ;  /* 0x000000082100720c */ /* 0x000fc40003f44070 */
[CC--:B------:R-:W-:Y:S02]  /*208f0*/  ISETP.NE.AND.EX P1, PT, R35.reuse, R9.reuse, PT, P1 ;  /* 0x000000092300720c */ /* 0x0c0fe40003f25310 */
[----:B------:R-:W-:Y:S02]  /*20900*/  ISETP.NE.U32.AND P6, PT, R40, 0x1, PT ;  /* 0x000000012800780c */ /* 0x000fe40003fc5070 */
[----:B------:R-:W-:Y:S02]  /*20910*/  ISETP.GT.AND.EX P2, PT, R35, R9, PT, P2 ;  /* 0x000000092300720c */ /* 0x000fe40003f44320 */
[----:B------:R-:W-:Y:S02]  /*20920*/  SEL R3, R3, R4, !P6 ;  /* 0x0000000403037207 */ /* 0x000fe40007000000 */
[----:B------:R-:W-:Y:S02]  /*20930*/  SEL R4, RZ, 0xffffffff, !P2 ;  /* 0xffffffffff047807 */ /* 0x000fe40005000000 */
[----:B------:R-:W-:-:S02]  /*20940*/  ISETP.GE.AND.EX P3, PT, R37, R11, PT, P3 ;  /* 0x0000000b2500720c */ /* 0x000fc40003f66330 */
[----:B------:R-:W-:Y:S02]  /*20950*/  ISETP.GT.U32.AND P2, PT, R39, R12, PT ;  /* 0x0000000c2700720c */ /* 0x000fe40003f44070 */
[----:B----4-:R-:W-:Y:S02]  /*20960*/  ISETP.NE.U32.AND P4, PT, R45, R20, PT ;  /* 0x000000142d00720c */ /* 0x010fe40003f85070 */
[CC--:B------:R-:W-:Y:S02]  /*20970*/  ISETP.NE.AND.EX P0, PT, R41.reuse, R13.reuse, PT, P0 ;  /* 0x0000000d2900720c */ /* 0x0c0fe40003f05300 */
[----:B------:R-:W-:Y:S02]  /*20980*/  @!P1 SEL R4, RZ, 0xffffffff, P3 ;  /* 0xffffffffff049807 */ /* 0x000fe40001800000 */
[----:B------:R-:W-:Y:S02]  /*20990*/  ISETP.GT.AND.EX P2, PT, R41, R13, PT, P2 ;  /* 0x0000000d2900720c */ /* 0x000fe40003f44320 */
[----:B------:R-:W-:-:S02]  /*209a0*/  ISETP.NE.AND.EX P4, PT, R47, R21, PT, P4 ;  /* 0x000000152f00720c */ /* 0x000fc40003f85340 */
[----:B------:R-:W-:Y:S02]  /*209b0*/  ISETP.GE.U32.AND P3, PT, R30, R14, PT ;  /* 0x0000000e1e00720c */ /* 0x000fe40003f66070 */
[----:B------:R-:W-:Y:S02]  /*209c0*/  SEL R29, R29, R5, !P6 ;  /* 0x000000051d1d7207 */ /* 0x000fe40007000000 */
[----:B------:R-:W-:Y:S02]  /*209d0*/  ISETP.GT.U32.AND P1, PT, R45, R20, PT ;  /* 0x000000142d00720c */ /* 0x000fe40003f24070 */
[----:B------:R-:W-:Y:S02]  /*209e0*/  SEL R5, RZ, 0xffffffff, !P2 ;  /* 0xffffffffff057807 */ /* 0x000fe40005000000 */
[----:B------:R-:W-:Y:S02]  /*209f0*/  ISETP.GE.U32.AND P2, PT, R32, R22, PT ;  /* 0x000000162000720c */ /* 0x000fe40003f46070 */
[----:B------:R-:W-:-:S02]  /*20a00*/  ISETP.GE.AND.EX P3, PT, R43, R15, PT, P3 ;  /* 0x0000000f2b00720c */ /* 0x000fc40003f66330 */
[----:B------:R-:W-:Y:S02]  /*20a10*/  ISETP.GT.AND.EX P1, PT, R47, R21, PT, P1 ;  /* 0x000000152f00720c */ /* 0x000fe40003f24310 */
[----:B------:R-:W-:Y:S02]  /*20a20*/  ISETP.GE.AND.EX P2, PT, R49, R23, PT, P2 ;  /* 0x000000173100720c */ /* 0x000fe40003f46320 */
[----:B------:R-:W-:Y:S02]  /*20a30*/  @!P0 SEL R5, RZ, 0xffffffff, P3 ;  /* 0xffffffffff058807 */ /* 0x000fe40001800000 */
[----:B------:R-:W-:Y:S02]  /*20a40*/  LOP3.LUT R4, R4, 0x1, RZ, 0xc0, !PT ;  /* 0x0000000104047812 */ /* 0x000fe400078ec0ff */
[----:B------:R-:W-:Y:S02]  /*20a50*/  SEL R38, RZ, 0xffffffff, !P1 ;  /* 0xffffffffff267807 */ /* 0x000fe40004800000 */
[----:B------:R-:W-:-:S02]  /*20a60*/  SEL R0, R0, R6, !P6 ;  /* 0x0000000600007207 */ /* 0x000fc40007000000 */
[----:B------:R-:W-:Y:S02]  /*20a70*/  SEL R31, R31, R7, !P6 ;  /* 0x000000071f1f7207 */ /* 0x000fe40007000000 */
[----:B------:R-:W-:Y:S01]  /*20a80*/  @!P4 SEL R38, RZ, 0xffffffff, P2 ;  /* 0xffffffffff26c807 */ /* 0x000fe20001000000 */
[----:B------:R-:W-:Y:S01]  /*20a90*/  IMAD.MOV.U32 R6, RZ, RZ, R0 ;  /* 0x000000ffff067224 */ /* 0x000fe200078e0000 */
[----:B------:R-:W-:Y:S01]  /*20aa0*/  LOP3.LUT R5, R5, 0x1, RZ, 0xc0, !PT ;  /* 0x0000000105057812 */ /* 0x000fe200078ec0ff */
[----:B------:R-:W-:Y:S01]  /*20ab0*/  IMAD.MOV.U32 R7, RZ, RZ, R31 ;  /* 0x000000ffff077224 */ /* 0x000fe200078e001f */
[----:B------:R-:W-:Y:S01]  /*20ac0*/  ISETP.NE.U32.AND P1, PT, R4, 0x1, PT ;  /* 0x000000010400780c */ /* 0x000fe20003f25070 */
[----:B------:R-:W-:Y:S01]  /*20ad0*/  IMAD.MOV.U32 R4, RZ, RZ, R3 ;  /* 0x000000ffff047224 */ /* 0x000fe200078e0003 */
[----:B------:R-:W-:Y:S02]  /*20ae0*/  LOP3.LUT R38, R38, 0x1, RZ, 0xc0, !PT ;  /* 0x0000000126267812 */ /* 0x000fe400078ec0ff */
[----:B------:R-:W-:Y:S01]  /*20af0*/  ISETP.NE.U32.AND P0, PT, R5, 0x1, PT ;  /* 0x000000010500780c */ /* 0x000fe20003f05070 */
[----:B------:R-:W-:Y:S01]  /*20b00*/  IMAD.MOV.U32 R5, RZ, RZ, R29 ;  /* 0x000000ffff057224 */ /* 0x000fe200078e001d */
[----:B------:R-:W-:-:S02]  /*20b10*/  SEL R33, R33, R8, !P1 ;  /* 0x0000000821217207 */ /* 0x000fc40004800000 */
[----:B------:R-:W-:Y:S02]  /*20b20*/  SEL R35, R35, R9, !P1 ;  /* 0x0000000923237207 */ /* 0x000fe40004800000 */
[----:B------:R-:W-:Y:S01]  /*20b30*/  SEL R28, R28, R10, !P1 ;  /* 0x0000000a1c1c7207 */ /* 0x000fe20004800000 */
[----:B------:R1:W-:Y:S01]  /*20b40*/  STS.128 [R36], R4 ;  /* 0x0000000424007388 */ /* 0x0003e20000000c00 */
[----:B------:R-:W-:Y:S02]  /*20b50*/  SEL R37, R37, R11, !P1 ;  /* 0x0000000b25257207 */ /* 0x000fe40004800000 */
[----:B------:R-:W-:Y:S02]  /*20b60*/  ISETP.NE.U32.AND P1, PT, R38, 0x1, PT ;  /* 0x000000012600780c */ /* 0x000fe40003f25070 */
[----:B------:R-:W-:Y:S02]  /*20b70*/  SEL R39, R39, R12, !P0 ;  /* 0x0000000c27277207 */ /* 0x000fe40004000000 */
[----:B------:R-:W-:-:S02]  /*20b80*/  SEL R30, R30, R14, !P0 ;  /* 0x0000000e1e1e7207 */ /* 0x000fc40004000000 */
[----:B------:R-:W-:Y:S01]  /*20b90*/  SEL R45, R45, R20, !P1 ;  /* 0x000000142d2d7207 */ /* 0x000fe20004800000 */
[----:B------:R-:W-:Y:S01]  /*20ba0*/  IMAD.MOV.U32 R40, RZ, RZ, R39 ;  /* 0x000000ffff287224 */ /* 0x000fe200078e0027 */
[----:B------:R-:W-:Y:S01]  /*20bb0*/  SEL R47, R47, R21, !P1 ;  /* 0x000000152f2f7207 */ /* 0x000fe20004800000 */
[----:B------:R-:W-:Y:S01]  /*20bc0*/  IMAD.MOV.U32 R42, RZ, RZ, R30 ;  /* 0x000000ffff2a7224 */ /* 0x000fe200078e001e */
[----:B------:R-:W-:Y:S02]  /*20bd0*/  SEL R32, R32, R22, !P1 ;  /* 0x0000001620207207 */ /* 0x000fe40004800000 */
[----:B------:R-:W-:Y:S01]  /*20be0*/  SEL R49, R49, R23, !P1 ;  /* 0x0000001731317207 */ /* 0x000fe20004800000 */
[----:B-1----:R-:W-:Y:S01]  /*20bf0*/  IMAD.MOV.U32 R4, RZ, RZ, R33 ;  /* 0x000000ffff047224 */ /* 0x002fe200078e0021 */
[----:B------:R-:W-:Y:S01]  /*20c00*/  SEL R41, R41, R13, !P0 ;  /* 0x0000000d29297207 */ /* 0x000fe20004000000 */
[----:B------:R-:W-:Y:S01]  /*20c10*/  IMAD.MOV.U32 R5, RZ, RZ, R35 ;  /* 0x000000ffff057224 */ /* 0x000fe200078e0023 */
[----:B------:R-:W-:Y:S01]  /*20c20*/  SEL R43, R43, R15, !P0 ;  /* 0x0000000f2b2b7207 */ /* 0x000fe20004000000 */
[----:B------:R-:W-:-:S02]  /*20c30*/  IMAD.MOV.U32 R6, RZ, RZ, R28 ;  /* 0x000000ffff067224 */ /* 0x000fc400078e001c */
[----:B------:R-:W-:Y:S02]  /*20c40*/  IMAD.MOV.U32 R7, RZ, RZ, R37 ;  /* 0x000000ffff077224 */ /* 0x000fe400078e0025 */
[----:B------:R-:W-:Y:S04]  /*20c50*/  STS.128 [R36+0x20], R40 ;  /* 0x0000202824007388 */ /* 0x000fe80000000c00 */
[----:B------:R1:W-:Y:S02]  /*20c60*/  STS.128 [R36+0x10], R4 ;  /* 0x0000100424007388 */ /* 0x0003e40000000c00 */
[----:B-1----:R-:W-:Y:S02]  /*20c70*/  IMAD.MOV.U32 R4, RZ, RZ, R45 ;  /* 0x000000ffff047224 */ /* 0x002fe400078e002d */
[----:B------:R-:W-:-:S02]  /*20c80*/  IMAD.MOV.U32 R5, RZ, RZ, R47 ;  /* 0x000000ffff057224 */ /* 0x000fc400078e002f */
[----:B------:R-:W-:Y:S02]  /*20c90*/  IMAD.MOV.U32 R6, RZ, RZ, R32 ;  /* 0x000000ffff067224 */ /* 0x000fe400078e0020 */
[----:B------:R-:W-:-:S05]  /*20ca0*/  IMAD.MOV.U32 R7, RZ, RZ, R49 ;  /* 0x000000ffff077224 */ /* 0x000fca00078e0031 */
[----:B------:R1:W-:Y:S02]  /*20cb0*/  STS.128 [R36+0x30], R4 ;  /* 0x0000300424007388 */ /* 0x0003e40000000c00 */
.L_x_3241:
[----:B------:R-:W-:Y:S05]  /*20cc0*/  BSYNC B0 ;  /* 0x0000000000007941 */ /* 0x000fea0003800000 */
.L_x_3240:
[----:B------:R-:W-:-:S04]  /*20cd0*/  SHF.R.S32.HI R2, RZ, 0x1, R2 ;  /* 0x00000001ff027819 */ /* 0x000fc80000011402 */
[----:B------:R-:W-:-:S13]  /*20ce0*/  ISETP.GE.AND P0, PT, R2, 0x20, PT ;  /* 0x000000200200780c */ /* 0x000fda0003f06270 */
[----:B------:R-:W-:Y:S05]  /*20cf0*/  @P0 BRA `(.L_x_3242) ;  /* 0xfffffff8009c0947 */ /* 0x000fea000383ffff */
[----:B------:R-:W-:-:S07]  /*20d00*/  IMAD.MOV.U32 R2, RZ, RZ, 0x20 ;  /* 0x00000020ff027424 */ /* 0x000fce00078e00ff */
.L_x_3239:
[----:B------:R-:W-:Y:S01]  /*20d10*/  BAR.SYNC.DEFER_BLOCKING 0x0 ;  /* 0x0000000000007b1d */ /* 0x000fe20000010000 */
[----:B------:R-:W-:-:S13]  /*20d20*/  ISETP.GE.AND P0, PT, R2, 0x2, PT ;  /* 0x000000020200780c */ /* 0x000fda0003f06270 */
[----:B------:R-:W-:Y:S05]  /*20d30*/  @!P0 BRA `(.L_x_3238) ;  /* 0x0000000400308947 */ /* 0x000fea0003800000 */
[----:B-123--:R-:W-:-:S07]  /*20d40*/  IMAD.MOV.U32 R4, RZ, RZ, 0x1 ;  /* 0x00000001ff047424 */ /* 0x00efce00078e00ff */
.L_x_3243:
[----:B------:R-:W1:Y:S04]  /*20d50*/  SHFL.DOWN PT, R8, R3, R4, 0x1f ;  /* 0x08001f0403087589 */ /* 0x000e6800000e0000 */
[----:B------:R-:W2:Y:S04]  /*20d60*/  SHFL.DOWN PT, R6, R29, R4, 0x1f ;  /* 0x08001f041d067589 */ /* 0x000ea800000e0000 */
[----:B------:R-:W3:Y:S04]  /*20d70*/  SHFL.DOWN PT, R5, R0, R4, 0x1f ;  /* 0x08001f0400057589 */ /* 0x000ee800000e0000 */
[----:B------:R-:W4:Y:S04]  /*20d80*/  SHFL.DOWN PT, R10, R31, R4, 0x1f ;  /* 0x08001f041f0a7589 */ /* 0x000f2800000e0000 */
[----:B------:R-:W5:Y:S04]  /*20d90*/  SHFL.DOWN PT, R40, R45, R4, 0x1f ;  /* 0x08001f042d287589 */ /* 0x000f6800000e0000 */
[----:B------:R-:W0:Y:S01]  /*20da0*/  SHFL.DOWN PT, R38, R47, R4, 0x1f ;  /* 0x08001f042f267589 */ /* 0x000e2200000e0000 */
[----:B-1----:R-:W-:-:S03]  /*20db0*/  ISETP.NE.U32.AND P0, PT, R3, R8, PT ;  /* 0x000000080300720c */ /* 0x002fc60003f05070 */
[----:B------:R-:W1:Y:S01]  /*20dc0*/  SHFL.DOWN PT, R14, R33, R4, 0x1f ;  /* 0x08001f04210e7589 */ /* 0x000e6200000e0000 */
[----:B------:R-:W-:Y:S02]  /*20dd0*/  ISETP.GT.U32.AND P2, PT, R3, R8, PT ;  /* 0x000000080300720c */ /* 0x000fe40003f44070 */
[CC--:B--2---:R-:W-:Y:S01]  /*20de0*/  ISETP.NE.AND.EX P0, PT, R29.reuse, R6.reuse, PT, P0 ;  /* 0x000000061d00720c */ /* 0x0c4fe20003f05300 */
[----:B------:R-:W2:Y:S01]  /*20df0*/  SHFL.DOWN PT, R34, R39, R4, 0x1f ;  /* 0x08001f0427227589 */ /* 0x000ea200000e0000 */
[----:B------:R-:W-:Y:S02]  /*20e00*/  ISETP.GT.AND.EX P2, PT, R29, R6, PT, P2 ;  /* 0x000000061d00720c */ /* 0x000fe40003f44320 */
[----:B---3--:R-:W-:Y:S01]  /*20e10*/  ISETP.GE.U32.AND P6, PT, R0, R5, PT ;  /* 0x000000050000720c */ /* 0x008fe20003fc6070 */
[----:B------:R-:W3:Y:S01]  /*20e20*/  SHFL.DOWN PT, R17, R32, R4, 0x1f ;  /* 0x08001f0420117589 */ /* 0x000ee200000e0000 */
[----:B------:R-:W-:Y:S02]  /*20e30*/  SEL R7, RZ, 0xffffffff, !P2 ;  /* 0xffffffffff077807 */ /* 0x000fe40005000000 */
[----:B----4-:R-:W-:Y:S01]  /*20e40*/  ISETP.GE.AND.EX P6, PT, R31, R10, PT, P6 ;  /* 0x0000000a1f00720c */ /* 0x010fe20003fc6360 */
[----:B------:R-:W4:Y:S04]  /*20e50*/  SHFL.DOWN PT, R12, R35, R4, 0x1f ;  /* 0x08001f04230c7589 */ /* 0x000f2800000e0000 */
[----:B------:R-:W4:Y:S01]  /*20e60*/  SHFL.DOWN PT, R22, R41, R4, 0x1f ;  /* 0x08001f0429167589 */ /* 0x000f2200000e0000 */
[----:B------:R-:W-:-:S02]  /*20e70*/  @!P0 SEL R7, RZ, 0xffffffff, P6 ;  /* 0xffffffffff078807 */ /* 0x000fc40003000000 */
[CC--:B-----5:R-:W-:Y:S01]  /*20e80*/  ISETP.NE.U32.AND P6, PT, R45.reuse, R40.reuse, PT ;  /* 0x000000282d00720c */ /* 0x0e0fe20003fc5070 */
[----:B------:R-:W5:Y:S01]  /*20e90*/  SHFL.DOWN PT, R42, R49, R4, 0x1f ;  /* 0x08001f04312a7589 */ /* 0x000f6200000e0000 */
[----:B------:R-:W-:Y:S02]  /*20ea0*/  ISETP.GT.U32.AND P0, PT, R45, R40, PT ;  /* 0x000000282d00720c */ /* 0x000fe40003f04070 */
[CC--:B0-----:R-:W-:Y:S01]  /*20eb0*/  ISETP.NE.AND.EX P6, PT, R47.reuse, R38.reuse, PT, P6 ;  /* 0x000000262f00720c */ /* 0x0c1fe20003fc5360 */
[----:B------:R-:W0:Y:S01]  /*20ec0*/  SHFL.DOWN PT, R9, R28, R4, 0x1f ;  /* 0x08001f041c097589 */ /* 0x000e2200000e0000 */
[----:B------:R-:W-:Y:S02]  /*20ed0*/  ISETP.GT.AND.EX P0, PT, R47, R38, PT, P0 ;  /* 0x000000262f00720c */ /* 0x000fe40003f04300 */
[----:B-1----:R-:W-:Y:S01]  /*20ee0*/  ISETP.NE.U32.AND P1, PT, R33, R14, PT ;  /* 0x0000000e2100720c */ /* 0x002fe20003f25070 */
[----:B------:R-:W1:Y:S01]  /*20ef0*/  SHFL.DOWN PT, R13, R30, R4, 0x1f ;  /* 0x08001f041e0d7589 */ /* 0x000e6200000e0000 */
[----:B------:R-:W-:-:S02]  /*20f00*/  SEL R21, RZ, 0xffffffff, !P0 ;  /* 0xffffffffff157807 */ /* 0x000fc40004000000 */
[----:B------:R-:W-:Y:S01]  /*20f10*/  ISETP.GT.U32.AND P2, PT, R33, R14, PT ;  /* 0x0000000e2100720c */ /* 0x000fe20003f44070 */
[----:B------:R-:W1:Y:S01]  /*20f20*/  SHFL.DOWN PT, R20, R37, R4, 0x1f ;  /* 0x08001f0425147589 */ /* 0x000e6200000e0000 */
[CC--:B--2---:R-:W-:Y:S02]  /*20f30*/  ISETP.NE.U32.AND P3, PT, R39.reuse, R34.reuse, PT ;  /* 0x000000222700720c */ /* 0x0c4fe40003f65070 */
[----:B------:R-:W-:Y:S01]  /*20f40*/  ISETP.GT.U32.AND P4, PT, R39, R34, PT ;  /* 0x000000222700720c */ /* 0x000fe20003f84070 */
[----:B------:R2:W1:Y:S01]  /*20f50*/  SHFL.DOWN PT, R36, R43, R4, 0x1f ;  /* 0x08001f042b247589 */ /* 0x00046200000e0000 */
[----:B---3--:R-:W-:Y:S02]  /*20f60*/  ISETP.GE.U32.AND P0, PT, R32, R17, PT ;  /* 0x000000112000720c */ /* 0x008fe40003f06070 */
[CC--:B----4-:R-:W-:Y:S02]  /*20f70*/  ISETP.NE.AND.EX P1, PT, R35.reuse, R12.reuse, PT, P1 ;  /* 0x0000000c2300720c */ /* 0x0d0fe40003f25310 */
[----:B------:R-:W-:-:S02]  /*20f80*/  ISETP.GT.AND.EX P2, PT, R35, R12, PT, P2 ;  /* 0x0000000c2300720c */ /* 0x000fc40003f44320 */
[CC--:B------:R-:W-:Y:S02]  /*20f90*/  ISETP.NE.AND.EX P3, PT, R41.reuse, R22.reuse, PT, P3 ;  /* 0x000000162900720c */ /* 0x0c0fe40003f65330 */
[----:B------:R-:W-:Y:S01]  /*20fa0*/  ISETP.GT.AND.EX P4, PT, R41, R22, PT, P4 ;  /* 0x000000162900720c */ /* 0x000fe20003f84340 */
[----:B--2---:R-:W-:Y:S01]  /*20fb0*/  IMAD.SHL.U32 R4, R4, 0x2, RZ ;  /* 0x0000000204047824 */ /* 0x004fe200078e00ff */
[----:B-----5:R-:W-:Y:S02]  /*20fc0*/  ISETP.GE.AND.EX P0, PT, R49, R42, PT, P0 ;  /* 0x0000002a3100720c */ /* 0x020fe40003f06300 */
[----:B------:R-:W-:Y:S02]  /*20fd0*/  LOP3.LUT R7, R7, 0x1, RZ, 0xc0, !PT ;  /* 0x0000000107077812 */ /* 0x000fe400078ec0ff */
[----:B------:R-:W-:Y:S02]  /*20fe0*/  SEL R11, RZ, 0xffffffff, !P2 ;  /* 0xffffffffff0b7807 */ /* 0x000fe40005000000 */
[----:B------:R-:W-:-:S02]  /*20ff0*/  SEL R15, RZ, 0xffffffff, !P4 ;  /* 0xffffffffff0f7807 */ /* 0x000fc40006000000 */
[----:B------:R-:W-:Y:S02]  /*21000*/  @!P6 SEL R21, RZ, 0xffffffff, P0 ;  /* 0xffffffffff15e807 */ /* 0x000fe40000000000 */
[----:B0-----:R-:W-:Y:S02]  /*21010*/  ISETP.GE.U32.AND P2, PT, R28, R9, PT ;  /* 0x000000091c00720c */ /* 0x001fe40003f46070 */
[----:B-1----:R-:W-:Y:S02]  /*21020*/  ISETP.GE.U32.AND P4, PT, R30, R13, PT ;  /* 0x0000000d1e00720c */ /* 0x002fe40003f86070 */
[----:B------:R-:W-:Y:S02]  /*21030*/  ISETP.NE.U32.AND P0, PT, R7, 0x1, PT ;  /* 0x000000010700780c */ /* 0x000fe40003f05070 */
[----:B------:R-:W-:Y:S02]  /*21040*/  ISETP.GE.AND.EX P2, PT, R37, R20, PT, P2 ;  /* 0x000000142500720c */ /* 0x000fe40003f46320 */
[----:B------:R-:W-:-:S02]  /*21050*/  ISETP.GE.AND.EX P4, PT, R43, R36, PT, P4 ;  /* 0x000000242b00720c */ /* 0x000fc40003f86340 */
[----:B------:R-:W-:Y:S02]  /*21060*/  SEL R3, R3, R8, !P0 ;  /* 0x0000000803037207 */ /* 0x000fe40004000000 */
[----:B------:R-:W-:Y:S02]  /*21070*/  SEL R29, R29, R6, !P0 ;  /* 0x000000061d1d7207 */ /* 0x000fe40004000000 */
[----:B------:R-:W-:Y:S02]  /*21080*/  SEL R0, R0, R5, !P0 ;  /* 0x0000000500007207 */ /* 0x000fe40004000000 */
[----:B------:R-:W-:Y:S02]  /*21090*/  SEL R31, R31, R10, !P0 ;  /* 0x0000000a1f1f7207 */ /* 0x000fe40004000000 */
[----:B------:R-:W-:Y:S02]  /*210a0*/  ISETP.GE.AND P0, PT, R4, R2, PT ;  /* 0x000000020400720c */ /* 0x000fe40003f06270 */
[----:B------:R-:W-:-:S02]  /*210b0*/  @!P1 SEL R11, RZ, 0xffffffff, P2 ;  /* 0xffffffffff0b9807 */ /* 0x000fc40001000000 */
[----:B------:R-:W-:Y:S02]  /*210c0*/  @!P3 SEL R15, RZ, 0xffffffff, P4 ;  /* 0xffffffffff0fb807 */ /* 0x000fe40002000000 */
        /* <DEDUP_REMOVED lines=17> */
[----:B------:R-:W-:Y:S01]  /*211e0*/  SEL R49, R49, R42, !P3 ;  /* 0x0000002a31317207 */ /* 0x000fe20005800000 */
[----:B------:R-:W-:Y:S06]  /*211f0*/  @!P0 BRA `(.L_x_3243) ;  /* 0xfffffff800d48947 */ /* 0x000fec000383ffff */
.L_x_3238:
        /* <DEDUP_REMOVED lines=13> */
[----:B--23--:R-:W-:Y:S02]  /*212d0*/  IADD3.X R43, R43, UR5, RZ, P4, !PT ;  /* 0x000000052b2b7c10 */ /* 0x00cfe4000a7fe4ff */
[----:B------:R-:W-:-:S07]  /*212e0*/  IADD3.X R49, R49, UR5, RZ, P5, !PT ;  /* 0x0000000531317c10 */ /* 0x000fce000affe4ff */
.L_x_3244:
[----:B------:R-:W-:Y:S05]  /*212f0*/  @!P0 BRA `(.L_x_3245) ;  /* 0x0000000800c88947 */ /* 0x000fea0003800000 */
[----:B------:R-:W-:Y:S02]  /*21300*/  ULDC.U8 UR4, c[0x0][0x631] ;  /* 0x00018c4000047ab9 */ /* 0x000fe40000000000 */
[----:B------:R-:W-:Y:S01]  /*21310*/  ISETP.NE.AND P5, PT, RZ, UR4, PT ;  /* 0x00000004ff007c0c */ /* 0x000fe2000bfa5270 */
[----:B------:R-:W-:-:S12]  /*21320*/  @!P1 BRA `(.L_x_3246) ;  /* 0x0000000400009947 */ /* 0x000fd80003800000 */
[----:B-123--:R-:W2:Y:S04]  /*21330*/  LDG.E.64 R4, desc[UR60][R18.64] ;  /* 0x0000003c12047981 */ /* 0x00eea8000c1e1b00 */
[----:B------:R-:W3:Y:S04]  /*21340*/  LDG.E.64 R6, desc[UR60][R18.64+0x8] ;  /* 0x0000083c12067981 */ /* 0x000ee8000c1e1b00 */
[----:B------:R-:W4:Y:S04]  /*21350*/  LDG.E.64 R8, desc[UR60][R18.64+0x10] ;  /* 0x0000103c12087981 */ /* 0x000f28000c1e1b00 */
[----:B------:R-:W5:Y:S04]  /*21360*/  LDG.E.64 R10, desc[UR60][R18.64+0x18] ;  /* 0x0000183c120a7981 */ /* 0x000f68000c1e1b00 */
[----:B------:R-:W4:Y:S04]  /*21370*/  LDG.E.64 R12, desc[UR60][R18.64+0x20] ;  /* 0x0000203c120c7981 */ /* 0x000f28000c1e1b00 */
[----:B------:R-:W4:Y:S04]  /*21380*/  LDG.E.64 R20, desc[UR60][R18.64+0x30] ;  /* 0x0000303c12147981 */ /* 0x000f28000c1e1b00 */
[----:B------:R-:W4:Y:S04]  /*21390*/  LDG.E.64 R14, desc[UR60][R18.64+0x28] ;  /* 0x0000283c120e7981 */ /* 0x000f28000c1e1b00 */
[----:B------:R-:W4:Y:S01]  /*213a0*/  LDG.E.64 R22, desc[UR60][R18.64+0x38] ;  /* 0x0000383c12167981 */ /* 0x000f22000c1e1b00 */
[----:B--2---:R-:W-:-:S02]  /*213b0*/  ISETP.NE.U32.AND P1, PT, R4, R3, PT ;  /* 0x000000030400720c */ /* 0x004fc40003f25070 */
[----:B------:R-:W-:Y:S02]  /*213c0*/  ISETP.GT.U32.AND P0, PT, R4, R3, PT ;  /* 0x000000030400720c */ /* 0x000fe40003f04070 */
[CC--:B------:R-:W-:Y:S02]  /*213d0*/  ISETP.NE.AND.EX P1, PT, R5.reuse, R29.reuse, PT, P1 ;  /* 0x0000001d0500720c */ /* 0x0c0fe40003f25310 */
[----:B---3--:R-:W-:Y:S02]  /*213e0*/  ISETP.GE.U32.AND P2, PT, R6, R0, PT ;  /* 0x000000000600720c */ /* 0x008fe40003f46070 */
[----:B------:R-:W-:Y:S02]  /*213f0*/  ISETP.GT.AND.EX P0, PT, R5, R29, PT, P0 ;  /* 0x0000001d0500720c */ /* 0x000fe40003f04300 */
[----:B------:R-:W-:Y:S02]  /*21400*/  ISETP.GE.AND.EX P2, PT, R7, R31, PT, P2 ;  /* 0x0000001f0700720c */ /* 0x000fe40003f46320 */
[----:B------:R-:W-:-:S02]  /*21410*/  SEL R2, RZ, 0xffffffff, !P0 ;  /* 0xffffffffff027807 */ /* 0x000fc40004000000 */
[----:B-----5:R-:W-:Y:S02]  /*21420*/  ISETP.GE.U32.AND P3, PT, R10, R28, PT ;  /* 0x0000001c0a00720c */ /* 0x020fe40003f66070 */
[----:B----4-:R-:W-:Y:S02]  /*21430*/  ISETP.NE.U32.AND P0, PT, R12, R39, PT ;  /* 0x000000270c00720c */ /* 0x010fe40003f05070 */
[----:B------:R-:W-:Y:S02]  /*21440*/  @!P1 SEL R2, RZ, 0xffffffff, P2 ;  /* 0xffffffffff029807 */ /* 0x000fe40001000000 */
[CC--:B------:R-:W-:Y:S02]  /*21450*/  ISETP.NE.U32.AND P1, PT, R8.reuse, R33.reuse, PT ;  /* 0x000000210800720c */ /* 0x0c0fe40003f25070 */
[----:B------:R-:W-:Y:S02]  /*21460*/  ISETP.GT.U32.AND P2, PT, R8, R33, PT ;  /* 0x000000210800720c */ /* 0x000fe40003f44070 */
[----:B------:R-:W-:-:S02]  /*21470*/  LOP3.LUT R2, R2, 0x1, RZ, 0xc0, !PT ;  /* 0x0000000102027812 */ /* 0x000fc400078ec0ff */
[CC--:B------:R-:W-:Y:S02]  /*21480*/  ISETP.NE.AND.EX P1, PT, R9.reuse, R35.reuse, PT, P1 ;  /* 0x000000230900720c */ /* 0x0c0fe40003f25310 */
[----:B------:R-:W-:Y:S02]  /*21490*/  ISETP.GT.AND.EX P2, PT, R9, R35, PT, P2 ;  /* 0x000000230900720c */ /* 0x000fe40003f44320 */
[----:B------:R-:W-:Y:S02]  /*214a0*/  ISETP.NE.U32.AND P6, PT, R2, 0x1, PT ;  /* 0x000000010200780c */ /* 0x000fe40003fc5070 */
[----:B------:R-:W-:Y:S02]  /*214b0*/  SEL R2, RZ, 0xffffffff, !P2 ;  /* 0xffffffffff027807 */ /* 0x000fe40005000000 */
[----:B------:R-:W-:Y:S02]  /*214c0*/  ISETP.GT.U32.AND P2, PT, R12, R39, PT ;  /* 0x000000270c00720c */ /* 0x000fe40003f44070 */
[----:B------:R-:W-:-:S02]  /*214d0*/  ISETP.NE.U32.AND P4, PT, R20, R45, PT ;  /* 0x0000002d1400720c */ /* 0x000fc40003f85070 */
[----:B------:R-:W-:Y:S02]  /*214e0*/  ISETP.GE.AND.EX P3, PT, R11, R37, PT, P3 ;  /* 0x000000250b00720c */ /* 0x000fe40003f66330 */
[CC--:B------:R-:W-:Y:S02]  /*214f0*/  ISETP.NE.AND.EX P0, PT, R13.reuse, R41.reuse, PT, P0 ;  /* 0x000000290d00720c */ /* 0x0c0fe40003f05300 */
[----:B------:R-:W-:Y:S02]  /*21500*/  ISETP.GT.AND.EX P2, PT, R13, R41, PT, P2 ;  /* 0x000000290d00720c */ /* 0x000fe40003f44320 */
[----:B------:R-:W-:Y:S02]  /*21510*/  ISETP.NE.AND.EX P4, PT, R21, R47, PT, P4 ;  /* 0x0000002f1500720c */ /* 0x000fe40003f85340 */
[----:B------:R-:W-:Y:S02]  /*21520*/  SEL R3, R4, R3, !P6 ;  /* 0x0000000304037207 */ /* 0x000fe40007000000 */
[----:B------:R-:W-:-:S02]  /*21530*/  @!P1 SEL R2, RZ, 0xffffffff, P3 ;  /* 0xffffffffff029807 */ /* 0x000fc40001800000 */
[----:B------:R-:W-:Y:S02]  /*21540*/  ISETP.GT.U32.AND P1, PT, R20, R45, PT ;  /* 0x0000002d1400720c */ /* 0x000fe40003f24070 */
[----:B------:R-:W-:Y:S02]  /*21550*/  SEL R4, RZ, 0xffffffff, !P2 ;  /* 0xffffffffff047807 */ /* 0x000fe40005000000 */
[----:B------:R-:W-:Y:S02]  /*21560*/  ISETP.GE.U32.AND P3, PT, R14, R30, PT ;  /* 0x0000001e0e00720c */ /* 0x000fe40003f66070 */
[----:B------:R-:W-:Y:S02]  /*21570*/  ISETP.GE.U32.AND P2, PT, R22, R32, PT ;  /* 0x000000201600720c */ /* 0x000fe40003f46070 */
[----:B------:R-:W-:Y:S02]  /*21580*/  ISETP.GT.AND.EX P1, PT, R21, R47, PT, P1 ;  /* 0x0000002f1500720c */ /* 0x000fe40003f24310 */
[----:B------:R-:W-:-:S02]  /*21590*/  ISETP.GE.AND.EX P3, PT, R15, R43, PT, P3 ;  /* 0x0000002b0f00720c */ /* 0x000fc40003f66330 */
[----:B------:R-:W-:Y:S02]  /*215a0*/  ISETP.GE.AND.EX P2, PT, R23, R49, PT, P2 ;  /* 0x000000311700720c */ /* 0x000fe40003f46320 */
[----:B------:R-:W-:Y:S02]  /*215b0*/  SEL R29, R5, R29, !P6 ;  /* 0x0000001d051d7207 */ /* 0x000fe40007000000 */
        /* <DEDUP_REMOVED lines=22> */
[----:B------:R-:W-:-:S07]  /*21720*/  SEL R49, R23, R49, !P1 ;  /* 0x0000003117317207 */ /* 0x000fce0004800000 */
.L_x_3246:
[----:B------:R-:W-:Y:S02]  /*21730*/  IMAD.MOV.U32 R2, RZ, RZ, R3 ;  /* 0x000000ffff027224 */ /* 0x000fe400078e0003 */
[----:B------:R-:W-:Y:S02]  /*21740*/  IMAD.MOV.U32 R3, RZ, RZ, R29 ;  /* 0x000000ffff037224 */ /* 0x000fe400078e001d */
[----:B------:R-:W-:Y:S02]  /*21750*/  IMAD.MOV.U32 R23, RZ, RZ, R31 ;  /* 0x000000ffff177224 */ /* 0x000fe400078e001f */
[----:B------:R-:W-:Y:S02]  /*21760*/  IMAD.MOV.U32 R34, RZ, RZ, R33 ;  /* 0x000000ffff227224 */ /* 0x000fe400078e0021 */
[----:B------:R-:W-:Y:S02]  /*21770*/  IMAD.MOV.U32 R22, RZ, RZ, R0 ;  /* 0x000000ffff167224 */ /* 0x000fe400078e0000 */
[----:B------:R-:W-:-:S02]  /*21780*/  IMAD.MOV.U32 R29, RZ, RZ, R37 ;  /* 0x000000ffff1d7224 */ /* 0x000fc400078e0025 */
[----:B--23--:R-:W-:Y:S02]  /*21790*/  IMAD.MOV.U32 R40, RZ, RZ, R39 ;  /* 0x000000ffff287224 */ /* 0x00cfe400078e0027 */
[----:B------:R-:W-:Y:S02]  /*217a0*/  IMAD.MOV.U32 R31, RZ, RZ, R43 ;  /* 0x000000ffff1f7224 */ /* 0x000fe400078e002b */
        /* <DEDUP_REMOVED lines=10> */
[----:B-1----:R-:W-:Y:S01]  /*21850*/  IMAD.U32 R4, RZ, RZ, UR4 ;  /* 0x00000004ff047e24 */ /* 0x002fe2000f8e00ff */
        /* <DEDUP_REMOVED lines=12> */
.L_x_3248:
        /* <DEDUP_REMOVED lines=9> */
[----:B-1----:R-:W-:Y:S01]  /*219b0*/  IMAD.U32 R4, RZ, RZ, UR4 ;  /* 0x00000004ff047e24 */ /* 0x002fe2000f8e00ff */
        /* <DEDUP_REMOVED lines=12> */
.L_x_3249:
        /* <DEDUP_REMOVED lines=10> */
[----:B---3--:R1:W3:Y:S01]  /*21b20*/  LDC.64 R2, c[0x4][R0] ;  /* 0x0100000000027b82 */ /* 0x0082e20000000a00 */
        /* <DEDUP_REMOVED lines=11> */
.L_x_3250:
        /* <DEDUP_REMOVED lines=21> */
[----:B0-234-:R-:W-:Y:S05]  /*21d30*/  CALL.ABS.NOINC R2 ;  /* 0x0000000002007343 */ /* 0x01dfea0003c00000 */
.L_x_3251:
[----:B------:R-:W-:Y:S02]  /*21d40*/  ULDC.64 UR4, c[0x0][0x600] ;  /* 0x0001800000047ab9 */ /* 0x000fe40000000a00 */
[----:B------:R-:W-:-:S05]  /*21d50*/  IADD3 R16, P0, R16, UR4, RZ ;  /* 0x0000000410107c10 */ /* 0x000fca000ff1e0ff */
[----:B------:R-:W-:-:S05]  /*21d60*/  IMAD.X R17, RZ, RZ, UR5, P0 ;  /* 0x00000005ff117e24 */ /* 0x000fca00080e06ff */
[----:B------:R-:W-:Y:S01]  /*21d70*/  STG.E.64 desc[UR60][R16.64], R32 ;  /* 0x0000002010007986 */ /* 0x000fe2000c101b3c */
[----:B------:R-:W-:Y:S05]  /*21d80*/  EXIT ;  /* 0x000000000000794d */ /* 0x000fea0003800000 */
.L_x_3247:
        /* <DEDUP_REMOVED lines=9> */
.L_x_3245:
[----:B------:R-:W-:Y:S05]  /*21e20*/  @!P1 BRA `(.L_x_3252) ;  /* 0x00000000005c9947 */ /* 0x000fea0003800000 */
[----:B------:R-:W-:Y:S01]  /*21e30*/  MOV R0, 0x0 ;  /* 0x0000000000007802 */ /* 0x000fe20000000f00 */
[----:B------:R-:W-:Y:S01]  /*21e40*/  ULDC.64 UR4, c[0x4][0x3c8] ;  /* 0x0100f20000047ab9 */ /* 0x000fe20000000a00 */
[----:B------:R-:W-:Y:S01]  /*21e50*/  ULDC.64 UR6, c[0x4][0x3c0] ;  /* 0x0100f00000067ab9 */ /* 0x000fe20000000a00 */
[----:B-123--:R-:W-:Y:S01]  /*21e60*/  IMAD.U32 R4, RZ, RZ, UR4 ;  /* 0x00000004ff047e24 */ /* 0x00efe2000f8e00ff */
        /* <DEDUP_REMOVED lines=12> */
.L_x_3253:
[----:B------:R-:W-:Y:S01]  /*21f30*/  IMAD.MOV.U32 R0, RZ, RZ, RZ ;  /* 0x000000ffff007224 */ /* 0x000fe200078e00ff */
[----:B------:R-:W-:Y:S01]  /*21f40*/  CS2R R30, SRZ ;  /* 0x00000000001e7805 */ /* 0x000fe2000001ff00 */
[----:B------:R-:W-:Y:S02]  /*21f50*/  IMAD.MOV.U32 R28, RZ, RZ, RZ ;  /* 0x000000ffff1c7224 */ /* 0x000fe400078e00ff */
[----:B------:R-:W-:Y:S02]  /*21f60*/  IMAD.MOV.U32 R37, RZ, RZ, RZ ;  /* 0x000000ffff257224 */ /* 0x000fe400078e00ff */
[----:B------:R-:W-:Y:S02]  /*21f70*/  IMAD.MOV.U32 R43, RZ, RZ, RZ ;  /* 0x000000ffff2b7224 */ /* 0x000fe400078e00ff */
[----:B------:R-:W-:Y:S02]  /*21f80*/  IMAD.MOV.U32 R32, RZ, RZ, RZ ;  /* 0x000000ffff207224 */ /* 0x000fe400078e00ff */
[----:B------:R-:W-:-:S07]  /*21f90*/  IMAD.MOV.U32 R49, RZ, RZ, RZ ;  /* 0x000000ffff317224 */ /* 0x000fce00078e00ff */
.L_x_3252:
[----:B------:R-:W-:Y:S01]  /*21fa0*/  ULDC.U8 UR4, c[0x0][0x631] ;  /* 0x00018c4000047ab9 */ /* 0x000fe20000000000 */
[----:B------:R-:W-:Y:S01]  /*21fb0*/  IMAD.MOV.U32 R19, RZ, RZ, R31 ;  /* 0x000000ffff137224 */ /* 0x000fe200078e001f */
[----:B------:R-:W-:Y:S01]  /*21fc0*/  ISETP.NE.AND P0, PT, RZ, UR4, PT ;  /* 0x00000004ff007c0c */ /* 0x000fe2000bf05270 */
[----:B------:R-:W-:Y:S02]  /*21fd0*/  IMAD.MOV.U32 R18, RZ, RZ, R0 ;  /* 0x000000ffff127224 */ /* 0x000fe400078e0000 */
[----:B------:R-:W-:Y:S02]  /*21fe0*/  IMAD.MOV.U32 R29, RZ, RZ, R37 ;  /* 0x000000ffff1d7224 */ /* 0x000fe400078e0025 */
[----:B------:R-:W-:Y:S02]  /*21ff0*/  IMAD.MOV.U32 R31, RZ, RZ, R43 ;  /* 0x000000ffff1f7224 */ /* 0x000fe400078e002b */
[----:B------:R-:W-:-:S06]  /*22000*/  IMAD.MOV.U32 R33, RZ, RZ, R49 ;  /* 0x000000ffff217224 */ /* 0x000fcc00078e0031 */
        /* <DEDUP_REMOVED lines=21> */
.L_x_3255:
        /* <DEDUP_REMOVED lines=21> */
[----:B0-2-4-:R-:W-:Y:S05]  /*222b0*/  CALL.ABS.NOINC R2 ;  /* 0x0000000002007343 */ /* 0x015fea0003c00000 */
.L_x_3256:
        /* <DEDUP_REMOVED lines=21> */
[----:B-1--4-:R-:W-:Y:S05]  /*22410*/  CALL.ABS.NOINC R2 ;  /* 0x0000000002007343 */ /* 0x012fea0003c00000 */
.L_x_3257:
        /* <DEDUP_REMOVED lines=22> */
.L_x_3258:
[----:B------:R-:W-:Y:S02]  /*22580*/  ULDC.64 UR4, c[0x0][0x600] ;  /* 0x0001800000047ab9 */ /* 0x000fe40000000a00 */
[----:B------:R-:W-:-:S05]  /*22590*/  IADD3 R16, P0, R16, UR4, RZ ;  /* 0x0000000410107c10 */ /* 0x000fca000ff1e0ff */
[----:B------:R-:W-:-:S05]  /*225a0*/  IMAD.X R17, RZ, RZ, UR5, P0 ;  /* 0x00000005ff117e24 */ /* 0x000fca00080e06ff */
[----:B------:R-:W-:Y:S01]  /*225b0*/  STG.E.64 desc[UR60][R16.64], R32 ;  /* 0x0000002010007986 */ /* 0x000fe2000c101b3c */
[----:B------:R-:W-:Y:S05]  /*225c0*/  EXIT ;  /* 0x000000000000794d */ /* 0x000fea0003800000 */
.L_x_3254:
        /* <DEDUP_REMOVED lines=16> */
.L_x_3259:
        /* <DEDUP_REMOVED lines=15> */
.L_x_3260:
        /* <DEDUP_REMOVED lines=15> */
.L_x_3261:
        /* <DEDUP_REMOVED lines=15> */
.L_x_3262:
[----:B------:R-:W-:Y:S05]  /*229a0*/  EXIT ;  /* 0x000000000000794d */ /* 0x000fea0003800000 */
.L_x_3217:
        /* <DEDUP_REMOVED lines=25> */
.L_x_3263:
        /* <DEDUP_REMOVED lines=35> */
[----:B------:R-:W-:Y:S02]  /*22d70*/  @!P1 SEL R2, RZ, 0xffffffff, P3 ;  /* 0xffffffffff029807 */ /* 0x000fe40001800000 */
[----:B------:R-:W-:-:S02]  /*22d80*/  ISETP.GT.U32.AND P1, PT, R30, R89, PT ;  /* 0x000000591e00720c */ /* 0x000fc40003f24070 */
[----:B------:R-:W-:Y:S02]  /*22d90*/  SEL R4, RZ, 0xffffffff, !P2 ;  /* 0xffffffffff047807 */ /* 0x000fe40005000000 */
[----:B------:R-:W-:Y:S02]  /*22da0*/  ISETP.GE.U32.AND P3, PT, R28, R86, PT ;  /* 0x000000561c00720c */ /* 0x000fe40003f66070 */
[----:B------:R-:W-:Y:S02]  /*22db0*/  ISETP.GE.U32.AND P2, PT, R32, R88, PT ;  /* 0x000000582000720c */ /* 0x000fe40003f46070 */
[----:B------:R-:W-:Y:S02]  /*22dc0*/  ISETP.GT.AND.EX P1, PT, R31, R3, PT, P1 ;  /* 0x000000031f00720c */ /* 0x000fe40003f24310 */
        /* <DEDUP_REMOVED lines=9> */
[----:B------:R-:W-:Y:S02]  /*22e60*/  SEL R79, R14, R79, !P1 ;  /* 0x0000004f0e4f7207 */ /* 0x000fe40004800000 */
[----:B------:R-:W-:Y:S02]  /*22e70*/  SEL R7, R15, R7, !P1 ;  /* 0x000000070f077207 */ /* 0x000fe40004800000 */
[----:B------:R-:W-:Y:S02]  /*22e80*/  SEL R82, R20, R82, !P1 ;  /* 0x0000005214527207 */ /* 0x000fe40004800000 */
[----:B------:R-:W-:Y:S02]  /*22e90*/  SEL R81, R21, R81, !P1 ;  /* 0x0000005115517207 */ /* 0x000fe40004800000 */
        /* <DEDUP_REMOVED lines=14> */
.L_x_3265:
        /* <DEDUP_REMOVED lines=30> */
.L_x_3267:
        /* <DEDUP_REMOVED lines=22> */
.L_x_3268:
        /* <DEDUP_REMOVED lines=10> */
[----:B--2---:R2:W3:Y:S01]  /*23360*/  LDC.64 R2, c[0x4][R0] ;  /* 0x0100000000027b82 */ /* 0x0044e20000000a00 */
        /* <DEDUP_REMOVED lines=11> */
.L_x_3269:
        /* <DEDUP_REMOVED lines=10> */
[----:B--2---:R2:W4:Y:S01]  /*234c0*/  LDC.64 R2, c[0x4][R0] ;  /* 0x0100000000027b82 */ /* 0x0045220000000a00 */
        /* <DEDUP_REMOVED lines=10> */
[----:B01-34-:R-:W-:Y:S05]  /*23570*/  CALL.ABS.NOINC R2 ;  /* 0x0000000002007343 */ /* 0x01bfea0003c00000 */
.L_x_3270:
[----:B------:R-:W-:Y:S02]  /*23580*/  ULDC.64 UR4, c[0x0][0x600] ;  /* 0x0001800000047ab9 */ /* 0x000fe40000000a00 */
[----:B------:R-:W-:-:S05]  /*23590*/  IADD3 R16, P0, R16, UR4, RZ ;  /* 0x0000000410107c10 */ /* 0x000fca000ff1e0ff */
[----:B------:R-:W-:-:S05]  /*235a0*/  IMAD.X R17, RZ, RZ, UR5, P0 ;  /* 0x00000005ff117e24 */ /* 0x000fca00080e06ff */
[----:B------:R-:W-:Y:S01]  /*235b0*/  STG.E.64 desc[UR60][R16.64], R26 ;  /* 0x0000001a10007986 */ /* 0x000fe2000c101b3c */
[----:B------:R-:W-:Y:S05]  /*235c0*/  EXIT ;  /* 0x000000000000794d */ /* 0x000fea0003800000 */
.L_x_3266:
        /* <DEDUP_REMOVED lines=9> */
.L_x_3264:
        /* <DEDUP_REMOVED lines=17> */
.L_x_3272:
[----:B------:R-:W-:Y:S01]  /*23770*/  IMAD.MOV.U32 R88, RZ, RZ, RZ ;  /* 0x000000ffff587224 */ /* 0x000fe200078e00ff */
[----:B------:R-:W-:Y:S01]  /*23780*/  CS2R R86, SRZ ;  /* 0x0000000000567805 */ /* 0x000fe2000001ff00 */
[----:B------:R-:W-:Y:S02]  /*23790*/  IMAD.MOV.U32 R85, RZ, RZ, RZ ;  /* 0x000000ffff557224 */ /* 0x000fe400078e00ff */
[----:B------:R-:W-:Y:S02]  /*237a0*/  IMAD.MOV.U32 R82, RZ, RZ, RZ ;  /* 0x000000ffff527224 */ /* 0x000fe400078e00ff */
[----:B------:R-:W-:Y:S02]  /*237b0*/  IMAD.MOV.U32 R81, RZ, RZ, RZ ;  /* 0x000000ffff517224 */ /* 0x000fe400078e00ff */
[----:B------:R-:W-:Y:S02]  /*237c0*/  IMAD.MOV.U32 R0, RZ, RZ, RZ ;  /* 0x000000ffff007224 */ /* 0x000fe400078e00ff */
[----:B------:R-:W-:-:S07]  /*237d0*/  IMAD.MOV.U32 R77, RZ, RZ, RZ ;  /* 0x000000ffff4d7224 */ /* 0x000fce00078e00ff */
.L_x_3271:
[----:B------:R-:W-:Y:S01]  /*237e0*/  ULDC.U8 UR4, c[0x0][0x631] ;  /* 0x00018c4000047ab9 */ /* 0x000fe20000000000 */
[----:B------:R-:W-:Y:S01]  /*237f0*/  IMAD.MOV.U32 R89, RZ, RZ, R87 ;  /* 0x000000ffff597224 */ /* 0x000fe200078e0057 */
        /* <DEDUP_REMOVED lines=25> */
.L_x_3274:
        /* <DEDUP_REMOVED lines=22> */
.L_x_3275:
        /* <DEDUP_REMOVED lines=22> */
.L_x_3276:
        /* <DEDUP_REMOVED lines=22> */
.L_x_3277:
[----:B------:R-:W-:Y:S02]  /*23db0*/  ULDC.64 UR4, c[0x0][0x600] ;  /* 0x0001800000047ab9 */ /* 0x000fe40000000a00 */
[----:B------:R-:W-:-:S05]  /*23dc0*/  IADD3 R16, P0, R16, UR4, RZ ;  /* 0x0000000410107c10 */ /* 0x000fca000ff1e0ff */
[----:B------:R-:W-:-:S05]  /*23dd0*/  IMAD.X R17, RZ, RZ, UR5, P0 ;  /* 0x00000005ff117e24 */ /* 0x000fca00080e06ff */
[----:B------:R-:W-:Y:S01]  /*23de0*/  STG.E.64 desc[UR60][R16.64], R88 ;  /* 0x0000005810007986 */ /* 0x000fe2000c101b3c */
[----:B------:R-:W-:Y:S05]  /*23df0*/  EXIT ;  /* 0x000000000000794d */ /* 0x000fea0003800000 */
.L_x_3273:
        /* <DEDUP_REMOVED lines=16> */
.L_x_3278:
        /* <DEDUP_REMOVED lines=15> */
.L_x_3279:
        /* <DEDUP_REMOVED lines=15> */
.L_x_3280:
        /* <DEDUP_REMOVED lines=15> */
.L_x_3281:
[----:B------:R-:W-:Y:S05]  /*241d0*/  EXIT ;  /* 0x000000000000794d */ /* 0x000fea0003800000 */
        .weak           $__internal_22_$__cuda_sm20_div_u64
        .type           $__internal_22_$__cuda_sm20_div_u64,@function
        .size           $__internal_22_$__cuda_sm20_div_u64,($__internal_23_$__cuda_sm20_rem_u64 - $__internal_22_$__cuda_sm20_div_u64)
$__internal_22_$__cuda_sm20_div_u64:
        /* <DEDUP_REMOVED lines=56> */
[----:B------:R-:W-:Y:S01]  /*24560*/  SEL R8, R10, R14, P0 ;  /* 0x0000000e0a087207 */ /* 0x000fe20000000000 */
[----:B------:R-:W-:Y:S01]  /*24570*/  IMAD.MOV.U32 R14, RZ, RZ, R25 ;  /* 0x000000ffff0e7224 */ /* 0x000fe200078e0019 */
[----:B------:R-:W-:-:S02]  /*24580*/  SEL R6, R21, R6, P0 ;  /* 0x0000000615067207 */ /* 0x000fc40000000000 */
[----:B------:R-:W-:Y:S02]  /*24590*/  ISETP.GE.U32.AND P0, PT, R27, R4, PT ;  /* 0x000000041b00720c */ /* 0x000fe40003f06070 */
[----:B------:R-:W-:Y:S02]  /*245a0*/  IADD3 R10, P3, R15, 0x1, RZ ;  /* 0x000000010f0a7810 */ /* 0x000fe40007f7e0ff */
[----:B------:R-:W-:Y:S02]  /*245b0*/  ISETP.GE.U32.AND.EX P0, PT, R8, R11, PT, P0 ;  /* 0x0000000b0800720c */ /* 0x000fe40003f06100 */
[----:B------:R-:W-:Y:S01]  /*245c0*/  ISETP.NE.AND.EX P1, PT, R11, RZ, PT, P1 ;  /* 0x000000ff0b00720c */ /* 0x000fe20003f25310 */
[----:B------:R-:W-:Y:S01]  /*245d0*/  IMAD.X R19, RZ, RZ, R6, P3 ;  /* 0x000000ffff137224 */ /* 0x000fe200018e0606 */
[----:B------:R-:W-:Y:S01]  /*245e0*/  SEL R10, R10, R15, P0 ;  /* 0x0000000f0a0a7207 */ /* 0x000fe20000000000 */
[----:B------:R-:W-:-:S03]  /*245f0*/  IMAD.MOV.U32 R15, RZ, RZ, 0x0 ;  /* 0x00000000ff0f7424 */ /* 0x000fc600078e00ff */
[----:B------:R-:W-:Y:S02]  /*24600*/  SEL R19, R19, R6, P0 ;  /* 0x0000000613137207 */ /* 0x000fe40000000000 */
[----:B------:R-:W-:Y:S02]  /*24610*/  SEL R10, R10, 0xffffffff, P1 ;  /* 0xffffffff0a0a7807 */ /* 0x000fe40000800000 */
[----:B------:R-:W-:Y:S01]  /*24620*/  SEL R19, R19, 0xffffffff, P1 ;  /* 0xffffffff13137807 */ /* 0x000fe20000800000 */
[----:B------:R-:W-:Y:S06]  /*24630*/  RET.REL.NODEC R14 `(_ZN2at6native13reduce_kernelILi128ELi4ENS0_8ReduceOpIlNS0_9ArgMaxOpsIlEEjlLi4ELi4EEEEEvT1_) ;  /* 0xfffffdb80e707950 */ /* 0x000fec0003c3ffff */
        .weak           $__internal_23_$__cuda_sm20_rem_u64
        .type           $__internal_23_$__cuda_sm20_rem_u64,@function
        .size           $__internal_23_$__cuda_sm20_rem_u64,(.L_x_6980 - $__internal_23_$__cuda_sm20_rem_u64)
$__internal_23_$__cuda_sm20_rem_u64:
        /* <DEDUP_REMOVED lines=64> */
[----:B------:R-:W-:Y:S06]  /*24a40*/  RET.REL.NODEC R12 `(_ZN2at6native13reduce_kernelILi128ELi4ENS0_8ReduceOpIlNS0_9ArgMaxOpsIlEEjlLi4ELi4EEEEEvT1_) ;  /* 0xfffffdb40c6c7950 */ /* 0x000fec0003c3ffff */
.L_x_3282:
        /* <DEDUP_REMOVED lines=11> */
.L_x_6980:


//--------------------- .text._ZN2at6native13reduce_kernelILi512ELi1ENS0_8ReduceOpIiNS0_9ArgMaxOpsIiEEjlLi4ELi4EEEEEvT1_ --------------------------
	.section	.text._ZN2at6native13reduce_kernelILi512ELi1ENS0_8ReduceOpIiNS0_9ArgMaxOpsIiEEjlLi4ELi4EEEEEvT1_,"ax",@progbits
	.align	128
        .global         _ZN2at6native13reduce_kernelILi512ELi1ENS0_8ReduceOpIiNS0_9ArgMaxOpsIiEEjlLi4ELi4EEEEEvT1_
        .type           _ZN2at6native13reduce_kernelILi512ELi1ENS0_8ReduceOpIiNS0_9ArgMaxOpsIiEEjlLi4ELi4EEEEEvT1_,@function
        .size           _ZN2at6native13reduce_kernelILi512ELi1ENS0_8ReduceOpIiNS0_9ArgMaxOpsIiEEjlLi4ELi4EEEEEvT1_,(.L_x_6982 - _ZN2at6native13reduce_kernelILi512ELi1ENS0_8ReduceOpIiNS0_9ArgMaxOpsIiEEjlLi4ELi4EEEEEvT1_)
        .other          _ZN2at6native13reduce_kernelILi512ELi1ENS0_8ReduceOpIiNS0_9ArgMaxOpsIiEEjlLi4ELi4EEEEEvT1_,@"STO_CUDA_ENTRY STV_DEFAULT"
_ZN2at6native13reduce_kernelILi512ELi1ENS0_8ReduceOpIiNS0_9ArgMaxOpsIiEEjlLi4ELi4EEEEEvT1_:
.text._ZN2at6native13reduce_kernelILi512ELi1ENS0_8ReduceOpIiNS0_9ArgMaxOpsIiEEjlLi4ELi4EEEEEvT1_:
[----:B------:R-:W0:Y:S01]  /*0000*/  LDC R1, c[0x0][0x28] ;  /* 0x00000a00ff017b82 */ /* 0x000e220000000800 */
[----:B------:R-:W1:Y:S07]  /*0010*/  S2R R3, SR_TID.X ;  /* 0x0000000000037919 */ /* 0x000e6e0000002100 */
[----:B------:R-:W2:Y:S01]  /*0020*/  LDC R7, c[0x0][0x3fc] ;  /* 0x0000ff00ff077b82 */ /* 0x000ea20000000800 */
[----:B------:R-:W-:Y:S01]  /*0030*/  ULDC.64 UR28, c[0x0][0x248] ;  /* 0x00009200001c7ab9 */ /* 0x000fe20000000a00 */
[----:B------:R-:W-:Y:S01]  /*0040*/  ULDC.64 UR26, c[0x0][0x240] ;  /* 0x00009000001a7ab9 */ /* 0x000fe20000000a00 */
[----:B------:R-:W3:Y:S01]  /*0050*/  S2R R0, SR_TID.Y ;  /* 0x0000000000007919 */ /* 0x000ee20000002200 */
[----:B------:R-:W-:Y:S01]  /*0060*/  ULDC UR5, c[0x0][0x250] ;  /* 0x0000940000057ab9 */ /* 0x000fe20000000800 */
[----:B------:R-:W-:Y:S01]  /*0070*/  IMAD.MOV.U32 R6, RZ, RZ, RZ ;  /* 0x000000ffff067224 */ /* 0x000fe200078e00ff */
[----:B------:R-:W4:Y:S02]  /*0080*/  S2R R2, SR_CTAID.Y ;  /* 0x0000000000027919 */ /* 0x000f240000002600 */
        /* <DEDUP_REMOVED lines=284> */
.L_x_3283:
[----:B------:R-:W-:Y:S01]  /*1250*/  ULDC UR4, c[0x0][0x22c] ;  /* 0x00008b0000047ab9 */ /* 0x000fe20000000800 */
[----:B------:R-:W-:Y:S01]  /*1260*/  ULDC.64 UR36, c[0x0][0x208] ;  /* 0x0000820000247ab9 */ /* 0x000fe20000000a00 */
[----:B------:R-:W-:Y:S01]  /*1270*/  IMAD.U32 R23, RZ, RZ, UR4 ;  /* 0x00000004ff177e24 */ /* 0x000fe2000f8e00ff */
[----:B------:R-:W-:Y:S01]  /*1280*/  ULDC UR4, c[0x0][0x230] ;  /* 0x00008c0000047ab9 */ /* 0x000fe20000000800 */
[----:B------:R-:W-:Y:S01]  /*1290*/  BSSY B0, `(.L_x_3284) ;  /* 0x0000b7b000007945 */ /* 0x000fe20003800000 */
[----:B------:R-:W-:Y:S02]  /*12a0*/  CS2R R12, SRZ ;  /* 0x00000000000c7805 */ /* 0x000fe4000001ff00 */
        /* <DEDUP_REMOVED lines=9> */
[----:B------:R-:W0:Y:S01]  /*1340*/  LDC R14, c[0x0][0x218] ;  /* 0x00008600ff0e7b82 */ /* 0x000e220000000800 */
[----:B------:R-:W-:Y:S01]  /*1350*/  SHF.R.U64 R6, R20, 0x2, R21 ;  /* 0x0000000214067819 */ /* 0x000fe20000001215 */
[----:B------:R-:W-:Y:S01]  /*1360*/  ULDC UR4, c[0x0][0x22c] ;  /* 0x00008b0000047ab9 */ /* 0x000fe20000000800 */
[----:B------:R-:W-:Y:S01]  /*1370*/  BSSY B1, `(.L_x_3287) ;  /* 0x0000037000017945 */ /* 0x000fe20003800000 */
[----:B------:R-:W-:Y:S01]  /*1380*/  MOV R24, UR4 ;  /* 0x0000000400187c02 */ /* 0x000fe20008000f00 */
[----:B------:R-:W-:Y:S01]  /*1390*/  IMAD.MOV.U32 R12, RZ, RZ, RZ ;  /* 0x000000ffff0c7224 */ /* 0x000fe200078e00ff */
[----:B------:R-:W-:Y:S02]  /*13a0*/  LOP3.LUT R6, R6, 0x3, RZ, 0xc0, !PT ;  /* 0x0000000306067812 */ /* 0x000fe400078ec0ff */
[----:B------:R-:W1:Y:S02]  /*13b0*/  LDC R18, c[0x0][0x220] ;  /* 0x00008800ff127b82 */ /* 0x000e640000000800 */
[----:B------:R-:W-:-:S06]  /*13c0*/  ISETP.NE.AND P0, PT, R6, RZ, PT ;  /* 0x000000ff0600720c */ /* 0x000fcc0003f05270 */
[----:B------:R-:W2:Y:S01]  /*13d0*/  LDC R16, c[0x0][0x224] ;  /* 0x00008900ff107b82 */ /* 0x000ea20000000800 */
[----:B0-----:R-:W-:Y:S02]  /*13e0*/  IMAD.MOV.U32 R15, RZ, RZ, R14 ;  /* 0x000000ffff0f7224 */ /* 0x001fe400078e000e */
[----:B-1----:R-:W-:Y:S02]  /*13f0*/  IMAD.MOV.U32 R11, RZ, RZ, R18 ;  /* 0x000000ffff0b7224 */ /* 0x002fe400078e0012 */
[----:B--2---:R-:W-:Y:S02]  /*1400*/  IMAD.MOV.U32 R9, RZ, RZ, R16 ;  /* 0x000000ffff097224 */ /* 0x004fe400078e0010 */
        /* <DEDUP_REMOVED lines=11> */
[----:B------:R-:W-:-:S12]  /*14c0*/  HFMA2.MMA R4, -RZ, RZ, 0, 5.9604644775390625e-08 ;  /* 0x00000001ff047435 */ /* 0x000fd800000001ff */
[----:B------:R-:W-:-:S04]  /*14d0*/  @P0 ISETP.NE.AND P1, PT, R2, RZ, PT ;  /* 0x000000ff0200020c */ /* 0x000fc80003f25270 */
[----:B------:R-:W-:-:S04]  /*14e0*/  @P0 SEL R5, RZ, 0x1, P1 ;  /* 0x00000001ff050807 */ /* 0x000fc80000800000 */
[----:B------:R-:W-:-:S07]  /*14f0*/  @P0 PRMT R4, R5, 0x7610, R4 ;  /* 0x0000761005040816 */ /* 0x000fce0000000004 */
.L_x_3292:
[----:B------:R-:W-:Y:S05]  /*1500*/  BSYNC B3 ;  /* 0x0000000000037941 */ /* 0x000fea0003800000 */
.L_x_3291:
[----:B------:R-:W-:-:S04]  /*1510*/  PRMT R4, R4, 0x9910, RZ ;  /* 0x0000991004047816 */ /* 0x000fc800000000ff */
[----:B------:R-:W-:-:S13]  /*1520*/  ISETP.NE.AND P0, PT, R4, RZ, PT ;  /* 0x000000ff0400720c */ /* 0x000fda0003f05270 */
[----:B------:R-:W-:Y:S05]  /*1530*/  @!P0 BRA `(.L_x_3290) ;  /* 0x00000000004c8947 */ /* 0x000fea0003800000 */
[C---:B------:R-:W-:Y:S01]  /*1540*/  IADD3 R5, P0, R3.reuse, -R6, RZ ;  /* 0x8000000603057210 */ /* 0x040fe20007f1e0ff */
[----:B------:R-:W-:Y:S01]  /*1550*/  IMAD.IADD R7, R3, 0x1, -R6 ;  /* 0x0000000103077824 */ /* 0x000fe200078e0a06 */
[----:B------:R-:W-:-:S03]  /*1560*/  ULDC UR4, c[0x0][0x218] ;  /* 0x0000860000047ab9 */ /* 0x000fc60000000800 */
[----:B------:R-:W-:Y:S01]  /*1570*/  IMAD.X R4, RZ, RZ, -0x1, P0 ;  /* 0xffffffffff047424 */ /* 0x000fe200000e06ff */
[----:B------:R-:W-:-:S04]  /*1580*/  LEA R10, P0, R5, R20, 0x2 ;  /* 0x00000014050a7211 */ /* 0x000fc800078010ff */
[----:B------:R-:W-:Y:S02]  /*1590*/  LEA.HI.X R11, R5, R21, R4, 0x2, P0 ;  /* 0x00000015050b7211 */ /* 0x000fe400000f1404 */
[----:B------:R-:W0:Y:S03]  /*15a0*/  LDC.64 R4, c[0x0][0x220] ;  /* 0x00008800ff047b82 */ /* 0x000e260000000a00 */
[----:B------:R-:W2:Y:S01]  /*15b0*/  LDG.E R10, desc[UR36][R10.64] ;  /* 0x000000240a0a7981 */ /* 0x000ea2000c1e1900 */
[----:B0-----:R-:W-:-:S04]  /*15c0*/  ISETP.GT.U32.AND P0, PT, R7, R4, PT ;  /* 0x000000040700720c */ /* 0x001fc80003f04070 */
[----:B------:R-:W-:-:S04]  /*15d0*/  ISETP.GT.AND.EX P0, PT, RZ, R5, PT, P0 ;  /* 0x00000005ff00720c */ /* 0x000fc80003f04300 */
[----:B------:R-:W-:Y:S02]  /*15e0*/  SEL R9, RZ, 0xffffffff, !P0 ;  /* 0xffffffffff097807 */ /* 0x000fe40004000000 */
[C---:B--2---:R-:W-:Y:S02]  /*15f0*/  ISETP.NE.AND P1, PT, R10.reuse, UR4, PT ;  /* 0x000000040a007c0c */ /* 0x044fe4000bf25270 */
[----:B------:R-:W-:-:S11]  /*1600*/  ISETP.GE.AND P0, PT, R10, UR4, PT ;  /* 0x000000040a007c0c */ /* 0x000fd6000bf06270 */
[----:B------:R-:W-:-:S04]  /*1610*/  @P1 SEL R9, RZ, 0xffffffff, P0 ;  /* 0xffffffffff091807 */ /* 0x000fc80000000000 */
[----:B------:R-:W-:-:S04]  /*1620*/  LOP3.LUT R9, R9, 0x1, RZ, 0xc0, !PT ;  /* 0x0000000109097812 */ /* 0x000fc800078ec0ff */
[----:B------:R-:W-:-:S04]  /*1630*/  ISETP.NE.U32.AND P0, PT, R9, 0x1, PT ;  /* 0x000000010900780c */ /* 0x000fc80003f05070 */
[----:B------:R-:W-:Y:S02]  /*1640*/  SEL R11, R7, R4, P0 ;  /* 0x00000004070b7207 */ /* 0x000fe40000000000 */
[----:B------:R-:W-:Y:S02]  /*1650*/  SEL R9, R5, RZ, !P0 ;  /* 0x000000ff05097207 */ /* 0x000fe40004000000 */
[----:B------:R-:W-:-:S07]  /*1660*/  SEL R15, R10, UR4, P0 ;  /* 0x000000040a0f7c07 */ /* 0x000fce0008000000 */
.L_x_3290:
[----:B------:R-:W-:Y:S05]  /*1670*/  BSYNC B2 ;  /* 0x0000000000027941 */ /* 0x000fea0003800000 */
.L_x_3289:
[C---:B------:R-:W-:Y:S02]  /*1680*/  IADD3 R5, P0, -R6.reuse, 0x4, RZ ;  /* 0x0000000406057810 */ /* 0x040fe40007f1e1ff */
[C---:B------:R-:W-:Y:S02]  /*1690*/  IADD3 R24, R6.reuse, -0x4, R23 ;  /* 0xfffffffc06187810 */ /* 0x040fe40007ffe017 */
[----:B------:R-:W-:Y:S01]  /*16a0*/  LEA R20, P1, R5, R20, 0x2 ;  /* 0x0000001405147211 */ /* 0x000fe200078210ff */
[----:B------:R-:W-:Y:S01]  /*16b0*/  IMAD.X R4, RZ, RZ, -0x1, P0 ;  /* 0xffffffffff047424 */ /* 0x000fe200000e06ff */
[----:B------:R-:W-:-:S04]  /*16c0*/  IADD3 R12, -R6, 0x4, RZ ;  /* 0x00000004060c7810 */ /* 0x000fc80007ffe1ff */
[----:B------:R-:W-:-:S07]  /*16d0*/  LEA.HI.X R21, R5, R21, R4, 0x2, P1 ;  /* 0x0000001505157211 */ /* 0x000fce00008f1404 */
.L_x_3288:
[----:B------:R-:W-:Y:S05]  /*16e0*/  BSYNC B1 ;  /* 0x0000000000017941 */ /* 0x000fea0003800000 */
.L_x_3287:
[----:B------:R-:W-:Y:S01]  /*16f0*/  SHF.L.U32 R25, R8, 0x2, RZ ;  /* 0x0000000208197819 */ /* 0x000fe200000006ff */
[----:B------:R-:W-:Y:S01]  /*1700*/  BSSY B1, `(.L_x_3293) ;  /* 0x0000047000017945 */ /* 0x000fe20003800000 */
[----:B------:R-:W-:Y:S01]  /*1710*/  ISETP.NE.AND P1, PT, RZ, UR27, PT ;  /* 0x0000001bff007c0c */ /* 0x000fe2000bf25270 */
[----:B------:R-:W-:Y:S01]  /*1720*/  IMAD.MOV.U32 R10, RZ, RZ, R14 ;  /* 0x000000ffff0a7224 */ /* 0x000fe200078e000e */
[----:B------:R-:W-:Y:S01]  /*1730*/  ISETP.NE.AND P2, PT, R0, RZ, PT ;  /* 0x000000ff0000720c */ /* 0x000fe20003f45270 */
[----:B------:R-:W-:Y:S01]  /*1740*/  VIADD R5, R25, 0x3 ;  /* 0x0000000319057836 */ /* 0x000fe20000000000 */
[----:B------:R-:W-:Y:S01]  /*1750*/  MOV R13, R16 ;  /* 0x00000010000d7202 */ /* 0x000fe20000000f00 */
[--C-:B------:R-:W-:Y:S02]  /*1760*/  IMAD.MOV.U32 R23, RZ, RZ, R18.reuse ;  /* 0x000000ffff177224 */ /* 0x100fe400078e0012 */
[----:B------:R-:W-:Y:S01]  /*1770*/  IMAD.MOV.U32 R22, RZ, RZ, R18 ;  /* 0x000000ffff167224 */ /* 0x000fe200078e0012 */
[----:B------:R-:W-:Y:S01]  /*1780*/  ISETP.GE.U32.AND P0, PT, R5, R24, PT ;  /* 0x000000180500720c */ /* 0x000fe20003f06070 */
[----:B------:R-:W-:-:S02]  /*1790*/  IMAD.MOV.U32 R19, RZ, RZ, R16 ;  /* 0x000000ffff137224 */ /* 0x000fc400078e0010 */
[----:B------:R-:W-:-:S10]  /*17a0*/  IMAD.MOV.U32 R17, RZ, RZ, R14 ;  /* 0x000000ffff117224 */ /* 0x000fd400078e000e */
[----:B------:R-:W-:Y:S05]  /*17b0*/  @P0 BRA `(.L_x_3294) ;  /* 0x0000000000ec0947 */ /* 0x000fea0003800000 */
[----:B------:R-:W-:Y:S01]  /*17c0*/  MOV R22, R18 ;  /* 0x0000001200167202 */ /* 0x000fe20000000f00 */
[----:B------:R-:W-:Y:S02]  /*17d0*/  IMAD.MOV.U32 R19, RZ, RZ, R16 ;  /* 0x000000ffff137224 */ /* 0x000fe400078e0010 */
[----:B------:R-:W-:-:S07]  /*17e0*/  IMAD.MOV.U32 R17, RZ, RZ, R14 ;  /* 0x000000ffff117224 */ /* 0x000fce00078e000e */
.L_x_3295:
[----:B------:R-:W-:Y:S01]  /*17f0*/  IMAD.WIDE.U32 R4, R8, 0x10, R20 ;  /* 0x0000001008047825 */ /* 0x000fe200078e0014 */
[----:B------:R-:W-:-:S05]  /*1800*/  ULDC UR4, c[0x0][0x234] ;  /* 0x00008d0000047ab9 */ /* 0x000fca0000000800 */
[----:B------:R-:W2:Y:S01]  /*1810*/  LDG.E.128 R4, desc[UR36][R4.64] ;  /* 0x0000002404047981 */ /* 0x000ea2000c1e1d00 */
[----:B------:R-:W-:Y:S02]  /*1820*/  IMAD.IADD R26, R25, 0x1, R12 ;  /* 0x00000001191a7824 */ /* 0x000fe400078e020c */
[----:B------:R-:W-:Y:S02]  /*1830*/  VIADD R8, R8, UR4 ;  /* 0x0000000408087c36 */ /* 0x000fe40008000000 */
[----:B------:R-:W-:Y:S01]  /*1840*/  VIADD R27, R26, 0x2 ;  /* 0x000000021a1b7836 */ /* 0x000fe20000000000 */
[----:B------:R-:W-:-:S04]  /*1850*/  ISETP.GE.U32.AND P0, PT, R11, R26, PT ;  /* 0x0000001a0b00720c */ /* 0x000fc80003f06070 */
[----:B------:R-:W-:-:S04]  /*1860*/  ISETP.GE.AND.EX P0, PT, R9, RZ, PT, P0 ;  /* 0x000000ff0900720c */ /* 0x000fc80003f06300 */
[----:B------:R-:W-:Y:S02]  /*1870*/  SEL R25, RZ, 0xffffffff, P0 ;  /* 0xffffffffff197807 */ /* 0x000fe40000000000 */
[CC--:B--2---:R-:W-:Y:S02]  /*1880*/  ISETP.NE.AND P4, PT, R15.reuse, R4.reuse, PT ;  /* 0x000000040f00720c */ /* 0x0c4fe40003f85270 */
[----:B------:R-:W-:Y:S02]  /*1890*/  ISETP.GT.AND P3, PT, R15, R4, PT ;  /* 0x000000040f00720c */ /* 0x000fe40003f64270 */
[----:B------:R-:W-:Y:S02]  /*18a0*/  ISETP.NE.AND P5, PT, R14, R5, PT ;  /* 0x000000050e00720c */ /* 0x000fe40003fa5270 */
[----:B------:R-:W-:-:S07]  /*18b0*/  ISETP.GT.AND P6, PT, R17, R6, PT ;  /* 0x000000061100720c */ /* 0x000fce0003fc4270 */
[----:B------:R-:W-:Y:S02]  /*18c0*/  @P4 SEL R25, RZ, 0xffffffff, !P3 ;  /* 0xffffffffff194807 */ /* 0x000fe40005800000 */
[----:B------:R-:W-:Y:S02]  /*18d0*/  ISETP.GT.AND P4, PT, R14, R5, PT ;  /* 0x000000050e00720c */ /* 0x000fe40003f84270 */
[----:B------:R-:W-:-:S04]  /*18e0*/  LOP3.LUT R25, R25, 0x1, RZ, 0xc0, !PT ;  /* 0x0000000119197812 */ /* 0x000fc800078ec0ff */
[----:B------:R-:W-:Y:S02]  /*18f0*/  ISETP.NE.U32.AND P3, PT, R25, 0x1, PT ;  /* 0x000000011900780c */ /* 0x000fe40003f65070 */
[----:B------:R-:W-:Y:S02]  /*1900*/  IADD3 R25, R26, 0x1, RZ ;  /* 0x000000011a197810 */ /* 0x000fe40007ffe0ff */
[----:B------:R-:W-:Y:S02]  /*1910*/  SEL R15, R15, R4, !P3 ;  /* 0x000000040f0f7207 */ /* 0x000fe40005800000 */
[----:B------:R-:W-:Y:S02]  /*1920*/  ISETP.GE.U32.AND P0, PT, R18, R25, PT ;  /* 0x000000191200720c */ /* 0x000fe40003f06070 */
[----:B------:R-:W-:Y:S01]  /*1930*/  SEL R11, R11, R26, !P3 ;  /* 0x0000001a0b0b7207 */ /* 0x000fe20005800000 */
[----:B------:R-:W-:Y:S01]  /*1940*/  VIADD R26, R26, 0x3 ;  /* 0x000000031a1a7836 */ /* 0x000fe20000000000 */
[----:B------:R-:W-:-:S02]  /*1950*/  ISETP.GE.AND.EX P0, PT, R16, RZ, PT, P0 ;  /* 0x000000ff1000720c */ /* 0x000fc40003f06300 */
[----:B------:R-:W-:Y:S02]  /*1960*/  SEL R9, R9, RZ, !P3 ;  /* 0x000000ff09097207 */ /* 0x000fe40005800000 */
[----:B------:R-:W-:Y:S02]  /*1970*/  SEL R4, RZ, 0xffffffff, P0 ;  /* 0xffffffffff047807 */ /* 0x000fe40000000000 */
[----:B------:R-:W-:Y:S02]  /*1980*/  @P5 SEL R4, RZ, 0xffffffff, !P4 ;  /* 0xffffffffff045807 */ /* 0x000fe40006000000 */
[----:B------:R-:W-:Y:S02]  /*1990*/  ISETP.NE.AND P5, PT, R17, R6, PT ;  /* 0x000000061100720c */ /* 0x000fe40003fa5270 */
[----:B------:R-:W-:Y:S02]  /*19a0*/  ISETP.GE.U32.AND P0, PT, R22, R27, PT ;  /* 0x0000001b1600720c */ /* 0x000fe40003f06070 */
[----:B------:R-:W-:-:S02]  /*19b0*/  LOP3.LUT R4, R4, 0x1, RZ, 0xc0, !PT ;  /* 0x0000000104047812 */ /* 0x000fc400078ec0ff */
[----:B------:R-:W-:Y:S02]  /*19c0*/  ISETP.GE.AND.EX P0, PT, R19, RZ, PT, P0 ;  /* 0x000000ff1300720c */ /* 0x000fe40003f06300 */
[----:B------:R-:W-:Y:S02]  /*19d0*/  ISETP.NE.U32.AND P4, PT, R4, 0x1, PT ;  /* 0x000000010400780c */ /* 0x000fe40003f85070 */
[----:B------:R-:W-:Y:S02]  /*19e0*/  SEL R4, RZ, 0xffffffff, P0 ;  /* 0xffffffffff047807 */ /* 0x000fe40000000000 */
[----:B------:R-:W-:Y:S02]  /*19f0*/  SEL R18, R18, R25, !P4 ;  /* 0x0000001912127207 */ /* 0x000fe40006000000 */
[----:B------:R-:W-:Y:S02]  /*1a00*/  @P5 SEL R4, RZ, 0xffffffff, !P6 ;  /* 0xffffffffff045807 */ /* 0x000fe40007000000 */
[----:B------:R-:W-:-:S02]  /*1a10*/  ISETP.GE.U32.AND P0, PT, R23, R26, PT ;  /* 0x0000001a1700720c */ /* 0x000fc40003f06070 */
[----:B------:R-:W-:Y:S02]  /*1a20*/  ISETP.NE.AND P5, PT, R10, R7, PT ;  /* 0x000000070a00720c */ /* 0x000fe40003fa5270 */
[----:B------:R-:W-:Y:S02]  /*1a30*/  SHF.L.U32 R25, R8, 0x2, RZ ;  /* 0x0000000208197819 */ /* 0x000fe400000006ff */
[----:B------:R-:W-:Y:S02]  /*1a40*/  LOP3.LUT R4, R4, 0x1, RZ, 0xc0, !PT ;  /* 0x0000000104047812 */ /* 0x000fe400078ec0ff */
[----:B------:R-:W-:Y:S02]  /*1a50*/  ISETP.GE.AND.EX P0, PT, R13, RZ, PT, P0 ;  /* 0x000000ff0d00720c */ /* 0x000fe40003f06300 */
[----:B------:R-:W-:Y:S01]  /*1a60*/  SEL R14, R14, R5, !P4 ;  /* 0x000000050e0e7207 */ /* 0x000fe20006000000 */
[----:B------:R-:W-:Y:S01]  /*1a70*/  VIADD R5, R25, 0x3 ;  /* 0x0000000319057836 */ /* 0x000fe20000000000 */
[----:B------:R-:W-:-:S02]  /*1a80*/  ISETP.NE.U32.AND P6, PT, R4, 0x1, PT ;  /* 0x000000010400780c */ /* 0x000fc40003fc5070 */
[----:B------:R-:W-:Y:S02]  /*1a90*/  SEL R4, RZ, 0xffffffff, P0 ;  /* 0xffffffffff047807 */ /* 0x000fe40000000000 */
[----:B------:R-:W-:Y:S02]  /*1aa0*/  ISETP.GT.AND P0, PT, R10, R7, PT ;  /* 0x000000070a00720c */ /* 0x000fe40003f04270 */
[----:B------:R-:W-:Y:S02]  /*1ab0*/  ISETP.GE.U32.AND P3, PT, R5, R24, PT ;  /* 0x000000180500720c */ /* 0x000fe40003f66070 */
[----:B------:R-:W-:Y:S02]  /*1ac0*/  @P5 SEL R4, RZ, 0xffffffff, !P0 ;  /* 0xffffffffff045807 */ /* 0x000fe40004000000 */
[----:B------:R-:W-:Y:S02]  /*1ad0*/  SEL R22, R22, R27, !P6 ;  /* 0x0000001b16167207 */ /* 0x000fe40007000000 */
[----:B------:R-:W-:-:S02]  /*1ae0*/  LOP3.LUT R4, R4, 0x1, RZ, 0xc0, !PT ;  /* 0x0000000104047812 */ /* 0x000fc400078ec0ff */
[----:B------:R-:W-:Y:S02]  /*1af0*/  SEL R17, R17, R6, !P6 ;  /* 0x0000000611117207 */ /* 0x000fe40007000000 */
[----:B------:R-:W-:Y:S02]  /*1b00*/  ISETP.NE.U32.AND P0, PT, R4, 0x1, PT ;  /* 0x000000010400780c */ /* 0x000fe40003f05070 */
[----:B------:R-:W-:Y:S02]  /*1b10*/  SEL R16, R16, RZ, !P4 ;  /* 0x000000ff10107207 */ /* 0x000fe40006000000 */
[----:B------:R-:W-:Y:S02]  /*1b20*/  SEL R23, R23, R26, !P0 ;  /* 0x0000001a17177207 */ /* 0x000fe40004000000 */
[----:B------:R-:W-:Y:S02]  /*1b30*/  SEL R10, R10, R7, !P0 ;  /* 0x000000070a0a7207 */ /* 0x000fe40004000000 */
[----:B------:R-:W-:-:S02]  /*1b40*/  SEL R19, R19, RZ, !P6 ;  /* 0x000000ff13137207 */ /* 0x000fc40007000000 */
[----:B------:R-:W-:Y:S01]  /*1b50*/  SEL R13, R13, RZ, !P0 ;  /* 0x000000ff0d0d7207 */ /* 0x000fe20004000000 */
[----:B------:R-:W-:Y:S06]  /*1b60*/  @!P3 BRA `(.L_x_3295) ;  /* 0xfffffffc0020b947 */ /* 0x000fec000383ffff */
.L_x_3294:
[----:B------:R-:W-:Y:S05]  /*1b70*/  BSYNC B1 ;  /* 0x0000000000017941 */ /* 0x000fea0003800000 */
.L_x_3293:
[----:B------:R-:W-:Y:S01]  /*1b80*/  BSSY B1, `(.L_x_3296) ;  /* 0x0000008000017945 */ /* 0x000fe20003800000 */
[----:B------:R-:W-:-:S03]  /*1b90*/  PRMT R4, RZ, 0x7610, R4 ;  /* 0x00007610ff047816 */ /* 0x000fc60000000004 */
[----:B------:R-:W-:Y:S05]  /*1ba0*/  @P1 BRA P2, `(.L_x_3297) ;  /* 0x0000000000141947 */ /* 0x000fea0001000000 */
[----:B------:R-:W-:Y:S01]  /*1bb0*/  ISETP.NE.AND P0, PT, RZ, UR28, PT ;  /* 0x0000001cff007c0c */ /* 0x000fe2000bf05270 */
[----:B------:R-:W-:-:S12]  /*1bc0*/  IMAD.MOV.U32 R4, RZ, RZ, 0x1 ;  /* 0x00000001ff047424 */ /* 0x000fd800078e00ff */
[----:B------:R-:W-:-:S04]  /*1bd0*/  @P0 ISETP.NE.AND P1, PT, R2, RZ, PT ;  /* 0x000000ff0200020c */ /* 0x000fc80003f25270 */
[----:B------:R-:W-:-:S04]  /*1be0*/  @P0 SEL R2, RZ, 0x1, P1 ;  /* 0x00000001ff020807 */ /* 0x000fc80000800000 */
[----:B------:R-:W-:-:S07]  /*1bf0*/  @P0 PRMT R4, R2, 0x7610, R4 ;  /* 0x0000761002040816 */ /* 0x000fce0000000004 */
.L_x_3297:
[----:B------:R-:W-:Y:S05]  /*1c00*/  BSYNC B1 ;  /* 0x0000000000017941 */ /* 0x000fea0003800000 */
.L_x_3296:
        /* <DEDUP_REMOVED lines=10> */
[----:B------:R-:W-:-:S04]  /*1cb0*/  IADD3 R12, R3, R12, RZ ;  /* 0x0000000c030c7210 */ /* 0x000fc80007ffe0ff */
[----:B------:R-:W-:Y:S02]  /*1cc0*/  ISETP.GE.U32.AND P0, PT, R11, R12, PT ;  /* 0x0000000c0b00720c */ /* 0x000fe40003f06070 */
[----:B------:R-:W-:-:S04]  /*1cd0*/  SHF.R.S32.HI R4, RZ, 0x1f, R12 ;  /* 0x0000001fff047819 */ /* 0x000fc8000001140c */
[----:B------:R-:W-:-:S04]  /*1ce0*/  ISETP.GE.AND.EX P0, PT, R9, R4, PT, P0 ;  /* 0x000000040900720c */ /* 0x000fc80003f06300 */
[----:B------:R-:W-:Y:S02]  /*1cf0*/  SEL R2, RZ, 0xffffffff, P0 ;  /* 0xffffffffff027807 */ /* 0x000fe40000000000 */
[CC--:B--2---:R-:W-:Y:S02]  /*1d00*/  ISETP.NE.AND P2, PT, R15.reuse, R20.reuse, PT ;  /* 0x000000140f00720c */ /* 0x0c4fe40003f45270 */
[----:B------:R-:W-:-:S11]  /*1d10*/  ISETP.GT.AND P1, PT, R15, R20, PT ;  /* 0x000000140f00720c */ /* 0x000fd60003f24270 */
[----:B------:R-:W-:-:S04]  /*1d20*/  @P2 SEL R2, RZ, 0xffffffff, !P1 ;  /* 0xffffffffff022807 */ /* 0x000fc80004800000 */
[----:B------:R-:W-:-:S04]  /*1d30*/  LOP3.LUT R2, R2, 0x1, RZ, 0xc0, !PT ;  /* 0x0000000102027812 */ /* 0x000fc800078ec0ff */
[----:B------:R-:W-:-:S04]  /*1d40*/  ISETP.NE.U32.AND P0, PT, R2, 0x1, PT ;  /* 0x000000010200780c */ /* 0x000fc80003f05070 */
[----:B------:R-:W-:Y:S02]  /*1d50*/  SEL R11, R11, R12, !P0 ;  /* 0x0000000c0b0b7207 */ /* 0x000fe40004000000 */
[----:B------:R-:W-:Y:S02]  /*1d60*/  SEL R9, R9, R4, !P0 ;  /* 0x0000000409097207 */ /* 0x000fe40004000000 */
[----:B------:R-:W-:-:S07]  /*1d70*/  SEL R15, R15, R20, !P0 ;  /* 0x000000140f0f7207 */ /* 0x000fce0004000000 */
.L_x_3299:
[----:B------:R-:W-:Y:S05]  /*1d80*/  BSYNC B1 ;  /* 0x0000000000017941 */ /* 0x000fea0003800000 */
.L_x_3298:
        /* <DEDUP_REMOVED lines=10> */
[CC--:B------:R-:W-:Y:S02]  /*1e30*/  ISETP.NE.AND P2, PT, R14.reuse, R17.reuse, PT ;  /* 0x000000110e00720c */ /* 0x0c0fe40003f45270 */
[----:B------:R-:W-:Y:S02]  /*1e40*/  SEL R4, R9, R16, !P0 ;  /* 0x0000001009047207 */ /* 0x000fe40004000000 */
[----:B------:R-:W-:Y:S02]  /*1e50*/  ISETP.GE.U32.AND P0, PT, R11, R22, PT ;  /* 0x000000160b00720c */ /* 0x000fe40003f06070 */
[----:B------:R-:W-:-:S02]  /*1e60*/  ISETP.GT.AND P1, PT, R14, R17, PT ;  /* 0x000000110e00720c */ /* 0x000fc40003f24270 */
[----:B------:R-:W-:Y:S02]  /*1e70*/  ISETP.GE.AND.EX P0, PT, R4, R19, PT, P0 ;  /* 0x000000130400720c */ /* 0x000fe40003f06300 */
[----:B------:R-:W-:-:S03]  /*1e80*/  SEL R2, RZ, 0xffffffff, !P1 ;  /* 0xffffffffff027807 */ /* 0x000fc60004800000 */
        /* <DEDUP_REMOVED lines=16> */
[----:B------:R-:W-:Y:S01]  /*1f90*/  SEL R9, R9, R10, !P0 ;  /* 0x0000000a09097207 */ /* 0x000fe20004000000 */
[----:B------:R-:W-:Y:S06]  /*1fa0*/  BRA `(.L_x_3285) ;  /* 0x000000a800a47947 */ /* 0x000fec0003800000 */
.L_x_3286:
        /* <DEDUP_REMOVED lines=14> */
[----:B0-----:R-:W-:Y:S01]  /*2090*/  IMAD.MOV.U32 R16, RZ, RZ, R10 ;  /* 0x000000ffff107224 */ /* 0x001fe200078e000a */
[----:B-1----:R-:W-:Y:S01]  /*20a0*/  MOV R3, R15 ;  /* 0x0000000f00037202 */ /* 0x002fe20000000f00 */
        /* <DEDUP_REMOVED lines=9> */
[----:B------:R-:W-:Y:S02]  /*2140*/  IMAD.MOV.U32 R9, RZ, RZ, R13 ;  /* 0x000000ffff097224 */ /* 0x000fe400078e000d */
[----:B------:R-:W-:-:S03]  /*2150*/  IMAD.MOV.U32 R11, RZ, RZ, R10 ;  /* 0x000000ffff0b7224 */ /* 0x000fc600078e000a */
[----:B------:R-:W-:Y:S05]  /*2160*/  @P0 BRA `(.L_x_3303) ;  /* 0x0000004400000947 */ /* 0x000fea0003800000 */
[----:B------:R-:W-:Y:S01]  /*2170*/  BSSY B2, `(.L_x_3303) ;  /* 0x000043f000027945 */ /* 0x000fe20003800000 */
[----:B------:R-:W-:Y:S01]  /*2180*/  ISETP.NE.AND P2, PT, R14, RZ, PT ;  /* 0x000000ff0e00720c */ /* 0x000fe20003f45270 */
[--C-:B------:R-:W-:Y:S01]  /*2190*/  IMAD.MOV.U32 R6, RZ, RZ, R15.reuse ;  /* 0x000000ffff067224 */ /* 0x100fe200078e000f */
[----:B------:R-:W-:Y:S01]  /*21a0*/  MOV R7, R13 ;  /* 0x0000000d00077202 */ /* 0x000fe20000000f00 */
[--C-:B------:R-:W-:Y:S02]  /*21b0*/  IMAD.MOV.U32 R8, RZ, RZ, R15.reuse ;  /* 0x000000ffff087224 */ /* 0x100fe400078e000f */
[----:B------:R-:W-:Y:S02]  /*21c0*/  IMAD.MOV.U32 R12, RZ, RZ, R15 ;  /* 0x000000ffff0c7224 */ /* 0x000fe400078e000f */
[----:B------:R-:W-:Y:S02]  /*21d0*/  IMAD.MOV.U32 R9, RZ, RZ, R13 ;  /* 0x000000ffff097224 */ /* 0x000fe400078e000d */
[----:B------:R-:W-:-:S02]  /*21e0*/  IMAD.MOV.U32 R5, RZ, RZ, R10 ;  /* 0x000000ffff057224 */ /* 0x000fc400078e000a */
[----:B------:R-:W-:-:S07]  /*21f0*/  IMAD.MOV.U32 R11, RZ, RZ, R10 ;  /* 0x000000ffff0b7224 */ /* 0x000fce00078e000a */
.L_x_3308:
        /* <DEDUP_REMOVED lines=51> */
[----:B------:R-:W-:Y:S09]  /*2530*/  @!P2 BRA `(.L_x_3304) ;  /* 0x0000000c00b0a947 */ /* 0x000ff20003800000 */
[----:B------:R-:W0:Y:S01]  /*2540*/  LDC.64 R14, c[0x0][0x268] ;  /* 0x00009a00ff0e7b82 */ /* 0x000e220000000a00 */
[----:B------:R-:W-:Y:S02]  /*2550*/  IMAD.MOV.U32 R18, RZ, RZ, RZ ;  /* 0x000000ffff127224 */ /* 0x000fe400078e00ff */
[----:B------:R-:W-:Y:S02]  /*2560*/  IMAD.MOV.U32 R19, RZ, RZ, R2 ;  /* 0x000000ffff137224 */ /* 0x000fe400078e0002 */
        /* <DEDUP_REMOVED lines=221> */
[----:B------:R-:W-:Y:S01]  /*3340*/  IMAD.MOV R24, RZ, RZ, -R19 ;  /* 0x000000ffff187224 */ /* 0x000fe200078e0a13 */
[----:B------:R-:W0:Y:S01]  /*3350*/  @P0 LDC R23, c[0x0][0x38c] ;  /* 0x0000e300ff170b82 */ /* 0x000e220000000800 */
[----:B------:R-:W-:Y:S02]  /*3360*/  @P0 IMAD.MOV.U32 R18, RZ, RZ, RZ ;  /* 0x000000ffff120224 */ /* 0x000fe400078e00ff */
[----:B------:R-:W-:-:S04]  /*3370*/  IMAD R24, R24, UR38, R15 ;  /* 0x0000002618187c24 */ /* 0x000fc8000f8e020f */
[----:B------:R-:W-:Y:S01]  /*3380*/  IMAD R17, R24, UR25, R17 ;  /* 0x0000001918117c24 */ /* 0x000fe2000f8e0211 */
[----:B------:R-:W1:Y:S08]  /*3390*/  @P0 LDC.64 R14, c[0x0][0x390] ;  /* 0x0000e400ff0e0b82 */ /* 0x000e700000000a00 */
[----:B------:R-:W2:Y:S01]  /*33a0*/  @P0 LDC R25, c[0x0][0x3f8] ;  /* 0x0000fe00ff190b82 */ /* 0x000ea20000000800 */
[----:B-1----:R-:W-:-:S05]  /*33b0*/  @P0 IMAD.HI.U32 R14, R19, R14, R18 ;  /* 0x0000000e130e0227 */ /* 0x002fca00078e0012 */
[----:B------:R-:W-:-:S04]  /*33c0*/  @P0 SHF.R.U32.HI R14, RZ, R15, R14 ;  /* 0x0000000fff0e0219 */ /* 0x000fc8000001160e */
[----:B------:R-:W-:-:S05]  /*33d0*/  @P0 IADD3 R18, -R14, RZ, RZ ;  /* 0x000000ff0e120210 */ /* 0x000fca0007ffe1ff */
[----:B0-----:R-:W-:-:S04]  /*33e0*/  @P0 IMAD R18, R18, R23, R19 ;  /* 0x0000001712120224 */ /* 0x001fc800078e0213 */
[----:B--2---:R-:W-:-:S07]  /*33f0*/  @P0 IMAD R17, R18, R25, R17 ;  /* 0x0000001912110224 */ /* 0x004fce00078e0211 */
.L_x_3304:
        /* <DEDUP_REMOVED lines=232> */
[----:B------:R-:W-:Y:S01]  /*4280*/  IMAD.MOV R23, RZ, RZ, -R19 ;  /* 0x000000ffff177224 */ /* 0x000fe200078e0a13 */
[----:B------:R-:W1:Y:S03]  /*4290*/  @P0 LDC R25, c[0x0][0x3f8] ;  /* 0x0000fe00ff190b82 */ /* 0x000e660000000800 */
[----:B------:R-:W-:-:S04]  /*42a0*/  IMAD R23, R23, UR38, R24 ;  /* 0x0000002617177c24 */ /* 0x000fc8000f8e0218 */
[----:B------:R-:W-:Y:S01]  /*42b0*/  IMAD R22, R23, UR25, R22 ;  /* 0x0000001917167c24 */ /* 0x000fe2000f8e0216 */
[----:B------:R-:W2:Y:S01]  /*42c0*/  @P0 LDC R24, c[0x0][0x38c] ;  /* 0x0000e300ff180b82 */ /* 0x000ea20000000800 */
[----:B0-----:R-:W-:-:S05]  /*42d0*/  @P0 IMAD.HI.U32 R14, R19, R14, R18 ;  /* 0x0000000e130e0227 */ /* 0x001fca00078e0012 */
[----:B------:R-:W-:-:S04]  /*42e0*/  @P0 SHF.R.U32.HI R14, RZ, R15, R14 ;  /* 0x0000000fff0e0219 */ /* 0x000fc8000001160e */
[----:B------:R-:W-:-:S05]  /*42f0*/  @P0 IADD3 R15, -R14, RZ, RZ ;  /* 0x000000ff0e0f0210 */ /* 0x000fca0007ffe1ff */
[----:B--2---:R-:W-:-:S04]  /*4300*/  @P0 IMAD R19, R24, R15, R19 ;  /* 0x0000000f18130224 */ /* 0x004fc800078e0213 */
[----:B-1----:R-:W-:-:S07]  /*4310*/  @P0 IMAD R22, R19, R25, R22 ;  /* 0x0000001913160224 */ /* 0x002fce00078e0216 */
.L_x_3305:
[----:B------:R-:W-:-:S04]  /*4320*/  LOP3.LUT R19, R22, 0xfffffffc, RZ, 0xc0, !PT ;  /* 0xfffffffc16137812 */ /* 0x000fc800078ec0ff */
[----:B------:R-:W-:-:S05]  /*4330*/  IADD3 R18, P0, R20, R19, RZ ;  /* 0x0000001314127210 */ /* 0x000fca0007f1e0ff */
[----:B------:R-:W-:Y:S02]  /*4340*/  IMAD.X R19, RZ, RZ, R21, P0 ;  /* 0x000000ffff137224 */ /* 0x000fe400000e0615 */
[----:B------:R-:W-:-:S03]  /*4350*/  IMAD.MOV.U32 R24, RZ, RZ, RZ ;  /* 0x000000ffff187224 */ /* 0x000fc600078e00ff */
[----:B------:R1:W5:Y:S02]  /*4360*/  LDG.E R18, desc[UR36][R18.64] ;  /* 0x0000002412127981 */ /* 0x000364000c1e1900 */
        /* <DEDUP_REMOVED lines=239> */
.L_x_3306:
[----:B0-----:R-:W-:-:S04]  /*5260*/  LOP3.LUT R15, R19, 0xfffffffc, RZ, 0xc0, !PT ;  /* 0xfffffffc130f7812 */ /* 0x001fc800078ec0ff */
[----:B------:R-:W-:-:S05]  /*5270*/  IADD3 R14, P0, R20, R15, RZ ;  /* 0x0000000f140e7210 */ /* 0x000fca0007f1e0ff */
[----:B------:R-:W-:-:S05]  /*5280*/  IMAD.X R15, RZ, RZ, R21, P0 ;  /* 0x000000ffff0f7224 */ /* 0x000fca00000e0615 */
[----:B------:R0:W5:Y:S01]  /*5290*/  LDG.E R19, desc[UR36][R14.64] ;  /* 0x000000240e137981 */ /* 0x000162000c1e1900 */
[----:B------:R-:W-:Y:S05]  /*52a0*/  @!P2 BRA `(.L_x_3307) ;  /* 0x0000000c00c0a947 */ /* 0x000fea0003800000 */
[----:B------:R-:W1:Y:S08]  /*52b0*/  LDC R23, c[0x0][0x234] ;  /* 0x00008d00ff177b82 */ /* 0x000e700000000800 */
[----:B0-----:R-:W0:Y:S01]  /*52c0*/  LDC.64 R14, c[0x0][0x268] ;  /* 0x00009a00ff0e7b82 */ /* 0x001e220000000a00 */
[----:B-1----:R-:W-:-:S05]  /*52d0*/  LEA R22, R23, R2, 0x1 ;  /* 0x0000000217167211 */ /* 0x002fca00078e08ff */
[----:B------:R-:W-:Y:S02]  /*52e0*/  IMAD.IADD R23, R22, 0x1, R23 ;  /* 0x0000000116177824 */ /* 0x000fe400078e0217 */
        /* <DEDUP_REMOVED lines=231> */
[----:B------:R-:W-:-:S04]  /*6160*/  SHF.R.U32.HI R14, RZ, UR5, R14 ;  /* 0x00000005ff0e7c19 */ /* 0x000fc8000801160e */
[----:B------:R-:W-:-:S05]  /*6170*/  IADD3 R14, -R14, RZ, RZ ;  /* 0x000000ff0e0e7210 */ /* 0x000fca0007ffe1ff */
[----:B------:R-:W-:Y:S01]  /*6180*/  IMAD R23, R14, UR4, R23 ;  /* 0x000000040e177c24 */ /* 0x000fe2000f8e0217 */
[----:B------:R-:W-:-:S03]  /*6190*/  ULDC UR4, c[0x0][0x3f8] ;  /* 0x0000fe0000047ab9 */ /* 0x000fc60000000800 */
[----:B------:R-:W-:-:S07]  /*61a0*/  IMAD R24, R23, UR4, R24 ;  /* 0x0000000417187c24 */ /* 0x000fce000f8e0218 */
.L_x_3307:
[----:B0-----:R-:W-:Y:S01]  /*61b0*/  LOP3.LUT R15, R24, 0xfffffffc, RZ, 0xc0, !PT ;  /* 0xfffffffc180f7812 */ /* 0x001fe200078ec0ff */
[----:B------:R-:W-:-:S03]  /*61c0*/  ULDC UR4, c[0x0][0x234] ;  /* 0x00008d0000047ab9 */ /* 0x000fc60000000800 */
[----:B------:R-:W-:-:S05]  /*61d0*/  IADD3 R14, P0, R20, R15, RZ ;  /* 0x0000000f140e7210 */ /* 0x000fca0007f1e0ff */
[----:B------:R-:W-:-:S05]  /*61e0*/  IMAD.X R15, RZ, RZ, R21, P0 ;  /* 0x000000ffff0f7224 */ /* 0x000fca00000e0615 */
[----:B------:R0:W2:Y:S01]  /*61f0*/  LDG.E R25, desc[UR36][R14.64] ;  /* 0x000000240e197981 */ /* 0x0000a2000c1e1900 */
[-C--:B-----5:R-:W-:Y:S01]  /*6200*/  ISETP.NE.AND P4, PT, R10, R17.reuse, PT ;  /* 0x000000110a00720c */ /* 0x0a0fe20003f85270 */
[----:B------:R-:W-:Y:S01]  /*6210*/  IMAD.U32 R22, RZ, RZ, UR4 ;  /* 0x00000004ff167e24 */ /* 0x000fe2000f8e00ff */
[----:B------:R-:W-:Y:S01]  /*6220*/  ISETP.GE.U32.AND P0, PT, R6, R2, PT ;  /* 0x000000020600720c */ /* 0x000fe20003f06070 */
[----:B------:R-:W-:Y:S01]  /*6230*/  ULDC UR4, c[0x0][0x22c] ;  /* 0x00008b0000047ab9 */ /* 0x000fe20000000800 */
[----:B------:R-:W-:Y:S01]  /*6240*/  ISETP.GT.AND P1, PT, R10, R17, PT ;  /* 0x000000110a00720c */ /* 0x000fe20003f24270 */
[----:B------:R-:W-:Y:S01]  /*6250*/  IMAD.IADD R24, R2, 0x1, R22 ;  /* 0x0000000102187824 */ /* 0x000fe200078e0216 */
[----:B------:R-:W-:Y:S02]  /*6260*/  ISETP.NE.AND P3, PT, R5, R18, PT ;  /* 0x000000120500720c */ /* 0x000fe40003f65270 */
[----:B------:R-:W-:Y:S02]  /*6270*/  ISETP.GE.AND.EX P0, PT, R7, RZ, PT, P0 ;  /* 0x000000ff0700720c */ /* 0x000fe40003f06300 */
[----:B------:R-:W-:-:S02]  /*6280*/  SEL R23, RZ, 0xffffffff, !P1 ;  /* 0xffffffffff177807 */ /* 0x000fc40004800000 */
[----:B------:R-:W-:Y:S02]  /*6290*/  ISETP.GE.U32.AND P1, PT, R3, R24, PT ;  /* 0x000000180300720c */ /* 0x000fe40003f26070 */
[----:B------:R-:W-:Y:S02]  /*62a0*/  @!P4 SEL R23, RZ, 0xffffffff, P0 ;  /* 0xffffffffff17c807 */ /* 0x000fe40000000000 */
[----:B------:R-:W-:Y:S02]  /*62b0*/  ISETP.GT.AND P5, PT, R5, R18, PT ;  /* 0x000000120500720c */ /* 0x000fe40003fa4270 */
[----:B------:R-:W-:Y:S02]  /*62c0*/  ISETP.GE.AND.EX P0, PT, R4, RZ, PT, P1 ;  /* 0x000000ff0400720c */ /* 0x000fe40003f06310 */
[----:B------:R-:W-:Y:S02]  /*62d0*/  LOP3.LUT R23, R23, 0x1, RZ, 0xc0, !PT ;  /* 0x0000000117177812 */ /* 0x000fe400078ec0ff */
[----:B------:R-:W-:-:S02]  /*62e0*/  IADD3 R27, R24, R22, RZ ;  /* 0x00000016181b7210 */ /* 0x000fc40007ffe0ff */
[----:B0-----:R-:W-:Y:S02]  /*62f0*/  SEL R14, RZ, 0xffffffff, !P5 ;  /* 0xffffffffff0e7807 */ /* 0x001fe40006800000 */
[----:B------:R-:W-:Y:S01]  /*6300*/  @!P3 SEL R14, RZ, 0xffffffff, P0 ;  /* 0xffffffffff0eb807 */ /* 0x000fe20000000000 */
[----:B------:R-:W-:Y:S01]  /*6310*/  IMAD.IADD R15, R27, 0x1, R22 ;  /* 0x000000011b0f7824 */ /* 0x000fe200078e0216 */
[----:B------:R-:W-:Y:S02]  /*6320*/  ISETP.NE.U32.AND P3, PT, R23, 0x1, PT ;  /* 0x000000011700780c */ /* 0x000fe40003f65070 */
[CC--:B------:R-:W-:Y:S02]  /*6330*/  ISETP.GT.AND P1, PT, R16.reuse, R19.reuse, PT ;  /* 0x000000131000720c */ /* 0x0c0fe40003f24270 */
[----:B------:R-:W-:Y:S02]  /*6340*/  ISETP.NE.AND P5, PT, R16, R19, PT ;  /* 0x000000131000720c */ /* 0x000fe40003fa5270 */
[----:B------:R-:W-:-:S02]  /*6350*/  SEL R6, R6, R2, !P3 ;  /* 0x0000000206067207 */ /* 0x000fc40005800000 */
[----:B------:R-:W-:Y:S02]  /*6360*/  SEL R2, RZ, 0xffffffff, !P1 ;  /* 0xffffffffff027807 */ /* 0x000fe40004800000 */
[----:B------:R-:W-:Y:S02]  /*6370*/  ISETP.GE.U32.AND P1, PT, R8, R27, PT ;  /* 0x0000001b0800720c */ /* 0x000fe40003f26070 */
[----:B------:R-:W-:Y:S02]  /*6380*/  LOP3.LUT R14, R14, 0x1, RZ, 0xc0, !PT ;  /* 0x000000010e0e7812 */ /* 0x000fe400078ec0ff */
[----:B------:R-:W-:Y:S02]  /*6390*/  ISETP.GE.AND.EX P1, PT, R9, RZ, PT, P1 ;  /* 0x000000ff0900720c */ /* 0x000fe40003f26310 */
[----:B------:R-:W-:Y:S02]  /*63a0*/  ISETP.NE.U32.AND P4, PT, R14, 0x1, PT ;  /* 0x000000010e00780c */ /* 0x000fe40003f85070 */
[----:B------:R-:W-:-:S02]  /*63b0*/  @!P5 SEL R2, RZ, 0xffffffff, P1 ;  /* 0xffffffffff02d807 */ /* 0x000fc40000800000 */
[----:B------:R-:W-:Y:S02]  /*63c0*/  SEL R3, R3, R24, !P4 ;  /* 0x0000001803037207 */ /* 0x000fe40006000000 */
[----:B------:R-:W-:Y:S01]  /*63d0*/  LOP3.LUT R14, R2, 0x1, RZ, 0xc0, !PT ;  /* 0x00000001020e7812 */ /* 0x000fe200078ec0ff */
[----:B------:R-:W-:Y:S01]  /*63e0*/  IMAD.IADD R2, R15, 0x1, R22 ;  /* 0x000000010f027824 */ /* 0x000fe200078e0216 */
[----:B------:R-:W-:Y:S02]  /*63f0*/  SEL R10, R10, R17, !P3 ;  /* 0x000000110a0a7207 */ /* 0x000fe40005800000 */
[----:B------:R-:W-:Y:S02]  /*6400*/  SEL R7, R7, RZ, !P3 ;  /* 0x000000ff07077207 */ /* 0x000fe40005800000 */
[----:B------:R-:W-:Y:S02]  /*6410*/  SEL R5, R5, R18, !P4 ;  /* 0x0000001205057207 */ /* 0x000fe40006000000 */
[----:B------:R-:W-:-:S02]  /*6420*/  SEL R4, R4, RZ, !P4 ;  /* 0x000000ff04047207 */ /* 0x000fc40006000000 */
[CC--:B--2---:R-:W-:Y:S02]  /*6430*/  ISETP.GT.AND P0, PT, R11.reuse, R25.reuse, PT ;  /* 0x000000190b00720c */ /* 0x0c4fe40003f04270 */
[----:B------:R-:W-:Y:S02]  /*6440*/  ISETP.NE.AND P6, PT, R11, R25, PT ;  /* 0x000000190b00720c */ /* 0x000fe40003fc5270 */
[----:B------:R-:W-:Y:S02]  /*6450*/  SEL R23, RZ, 0xffffffff, !P0 ;  /* 0xffffffffff177807 */ /* 0x000fe40004000000 */
[----:B------:R-:W-:-:S04]  /*6460*/  ISETP.GE.U32.AND P0, PT, R12, R15, PT ;  /* 0x0000000f0c00720c */ /* 0x000fc80003f06070 */
[----:B------:R-:W-:-:S05]  /*6470*/  ISETP.GE.AND.EX P0, PT, R13, RZ, PT, P0 ;  /* 0x000000ff0d00720c */ /* 0x000fca0003f06300 */
[----:B------:R-:W-:Y:S02]  /*6480*/  @!P6 SEL R23, RZ, 0xffffffff, P0 ;  /* 0xffffffffff17e807 */ /* 0x000fe40000000000 */
[----:B------:R-:W-:Y:S01]  /*6490*/  ISETP.NE.U32.AND P0, PT, R14, 0x1, PT ;  /* 0x000000010e00780c */ /* 0x000fe20003f05070 */
[----:B------:R-:W-:Y:S01]  /*64a0*/  IMAD R14, R22, 0x3, R2 ;  /* 0x00000003160e7824 */ /* 0x000fe200078e0202 */
[----:B------:R-:W-:Y:S02]  /*64b0*/  LOP3.LUT R23, R23, 0x1, RZ, 0xc0, !PT ;  /* 0x0000000117177812 */ /* 0x000fe400078ec0ff */
[----:B------:R-:W-:Y:S02]  /*64c0*/  SEL R8, R8, R27, !P0 ;  /* 0x0000001b08087207 */ /* 0x000fe40004000000 */
[----:B------:R-:W-:Y:S01]  /*64d0*/  ISETP.NE.U32.AND P1, PT, R23, 0x1, PT ;  /* 0x000000011700780c */ /* 0x000fe20003f25070 */
[----:B------:R-:W-:Y:S01]  /*64e0*/  IMAD.U32 R23, RZ, RZ, UR4 ;  /* 0x00000004ff177e24 */ /* 0x000fe2000f8e00ff */
[----:B------:R-:W-:-:S02]  /*64f0*/  SEL R16, R16, R19, !P0 ;  /* 0x0000001310107207 */ /* 0x000fc40004000000 */
[----:B------:R-:W-:Y:S02]  /*6500*/  SEL R12, R12, R15, !P1 ;  /* 0x0000000f0c0c7207 */ /* 0x000fe40004800000 */
[----:B------:R-:W-:Y:S02]  /*6510*/  ISETP.GE.U32.AND P5, PT, R14, R23, PT ;  /* 0x000000170e00720c */ /* 0x000fe40003fa6070 */
[----:B------:R-:W-:Y:S02]  /*6520*/  SEL R9, R9, RZ, !P0 ;  /* 0x000000ff09097207 */ /* 0x000fe40004000000 */
[----:B------:R-:W-:Y:S02]  /*6530*/  SEL R11, R11, R25, !P1 ;  /* 0x000000190b0b7207 */ /* 0x000fe40004800000 */
[----:B------:R-:W-:-:S07]  /*6540*/  SEL R13, R13, RZ, !P1 ;  /* 0x000000ff0d0d7207 */ /* 0x000fce0004800000 */
[----:B------:R-:W-:Y:S05]  /*6550*/  @!P5 BRA `(.L_x_3308) ;  /* 0xffffffbc0028d947 */ /* 0x000fea000383ffff */
[----:B------:R-:W-:Y:S05]  /*6560*/  BSYNC B2 ;  /* 0x0000000000027941 */ /* 0x000fea0003800000 */
.L_x_3303:
[----:B------:R-:W-:Y:S05]  /*6570*/  BSYNC B1 ;  /* 0x0000000000017941 */ /* 0x000fea0003800000 */
.L_x_3302:
[----:B------:R-:W-:Y:S01]  /*6580*/  ISETP.GE.U32.AND P0, PT, R2, R23, PT ;  /* 0x000000170200720c */ /* 0x000fe20003f06070 */
[----:B------:R-:W-:-:S12]  /*6590*/  BSSY B1, `(.L_x_3309) ;  /* 0x0000466000017945 */ /* 0x000fd80003800000 */
[----:B------:R-:W-:Y:S05]  /*65a0*/  @P0 BRA `(.L_x_3310) ;  /* 0x0000004400900947 */ /* 0x000fea0003800000 */
[----:B------:R-:W0:Y:S01]  /*65b0*/  LDC R24, c[0x0][0x268] ;  /* 0x00009a00ff187b82 */ /* 0x000e220000000800 */
[----:B------:R-:W-:Y:S01]  /*65c0*/  HFMA2.MMA R17, -RZ, RZ, 0, 0 ;  /* 0x00000000ff117435 */ /* 0x000fe200000001ff */
        /* <DEDUP_REMOVED lines=262> */
[----:B------:R-:W-:Y:S01]  /*7630*/  ULDC UR4, c[0x0][0x3f4] ;  /* 0x0000fd0000047ab9 */ /* 0x000fe20000000800 */
[----:B------:R-:W-:-:S03]  /*7640*/  @P2 IMAD.MOV.U32 R26, RZ, RZ, RZ ;  /* 0x000000ffff1a2224 */ /* 0x000fc600078e00ff */
[----:B------:R-:W-:-:S04]  /*7650*/  IMAD.MOV R14, RZ, RZ, -R27 ;  /* 0x000000ffff0e7224 */ /* 0x000fc800078e0a1b */
        /* <DEDUP_REMOVED lines=10> */
.L_x_3311:
[----:B------:R-:W-:-:S04]  /*7700*/  LOP3.LUT R15, R17, 0xfffffffc, RZ, 0xc0, !PT ;  /* 0xfffffffc110f7812 */ /* 0x000fc800078ec0ff */
[----:B------:R-:W-:-:S04]  /*7710*/  IADD3 R14, P2, R20, R15, RZ ;  /* 0x0000000f140e7210 */ /* 0x000fc80007f5e0ff */
[----:B------:R-:W-:-:S05]  /*7720*/  IADD3.X R15, RZ, R21, RZ, P2, !PT ;  /* 0x00000015ff0f7210 */ /* 0x000fca00017fe4ff */
[----:B------:R0:W5:Y:S01]  /*7730*/  LDG.E R17, desc[UR36][R14.64] ;  /* 0x000000240e117981 */ /* 0x000162000c1e1900 */
        /* <DEDUP_REMOVED lines=277> */
.L_x_3312:
[----:B------:R-:W-:-:S04]  /*8890*/  LOP3.LUT R15, R18, 0xfffffffc, RZ, 0xc0, !PT ;  /* 0xfffffffc120f7812 */ /* 0x000fc800078ec0ff */
[----:B------:R-:W-:-:S05]  /*88a0*/  IADD3 R14, P2, R20, R15, RZ ;  /* 0x0000000f140e7210 */ /* 0x000fca0007f5e0ff */
[----:B------:R-:W-:-:S05]  /*88b0*/  IMAD.X R15, RZ, RZ, R21, P2 ;  /* 0x000000ffff0f7224 */ /* 0x000fca00010e0615 */
[----:B------:R0:W5:Y:S01]  /*88c0*/  LDG.E R18, desc[UR36][R14.64] ;  /* 0x000000240e127981 */ /* 0x000162000c1e1900 */
[----:B------:R-:W-:-:S05]  /*88d0*/  IMAD.IADD R27, R27, 0x1, R22 ;  /* 0x000000011b1b7824 */ /* 0x000fca00078e0216 */
[----:B------:R-:W-:-:S13]  /*88e0*/  ISETP.GE.U32.AND P2, PT, R27, R23, PT ;  /* 0x000000171b00720c */ /* 0x000fda0003f46070 */
[----:B0-----:R-:W-:Y:S05]  /*88f0*/  @P2 BRA `(.L_x_3310) ;  /* 0x0000002000bc2947 */ /* 0x001fea0003800000 */
        /* <DEDUP_REMOVED lines=263> */
[----:B------:R-:W-:Y:S02]  /*9970*/  @P2 MOV R28, RZ ;  /* 0x000000ff001c2202 */ /* 0x000fe40000000f00 */
        /* <DEDUP_REMOVED lines=10> */
.L_x_3313:
[----:B------:R-:W-:-:S04]  /*9a20*/  LOP3.LUT R15, R19, 0xfffffffc, RZ, 0xc0, !PT ;  /* 0xfffffffc130f7812 */ /* 0x000fc800078ec0ff */
[----:B------:R-:W-:-:S05]  /*9a30*/  IADD3 R14, P2, R20, R15, RZ ;  /* 0x0000000f140e7210 */ /* 0x000fca0007f5e0ff */
[----:B------:R-:W-:-:S05]  /*9a40*/  IMAD.X R15, RZ, RZ, R21, P2 ;  /* 0x000000ffff0f7224 */ /* 0x000fca00010e0615 */
[----:B------:R0:W5:Y:S02]  /*9a50*/  LDG.E R19, desc[UR36][R14.64] ;  /* 0x000000240e137981 */ /* 0x000164000c1e1900 */
        /* <DEDUP_REMOVED lines=277> */
.L_x_3314:
[----:B------:R-:W-:-:S04]  /*abb0*/  LOP3.LUT R15, R26, 0xfffffffc, RZ, 0xc0, !PT ;  /* 0xfffffffc1a0f7812 */ /* 0x000fc800078ec0ff */
[----:B------:R-:W-:-:S05]  /*abc0*/  IADD3 R14, P1, R20, R15, RZ ;  /* 0x0000000f140e7210 */ /* 0x000fca0007f3e0ff */
[----:B------:R-:W-:-:S05]  /*abd0*/  IMAD.X R15, RZ, RZ, R21, P1 ;  /* 0x000000ffff0f7224 */ /* 0x000fca00008e0615 */
[----:B------:R0:W5:Y:S03]  /*abe0*/  LDG.E R25, desc[UR36][R14.64] ;  /* 0x000000240e197981 */ /* 0x000166000c1e1900 */
.L_x_3310:
[----:B------:R-:W-:Y:S05]  /*abf0*/  BSYNC B1 ;  /* 0x0000000000017941 */ /* 0x000fea0003800000 */
.L_x_3309:
[----:B------:R-:W-:Y:S04]  /*ac00*/  BSSY B1, `(.L_x_3315) ;  /* 0x0000037000017945 */ /* 0x000fe80003800000 */
[----:B------:R-:W-:Y:S05]  /*ac10*/  @P0 BRA `(.L_x_3316) ;  /* 0x0000000000d40947 */ /* 0x000fea0003800000 */
[-C--:B-----5:R-:W-:Y:S02]  /*ac20*/  ISETP.NE.AND P2, PT, R10, R17.reuse, PT ;  /* 0x000000110a00720c */ /* 0x0a0fe40003f45270 */
[----:B------:R-:W-:Y:S02]  /*ac30*/  ISETP.GE.U32.AND P0, PT, R6, R2, PT ;  /* 0x000000020600720c */ /* 0x000fe40003f06070 */
[----:B------:R-:W-:Y:S02]  /*ac40*/  ISETP.GT.AND P1, PT, R10, R17, PT ;  /* 0x000000110a00720c */ /* 0x000fe40003f24270 */
[----:B------:R-:W-:Y:S02]  /*ac50*/  IADD3 R20, R2, R22, RZ ;  /* 0x0000001602147210 */ /* 0x000fe40007ffe0ff */
[----:B------:R-:W-:Y:S02]  /*ac60*/  ISETP.GE.AND.EX P0, PT, R7, RZ, PT, P0 ;  /* 0x000000ff0700720c */ /* 0x000fe40003f06300 */
[----:B0-----:R-:W-:-:S02]  /*ac70*/  SEL R14, RZ, 0xffffffff, !P1 ;  /* 0xffffffffff0e7807 */ /* 0x001fc40004800000 */
[----:B------:R-:W-:Y:S02]  /*ac80*/  ISETP.GE.U32.AND P1, PT, R20, R23, PT ;  /* 0x000000171400720c */ /* 0x000fe40003f26070 */
[----:B------:R-:W-:-:S04]  /*ac90*/  @!P2 SEL R14, RZ, 0xffffffff, P0 ;  /* 0xffffffffff0ea807 */ /* 0x000fc80000000000 */
[----:B------:R-:W-:-:S04]  /*aca0*/  LOP3.LUT R14, R14, 0x1, RZ, 0xc0, !PT ;  /* 0x000000010e0e7812 */ /* 0x000fc800078ec0ff */
[----:B------:R-:W-:-:S04]  /*acb0*/  ISETP.NE.U32.AND P0, PT, R14, 0x1, PT ;  /* 0x000000010e00780c */ /* 0x000fc80003f05070 */
[----:B------:R-:W-:Y:S02]  /*acc0*/  SEL R10, R10, R17, !P0 ;  /* 0x000000110a0a7207 */ /* 0x000fe40004000000 */
[----:B------:R-:W-:Y:S02]  /*acd0*/  SEL R6, R6, R2, !P0 ;  /* 0x0000000206067207 */ /* 0x000fe40004000000 */
[----:B------:R-:W-:Y:S01]  /*ace0*/  SEL R7, R7, RZ, !P0 ;  /* 0x000000ff07077207 */ /* 0x000fe20004000000 */
[----:B------:R-:W-:Y:S06]  /*acf0*/  @P1 BRA `(.L_x_3316) ;  /* 0x00000000009c1947 */ /* 0x000fec0003800000 */
[----:B------:R-:W-:Y:S01]  /*ad00*/  ISETP.NE.AND P2, PT, R5, R18, PT ;  /* 0x000000120500720c */ /* 0x000fe20003f45270 */
[----:B------:R-:W-:Y:S01]  /*ad10*/  IMAD.IADD R15, R20, 0x1, R22 ;  /* 0x00000001140f7824 */ /* 0x000fe200078e0216 */
[----:B------:R-:W-:Y:S02]  /*ad20*/  ISETP.GE.U32.AND P0, PT, R3, R20, PT ;  /* 0x000000140300720c */ /* 0x000fe40003f06070 */
[----:B------:R-:W-:Y:S02]  /*ad30*/  ISETP.GT.AND P1, PT, R5, R18, PT ;  /* 0x000000120500720c */ /* 0x000fe40003f24270 */
        /* <DEDUP_REMOVED lines=24> */
[C---:B------:R-:W-:Y:S02]  /*aec0*/  ISETP.NE.AND P2, PT, R11.reuse, R25, PT ;  /* 0x000000190b00720c */ /* 0x040fe40003f45270 */
[----:B------:R-:W-:Y:S02]  /*aed0*/  ISETP.GE.U32.AND P0, PT, R12, R17, PT ;  /* 0x000000110c00720c */ /* 0x000fe40003f06070 */
[----:B------:R-:W-:Y:S02]  /*aee0*/  ISETP.GT.AND P1, PT, R11, R25, PT ;  /* 0x000000190b00720c */ /* 0x000fe40003f24270 */
[----:B------:R-:W-:Y:S02]  /*aef0*/  ISETP.GE.AND.EX P0, PT, R13, RZ, PT, P0 ;  /* 0x000000ff0d00720c */ /* 0x000fe40003f06300 */
[----:B------:R-:W-:-:S05]  /*af00*/  SEL R2, RZ, 0xffffffff, !P1 ;  /* 0xffffffffff027807 */ /* 0x000fca0004800000 */
[----:B------:R-:W-:-:S04]  /*af10*/  @!P2 SEL R2, RZ, 0xffffffff, P0 ;  /* 0xffffffffff02a807 */ /* 0x000fc80000000000 */
[----:B------:R-:W-:-:S04]  /*af20*/  LOP3.LUT R2, R2, 0x1, RZ, 0xc0, !PT ;  /* 0x0000000102027812 */ /* 0x000fc800078ec0ff */
[----:B------:R-:W-:-:S04]  /*af30*/  ISETP.NE.U32.AND P0, PT, R2, 0x1, PT ;  /* 0x000000010200780c */ /* 0x000fc80003f05070 */
[----:B------:R-:W-:Y:S02]  /*af40*/  SEL R11, R11, R25, !P0 ;  /* 0x000000190b0b7207 */ /* 0x000fe40004000000 */
[----:B------:R-:W-:Y:S02]  /*af50*/  SEL R12, R12, R17, !P0 ;  /* 0x000000110c0c7207 */ /* 0x000fe40004000000 */
[----:B------:R-:W-:-:S07]  /*af60*/  SEL R13, R13, RZ, !P0 ;  /* 0x000000ff0d0d7207 */ /* 0x000fce0004000000 */
.L_x_3316:
[----:B------:R-:W-:Y:S05]  /*af70*/  BSYNC B1 ;  /* 0x0000000000017941 */ /* 0x000fea0003800000 */
.L_x_3315:
        /* <DEDUP_REMOVED lines=10> */
[----:B------:R-:W-:Y:S02]  /*b020*/  ISETP.NE.AND P2, PT, R5, R16, PT ;  /* 0x000000100500720c */ /* 0x000fe40003f45270 */
        /* <DEDUP_REMOVED lines=23> */
.L_x_3301:
[----:B------:R-:W-:Y:S01]  /*b1a0*/  ISETP.GE.U32.AND P0, PT, R6, R23, PT ;  /* 0x000000170600720c */ /* 0x000fe20003f06070 */
[----:B------:R-:W-:Y:S01]  /*b1b0*/  BSSY B1, `(.L_x_3317) ;  /* 0x0000052000017945 */ /* 0x000fe20003800000 */
[--C-:B------:R-:W-:Y:S01]  /*b1c0*/  IMAD.MOV.U32 R8, RZ, RZ, R10.reuse ;  /* 0x000000ffff087224 */ /* 0x100fe200078e000a */
[----:B------:R-:W-:Y:S01]  /*b1d0*/  MOV R12, R13 ;  /* 0x0000000d000c7202 */ /* 0x000fe20000000f00 */
[----:B------:R-:W-:Y:S01]  /*b1e0*/  IMAD.MOV.U32 R5, RZ, RZ, R15 ;  /* 0x000000ffff057224 */ /* 0x000fe200078e000f */
[----:B------:R-:W-:Y:S01]  /*b1f0*/  MOV R9, R10 ;  /* 0x0000000a00097202 */ /* 0x000fe20000000f00 */
[----:B------:R-:W-:Y:S02]  /*b200*/  IMAD.MOV.U32 R6, RZ, RZ, R13 ;  /* 0x000000ffff067224 */ /* 0x000fe400078e000d */
[----:B------:R-:W-:Y:S02]  /*b210*/  IMAD.MOV.U32 R14, RZ, RZ, R10 ;  /* 0x000000ffff0e7224 */ /* 0x000fe400078e000a */
[----:B------:R-:W-:-:S03]  /*b220*/  IMAD.MOV.U32 R7, RZ, RZ, R15 ;  /* 0x000000ffff077224 */ /* 0x000fc600078e000f */
[----:B------:R-:W-:Y:S05]  /*b230*/  @P0 BRA `(.L_x_3318) ;  /* 0x0000000400240947 */ /* 0x000fea0003800000 */
[----:B------:R-:W-:Y:S01]  /*b240*/  BSSY B2, `(.L_x_3319) ;  /* 0x0000047000027945 */ /* 0x000fe20003800000 */
[--C-:B------:R-:W-:Y:S01]  /*b250*/  IMAD.MOV.U32 R5, RZ, RZ, R15.reuse ;  /* 0x000000ffff057224 */ /* 0x100fe200078e000f */
[----:B------:R-:W-:Y:S01]  /*b260*/  MOV R12, R13 ;  /* 0x0000000d000c7202 */ /* 0x000fe20000000f00 */
[----:B------:R-:W-:Y:S01]  /*b270*/  IMAD.MOV.U32 R7, RZ, RZ, R15 ;  /* 0x000000ffff077224 */ /* 0x000fe200078e000f */
[----:B------:R-:W-:Y:S01]  /*b280*/  MOV R9, R10 ;  /* 0x0000000a00097202 */ /* 0x000fe20000000f00 */
[----:B------:R-:W-:Y:S02]  /*b290*/  IMAD.MOV.U32 R6, RZ, RZ, R13 ;  /* 0x000000ffff067224 */ /* 0x000fe400078e000d */
[--C-:B------:R-:W-:Y:S02]  /*b2a0*/  IMAD.MOV.U32 R8, RZ, RZ, R10.reuse ;  /* 0x000000ffff087224 */ /* 0x100fe400078e000a */
[----:B------:R-:W-:-:S07]  /*b2b0*/  IMAD.MOV.U32 R14, RZ, RZ, R10 ;  /* 0x000000ffff0e7224 */ /* 0x000fce00078e000a */
.L_x_3320:
[----:B------:R-:W-:-:S04]  /*b2c0*/  IMAD R11, R17, R2, RZ ;  /* 0x00000002110b7224 */ /* 0x000fc800078e02ff */
[----:B------:R-:W-:-:S05]  /*b2d0*/  IMAD.WIDE.U32 R10, R11, 0x4, R20 ;  /* 0x000000040b0a7825 */ /* 0x000fca00078e0014 */
[----:B------:R0:W2:Y:S01]  /*b2e0*/  LDG.E R19, desc[UR36][R10.64] ;  /* 0x000000240a137981 */ /* 0x0000a2000c1e1900 */
[----:B------:R-:W-:Y:S01]  /*b2f0*/  ISETP.GE.U32.AND P0, PT, R15, R2, PT ;  /* 0x000000020f00720c */ /* 0x000fe20003f06070 */
[----:B------:R-:W-:-:S03]  /*b300*/  IMAD.IADD R18, R22, 0x1, R2 ;  /* 0x0000000116127824 */ /* 0x000fc600078e0202 */
[----:B------:R-:W-:Y:S01]  /*b310*/  ISETP.GE.AND.EX P0, PT, R12, RZ, PT, P0 ;  /* 0x000000ff0c00720c */ /* 0x000fe20003f06300 */
[----:B------:R-:W-:-:S03]  /*b320*/  IMAD R25, R17, R18, RZ ;  /* 0x0000001211197224 */ /* 0x000fc600078e02ff */
[----:B------:R-:W-:Y:S01]  /*b330*/  SEL R24, RZ, 0xffffffff, P0 ;  /* 0xffffffffff187807 */ /* 0x000fe20000000000 */
[----:B0-----:R-:W-:-:S05]  /*b340*/  IMAD.WIDE.U32 R10, R25, 0x4, R20 ;  /* 0x00000004190a7825 */ /* 0x001fca00078e0014 */
[----:B------:R-:W3:Y:S01]  /*b350*/  LDG.E R25, desc[UR36][R10.64] ;  /* 0x000000240a197981 */ /* 0x000ee2000c1e1900 */
[CC--:B--2---:R-:W-:Y:S02]  /*b360*/  ISETP.NE.AND P1, PT, R14.reuse, R19.reuse, PT ;  /* 0x000000130e00720c */ /* 0x0c4fe40003f25270 */
[----:B------:R-:W-:-:S11]  /*b370*/  ISETP.GT.AND P0, PT, R14, R19, PT ;  /* 0x000000130e00720c */ /* 0x000fd60003f04270 */
[----:B------:R-:W-:Y:S02]  /*b380*/  @P1 SEL R24, RZ, 0xffffffff, !P0 ;  /* 0xffffffffff181807 */ /* 0x000fe40004000000 */
[----:B------:R-:W-:Y:S02]  /*b390*/  ISETP.GE.U32.AND P0, PT, R3, R18, PT ;  /* 0x000000120300720c */ /* 0x000fe40003f06070 */
[----:B------:R-:W-:Y:S02]  /*b3a0*/  LOP3.LUT R24, R24, 0x1, RZ, 0xc0, !PT ;  /* 0x0000000118187812 */ /* 0x000fe400078ec0ff */
[----:B---3--:R-:W-:Y:S02]  /*b3b0*/  ISETP.NE.AND P2, PT, R8, R25, PT ;  /* 0x000000190800720c */ /* 0x008fe40003f45270 */
[----:B------:R-:W-:Y:S01]  /*b3c0*/  ISETP.NE.U32.AND P1, PT, R24, 0x1, PT ;  /* 0x000000011800780c */ /* 0x000fe20003f25070 */
[----:B------:R-:W-:Y:S01]  /*b3d0*/  IMAD.IADD R24, R18, 0x1, R22 ;  /* 0x0000000112187824 */ /* 0x000fe200078e0216 */
[----:B------:R-:W-:-:S02]  /*b3e0*/  ISETP.GE.AND.EX P0, PT, R4, RZ, PT, P0 ;  /* 0x000000ff0400720c */ /* 0x000fc40003f06300 */
[----:B------:R-:W-:Y:S01]  /*b3f0*/  SEL R15, R15, R2, !P1 ;  /* 0x000000020f0f7207 */ /* 0x000fe20004800000 */
[----:B------:R-:W-:Y:S01]  /*b400*/  IMAD R11, R17, R24, RZ ;  /* 0x00000018110b7224 */ /* 0x000fe200078e02ff */
[----:B------:R-:W-:Y:S01]  /*b410*/  SEL R2, RZ, 0xffffffff, P0 ;  /* 0xffffffffff027807 */ /* 0x000fe20000000000 */
[----:B------:R-:W-:Y:S01]  /*b420*/  IMAD.IADD R26, R24, 0x1, R22 ;  /* 0x00000001181a7824 */ /* 0x000fe200078e0216 */
[----:B------:R-:W-:Y:S01]  /*b430*/  ISETP.GT.AND P0, PT, R8, R25, PT ;  /* 0x000000190800720c */ /* 0x000fe20003f04270 */
[----:B------:R-:W-:-:S03]  /*b440*/  IMAD.WIDE.U32 R10, R11, 0x4, R20 ;  /* 0x000000040b0a7825 */ /* 0x000fc600078e0014 */
[----:B------:R-:W-:Y:S01]  /*b450*/  @P2 SEL R2, RZ, 0xffffffff, !P0 ;  /* 0xffffffffff022807 */ /* 0x000fe20004000000 */
[----:B------:R-:W-:Y:S01]  /*b460*/  IMAD R29, R17, R26, RZ ;  /* 0x0000001a111d7224 */ /* 0x000fe200078e02ff */
[----:B------:R0:W2:Y:S01]  /*b470*/  LDG.E R27, desc[UR36][R10.64] ;  /* 0x000000240a1b7981 */ /* 0x0000a2000c1e1900 */
[----:B------:R-:W-:Y:S02]  /*b480*/  ISETP.GE.U32.AND P0, PT, R5, R24, PT ;  /* 0x000000180500720c */ /* 0x000fe40003f06070 */
[----:B------:R-:W-:Y:S01]  /*b490*/  LOP3.LUT R2, R2, 0x1, RZ, 0xc0, !PT ;  /* 0x0000000102027812 */ /* 0x000fe200078ec0ff */
[----:B0-----:R-:W-:Y:S01]  /*b4a0*/  IMAD.WIDE.U32 R10, R29, 0x4, R20 ;  /* 0x000000041d0a7825 */ /* 0x001fe200078e0014 */
[----:B------:R-:W-:Y:S02]  /*b4b0*/  ISETP.GE.AND.EX P0, PT, R6, RZ, PT, P0 ;  /* 0x000000ff0600720c */ /* 0x000fe40003f06300 */
[----:B------:R-:W-:Y:S02]  /*b4c0*/  ISETP.NE.U32.AND P2, PT, R2, 0x1, PT ;  /* 0x000000010200780c */ /* 0x000fe40003f45070 */
[----:B------:R-:W3:Y:S01]  /*b4d0*/  LDG.E R28, desc[UR36][R10.64] ;  /* 0x000000240a1c7981 */ /* 0x000ee2000c1e1900 */
[----:B------:R-:W-:-:S02]  /*b4e0*/  SEL R2, RZ, 0xffffffff, P0 ;  /* 0xffffffffff027807 */ /* 0x000fc40000000000 */
[----:B------:R-:W-:Y:S02]  /*b4f0*/  ISETP.GE.U32.AND P0, PT, R7, R26, PT ;  /* 0x0000001a0700720c */ /* 0x000fe40003f06070 */
[----:B------:R-:W-:Y:S02]  /*b500*/  SEL R3, R3, R18, !P2 ;  /* 0x0000001203037207 */ /* 0x000fe40005000000 */
[----:B------:R-:W-:Y:S02]  /*b510*/  ISETP.GE.AND.EX P0, PT, R13, RZ, PT, P0 ;  /* 0x000000ff0d00720c */ /* 0x000fe40003f06300 */
[----:B------:R-:W-:Y:S02]  /*b520*/  SEL R14, R14, R19, !P1 ;  /* 0x000000130e0e7207 */ /* 0x000fe40004800000 */
[----:B------:R-:W-:Y:S02]  /*b530*/  SEL R12, R12, RZ, !P1 ;  /* 0x000000ff0c0c7207 */ /* 0x000fe40004800000 */
[----:B------:R-:W-:-:S02]  /*b540*/  SEL R8, R8, R25, !P2 ;  /* 0x0000001908087207 */ /* 0x000fc40005000000 */
[----:B------:R-:W-:Y:S02]  /*b550*/  SEL R4, R4, RZ, !P2 ;  /* 0x000000ff04047207 */ /* 0x000fe40005000000 */
[CC--:B--2---:R-:W-:Y:S02]  /*b560*/  ISETP.NE.AND P4, PT, R16.reuse, R27.reuse, PT ;  /* 0x0000001b1000720c */ /* 0x0c4fe40003f85270 */
[----:B------:R-:W-:-:S11]  /*b570*/  ISETP.GT.AND P3, PT, R16, R27, PT ;  /* 0x0000001b1000720c */ /* 0x000fd60003f64270 */
[----:B------:R-:W-:Y:S02]  /*b580*/  @P4 SEL R2, RZ, 0xffffffff, !P3 ;  /* 0xffffffffff024807 */ /* 0x000fe40005800000 */
[CC--:B---3--:R-:W-:Y:S02]  /*b590*/  ISETP.NE.AND P5, PT, R9.reuse, R28.reuse, PT ;  /* 0x0000001c0900720c */ /* 0x0c8fe40003fa5270 */
[----:B------:R-:W-:Y:S02]  /*b5a0*/  LOP3.LUT R2, R2, 0x1, RZ, 0xc0, !PT ;  /* 0x0000000102027812 */ /* 0x000fe400078ec0ff */
[----:B------:R-:W-:Y:S02]  /*b5b0*/  ISETP.GT.AND P4, PT, R9, R28, PT ;  /* 0x0000001c0900720c */ /* 0x000fe40003f84270 */
[----:B------:R-:W-:Y:S02]  /*b5c0*/  ISETP.NE.U32.AND P3, PT, R2, 0x1, PT ;  /* 0x000000010200780c */ /* 0x000fe40003f65070 */
[----:B------:R-:W-:-:S02]  /*b5d0*/  SEL R2, RZ, 0xffffffff, P0 ;  /* 0xffffffffff027807 */ /* 0x000fc40000000000 */
[----:B------:R-:W-:Y:S02]  /*b5e0*/  SEL R5, R5, R24, !P3 ;  /* 0x0000001805057207 */ /* 0x000fe40005800000 */
[----:B------:R-:W-:Y:S02]  /*b5f0*/  SEL R16, R16, R27, !P3 ;  /* 0x0000001b10107207 */ /* 0x000fe40005800000 */
[----:B------:R-:W-:Y:S02]  /*b600*/  @P5 SEL R2, RZ, 0xffffffff, !P4 ;  /* 0xffffffffff025807 */ /* 0x000fe40006000000 */
[----:B------:R-:W-:Y:S02]  /*b610*/  SEL R6, R6, RZ, !P3 ;  /* 0x000000ff06067207 */ /* 0x000fe40005800000 */
[----:B------:R-:W-:Y:S02]  /*b620*/  LOP3.LUT R10, R2, 0x1, RZ, 0xc0, !PT ;  /* 0x00000001020a7812 */ /* 0x000fe400078ec0ff */
[----:B------:R-:W-:-:S02]  /*b630*/  IADD3 R2, R26, R22, RZ ;  /* 0x000000161a027210 */ /* 0x000fc40007ffe0ff */
[----:B------:R-:W-:-:S03]  /*b640*/  ISETP.NE.U32.AND P0, PT, R10, 0x1, PT ;  /* 0x000000010a00780c */ /* 0x000fc60003f05070 */
[----:B------:R-:W-:Y:S01]  /*b650*/  IMAD R10, R22, 0x3, R2 ;  /* 0x00000003160a7824 */ /* 0x000fe200078e0202 */
[----:B------:R-:W-:Y:S02]  /*b660*/  SEL R7, R7, R26, !P0 ;  /* 0x0000001a07077207 */ /* 0x000fe40004000000 */
[----:B------:R-:W-:Y:S02]  /*b670*/  SEL R9, R9, R28, !P0 ;  /* 0x0000001c09097207 */ /* 0x000fe40004000000 */
[----:B------:R-:W-:Y:S02]  /*b680*/  ISETP.GE.U32.AND P4, PT, R10, R23, PT ;  /* 0x000000170a00720c */ /* 0x000fe40003f86070 */
[----:B------:R-:W-:-:S11]  /*b690*/  SEL R13, R13, RZ, !P0 ;  /* 0x000000ff0d0d7207 */ /* 0x000fd60004000000 */
[----:B------:R-:W-:Y:S05]  /*b6a0*/  @!P4 BRA `(.L_x_3320) ;  /* 0xfffffffc0004c947 */ /* 0x000fea000383ffff */
[----:B------:R-:W-:Y:S05]  /*b6b0*/  BSYNC B2 ;  /* 0x0000000000027941 */ /* 0x000fea0003800000 */
.L_x_3319:
[----:B------:R-:W-:-:S07]  /*b6c0*/  IMAD.MOV.U32 R18, RZ, RZ, R28 ;  /* 0x000000ffff127224 */ /* 0x000fce00078e001c */
.L_x_3318:
[----:B------:R-:W-:Y:S05]  /*b6d0*/  BSYNC B1 ;  /* 0x0000000000017941 */ /* 0x000fea0003800000 */
.L_x_3317:
        /* <DEDUP_REMOVED lines=8> */
[----:B0-----:R-:W-:Y:S05]  /*b760*/  @P0 BRA `(.L_x_3322) ;  /* 0x0000000000380947 */ /* 0x001fea0003800000 */
[----:B------:R-:W-:-:S04]  /*b770*/  IMAD R11, R17, R24, RZ ;  /* 0x00000018110b7224 */ /* 0x000fc800078e02ff */
[----:B------:R-:W-:-:S05]  /*b780*/  IMAD.WIDE.U32 R10, R11, 0x4, R20 ;  /* 0x000000040b0a7825 */ /* 0x000fca00078e0014 */
[----:B------:R0:W5:Y:S01]  /*b790*/  LDG.E R25, desc[UR36][R10.64] ;  /* 0x000000240a197981 */ /* 0x000162000c1e1900 */
[----:B------:R-:W-:-:S05]  /*b7a0*/  IMAD.IADD R24, R24, 0x1, R22 ;  /* 0x0000000118187824 */ /* 0x000fca00078e0216 */
[----:B------:R-:W-:-:S13]  /*b7b0*/  ISETP.GE.U32.AND P0, PT, R24, R23, PT ;  /* 0x000000171800720c */ /* 0x000fda0003f06070 */
[----:B0-----:R-:W-:Y:S05]  /*b7c0*/  @P0 BRA `(.L_x_3322) ;  /* 0x0000000000200947 */ /* 0x001fea0003800000 */
[----:B------:R-:W-:Y:S01]  /*b7d0*/  IADD3 R10, R24, R22, RZ ;  /* 0x00000016180a7210 */ /* 0x000fe20007ffe0ff */
[----:B------:R-:W-:-:S03]  /*b7e0*/  IMAD R11, R17, R24, RZ ;  /* 0x00000018110b7224 */ /* 0x000fc600078e02ff */
[----:B------:R-:W-:-:S13]  /*b7f0*/  ISETP.GE.U32.AND P0, PT, R10, R23, PT ;  /* 0x000000170a00720c */ /* 0x000fda0003f06070 */
[----:B------:R-:W-:Y:S02]  /*b800*/  @!P0 IMAD R17, R17, R10, RZ ;  /* 0x0000000a11118224 */ /* 0x000fe400078e02ff */
[----:B------:R-:W-:-:S04]  /*b810*/  IMAD.WIDE.U32 R10, R11, 0x4, R20 ;  /* 0x000000040b0a7825 */ /* 0x000fc800078e0014 */
[----:B------:R-:W-:Y:S01]  /*b820*/  @!P0 IMAD.WIDE.U32 R20, R17, 0x4, R20 ;  /* 0x0000000411148825 */ /* 0x000fe200078e0014 */
[----:B------:R0:W5:Y:S04]  /*b830*/  LDG.E R27, desc[UR36][R10.64] ;  /* 0x000000240a1b7981 */ /* 0x000168000c1e1900 */
[----:B------:R0:W5:Y:S02]  /*b840*/  @!P0 LDG.E R18, desc[UR36][R20.64] ;  /* 0x0000002414128981 */ /* 0x000164000c1e1900 */
.L_x_3322:
[----:B------:R-:W-:Y:S05]  /*b850*/  BSYNC B1 ;  /* 0x0000000000017941 */ /* 0x000fea0003800000 */
.L_x_3321:
[----:B------:R-:W-:Y:S04]  /*b860*/  BSSY B1, `(.L_x_3323) ;  /* 0x0000037000017945 */ /* 0x000fe80003800000 */
[----:B------:R-:W-:Y:S05]  /*b870*/  @P1 BRA `(.L_x_3324) ;  /* 0x0000000000d41947 */ /* 0x000fea0003800000 */
[-C--:B-----5:R-:W-:Y:S01]  /*b880*/  ISETP.NE.AND P2, PT, R14, R19.reuse, PT ;  /* 0x000000130e00720c */ /* 0x0a0fe20003f45270 */
[----:B0-----:R-:W-:Y:S01]  /*b890*/  IMAD.IADD R20, R2, 0x1, R22 ;  /* 0x0000000102147824 */ /* 0x001fe200078e0216 */
        /* <DEDUP_REMOVED lines=12> */
[-C--:B------:R-:W-:Y:S01]  /*b960*/  ISETP.NE.AND P2, PT, R8, R25.reuse, PT ;  /* 0x000000190800720c */ /* 0x080fe20003f45270 */
        /* <DEDUP_REMOVED lines=27> */
[----:B------:R-:W-:Y:S02]  /*bb20*/  ISETP.NE.AND P2, PT, R9, R18, PT ;  /* 0x000000120900720c */ /* 0x000fe40003f45270 */
        /* <DEDUP_REMOVED lines=10> */
.L_x_3324:
[----:B------:R-:W-:Y:S05]  /*bbd0*/  BSYNC B1 ;  /* 0x0000000000017941 */ /* 0x000fea0003800000 */
.L_x_3323:
[CC--:B------:R-:W-:Y:S02]  /*bbe0*/  ISETP.NE.AND P2, PT, R14.reuse, R8.reuse, PT ;  /* 0x000000080e00720c */ /* 0x0c0fe40003f45270 */
[----:B------:R-:W-:Y:S02]  /*bbf0*/  ISETP.GE.U32.AND P0, PT, R15, R3, PT ;  /* 0x000000030f00720c */ /* 0x000fe40003f06070 */
[----:B------:R-:W-:Y:S02]  /*bc00*/  ISETP.GT.AND P1, PT, R14, R8, PT ;  /* 0x000000080e00720c */ /* 0x000fe40003f24270 */
[----:B------:R-:W-:Y:S02]  /*bc10*/  ISETP.GE.AND.EX P0, PT, R12, R4, PT, P0 ;  /* 0x000000040c00720c */ /* 0x000fe40003f06300 */
[----:B------:R-:W-:-:S05]  /*bc20*/  SEL R2, RZ, 0xffffffff, !P1 ;  /* 0xffffffffff027807 */ /* 0x000fca0004800000 */
[----:B------:R-:W-:-:S04]  /*bc30*/  @!P2 SEL R2, RZ, 0xffffffff, P0 ;  /* 0xffffffffff02a807 */ /* 0x000fc80000000000 */
[----:B------:R-:W-:-:S04]  /*bc40*/  LOP3.LUT R2, R2, 0x1, RZ, 0xc0, !PT ;  /* 0x0000000102027812 */ /* 0x000fc800078ec0ff */
[----:B------:R-:W-:-:S04]  /*bc50*/  ISETP.NE.U32.AND P0, PT, R2, 0x1, PT ;  /* 0x000000010200780c */ /* 0x000fc80003f05070 */
[----:B0-----:R-:W-:Y:S02]  /*bc60*/  SEL R11, R14, R8, !P0 ;  /* 0x000000080e0b7207 */ /* 0x001fe40004000000 */
[----:B------:R-:W-:Y:S02]  /*bc70*/  SEL R8, R15, R3, !P0 ;  /* 0x000000030f087207 */ /* 0x000fe40004000000 */
[C---:B------:R-:W-:Y:S02]  /*bc80*/  ISETP.NE.AND P2, PT, R11.reuse, R16, PT ;  /* 0x000000100b00720c */ /* 0x040fe40003f45270 */
        /* <DEDUP_REMOVED lines=23> */
.L_x_3300:
[----:B------:R-:W0:Y:S01]  /*be00*/  LDC R2, c[0x0][0x234] ;  /* 0x00008d00ff027b82 */ /* 0x000e220000000800 */
[----:B------:R-:W-:Y:S07]  /*be10*/  BSSY B1, `(.L_x_3325) ;  /* 0x0000055000017945 */ /* 0x000fee0003800000 */
[----:B------:R-:W1:Y:S08]  /*be20*/  LDC R10, c[0x0][0x218] ;  /* 0x00008600ff0a7b82 */ /* 0x000e700000000800 */
        /* <DEDUP_REMOVED lines=10> */
[--C-:B---3--:R-:W-:Y:S01]  /*bed0*/  IMAD.MOV.U32 R5, RZ, RZ, R6.reuse ;  /* 0x000000ffff057224 */ /* 0x108fe200078e0006 */
[----:B------:R-:W-:Y:S01]  /*bee0*/  MOV R7, R6 ;  /* 0x0000000600077202 */ /* 0x000fe20000000f00 */
[----:B------:R-:W-:Y:S01]  /*bef0*/  IMAD.MOV.U32 R4, RZ, RZ, R6 ;  /* 0x000000ffff047224 */ /* 0x000fe200078e0006 */
[----:B------:R-:W-:Y:S06]  /*bf00*/  @P0 BRA `(.L_x_3326) ;  /* 0x0000000400140947 */ /* 0x000fec0003800000 */
[----:B------:R-:W-:Y:S01]  /*bf10*/  BSSY B2, `(.L_x_3327) ;  /* 0x0000043000027945 */ /* 0x000fe20003800000 */
[--C-:B------:R-:W-:Y:S01]  /*bf20*/  IMAD.MOV.U32 R16, RZ, RZ, R9.reuse ;  /* 0x000000ffff107224 */ /* 0x100fe200078e0009 */
[----:B------:R-:W-:Y:S01]  /*bf30*/  MOV R7, R6 ;  /* 0x0000000600077202 */ /* 0x000fe20000000f00 */
[----:B------:R-:W-:Y:S02]  /*bf40*/  IMAD.MOV.U32 R17, RZ, RZ, R9 ;  /* 0x000000ffff117224 */ /* 0x000fe400078e0009 */
[----:B------:R-:W-:Y:S02]  /*bf50*/  IMAD.MOV.U32 R4, RZ, RZ, R6 ;  /* 0x000000ffff047224 */ /* 0x000fe400078e0006 */
[--C-:B------:R-:W-:Y:S02]  /*bf60*/  IMAD.MOV.U32 R14, RZ, RZ, R10.reuse ;  /* 0x000000ffff0e7224 */ /* 0x100fe400078e000a */
[----:B------:R-:W-:-:S07]  /*bf70*/  IMAD.MOV.U32 R15, RZ, RZ, R10 ;  /* 0x000000ffff0f7224 */ /* 0x000fce00078e000a */
.L_x_3328:
[----:B------:R-:W-:-:S05]  /*bf80*/  IMAD.WIDE.U32 R12, R8, 0x4, R20 ;  /* 0x00000004080c7825 */ /* 0x000fca00078e0014 */
[----:B------:R0:W2:Y:S01]  /*bf90*/  LDG.E R19, desc[UR36][R12.64] ;  /* 0x000000240c137981 */ /* 0x0000a2000c1e1900 */
[----:B------:R-:W-:-:S04]  /*bfa0*/  IMAD.IADD R27, R8, 0x1, R2 ;  /* 0x00000001081b7824 */ /* 0x000fc800078e0202 */
[C---:B0-----:R-:W-:Y:S01]  /*bfb0*/  IMAD.WIDE.U32 R12, R27.reuse, 0x4, R20 ;  /* 0x000000041b0c7825 */ /* 0x041fe200078e0014 */
[----:B------:R-:W-:-:S04]  /*bfc0*/  IADD3 R18, R27, R2, RZ ;  /* 0x000000021b127210 */ /* 0x000fc80007ffe0ff */
[----:B------:R0:W3:Y:S01]  /*bfd0*/  LDG.E R25, desc[UR36][R12.64] ;  /* 0x000000240c197981 */ /* 0x0000e2000c1e1900 */
[C---:B------:R-:W-:Y:S02]  /*bfe0*/  IMAD.IADD R26, R18.reuse, 0x1, R2 ;  /* 0x00000001121a7824 */ /* 0x040fe400078e0202 */
[----:B0-----:R-:W-:-:S05]  /*bff0*/  IMAD.WIDE.U32 R12, R18, 0x4, R20 ;  /* 0x00000004120c7825 */ /* 0x001fca00078e0014 */
[----:B------:R0:W4:Y:S02]  /*c000*/  LDG.E R22, desc[UR36][R12.64] ;  /* 0x000000240c167981 */ /* 0x000124000c1e1900 */
[----:B0-----:R-:W-:-:S05]  /*c010*/  IMAD.WIDE.U32 R12, R26, 0x4, R20 ;  /* 0x000000041a0c7825 */ /* 0x001fca00078e0014 */
[----:B------:R-:W5:Y:S01]  /*c020*/  LDG.E R24, desc[UR36][R12.64] ;  /* 0x000000240c187981 */ /* 0x000f62000c1e1900 */
[----:B------:R-:W-:Y:S01]  /*c030*/  ISETP.GE.U32.AND P0, PT, R16, R8, PT ;  /* 0x000000081000720c */ /* 0x000fe20003f06070 */
[----:B------:R-:W-:-:S03]  /*c040*/  IMAD.IADD R28, R8, 0x1, R2 ;  /* 0x00000001081c7824 */ /* 0x000fc600078e0202 */
[----:B------:R-:W-:-:S04]  /*c050*/  ISETP.GE.AND.EX P0, PT, R6, RZ, PT, P0 ;  /* 0x000000ff0600720c */ /* 0x000fc80003f06300 */
[----:B------:R-:W-:Y:S02]  /*c060*/  SEL R27, RZ, 0xffffffff, P0 ;  /* 0xffffffffff1b7807 */ /* 0x000fe40000000000 */
[----:B------:R-:W-:-:S04]  /*c070*/  ISETP.GE.U32.AND P0, PT, R3, R28, PT ;  /* 0x0000001c0300720c */ /* 0x000fc80003f06070 */
[----:B------:R-:W-:Y:S02]  /*c080*/  ISETP.GE.AND.EX P0, PT, R5, RZ, PT, P0 ;  /* 0x000000ff0500720c */ /* 0x000fe40003f06300 */
[CC--:B--2---:R-:W-:Y:S02]  /*c090*/  ISETP.NE.AND P2, PT, R10.reuse, R19.reuse, PT ;  /* 0x000000130a00720c */ /* 0x0c4fe40003f45270 */
[----:B------:R-:W-:-:S11]  /*c0a0*/  ISETP.GT.AND P1, PT, R10, R19, PT ;  /* 0x000000130a00720c */ /* 0x000fd60003f24270 */
[----:B------:R-:W-:Y:S02]  /*c0b0*/  @P2 SEL R27, RZ, 0xffffffff, !P1 ;  /* 0xffffffffff1b2807 */ /* 0x000fe40004800000 */
[CC--:B---3--:R-:W-:Y:S02]  /*c0c0*/  ISETP.NE.AND P3, PT, R14.reuse, R25.reuse, PT ;  /* 0x000000190e00720c */ /* 0x0c8fe40003f65270 */
[----:B------:R-:W-:Y:S02]  /*c0d0*/  LOP3.LUT R27, R27, 0x1, RZ, 0xc0, !PT ;  /* 0x000000011b1b7812 */ /* 0x000fe400078ec0ff */
[----:B------:R-:W-:Y:S02]  /*c0e0*/  ISETP.GT.AND P2, PT, R14, R25, PT ;  /* 0x000000190e00720c */ /* 0x000fe40003f44270 */
[----:B------:R-:W-:-:S04]  /*c0f0*/  ISETP.NE.U32.AND P1, PT, R27, 0x1, PT ;  /* 0x000000011b00780c */ /* 0x000fc80003f25070 */
[----:B------:R-:W-:Y:S02]  /*c100*/  SEL R16, R16, R8, !P1 ;  /* 0x0000000810107207 */ /* 0x000fe40004800000 */
[----:B------:R-:W-:Y:S02]  /*c110*/  SEL R8, RZ, 0xffffffff, P0 ;  /* 0xffffffffff087807 */ /* 0x000fe40000000000 */
[----:B------:R-:W-:Y:S02]  /*c120*/  @P3 SEL R8, RZ, 0xffffffff, !P2 ;  /* 0xffffffffff083807 */ /* 0x000fe40005000000 */
[----:B----4-:R-:W-:Y:S02]  /*c130*/  ISETP.NE.AND P4, PT, R11, R22, PT ;  /* 0x000000160b00720c */ /* 0x010fe40003f85270 */
[----:B------:R-:W-:Y:S02]  /*c140*/  ISETP.GE.U32.AND P0, PT, R9, R18, PT ;  /* 0x000000120900720c */ /* 0x000fe40003f06070 */
[----:B------:R-:W-:-:S02]  /*c150*/  LOP3.LUT R8, R8, 0x1, RZ, 0xc0, !PT ;  /* 0x0000000108087812 */ /* 0x000fc400078ec0ff */
[----:B------:R-:W-:Y:S02]  /*c160*/  ISETP.GE.AND.EX P0, PT, R4, RZ, PT, P0 ;  /* 0x000000ff0400720c */ /* 0x000fe40003f06300 */
[----:B------:R-:W-:Y:S02]  /*c170*/  ISETP.GT.AND P3, PT, R11, R22, PT ;  /* 0x000000160b00720c */ /* 0x000fe40003f64270 */
[----:B------:R-:W-:Y:S02]  /*c180*/  ISETP.NE.U32.AND P2, PT, R8, 0x1, PT ;  /* 0x000000010800780c */ /* 0x000fe40003f45070 */
[----:B------:R-:W-:Y:S02]  /*c190*/  SEL R8, RZ, 0xffffffff, P0 ;  /* 0xffffffffff087807 */ /* 0x000fe40000000000 */
[----:B-----5:R-:W-:Y:S02]  /*c1a0*/  ISETP.NE.AND P5, PT, R15, R24, PT ;  /* 0x000000180f00720c */ /* 0x020fe40003fa5270 */
[----:B------:R-:W-:-:S02]  /*c1b0*/  @P4 SEL R8, RZ, 0xffffffff, !P3 ;  /* 0xffffffffff084807 */ /* 0x000fc40005800000 */
[----:B------:R-:W-:Y:S02]  /*c1c0*/  ISETP.GE.U32.AND P0, PT, R17, R26, PT ;  /* 0x0000001a1100720c */ /* 0x000fe40003f06070 */
[----:B------:R-:W-:Y:S02]  /*c1d0*/  LOP3.LUT R8, R8, 0x1, RZ, 0xc0, !PT ;  /* 0x0000000108087812 */ /* 0x000fe400078ec0ff */
[----:B------:R-:W-:Y:S02]  /*c1e0*/  ISETP.GE.AND.EX P0, PT, R7, RZ, PT, P0 ;  /* 0x000000ff0700720c */ /* 0x000fe40003f06300 */
[----:B------:R-:W-:Y:S02]  /*c1f0*/  ISETP.GT.AND P4, PT, R15, R24, PT ;  /* 0x000000180f00720c */ /* 0x000fe40003f84270 */
[----:B------:R-:W-:Y:S02]  /*c200*/  ISETP.NE.U32.AND P3, PT, R8, 0x1, PT ;  /* 0x000000010800780c */ /* 0x000fe40003f65070 */
[----:B------:R-:W-:-:S02]  /*c210*/  SEL R8, RZ, 0xffffffff, P0 ;  /* 0xffffffffff087807 */ /* 0x000fc40000000000 */
[----:B------:R-:W-:Y:S02]  /*c220*/  @P5 SEL R8, RZ, 0xffffffff, !P4 ;  /* 0xffffffffff085807 */ /* 0x000fe40006000000 */
[----:B------:R-:W-:Y:S02]  /*c230*/  SEL R3, R3, R28, !P2 ;  /* 0x0000001c03037207 */ /* 0x000fe40005000000 */
[----:B------:R-:W-:Y:S01]  /*c240*/  LOP3.LUT R12, R8, 0x1, RZ, 0xc0, !PT ;  /* 0x00000001080c7812 */ /* 0x000fe200078ec0ff */
[----:B------:R-:W-:Y:S01]  /*c250*/  IMAD.IADD R8, R26, 0x1, R2 ;  /* 0x000000011a087824 */ /* 0x000fe200078e0202 */
[----:B------:R-:W-:Y:S02]  /*c260*/  SEL R9, R9, R18, !P3 ;  /* 0x0000001209097207 */ /* 0x000fe40005800000 */
[----:B------:R-:W-:Y:S01]  /*c270*/  ISETP.NE.U32.AND P0, PT, R12, 0x1, PT ;  /* 0x000000010c00780c */ /* 0x000fe20003f05070 */
[----:B------:R-:W-:Y:S01]  /*c280*/  IMAD R12, R2, 0x3, R8 ;  /* 0x00000003020c7824 */ /* 0x000fe200078e0208 */
[----:B------:R-:W-:-:S02]  /*c290*/  SEL R10, R10, R19, !P1 ;  /* 0x000000130a0a7207 */ /* 0x000fc40004800000 */
[----:B------:R-:W-:Y:S02]  /*c2a0*/  SEL R17, R17, R26, !P0 ;  /* 0x0000001a11117207 */ /* 0x000fe40004000000 */
[----:B------:R-:W-:Y:S02]  /*c2b0*/  ISETP.GE.U32.AND P4, PT, R12, R23, PT ;  /* 0x000000170c00720c */ /* 0x000fe40003f86070 */
[----:B------:R-:W-:Y:S02]  /*c2c0*/  SEL R6, R6, RZ, !P1 ;  /* 0x000000ff06067207 */ /* 0x000fe40004800000 */
[----:B------:R-:W-:Y:S02]  /*c2d0*/  SEL R14, R14, R25, !P2 ;  /* 0x000000190e0e7207 */ /* 0x000fe40005000000 */
[----:B------:R-:W-:Y:S02]  /*c2e0*/  SEL R5, R5, RZ, !P2 ;  /* 0x000000ff05057207 */ /* 0x000fe40005000000 */
[----:B------:R-:W-:-:S02]  /*c2f0*/  SEL R11, R11, R22, !P3 ;  /* 0x000000160b0b7207 */ /* 0x000fc40005800000 */
[----:B------:R-:W-:Y:S02]  /*c300*/  SEL R4, R4, RZ, !P3 ;  /* 0x000000ff04047207 */ /* 0x000fe40005800000 */
[----:B------:R-:W-:Y:S02]  /*c310*/  SEL R15, R15, R24, !P0 ;  /* 0x000000180f0f7207 */ /* 0x000fe40004000000 */
[----:B------:R-:W-:Y:S01]  /*c320*/  SEL R7, R7, RZ, !P0 ;  /* 0x000000ff07077207 */ /* 0x000fe20004000000 */
[----:B------:R-:W-:Y:S06]  /*c330*/  @!P4 BRA `(.L_x_3328) ;  /* 0xfffffffc0010c947 */ /* 0x000fec000383ffff */
[----:B------:R-:W-:Y:S05]  /*c340*/  BSYNC B2 ;  /* 0x0000000000027941 */ /* 0x000fea0003800000 */
.L_x_3327:
[----:B------:R-:W-:-:S07]  /*c350*/  MOV R18, R24 ;  /* 0x0000001800127202 */ /* 0x000fce0000000f00 */
.L_x_3326:
[----:B------:R-:W-:Y:S05]  /*c360*/  BSYNC B1 ;  /* 0x0000000000017941 */ /* 0x000fea0003800000 */
.L_x_3325:
        /* <DEDUP_REMOVED lines=8> */
[----:B------:R-:W-:-:S05]  /*c3f0*/  IMAD.WIDE.U32 R12, R27, 0x4, R20 ;  /* 0x000000041b0c7825 */ /* 0x000fca00078e0014 */
[----:B------:R0:W5:Y:S01]  /*c400*/  LDG.E R25, desc[UR36][R12.64] ;  /* 0x000000240c197981 */ /* 0x000162000c1e1900 */
[----:B------:R-:W-:-:S05]  /*c410*/  IMAD.IADD R27, R27, 0x1, R2 ;  /* 0x000000011b1b7824 */ /* 0x000fca00078e0202 */
[----:B------:R-:W-:-:S13]  /*c420*/  ISETP.GE.U32.AND P0, PT, R27, R23, PT ;  /* 0x000000171b00720c */ /* 0x000fda0003f06070 */
[----:B0-----:R-:W-:Y:S05]  /*c430*/  @P0 BRA `(.L_x_3330) ;  /* 0x0000000000180947 */ /* 0x001fea0003800000 */
[C---:B------:R-:W-:Y:S02]  /*c440*/  IMAD.IADD R22, R27.reuse, 0x1, R2 ;  /* 0x000000011b167824 */ /* 0x040fe400078e0202 */
[----:B------:R-:W-:-:S03]  /*c450*/  IMAD.WIDE.U32 R12, R27, 0x4, R20 ;  /* 0x000000041b0c7825 */ /* 0x000fc600078e0014 */
[----:B------:R-:W-:-:S13]  /*c460*/  ISETP.GE.U32.AND P0, PT, R22, R23, PT ;  /* 0x000000171600720c */ /* 0x000fda0003f06070 */
[----:B------:R-:W-:Y:S02]  /*c470*/  @!P0 IMAD.WIDE.U32 R20, R22, 0x4, R20 ;  /* 0x0000000416148825 */ /* 0x000fe400078e0014 */
[----:B------:R0:W5:Y:S04]  /*c480*/  LDG.E R22, desc[UR36][R12.64] ;  /* 0x000000240c167981 */ /* 0x000168000c1e1900 */
[----:B------:R0:W5:Y:S02]  /*c490*/  @!P0 LDG.E R18, desc[UR36][R20.64] ;  /* 0x0000002414128981 */ /* 0x000164000c1e1900 */
.L_x_3330:
[----:B------:R-:W-:Y:S05]  /*c4a0*/  BSYNC B1 ;  /* 0x0000000000017941 */ /* 0x000fea0003800000 */
.L_x_3329:
[----:B------:R-:W-:Y:S04]  /*c4b0*/  BSSY B1, `(.L_x_3331) ;  /* 0x0000037000017945 */ /* 0x000fe80003800000 */
[----:B------:R-:W-:Y:S05]  /*c4c0*/  @P1 BRA `(.L_x_3332) ;  /* 0x0000000000d41947 */ /* 0x000fea0003800000 */
[-C--:B-----5:R-:W-:Y:S02]  /*c4d0*/  ISETP.NE.AND P2, PT, R10, R19.reuse, PT ;  /* 0x000000130a00720c */ /* 0x0a0fe40003f45270 */
[----:B------:R-:W-:Y:S02]  /*c4e0*/  ISETP.GE.U32.AND P0, PT, R16, R8, PT ;  /* 0x000000081000720c */ /* 0x000fe40003f06070 */
[----:B------:R-:W-:Y:S02]  /*c4f0*/  ISETP.GT.AND P1, PT, R10, R19, PT ;  /* 0x000000130a00720c */ /* 0x000fe40003f24270 */
[----:B0-----:R-:W-:Y:S02]  /*c500*/  IADD3 R20, R8, R2, RZ ;  /* 0x0000000208147210 */ /* 0x001fe40007ffe0ff */
[----:B------:R-:W-:Y:S02]  /*c510*/  ISETP.GE.AND.EX P0, PT, R6, RZ, PT, P0 ;  /* 0x000000ff0600720c */ /* 0x000fe40003f06300 */
[----:B------:R-:W-:-:S02]  /*c520*/  SEL R12, RZ, 0xffffffff, !P1 ;  /* 0xffffffffff0c7807 */ /* 0x000fc40004800000 */
        /* <DEDUP_REMOVED lines=47> */
.L_x_3332:
[----:B------:R-:W-:Y:S05]  /*c820*/  BSYNC B1 ;  /* 0x0000000000017941 */ /* 0x000fea0003800000 */
.L_x_3331:
[-C--:B------:R-:W-:Y:S02]  /*c830*/  ISETP.NE.AND P2, PT, R10, R14.reuse, PT ;  /* 0x0000000e0a00720c */ /* 0x080fe40003f45270 */
        /* <DEDUP_REMOVED lines=31> */
[----:B------:R-:W-:-:S07]  /*ca30*/  SEL R9, R10, R15, !P0 ;  /* 0x0000000f0a097207 */ /* 0x000fce0004000000 */
.L_x_3285:
[----:B------:R-:W-:Y:S05]  /*ca40*/  BSYNC B0 ;  /* 0x0000000000007941 */ /* 0x000fea0003800000 */
.L_x_3284:
[----:B------:R-:W1:Y:S01]  /*ca50*/  S2R R6, SR_TID.X ;  /* 0x0000000000067919 */ /* 0x000e620000002100 */
[----:B------:R-:W-:Y:S02]  /*ca60*/  ULDC UR4, c[0x0][0x244] ;  /* 0x0000910000047ab9 */ /* 0x000fe40000000800 */
[----:B------:R-:W-:-:S13]  /*ca70*/  ISETP.NE.AND P0, PT, RZ, UR4, PT ;  /* 0x00000004ff007c0c */ /* 0x000fda000bf05270 */
[----:B------:R-:W-:Y:S05]  /*ca80*/  @!P0 BRA `(.L_x_3333) ;  /* 0x0000000000a88947 */ /* 0x000fea0003800000 */
[----:B------:R-:W2:Y:S01]  /*ca90*/  S2UR UR5, SR_CgaCtaId ;  /* 0x00000000000579c3 */ /* 0x000ea20000008800 */
[----:B------:R-:W-:Y:S01]  /*caa0*/  UMOV UR4, 0x400 ;  /* 0x0000040000047882 */ /* 0x000fe20000000000 */
[----:B------:R-:W-:Y:S01]  /*cab0*/  ULDC UR6, c[0x0][0x0] ;  /* 0x0000000000067ab9 */ /* 0x000fe20000000800 */
[----:B------:R-:W-:Y:S01]  /*cac0*/  UIADD3 UR4, UR4, 0x10, URZ ;  /* 0x0000001004047890 */ /* 0x000fe2000fffe03f */
[----:B-1----:R-:W-:Y:S01]  /*cad0*/  IMAD R2, R0, UR6, R6 ;  /* 0x0000000600027c24 */ /* 0x002fe2000f8e0206 */
[----:B------:R-:W-:Y:S02]  /*cae0*/  ULDC UR7, c[0x0][0x4] ;  /* 0x0000010000077ab9 */ /* 0x000fe40000000800 */
[----:B--2---:R-:W-:Y:S02]  /*caf0*/  ULEA UR4, UR5, UR4, 0x18 ;  /* 0x0000000405047291 */ /* 0x004fe4000f8ec03f */
[----:B------:R-:W-:-:S04]  /*cb00*/  USHF.R.U32.HI UR5, URZ, 0x1, UR7 ;  /* 0x000000013f057899 */ /* 0x000fc80008011607 */
[----:B------:R-:W-:Y:S02]  /*cb10*/  LEA R4, R2, UR4, 0x4 ;  /* 0x0000000402047c11 */ /* 0x000fe4000f8e20ff */
[----:B------:R-:W-:-:S03]  /*cb20*/  ISETP.NE.AND P0, PT, RZ, UR5, PT ;  /* 0x00000005ff007c0c */ /* 0x000fc6000bf05270 */
[----:B------:R2:W-:Y:S04]  /*cb30*/  STS.64 [R4+0x8], R12 ;  /* 0x0000080c04007388 */ /* 0x0005e80000000a00 */
[----:B------:R2:W-:Y:S06]  /*cb40*/  STS [R4], R9 ;  /* 0x0000000904007388 */ /* 0x0005ec0000000800 */
[----:B------:R-:W-:Y:S05]  /*cb50*/  @!P0 BRA `(.L_x_3333) ;  /* 0x0000000000748947 */ /* 0x000fea0003800000 */
[----:B------:R-:W-:-:S07]  /*cb60*/  IMAD.U32 R3, RZ, RZ, UR5 ;  /* 0x00000005ff037e24 */ /* 0x000fce000f8e00ff */
.L_x_3336:
[CC--:B------:R-:W-:Y:S01]  /*cb70*/  IADD3 R5, R0.reuse, R3.reuse, RZ ;  /* 0x0000000300057210 */ /* 0x0c0fe20007ffe0ff */
[----:B------:R-:W-:Y:S01]  /*cb80*/  BAR.SYNC.DEFER_BLOCKING 0x0 ;  /* 0x0000000000007b1d */ /* 0x000fe20000010000 */
[----:B------:R-:W-:Y:S02]  /*cb90*/  ISETP.GT.AND P3, PT, R3, 0x1, PT ;  /* 0x000000010300780c */ /* 0x000fe40003f64270 */
[----:B------:R-:W-:Y:S02]  /*cba0*/  ISETP.GE.U32.AND P0, PT, R5, UR7, PT ;  /* 0x0000000705007c0c */ /* 0x000fe4000bf06070 */
[----:B------:R-:W-:Y:S01]  /*cbb0*/  SHF.R.S32.HI R10, RZ, 0x1, R3 ;  /* 0x00000001ff0a7819 */ /* 0x000fe20000011403 */
[----:B------:R-:W-:Y:S01]  /*cbc0*/  BSSY B0, `(.L_x_3334) ;  /* 0x0000014000007945 */ /* 0x000fe20003800000 */
[----:B------:R-:W-:-:S13]  /*cbd0*/  ISETP.GE.U32.OR P0, PT, R0, R3, P0 ;  /* 0x000000030000720c */ /* 0x000fda0000706470 */
[----:B-1----:R-:W-:Y:S05]  /*cbe0*/  @P0 BRA `(.L_x_3335) ;  /* 0x0000000000440947 */ /* 0x002fea0003800000 */
[----:B------:R-:W-:-:S05]  /*cbf0*/  IMAD R2, R5, UR6, R6 ;  /* 0x0000000605027c24 */ /* 0x000fca000f8e0206 */
[----:B------:R-:W-:-:S05]  /*cc00*/  LEA R5, R2, UR4, 0x4 ;  /* 0x0000000402057c11 */ /* 0x000fca000f8e20ff */
[----:B------:R-:W1:Y:S04]  /*cc10*/  LDS R8, [R5] ;  /* 0x0000000005087984 */ /* 0x000e680000000800 */
[----:B------:R-:W3:Y:S01]  /*cc20*/  LDS.64 R2, [R5+0x8] ;  /* 0x0000080005027984 */ /* 0x000ee20000000a00 */
[CC--:B-1----:R-:W-:Y:S02]  /*cc30*/  ISETP.NE.AND P2, PT, R9.reuse, R8.reuse, PT ;  /* 0x000000080900720c */ /* 0x0c2fe40003f45270 */
[----:B------:R-:W-:Y:S02]  /*cc40*/  ISETP.GT.AND P1, PT, R9, R8, PT ;  /* 0x000000080900720c */ /* 0x000fe40003f24270 */
[----:B---3--:R-:W-:Y:S02]  /*cc50*/  ISETP.GE.U32.AND P0, PT, R12, R2, PT ;  /* 0x000000020c00720c */ /* 0x008fe40003f06070 */
[----:B------:R-:W-:-:S02]  /*cc60*/  SEL R7, RZ, 0xffffffff, !P1 ;  /* 0xffffffffff077807 */ /* 0x000fc40004800000 */
[----:B------:R-:W-:-:S05]  /*cc70*/  ISETP.GE.AND.EX P0, PT, R13, R3, PT, P0 ;  /* 0x000000030d00720c */ /* 0x000fca0003f06300 */
[----:B------:R-:W-:-:S04]  /*cc80*/  @!P2 SEL R7, RZ, 0xffffffff, P0 ;  /* 0xffffffffff07a807 */ /* 0x000fc80000000000 */
[----:B------:R-:W-:-:S04]  /*cc90*/  LOP3.LUT R7, R7, 0x1, RZ, 0xc0, !PT ;  /* 0x0000000107077812 */ /* 0x000fc800078ec0ff */
[----:B------:R-:W-:-:S04]  /*cca0*/  ISETP.NE.U32.AND P0, PT, R7, 0x1, PT ;  /* 0x000000010700780c */ /* 0x000fc80003f05070 */
[----:B--2---:R-:W-:Y:S02]  /*ccb0*/  SEL R9, R9, R8, !P0 ;  /* 0x0000000809097207 */ /* 0x004fe40004000000 */
[----:B------:R-:W-:Y:S02]  /*ccc0*/  SEL R12, R12, R2, !P0 ;  /* 0x000000020c0c7207 */ /* 0x000fe40004000000 */
[----:B------:R-:W-:Y:S01]  /*ccd0*/  SEL R13, R13, R3, !P0 ;  /* 0x000000030d0d7207 */ /* 0x000fe20004000000 */
[----:B------:R1:W-:Y:S04]  /*cce0*/  STS [R4], R9 ;  /* 0x0000000904007388 */ /* 0x0003e80000000800 */
[----:B------:R1:W-:Y:S02]  /*ccf0*/  STS.64 [R4+0x8], R12 ;  /* 0x0000080c04007388 */ /* 0x0003e40000000a00 */
.L_x_3335:
[----:B------:R-:W-:Y:S05]  /*cd00*/  BSYNC B0 ;  /* 0x0000000000007941 */ /* 0x000fea0003800000 */
.L_x_3334:
[----:B------:R-:W-:Y:S01]  /*cd10*/  IMAD.MOV.U32 R3, RZ, RZ, R10 ;  /* 0x000000ffff037224 */ /* 0x000fe200078e000a */
[----:B------:R-:W-:Y:S06]  /*cd20*/  @P3 BRA `(.L_x_3336) ;  /* 0xfffffffc00903947 */ /* 0x000fec000383ffff */
.L_x_3333:
        /* <DEDUP_REMOVED lines=9> */
[----:B-1----:R-:W-:Y:S01]  /*cdc0*/  IMAD R2, R0, R11, R6 ;  /* 0x0000000b00027224 */ /* 0x002fe200078e0206 */
[----:B------:R-:W-:-:S04]  /*cdd0*/  UIADD3 UR4, UR4, 0x10, URZ ;  /* 0x0000001004047890 */ /* 0x000fc8000fffe03f */
[----:B---3--:R-:W-:-:S06]  /*cde0*/  ULEA UR4, UR5, UR4, 0x18 ;  /* 0x0000000405047291 */ /* 0x008fcc000f8ec03f */
[----:B--2---:R-:W-:Y:S02]  /*cdf0*/  LEA R4, R2, UR4, 0x4 ;  /* 0x0000000402047c11 */ /* 0x004fe4000f8e20ff */
[----:B------:R-:W-:-:S03]  /*ce00*/  LEA.HI R2, R11, R11, RZ, 0x1 ;  /* 0x0000000b0b027211 */ /* 0x000fc600078f08ff */
[----:B------:R3:W-:Y:S01]  /*ce10*/  STS.64 [R4+0x8], R12 ;  /* 0x0000080c04007388 */ /* 0x0007e20000000a00 */
[----:B------:R-:W-:Y:S01]  /*ce20*/  SHF.R.S32.HI R3, RZ, 0x1, R2 ;  /* 0x00000001ff037819 */ /* 0x000fe20000011402 */
[----:B------:R-:W-:Y:S02]  /*ce30*/  IMAD.MOV.U32 R2, RZ, RZ, 0x20 ;  /* 0x00000020ff027424 */ /* 0x000fe400078e00ff */
[----:B------:R3:W-:Y:S01]  /*ce40*/  STS [R4], R9 ;  /* 0x0000000904007388 */ /* 0x0007e20000000800 */
[----:B------:R-:W-:-:S13]  /*ce50*/  ISETP.GE.AND P0, PT, R3, 0x20, PT ;  /* 0x000000200300780c */ /* 0x000fda0003f06270 */
[----:B---3--:R-:W-:Y:S05]  /*ce60*/  @!P0 BRA `(.L_x_3338) ;  /* 0x0000000000708947 */ /* 0x008fea0003800000 */
[----:B------:R-:W-:-:S07]  /*ce70*/  MOV R5, R3 ;  /* 0x0000000300057202 */ /* 0x000fce0000000f00 */
.L_x_3341:
[----:B------:R-:W-:Y:S01]  /*ce80*/  IMAD.IADD R2, R6, 0x1, R5 ;  /* 0x0000000106027824 */ /* 0x000fe200078e0205 */
[----:B------:R-:W-:Y:S04]  /*ce90*/  BAR.SYNC.DEFER_BLOCKING 0x0 ;  /* 0x0000000000007b1d */ /* 0x000fe80000010000 */
[----:B------:R-:W-:Y:S02]  /*cea0*/  ISETP.GE.U32.AND P0, PT, R2, R11, PT ;  /* 0x0000000b0200720c */ /* 0x000fe40003f06070 */
[----:B------:R-:W-:Y:S02]  /*ceb0*/  BSSY B0, `(.L_x_3339) ;  /* 0x0000013000007945 */ /* 0x000fe40003800000 */
[----:B------:R-:W-:-:S13]  /*cec0*/  ISETP.GE.U32.OR P0, PT, R6, R5, P0 ;  /* 0x000000050600720c */ /* 0x000fda0000706470 */
[----:B-1----:R-:W-:Y:S05]  /*ced0*/  @P0 BRA `(.L_x_3340) ;  /* 0x0000000000400947 */ /* 0x002fea0003800000 */
[----:B------:R-:W-:-:S05]  /*cee0*/  IMAD R7, R5, 0x10, R4 ;  /* 0x0000001005077824 */ /* 0x000fca00078e0204 */
[----:B------:R-:W1:Y:S04]  /*cef0*/  LDS R8, [R7] ;  /* 0x0000000007087984 */ /* 0x000e680000000800 */
[----:B------:R-:W2:Y:S01]  /*cf00*/  LDS.64 R2, [R7+0x8] ;  /* 0x0000080007027984 */ /* 0x000ea20000000a00 */
[CC--:B-1----:R-:W-:Y:S02]  /*cf10*/  ISETP.NE.AND P2, PT, R9.reuse, R8.reuse, PT ;  /* 0x000000080900720c */ /* 0x0c2fe40003f45270 */
[----:B------:R-:W-:Y:S02]  /*cf20*/  ISETP.GT.AND P1, PT, R9, R8, PT ;  /* 0x000000080900720c */ /* 0x000fe40003f24270 */
[----:B--2---:R-:W-:Y:S02]  /*cf30*/  ISETP.GE.U32.AND P0, PT, R12, R2, PT ;  /* 0x000000020c00720c */ /* 0x004fe40003f06070 */
[----:B------:R-:W-:-:S02]  /*cf40*/  SEL R10, RZ, 0xffffffff, !P1 ;  /* 0xffffffffff0a7807 */ /* 0x000fc40004800000 */
[----:B------:R-:W-:-:S05]  /*cf50*/  ISETP.GE.AND.EX P0, PT, R13, R3, PT, P0 ;  /* 0x000000030d00720c */ /* 0x000fca0003f06300 */
[----:B------:R-:W-:-:S04]  /*cf60*/  @!P2 SEL R10, RZ, 0xffffffff, P0 ;  /* 0xffffffffff0aa807 */ /* 0x000fc80000000000 */
[----:B------:R-:W-:-:S04]  /*cf70*/  LOP3.LUT R10, R10, 0x1, RZ, 0xc0, !PT ;  /* 0x000000010a0a7812 */ /* 0x000fc800078ec0ff */
[----:B------:R-:W-:-:S04]  /*cf80*/  ISETP.NE.U32.AND P0, PT, R10, 0x1, PT ;  /* 0x000000010a00780c */ /* 0x000fc80003f05070 */
[----:B------:R-:W-:Y:S02]  /*cf90*/  SEL R9, R9, R8, !P0 ;  /* 0x0000000809097207 */ /* 0x000fe40004000000 */
[----:B------:R-:W-:Y:S02]  /*cfa0*/  SEL R12, R12, R2, !P0 ;  /* 0x000000020c0c7207 */ /* 0x000fe40004000000 */
[----:B------:R-:W-:Y:S01]  /*cfb0*/  SEL R13, R13, R3, !P0 ;  /* 0x000000030d0d7207 */ /* 0x000fe20004000000 */
[----:B------:R1:W-:Y:S04]  /*cfc0*/  STS [R4], R9 ;  /* 0x0000000904007388 */ /* 0x0003e80000000800 */
[----:B------:R1:W-:Y:S02]  /*cfd0*/  STS.64 [R4+0x8], R12 ;  /* 0x0000080c04007388 */ /* 0x0003e40000000a00 */
.L_x_3340:
[----:B------:R-:W-:Y:S05]  /*cfe0*/  BSYNC B0 ;  /* 0x0000000000007941 */ /* 0x000fea0003800000 */
.L_x_3339:
[----:B------:R-:W-:-:S04]  /*cff0*/  SHF.R.S32.HI R5, RZ, 0x1, R5 ;  /* 0x00000001ff057819 */ /* 0x000fc80000011405 */
[----:B------:R-:W-:-:S13]  /*d000*/  ISETP.GE.AND P0, PT, R5, 0x20, PT ;  /* 0x000000200500780c */ /* 0x000fda0003f06270 */
[----:B------:R-:W-:Y:S05]  /*d010*/  @P0 BRA `(.L_x_3341) ;  /* 0xfffffffc00980947 */ /* 0x000fea000383ffff */
[----:B------:R-:W-:-:S07]  /*d020*/  IMAD.MOV.U32 R2, RZ, RZ, 0x20 ;  /* 0x00000020ff027424 */ /* 0x000fce00078e00ff */
.L_x_3338:
[----:B------:R-:W-:Y:S01]  /*d030*/  BAR.SYNC.DEFER_BLOCKING 0x0 ;  /* 0x0000000000007b1d */ /* 0x000fe20000010000 */
[----:B------:R-:W-:-:S13]  /*d040*/  ISETP.GE.AND P0, PT, R2, 0x2, PT ;  /* 0x000000020200780c */ /* 0x000fda0003f06270 */
[----:B------:R-:W-:Y:S05]  /*d050*/  @!P0 BRA `(.L_x_3337) ;  /* 0x0000000000488947 */ /* 0x000fea0003800000 */
[----:B------:R-:W-:-:S11]  /*d060*/  HFMA2.MMA R3, -RZ, RZ, 0, 5.9604644775390625e-08 ;  /* 0x00000001ff037435 */ /* 0x000fd600000001ff */
.L_x_3342:
[----:B-12---:R-:W1:Y:S04]  /*d070*/  SHFL.DOWN PT, R4, R9, R3, 0x1f ;  /* 0x08001f0309047589 */ /* 0x006e6800000e0000 */
[----:B------:R-:W2:Y:S04]  /*d080*/  SHFL.DOWN PT, R5, R12, R3, 0x1f ;  /* 0x08001f030c057589 */ /* 0x000ea800000e0000 */
[----:B------:R3:W4:Y:S02]  /*d090*/  SHFL.DOWN PT, R8, R13, R3, 0x1f ;  /* 0x08001f030d087589 */ /* 0x00072400000e0000 */
[----:B---3--:R-:W-:Y:S01]  /*d0a0*/  IMAD.SHL.U32 R3, R3, 0x2, RZ ;  /* 0x0000000203037824 */ /* 0x008fe200078e00ff */
[----:B-1----:R-:W-:-:S02]  /*d0b0*/  ISETP.NE.AND P2, PT, R9, R4, PT ;  /* 0x000000040900720c */ /* 0x002fc40003f45270 */
[----:B------:R-:W-:Y:S02]  /*d0c0*/  ISETP.GT.AND P1, PT, R9, R4, PT ;  /* 0x000000040900720c */ /* 0x000fe40003f24270 */
[----:B--2---:R-:W-:-:S04]  /*d0d0*/  ISETP.GE.U32.AND P0, PT, R12, R5, PT ;  /* 0x000000050c00720c */ /* 0x004fc80003f06070 */
[----:B----4-:R-:W-:-:S04]  /*d0e0*/  ISETP.GE.AND.EX P0, PT, R13, R8, PT, P0 ;  /* 0x000000080d00720c */ /* 0x010fc80003f06300 */
[----:B------:R-:W-:Y:S02]  /*d0f0*/  SEL R7, RZ, 0xffffffff, P0 ;  /* 0xffffffffff077807 */ /* 0x000fe40000000000 */
        /* <DEDUP_REMOVED lines=8> */
.L_x_3337:
[----:B------:R-:W3:Y:S01]  /*d180*/  LDC R3, c[0x0][0x3fc] ;  /* 0x0000ff00ff037b82 */ /* 0x000ee20000000800 */
[----:B------:R-:W-:Y:S01]  /*d190*/  ULDC UR4, c[0x0][0x24c] ;  /* 0x0000930000047ab9 */ /* 0x000fe20000000800 */
[----:B------:R-:W-:Y:S02]  /*d1a0*/  IMAD.MOV.U32 R2, RZ, RZ, RZ ;  /* 0x000000ffff027224 */ /* 0x000fe400078e00ff */
[----:B-1----:R-:W-:Y:S01]  /*d1b0*/  IMAD R5, R6, UR4, RZ ;  /* 0x0000000406057c24 */ /* 0x002fe2000f8e02ff */
[----:B---3--:R-:W-:-:S13]  /*d1c0*/  ISETP.NE.AND P0, PT, R3, RZ, PT ;  /* 0x000000ff0300720c */ /* 0x008fda0003f05270 */
[----:B------:R-:W-:Y:S05]  /*d1d0*/  @!P0 BRA `(.L_x_3343) ;  /* 0x00000010005c8947 */ /* 0x000fea0003800000 */
[----:B------:R-:W1:Y:S01]  /*d1e0*/  S2R R0, SR_TID.Y ;  /* 0x0000000000007919 */ /* 0x000e620000002200 */
[----:B------:R-:W3:Y:S01]  /*d1f0*/  S2UR UR4, SR_CTAID.X ;  /* 0x00000000000479c3 */ /* 0x000ee20000002500 */
[----:B------:R-:W-:Y:S01]  /*d200*/  ULDC UR5, c[0x0][0x250] ;  /* 0x0000940000057ab9 */ /* 0x000fe20000000800 */
[----:B------:R-:W-:Y:S01]  /*d210*/  ULDC.64 UR6, c[0x0][0x400] ;  /* 0x0001000000067ab9 */ /* 0x000fe20000000a00 */
[----:B------:R-:W-:-:S05]  /*d220*/  ISETP.NE.AND P0, PT, R3, 0x1, PT ;  /* 0x000000010300780c */ /* 0x000fca0003f05270 */
[----:B0-----:R-:W3:Y:S01]  /*d230*/  LDC R15, c[0x0][0x238] ;  /* 0x00008e00ff0f7b82 */ /* 0x001ee20000000800 */
[----:B-1----:R-:W-:-:S04]  /*d240*/  IMAD R14, R0, UR5, R5 ;  /* 0x00000005000e7c24 */ /* 0x002fc8000f8e0205 */
[----:B---3--:R-:W-:Y:S01]  /*d250*/  IMAD R15, R15, UR4, R14 ;  /* 0x000000040f0f7c24 */ /* 0x008fe2000f8e020e */
[----:B------:R-:W-:Y:S01]  /*d260*/  ULDC UR4, c[0x0][0x408] ;  /* 0x0001020000047ab9 */ /* 0x000fe20000000800 */
[----:B------:R-:W-:-:S04]  /*d270*/  IMAD.MOV.U32 R14, RZ, RZ, RZ ;  /* 0x000000ffff0e7224 */ /* 0x000fc800078e00ff */
        /* <DEDUP_REMOVED lines=269> */
.L_x_3343:
[----:B------:R-:W-:Y:S01]  /*e350*/  ULDC.64 UR4, c[0x0][0x610] ;  /* 0x0001840000047ab9 */ /* 0x000fe20000000a00 */
[----:B------:R-:W-:Y:S02]  /*e360*/  CS2R R10, SRZ ;  /* 0x00000000000a7805 */ /* 0x000fe4000001ff00 */
[----:B------:R-:W-:Y:S01]  /*e370*/  ISETP.NE.U32.AND P0, PT, RZ, UR4, PT ;  /* 0x00000004ff007c0c */ /* 0x000fe2000bf05070 */
[----:B------:R-:W-:-:S03]  /*e380*/  IMAD.MOV.U32 R3, RZ, RZ, RZ ;  /* 0x000000ffff037224 */ /* 0x000fc600078e00ff */
[----:B------:R-:W-:-:S13]  /*e390*/  ISETP.NE.AND.EX P0, PT, RZ, UR5, PT, P0 ;  /* 0x00000005ff007c0c */ /* 0x000fda000bf05300 */
[----:B------:R-:W-:Y:S05]  /*e3a0*/  @!P0 BRA `(.L_x_3344) ;  /* 0x0000000800148947 */ /* 0x000fea0003800000 */
[----:B--2---:R-:W-:Y:S01]  /*e3b0*/  IMAD.MOV.U32 R4, RZ, RZ, 0x8 ;  /* 0x00000008ff047424 */ /* 0x004fe200078e00ff */
[----:B------:R-:W-:Y:S01]  /*e3c0*/  MOV R16, 0x10 ;  /* 0x0000001000107802 */ /* 0x000fe20000000f00 */
[----:B------:R-:W-:Y:S02]  /*e3d0*/  IMAD.MOV.U32 R11, RZ, RZ, RZ ;  /* 0x000000ffff0b7224 */ /* 0x000fe400078e00ff */
[----:B-----5:R-:W-:-:S07]  /*e3e0*/  IMAD.MOV.U32 R17, RZ, RZ, 0x0 ;  /* 0x00000000ff117424 */ /* 0x020fce00078e00ff */
.L_x_3347:
[----:B------:R-:W-:Y:S01]  /*e3f0*/  LOP3.LUT R3, R11, R17, RZ, 0xfc, !PT ;  /* 0x000000110b037212 */ /* 0x000fe200078efcff */
[----:B------:R-:W-:Y:S02]  /*e400*/  IMAD.MOV.U32 R8, RZ, RZ, R16 ;  /* 0x000000ffff087224 */ /* 0x000fe400078e0010 */
[----:B------:R-:W-:Y:S01]  /*e410*/  IMAD.MOV.U32 R18, RZ, RZ, R17 ;  /* 0x000000ffff127224 */ /* 0x000fe200078e0011 */
[----:B------:R-:W-:-:S13]  /*e420*/  ISETP.NE.U32.AND P0, PT, R3, RZ, PT ;  /* 0x000000ff0300720c */ /* 0x000fda0003f05070 */
[----:B------:R-:W-:Y:S05]  /*e430*/  @!P0 BRA `(.L_x_3345) ;  /* 0x0000000000188947 */ /* 0x000fea0003800000 */
[----:B------:R-:W-:Y:S01]  /*e440*/  MOV R7, R17 ;  /* 0x0000001100077202 */ /* 0x000fe20000000f00 */
[----:B------:R-:W-:Y:S01]  /*e450*/  IMAD.MOV.U32 R3, RZ, RZ, R4 ;  /* 0x000000ffff037224 */ /* 0x000fe200078e0004 */
[----:B------:R-:W-:Y:S01]  /*e460*/  MOV R4, 0xe490 ;  /* 0x0000e49000047802 */ /* 0x000fe20000000f00 */
[----:B------:R-:W-:-:S07]  /*e470*/  IMAD.MOV.U32 R17, RZ, RZ, R11 ;  /* 0x000000ffff117224 */ /* 0x000fce00078e000b */
[----:B0-----:R-:W-:Y:S05]  /*e480*/  CALL.REL.NOINC `($__internal_25_$__cuda_sm20_rem_u64) ;  /* 0x0000003c00647944 */ /* 0x001fea0003c00000 */
[----:B------:R-:W-:Y:S05]  /*e490*/  BRA `(.L_x_3346) ;  /* 0x00000000004c7947 */ /* 0x000fea0003800000 */
.L_x_3345:
[----:B------:R-:W1:Y:S01]  /*e4a0*/  I2F.U32.RP R3, R16 ;  /* 0x0000001000037306 */ /* 0x000e620000209000 */
[----:B------:R-:W-:Y:S01]  /*e4b0*/  ISETP.NE.U32.AND P1, PT, R16, RZ, PT ;  /* 0x000000ff1000720c */ /* 0x000fe20003f25070 */
[----:B------:R-:W-:-:S06]  /*e4c0*/  HFMA2.MMA R17, -RZ, RZ, 0, 0 ;  /* 0x00000000ff117435 */ /* 0x000fcc00000001ff */
[----:B-1----:R-:W1:Y:S02]  /*e4d0*/  MUFU.RCP R3, R3 ;  /* 0x0000000300037308 */ /* 0x002e640000001000 */
[----:B-1----:R-:W-:-:S06]  /*e4e0*/  VIADD R10, R3, 0xffffffe ;  /* 0x0ffffffe030a7836 */ /* 0x002fcc0000000000 */
[----:B------:R1:W2:Y:S02]  /*e4f0*/  F2I.FTZ.U32.TRUNC.NTZ R11, R10 ;  /* 0x0000000a000b7305 */ /* 0x0002a4000021f000 */
[----:B-1----:R-:W-:Y:S01]  /*e500*/  IMAD.MOV.U32 R10, RZ, RZ, RZ ;  /* 0x000000ffff0a7224 */ /* 0x002fe200078e00ff */
[----:B--2---:R-:W-:-:S05]  /*e510*/  IADD3 R7, RZ, -R11, RZ ;  /* 0x8000000bff077210 */ /* 0x004fca0007ffe0ff */
        /* <DEDUP_REMOVED lines=11> */
.L_x_3346:
[----:B------:R-:W-:Y:S01]  /*e5d0*/  ISETP.NE.U32.AND P0, PT, R16, RZ, PT ;  /* 0x000000ff1000720c */ /* 0x000fe20003f05070 */
[----:B------:R-:W-:Y:S02]  /*e5e0*/  IMAD.MOV.U32 R4, RZ, RZ, R8 ;  /* 0x000000ffff047224 */ /* 0x000fe400078e0008 */
[----:B------:R-:W-:Y:S01]  /*e5f0*/  IMAD.MOV.U32 R11, RZ, RZ, R18 ;  /* 0x000000ffff0b7224 */ /* 0x000fe200078e0012 */
[----:B------:R-:W-:-:S13]  /*e600*/  ISETP.NE.AND.EX P0, PT, R17, RZ, PT, P0 ;  /* 0x000000ff1100720c */ /* 0x000fda0003f05300 */
[----:B------:R-:W-:Y:S05]  /*e610*/  @P0 BRA `(.L_x_3347) ;  /* 0xfffffffc00740947 */ /* 0x000fea000383ffff */
[----:B------:R-:W-:-:S13]  /*e620*/  ISETP.NE.U32.AND P2, PT, R18, RZ, PT ;  /* 0x000000ff1200720c */ /* 0x000fda0003f45070 */
[----:B------:R-:W-:Y:S05]  /*e630*/  @!P2 BRA `(.L_x_3348) ;  /* 0x00000000001ca947 */ /* 0x000fea0003800000 */
[----:B------:R-:W-:Y:S01]  /*e640*/  MOV R4, 0x10 ;  /* 0x0000001000047802 */ /* 0x000fe20000000f00 */
[----:B------:R-:W-:Y:S01]  /*e650*/  IMAD.MOV.U32 R3, RZ, RZ, RZ ;  /* 0x000000ffff037224 */ /* 0x000fe200078e00ff */
[----:B------:R-:W-:-:S07]  /*e660*/  MOV R7, 0xe680 ;  /* 0x0000e68000077802 */ /* 0x000fce0000000f00 */
[----:B0-----:R-:W-:Y:S05]  /*e670*/  CALL.REL.NOINC `($__internal_24_$__cuda_sm20_div_u64) ;  /* 0x0000003400d07944 */ /* 0x001fea0003c00000 */
[----:B------:R-:W-:Y:S01]  /*e680*/  IMAD.MOV.U32 R10, RZ, RZ, R3 ;  /* 0x000000ffff0a7224 */ /* 0x000fe200078e0003 */
[----:B------:R-:W-:Y:S01]  /*e690*/  MOV R11, R4 ;  /* 0x00000004000b7202 */ /* 0x000fe20000000f00 */
[----:B------:R-:W-:Y:S06]  /*e6a0*/  BRA `(.L_x_3349) ;  /* 0x00000000004c7947 */ /* 0x000fec0003800000 */
.L_x_3348:
[----:B------:R-:W1:Y:S01]  /*e6b0*/  I2F.U32.RP R4, R8 ;  /* 0x0000000800047306 */ /* 0x000e620000209000 */
[----:B------:R-:W-:Y:S01]  /*e6c0*/  HFMA2.MMA R10, -RZ, RZ, 0, 0 ;  /* 0x00000000ff0a7435 */ /* 0x000fe200000001ff */
[----:B------:R-:W-:-:S06]  /*e6d0*/  ISETP.NE.U32.AND P3, PT, R8, RZ, PT ;  /* 0x000000ff0800720c */ /* 0x000fcc0003f65070 */
[----:B-1----:R-:W1:Y:S02]  /*e6e0*/  MUFU.RCP R4, R4 ;  /* 0x0000000400047308 */ /* 0x002e640000001000 */
[----:B-1----:R-:W-:-:S06]  /*e6f0*/  VIADD R11, R4, 0xffffffe ;  /* 0x0ffffffe040b7836 */ /* 0x002fcc0000000000 */
[----:B------:R-:W1:Y:S02]  /*e700*/  F2I.FTZ.U32.TRUNC.NTZ R11, R11 ;  /* 0x0000000b000b7305 */ /* 0x000e64000021f000 */
[----:B-1----:R-:W-:-:S04]  /*e710*/  IMAD.MOV R3, RZ, RZ, -R11 ;  /* 0x000000ffff037224 */ /* 0x002fc800078e0a0b */
        /* <DEDUP_REMOVED lines=12> */
.L_x_3349:
        /* <DEDUP_REMOVED lines=8> */
.L_x_3350:
[----:B------:R-:W1:Y:S01]  /*e860*/  I2F.U32.RP R4, R8 ;  /* 0x0000000800047306 */ /* 0x000e620000209000 */
[----:B0-----:R-:W-:Y:S01]  /*e870*/  HFMA2.MMA R14, -RZ, RZ, 0, 0 ;  /* 0x00000000ff0e7435 */ /* 0x001fe200000001ff */
[----:B------:R-:W-:-:S06]  /*e880*/  ISETP.NE.U32.AND P2, PT, R8, RZ, PT ;  /* 0x000000ff0800720c */ /* 0x000fcc0003f45070 */
[----:B-1----:R-:W0:Y:S02]  /*e890*/  MUFU.RCP R4, R4 ;  /* 0x0000000400047308 */ /* 0x002e240000001000 */
        /* <DEDUP_REMOVED lines=15> */
.L_x_3351:
[-C--:B------:R-:W-:Y:S01]  /*e990*/  IMAD R3, R11, R2.reuse, RZ ;  /* 0x000000020b037224 */ /* 0x080fe200078e02ff */
[----:B------:R-:W-:Y:S01]  /*e9a0*/  BSSY B0, `(.L_x_3352) ;  /* 0x0000021000007945 */ /* 0x000fe20003800000 */
[----:B------:R-:W-:-:S05]  /*e9b0*/  IMAD.WIDE.U32 R10, R10, R2, RZ ;  /* 0x000000020a0a7225 */ /* 0x000fca00078e00ff */
[----:B------:R-:W-:-:S04]  /*e9c0*/  IADD3 R3, R11, R3, RZ ;  /* 0x000000030b037210 */ /* 0x000fc80007ffe0ff */
[----:B------:R-:W-:-:S13]  /*e9d0*/  LOP3.LUT P0, RZ, R3, 0x1f, RZ, 0xc0, !PT ;  /* 0x0000001f03ff7812 */ /* 0x000fda000780c0ff */
[----:B------:R-:W-:Y:S05]  /*e9e0*/  @!P0 BRA `(.L_x_3353) ;  /* 0x0000000000208947 */ /* 0x000fea0003800000 */
[----:B------:R-:W-:Y:S01]  /*e9f0*/  IMAD.MOV.U32 R4, RZ, RZ, R10 ;  /* 0x000000ffff047224 */ /* 0x000fe200078e000a */
[----:B------:R-:W-:Y:S01]  /*ea00*/  MOV R18, R15 ;  /* 0x0000000f00127202 */ /* 0x000fe20000000f00 */
[----:B------:R-:W-:Y:S01]  /*ea10*/  IMAD.MOV.U32 R8, RZ, RZ, R14 ;  /* 0x000000ffff087224 */ /* 0x000fe200078e000e */
[----:B------:R-:W-:-:S07]  /*ea20*/  MOV R7, 0xea40 ;  /* 0x0000ea4000077802 */ /* 0x000fce0000000f00 */
[----:B------:R-:W-:Y:S05]  /*ea30*/  CALL.REL.NOINC `($__internal_24_$__cuda_sm20_div_u64) ;  /* 0x0000003000e07944 */ /* 0x000fea0003c00000 */
[----:B------:R-:W-:Y:S02]  /*ea40*/  IMAD.MOV.U32 R10, RZ, RZ, R3 ;  /* 0x000000ffff0a7224 */ /* 0x000fe400078e0003 */
[----:B------:R-:W-:Y:S01]  /*ea50*/  IMAD.MOV.U32 R11, RZ, RZ, R4 ;  /* 0x000000ffff0b7224 */ /* 0x000fe200078e0004 */
[----:B------:R-:W-:Y:S06]  /*ea60*/  BRA `(.L_x_3354) ;  /* 0x0000000000507947 */ /* 0x000fec0003800000 */
.L_x_3353:
        /* <DEDUP_REMOVED lines=9> */
[----:B------:R-:W-:-:S05]  /*eb00*/  IMAD.HI.U32 R17, R17, R10, RZ ;  /* 0x0000000a11117227 */ /* 0x000fca00078e00ff */
[----:B------:R-:W-:-:S05]  /*eb10*/  IADD3 R11, -R17, RZ, RZ ;  /* 0x000000ff110b7210 */ /* 0x000fca0007ffe1ff */
[----:B------:R-:W-:-:S05]  /*eb20*/  IMAD R11, R14, R11, R10 ;  /* 0x0000000b0e0b7224 */ /* 0x000fca00078e020a */
[----:B------:R-:W-:-:S13]  /*eb30*/  ISETP.GE.U32.AND P0, PT, R11, R14, PT ;  /* 0x0000000e0b00720c */ /* 0x000fda0003f06070 */
[----:B------:R-:W-:Y:S02]  /*eb40*/  @P0 IMAD.IADD R11, R11, 0x1, -R14 ;  /* 0x000000010b0b0824 */ /* 0x000fe400078e0a0e */
[----:B------:R-:W-:-:S03]  /*eb50*/  @P0 VIADD R17, R17, 0x1 ;  /* 0x0000000111110836 */ /* 0x000fc60000000000 */
[----:B------:R-:W-:Y:S01]  /*eb60*/  ISETP.GE.U32.AND P1, PT, R11, R14, PT ;  /* 0x0000000e0b00720c */ /* 0x000fe20003f26070 */
[----:B------:R-:W-:-:S12]  /*eb70*/  IMAD.MOV.U32 R11, RZ, RZ, RZ ;  /* 0x000000ffff0b7224 */ /* 0x000fd800078e00ff */
[----:B------:R-:W-:Y:S02]  /*eb80*/  @P1 IADD3 R17, R17, 0x1, RZ ;  /* 0x0000000111111810 */ /* 0x000fe40007ffe0ff */
[----:B------:R-:W-:-:S05]  /*eb90*/  @!P2 LOP3.LUT R17, RZ, R14, RZ, 0x33, !PT ;  /* 0x0000000eff11a212 */ /* 0x000fca00078e33ff */
[----:B------:R-:W-:-:S07]  /*eba0*/  IMAD.MOV.U32 R10, RZ, RZ, R17 ;  /* 0x000000ffff0a7224 */ /* 0x000fce00078e0011 */
.L_x_3354:
[----:B------:R-:W-:Y:S05]  /*ebb0*/  BSYNC B0 ;  /* 0x0000000000007941 */ /* 0x000fea0003800000 */
.L_x_3352:
[----:B------:R-:W-:Y:S02]  /*ebc0*/  ULDC.64 UR4, c[0x0][0x610] ;  /* 0x0001840000047ab9 */ /* 0x000fe40000000a00 */
[----:B------:R-:W-:-:S04]  /*ebd0*/  IADD3 R10, P0, R10, UR4, RZ ;  /* 0x000000040a0a7c10 */ /* 0x000fc8000ff1e0ff */
[----:B------:R-:W-:-:S04]  /*ebe0*/  IADD3.X R11, R11, UR5, RZ, P0, !PT ;  /* 0x000000050b0b7c10 */ /* 0x000fc800087fe4ff */
[----:B------:R-:W-:-:S07]  /*ebf0*/  MOV R3, R11 ;  /* 0x0000000b00037202 */ /* 0x000fce0000000f00 */
.L_x_3344:
[----:B------:R-:W-:Y:S02]  /*ec00*/  ULDC UR4, c[0x0][0x248] ;  /* 0x0000920000047ab9 */ /* 0x000fe40000000800 */
[----:B------:R-:W-:-:S13]  /*ec10*/  ISETP.NE.AND P0, PT, RZ, UR4, PT ;  /* 0x00000004ff007c0c */ /* 0x000fda000bf05270 */
[----:B------:R-:W-:Y:S05]  /*ec20*/  @!P0 BRA `(.L_x_3355) ;  /* 0x0000002800508947 */ /* 0x000fea0003800000 */
[----:B------:R-:W1:Y:S01]  /*ec30*/  LDC R8, c[0x0][0x3fc] ;  /* 0x0000ff00ff087b82 */ /* 0x000e620000000800 */
[----:B------:R-:W3:Y:S01]  /*ec40*/  S2R R7, SR_CTAID.X ;  /* 0x0000000000077919 */ /* 0x000ee20000002500 */
[----:B------:R-:W-:Y:S01]  /*ec50*/  ULDC UR4, c[0x0][0x24c] ;  /* 0x0000930000047ab9 */ /* 0x000fe20000000800 */
[----:B------:R-:W-:Y:S02]  /*ec60*/  IMAD.MOV.U32 R2, RZ, RZ, RZ ;  /* 0x000000ffff027224 */ /* 0x000fe400078e00ff */
[----:B------:R-:W-:Y:S01]  /*ec70*/  IMAD R5, R6, UR4, RZ ;  /* 0x0000000406057c24 */ /* 0x000fe2000f8e02ff */
[----:B------:R-:W-:-:S03]  /*ec80*/  ULDC UR4, c[0x0][0x250] ;  /* 0x0000940000047ab9 */ /* 0x000fc60000000800 */
[----:B--2---:R-:W-:Y:S01]  /*ec90*/  IMAD R4, R0, UR4, R5 ;  /* 0x0000000400047c24 */ /* 0x004fe2000f8e0205 */
[----:B------:R-:W-:Y:S01]  /*eca0*/  ULDC UR4, c[0x0][0x238] ;  /* 0x00008e0000047ab9 */ /* 0x000fe20000000800 */
[----:B-1----:R-:W-:Y:S02]  /*ecb0*/  ISETP.NE.AND P0, PT, R8, RZ, PT ;  /* 0x000000ff0800720c */ /* 0x002fe40003f05270 */
[----:B---3--:R-:W-:-:S11]  /*ecc0*/  IMAD R5, R7, UR4, R4 ;  /* 0x0000000407057c24 */ /* 0x008fd6000f8e0204 */
[----:B------:R-:W-:Y:S05]  /*ecd0*/  @!P0 BRA `(.L_x_3356) ;  /* 0x0000001000448947 */ /* 0x000fea0003800000 */
[----:B------:R-:W-:Y:S01]  /*ece0*/  IMAD.MOV.U32 R4, RZ, RZ, RZ ;  /* 0x000000ffff047224 */ /* 0x000fe200078e00ff */
[----:B------:R-:W-:Y:S01]  /*ecf0*/  ULDC.64 UR6, c[0x0][0x400] ;  /* 0x0001000000067ab9 */ /* 0x000fe20000000a00 */
[----:B------:R-:W-:Y:S01]  /*ed00*/  ULDC UR4, c[0x0][0x408] ;  /* 0x0001020000047ab9 */ /* 0x000fe20000000800 */
[----:B------:R-:W-:Y:S01]  /*ed10*/  ISETP.NE.AND P0, PT, R8, 0x1, PT ;  /* 0x000000010800780c */ /* 0x000fe20003f05270 */
[----:B------:R-:W-:-:S05]  /*ed20*/  IMAD.HI.U32 R16, R5, UR7, R4 ;  /* 0x0000000705107c27 */ /* 0x000fca000f8e0004 */
[----:B-----5:R-:W-:Y:S01]  /*ed30*/  SHF.R.U32.HI R17, RZ, UR4, R16 ;  /* 0x00000004ff117c19 */ /* 0x020fe20008011610 */
[----:B------:R-:W-:-:S03]  /*ed40*/  ULDC UR4, c[0x0][0x52c] ;  /* 0x00014b0000047ab9 */ /* 0x000fc60000000800 */
[----:B0-----:R-:W-:-:S05]  /*ed50*/  IADD3 R15, -R17, RZ, RZ ;  /* 0x000000ff110f7210 */ /* 0x001fca0007ffe1ff */
        /* <DEDUP_REMOVED lines=265> */
.L_x_3356:
[----:B------:R-:W-:Y:S01]  /*fdf0*/  ULDC UR9, c[0x0][0x240] ;  /* 0x0000900000097ab9 */ /* 0x000fe20000000800 */
[----:B------:R-:W-:Y:S01]  /*fe00*/  ULDC UR4, c[0x0][0x230] ;  /* 0x00008c0000047ab9 */ /* 0x000fe20000000800 */
[----:B------:R-:W-:Y:S01]  /*fe10*/  ISETP.NE.AND P0, PT, RZ, UR9, PT ;  /* 0x00000009ff007c0c */ /* 0x000fe2000bf05270 */
[----:B------:R-:W1:Y:S01]  /*fe20*/  S2UR UR8, SR_CgaCtaId ;  /* 0x00000000000879c3 */ /* 0x000e620000008800 */
        /* <DEDUP_REMOVED lines=11> */
.L_x_3358:
[----:B-1----:R-:W-:Y:S05]  /*fee0*/  BSYNC B0 ;  /* 0x0000000000007941 */ /* 0x002fea0003800000 */
.L_x_3357:
        /* <DEDUP_REMOVED lines=12> */
[----:B-1----:R-:W-:-:S05]  /*ffb0*/  IMAD.WIDE.U32 R4, R15, 0x10, R4 ;  /* 0x000000100f047825 */ /* 0x002fca00078e0004 */
[----:B------:R1:W-:Y:S04]  /*ffc0*/  STG.E.64 desc[UR36][R4.64+0x8], R12 ;  /* 0x0000080c04007986 */ /* 0x0003e8000c101b24 */
[----:B------:R1:W-:Y:S02]  /*ffd0*/  STG.E desc[UR36][R4.64], R9 ;  /* 0x0000000904007986 */ /* 0x0003e4000c101924 */
.L_x_3360:
[----:B------:R-:W-:Y:S05]  /*ffe0*/  BSYNC B0 ;  /* 0x0000000000007941 */ /* 0x000fea0003800000 */
.L_x_3359:
        /* <DEDUP_REMOVED lines=14> */
[----:B-1----:R-:W1:Y:S01]  /*100d0*/  S2R R13, SR_LANEID ;  /* 0x00000000000d7919 */ /* 0x002e620000000000 */
        /* <DEDUP_REMOVED lines=13> */
[----:B------:R-:W-:-:S03]  /*101b0*/  UIADD3 UR4, UR4, -0x1, URZ ;  /* 0xffffffff04047890 */ /* 0x000fc6000fffe03f */
[----:B------:R-:W1:Y:S01]  /*101c0*/  POPC R13, R13 ;  /* 0x0000000d000d7309 */ /* 0x000e620000000000 */
[----:B--2---:R-:W1:Y:S02]  /*101d0*/  SHFL.IDX PT, R8, R5, R12, 0x1f ;  /* 0x00001f0c05087589 */ /* 0x004e6400000e0000 */
[----:B-1----:R-:W-:-:S05]  /*101e0*/  IMAD.IADD R8, R8, 0x1, R13 ;  /* 0x0000000108087824 */ /* 0x002fca00078e020d */
[----:B------:R-:W-:-:S04]  /*101f0*/  ISETP.NE.AND P0, PT, R8, UR4, PT ;  /* 0x0000000408007c0c */ /* 0x000fc8000bf05270 */
[----:B------:R-:W-:-:S05]  /*10200*/  SEL R4, RZ, 0x1, P0 ;  /* 0x00000001ff047807 */ /* 0x000fca0000000000 */
[----:B------:R2:W-:Y:S04]  /*10210*/  STS.U8 [UR5], R4 ;  /* 0x00000004ff007988 */ /* 0x0005e80008000005 */
.L_x_3362:
[----:B------:R-:W-:Y:S05]  /*10220*/  BSYNC B0 ;  /* 0x0000000000007941 */ /* 0x000fea0003800000 */
.L_x_3361:
[----:B------:R-:W-:Y:S01]  /*10230*/  BAR.SYNC.DEFER_BLOCKING 0x0 ;  /* 0x0000000000007b1d */ /* 0x000fe20000010000 */
[----:B------:R-:W-:-:S09]  /*10240*/  ULEA UR4, UR8, UR7, 0x18 ;  /* 0x0000000708047291 */ /* 0x000fd2000f8ec03f */
[----:B-12---:R-:W1:Y:S02]  /*10250*/  LDS.U8 R4, [UR4] ;  /* 0x00000004ff047984 */ /* 0x006e640008000000 */
        /* <DEDUP_REMOVED lines=13> */
[----:B------:R-:W-:Y:S01]  /*10330*/  ULDC UR4, c[0x0][0x218] ;  /* 0x0000860000047ab9 */ /* 0x000fe20000000800 */
[----:B------:R-:W-:Y:S01]  /*10340*/  MOV R4, UR10 ;  /* 0x0000000a00047c02 */ /* 0x000fe20008000f00 */
[----:B------:R-:W-:Y:S01]  /*10350*/  IMAD.U32 R9, RZ, RZ, UR11 ;  /* 0x0000000bff097e24 */ /* 0x000fe2000f8e00ff */
[----:B------:R-:W-:Y:S01]  /*10360*/  BSSY B0, `(.L_x_3363) ;  /* 0x000003e000007945 */ /* 0x000fe20003800000 */
[----:B------:R-:W-:-:S03]  /*10370*/  IMAD.U32 R5, RZ, RZ, UR4 ;  /* 0x00000004ff057e24 */ /* 0x000fc6000f8e00ff */
[----:B------:R-:W-:Y:S05]  /*10380*/  @!P0 BRA `(.L_x_3364) ;  /* 0x00000000007c8947 */ /* 0x000fea0003800000 */
[----:B------:R-:W-:Y:S01]  /*10390*/  ULDC UR4, c[0x0][0x0] ;  /* 0x0000000000047ab9 */ /* 0x000fe20000000800 */
[----:B------:R-:W-:Y:S01]  /*103a0*/  ULDC UR6, c[0x0][0x23c] ;  /* 0x00008f0000067ab9 */ /* 0x000fe20000000800 */
[----:B------:R-:W-:-:S05]  /*103b0*/  IMAD R8, R0, UR4, R6 ;  /* 0x0000000400087c24 */ /* 0x000fca000f8e0206 */
[----:B------:R-:W-:-:S13]  /*103c0*/  ISETP.GE.U32.AND P0, PT, R8, UR6, PT ;  /* 0x0000000608007c0c */ /* 0x000fda000bf06070 */
[----:B------:R-:W-:Y:S05]  /*103d0*/  @P0 BRA `(.L_x_3365) ;  /* 0x0000000000d80947 */ /* 0x000fea0003800000 */
[----:B------:R-:W-:Y:S01]  /*103e0*/  ULDC UR5, c[0x0][0x10] ;  /* 0x0000040000057ab9 */ /* 0x000fe20000000800 */
[----:B-----5:R-:W1:Y:S01]  /*103f0*/  LDC R19, c[0x0][0x4] ;  /* 0x00000100ff137b82 */ /* 0x020e620000000800 */
[----:B------:R-:W-:Y:S01]  /*10400*/  BSSY B1, `(.L_x_3366) ;  /* 0x0000016000017945 */ /* 0x000fe20003800000 */
[----:B------:R-:W-:-:S06]  /*10410*/  IMAD R7, R7, UR5, RZ ;  /* 0x0000000507077c24 */ /* 0x000fcc000f8e02ff */
[----:B------:R-:W2:Y:S01]  /*10420*/  LDC.64 R12, c[0x0][0x618] ;  /* 0x00018600ff0c7b82 */ /* 0x000ea20000000a00 */
[----:B-1----:R-:W-:-:S07]  /*10430*/  IMAD R19, R19, UR4, RZ ;  /* 0x0000000413137c24 */ /* 0x002fce000f8e02ff */
.L_x_3367:
[----:B0-----:R-:W-:-:S05]  /*10440*/  IADD3 R15, R7, R8, RZ ;  /* 0x00000008070f7210 */ /* 0x001fca0007ffe0ff */
[----:B--2---:R-:W-:-:S05]  /*10450*/  IMAD.WIDE.U32 R14, R15, 0x10, R12 ;  /* 0x000000100f0e7825 */ /* 0x004fca00078e000c */
[----:B------:R-:W2:Y:S04]  /*10460*/  LDG.E R18, desc[UR36][R14.64] ;  /* 0x000000240e127981 */ /* 0x000ea8000c1e1900 */
[----:B------:R-:W3:Y:S01]  /*10470*/  LDG.E.64 R16, desc[UR36][R14.64+0x8] ;  /* 0x000008240e107981 */ /* 0x000ee2000c1e1b00 */
[----:B------:R-:W-:Y:S01]  /*10480*/  IMAD.IADD R8, R19, 0x1, R8 ;  /* 0x0000000113087824 */ /* 0x000fe200078e0208 */
[CC--:B--2---:R-:W-:Y:S02]  /*10490*/  ISETP.NE.AND P3, PT, R5.reuse, R18.reuse, PT ;  /* 0x000000120500720c */ /* 0x0c4fe40003f65270 */
[----:B------:R-:W-:Y:S02]  /*104a0*/  ISETP.GT.AND P2, PT, R5, R18, PT ;  /* 0x000000120500720c */ /* 0x000fe40003f44270 */
[----:B---3--:R-:W-:-:S02]  /*104b0*/  ISETP.GE.U32.AND P0, PT, R4, R16, PT ;  /* 0x000000100400720c */ /* 0x008fc40003f06070 */
[----:B------:R-:W-:Y:S02]  /*104c0*/  SEL R20, RZ, 0xffffffff, !P2 ;  /* 0xffffffffff147807 */ /* 0x000fe40005000000 */
[----:B------:R-:W-:Y:S02]  /*104d0*/  ISETP.GE.AND.EX P0, PT, R9, R17, PT, P0 ;  /* 0x000000110900720c */ /* 0x000fe40003f06300 */
        /* <DEDUP_REMOVED lines=9> */
.L_x_3366:
[----:B------:R-:W-:Y:S05]  /*10570*/  BRA `(.L_x_3365) ;  /* 0x0000000000707947 */ /* 0x000fea0003800000 */
.L_x_3364:
[----:B------:R-:W-:Y:S02]  /*10580*/  ULDC UR5, c[0x0][0x23c] ;  /* 0x00008f0000057ab9 */ /* 0x000fe40000000800 */
[----:B------:R-:W-:-:S13]  /*10590*/  ISETP.GE.U32.AND P0, PT, R0, UR5, PT ;  /* 0x0000000500007c0c */ /* 0x000fda000bf06070 */
[----:B------:R-:W-:Y:S05]  /*105a0*/  @P0 BRA `(.L_x_3365) ;  /* 0x0000000000640947 */ /* 0x000fea0003800000 */
[----:B------:R-:W-:Y:S01]  /*105b0*/  ULDC UR4, c[0x0][0x10] ;  /* 0x0000040000047ab9 */ /* 0x000fe20000000800 */
[----:B------:R-:W1:Y:S01]  /*105c0*/  LDC R20, c[0x0][RZ] ;  /* 0x00000000ff147b82 */ /* 0x000e620000000800 */
[----:B------:R-:W-:Y:S02]  /*105d0*/  IMAD.MOV.U32 R8, RZ, RZ, R0 ;  /* 0x000000ffff087224 */ /* 0x000fe400078e0000 */
[----:B------:R-:W-:-:S05]  /*105e0*/  IMAD R7, R7, UR4, RZ ;  /* 0x0000000407077c24 */ /* 0x000fca000f8e02ff */
[----:B------:R-:W2:Y:S08]  /*105f0*/  LDC.64 R12, c[0x0][0x618] ;  /* 0x00018600ff0c7b82 */ /* 0x000eb00000000a00 */
[----:B------:R-:W3:Y:S02]  /*10600*/  LDC R21, c[0x0][0x4] ;  /* 0x00000100ff157b82 */ /* 0x000ee40000000800 */
.L_x_3368:
[----:B0-----:R-:W-:-:S05]  /*10610*/  IADD3 R15, R7, R8, RZ ;  /* 0x00000008070f7210 */ /* 0x001fca0007ffe0ff */
[----:B-1----:R-:W-:-:S04]  /*10620*/  IMAD R15, R15, R20, R6 ;  /* 0x000000140f0f7224 */ /* 0x002fc800078e0206 */
[----:B--2--5:R-:W-:-:S05]  /*10630*/  IMAD.WIDE.U32 R16, R15, 0x10, R12 ;  /* 0x000000100f107825 */ /* 0x024fca00078e000c */
[----:B------:R-:W2:Y:S04]  /*10640*/  LDG.E R18, desc[UR36][R16.64] ;  /* 0x0000002410127981 */ /* 0x000ea8000c1e1900 */
[----:B------:R-:W4:Y:S01]  /*10650*/  LDG.E.64 R14, desc[UR36][R16.64+0x8] ;  /* 0x00000824100e7981 */ /* 0x000f22000c1e1b00 */
[----:B---3--:R-:W-:Y:S01]  /*10660*/  IMAD.IADD R8, R21, 0x1, R8 ;  /* 0x0000000115087824 */ /* 0x008fe200078e0208 */
[CC--:B--2---:R-:W-:Y:S02]  /*10670*/  ISETP.NE.AND P3, PT, R5.reuse, R18.reuse, PT ;  /* 0x000000120500720c */ /* 0x0c4fe40003f65270 */
[----:B------:R-:W-:Y:S02]  /*10680*/  ISETP.GT.AND P2, PT, R5, R18, PT ;  /* 0x000000120500720c */ /* 0x000fe40003f44270 */
[----:B----4-:R-:W-:-:S02]  /*10690*/  ISETP.GE.U32.AND P0, PT, R4, R14, PT ;  /* 0x0000000e0400720c */ /* 0x010fc40003f06070 */
        /* <DEDUP_REMOVED lines=10> */
.L_x_3365:
[----:B------:R-:W-:Y:S05]  /*10740*/  BSYNC B0 ;  /* 0x0000000000007941 */ /* 0x000fea0003800000 */
.L_x_3363:
[----:B------:R-:W1:Y:S01]  /*10750*/  LDC R7, c[0x0][RZ] ;  /* 0x00000000ff077b82 */ /* 0x000e620000000800 */
[----:B------:R-:W-:Y:S01]  /*10760*/  UIADD3 UR7, UR7, 0x10, URZ ;  /* 0x0000001007077890 */ /* 0x000fe2000fffe03f */
[----:B------:R-:W-:Y:S01]  /*10770*/  IMAD.MOV.U32 R12, RZ, RZ, R4 ;  /* 0x000000ffff0c7224 */ /* 0x000fe200078e0004 */
[----:B------:R-:W-:Y:S01]  /*10780*/  MOV R13, R9 ;  /* 0x00000009000d7202 */ /* 0x000fe20000000f00 */
[----:B------:R-:W-:Y:S01]  /*10790*/  ULDC UR5, c[0x0][0x4] ;  /* 0x0000010000057ab9 */ /* 0x000fe20000000800 */
[----:B------:R-:W-:Y:S02]  /*107a0*/  ULEA UR7, UR8, UR7, 0x18 ;  /* 0x0000000708077291 */ /* 0x000fe4000f8ec03f */
[----:B------:R-:W-:-:S06]  /*107b0*/  USHF.R.U32.HI UR4, URZ, 0x1, UR5 ;  /* 0x000000013f047899 */ /* 0x000fcc0008011605 */
[----:B------:R-:W-:Y:S01]  /*107c0*/  ISETP.NE.AND P0, PT, RZ, UR4, PT ;  /* 0x00000004ff007c0c */ /* 0x000fe2000bf05270 */
[----:B-1----:R-:W-:-:S05]  /*107d0*/  IMAD R8, R0, R7, R6 ;  /* 0x0000000700087224 */ /* 0x002fca00078e0206 */
[----:B------:R-:W-:-:S05]  /*107e0*/  LEA R8, R8, UR7, 0x4 ;  /* 0x0000000708087c11 */ /* 0x000fca000f8e20ff */
[----:B------:R1:W-:Y:S04]  /*107f0*/  STS.64 [R8+0x8], R12 ;  /* 0x0000080c08007388 */ /* 0x0003e80000000a00 */
[----:B------:R1:W-:Y:S01]  /*10800*/  STS [R8], R5 ;  /* 0x0000000508007388 */ /* 0x0003e20000000800 */
[----:B------:R-:W-:Y:S05]  /*10810*/  @!P0 BRA `(.L_x_3369) ;  /* 0x00000000007c8947 */ /* 0x000fea0003800000 */
[----:B-1----:R-:W-:-:S07]  /*10820*/  IMAD.U32 R13, RZ, RZ, UR4 ;  /* 0x00000004ff0d7e24 */ /* 0x002fce000f8e00ff */
.L_x_3372:
[--C-:B------:R-:W-:Y:S01]  /*10830*/  IMAD.IADD R12, R0, 0x1, R13.reuse ;  /* 0x00000001000c7824 */ /* 0x100fe200078e020d */
[----:B------:R-:W-:Y:S01]  /*10840*/  BAR.SYNC.DEFER_BLOCKING 0x0 ;  /* 0x0000000000007b1d */ /* 0x000fe20000010000 */
[----:B------:R-:W-:Y:S02]  /*10850*/  ISETP.GT.AND P2, PT, R13, 0x1, PT ;  /* 0x000000010d00780c */ /* 0x000fe40003f44270 */
[----:B-----5:R-:W-:Y:S02]  /*10860*/  SHF.R.S32.HI R17, RZ, 0x1, R13 ;  /* 0x00000001ff117819 */ /* 0x020fe4000001140d */
[----:B------:R-:W-:Y:S01]  /*10870*/  ISETP.GE.U32.AND P0, PT, R12, UR5, PT ;  /* 0x000000050c007c0c */ /* 0x000fe2000bf06070 */
[----:B------:R-:W-:Y:S03]  /*10880*/  BSSY B0, `(.L_x_3370) ;  /* 0x0000016000007945 */ /* 0x000fe60003800000 */
[----:B------:R-:W-:-:S13]  /*10890*/  ISETP.GE.U32.OR P0, PT, R0, R13, P0 ;  /* 0x0000000d0000720c */ /* 0x000fda0000706470 */
[----:B------:R-:W-:Y:S05]  /*108a0*/  @P0 BRA `(.L_x_3371) ;  /* 0x00000000004c0947 */ /* 0x000fea0003800000 */
[----:B------:R-:W-:-:S05]  /*108b0*/  IMAD R12, R12, R7, R6 ;  /* 0x000000070c0c7224 */ /* 0x000fca00078e0206 */
[----:B0-----:R-:W-:-:S05]  /*108c0*/  LEA R14, R12, UR7, 0x4 ;  /* 0x000000070c0e7c11 */ /* 0x001fca000f8e20ff */
[----:B------:R-:W0:Y:S04]  /*108d0*/  LDS R16, [R14] ;  /* 0x000000000e107984 */ /* 0x000e280000000800 */
[----:B------:R-:W1:Y:S01]  /*108e0*/  LDS.64 R12, [R14+0x8] ;  /* 0x000008000e0c7984 */ /* 0x000e620000000a00 */
[CC--:B0-----:R-:W-:Y:S02]  /*108f0*/  ISETP.NE.AND P4, PT, R5.reuse, R16.reuse, PT ;  /* 0x000000100500720c */ /* 0x0c1fe40003f85270 */
[----:B------:R-:W-:Y:S02]  /*10900*/  ISETP.GT.AND P3, PT, R5, R16, PT ;  /* 0x000000100500720c */ /* 0x000fe40003f64270 */
[----:B-1----:R-:W-:Y:S02]  /*10910*/  ISETP.GE.U32.AND P0, PT, R4, R12, PT ;  /* 0x0000000c0400720c */ /* 0x002fe40003f06070 */
        /* <DEDUP_REMOVED lines=8> */
[----:B------:R-:W-:Y:S01]  /*109a0*/  IMAD.MOV.U32 R13, RZ, RZ, R9 ;  /* 0x000000ffff0d7224 */ /* 0x000fe200078e0009 */
[----:B------:R-:W-:-:S03]  /*109b0*/  MOV R12, R4 ;  /* 0x00000004000c7202 */ /* 0x000fc60000000f00 */
[----:B------:R1:W-:Y:S04]  /*109c0*/  STS [R8], R5 ;  /* 0x0000000508007388 */ /* 0x0003e80000000800 */
[----:B------:R1:W-:Y:S02]  /*109d0*/  STS.64 [R8+0x8], R12 ;  /* 0x0000080c08007388 */ /* 0x0003e40000000a00 */
.L_x_3371:
[----:B------:R-:W-:Y:S05]  /*109e0*/  BSYNC B0 ;  /* 0x0000000000007941 */ /* 0x000fea0003800000 */
.L_x_3370:
[----:B-1----:R-:W-:Y:S01]  /*109f0*/  IMAD.MOV.U32 R13, RZ, RZ, R17 ;  /* 0x000000ffff0d7224 */ /* 0x002fe200078e0011 */
[----:B------:R-:W-:Y:S06]  /*10a00*/  @P2 BRA `(.L_x_3372) ;  /* 0xfffffffc00882947 */ /* 0x000fec000383ffff */
.L_x_3369:
[----:B------:R-:W-:Y:S02]  /*10a10*/  ULDC UR4, c[0x0][0x240] ;  /* 0x0000900000047ab9 */ /* 0x000fe40000000800 */
[----:B------:R-:W-:-:S13]  /*10a20*/  ISETP.NE.AND P0, PT, RZ, UR4, PT ;  /* 0x00000004ff007c0c */ /* 0x000fda000bf05270 */
[----:B------:R-:W-:Y:S05]  /*10a30*/  @!P0 BRA `(.L_x_3373) ;  /* 0x0000000000f88947 */ /* 0x000fea0003800000 */
[----:B------:R-:W-:Y:S02]  /*10a40*/  ISETP.GT.AND P0, PT, R7, 0x20, PT ;  /* 0x000000200700780c */ /* 0x000fe40003f04270 */
[----:B------:R-:W-:-:S11]  /*10a50*/  MOV R0, R7 ;  /* 0x0000000700007202 */ /* 0x000fd60000000f00 */
[----:B------:R-:W-:Y:S05]  /*10a60*/  @!P0 BRA `(.L_x_3374) ;  /* 0x0000000000988947 */ /* 0x000fea0003800000 */
[----:B-1----:R-:W-:Y:S01]  /*10a70*/  IMAD.MOV.U32 R12, RZ, RZ, R4 ;  /* 0x000000ffff0c7224 */ /* 0x002fe200078e0004 */
[----:B------:R-:W-:Y:S01]  /*10a80*/  LEA.HI R0, R7, R7, RZ, 0x1 ;  /* 0x0000000707007211 */ /* 0x000fe200078f08ff */
[----:B------:R-:W-:Y:S01]  /*10a90*/  IMAD.MOV.U32 R13, RZ, RZ, R9 ;  /* 0x000000ffff0d7224 */ /* 0x000fe200078e0009 */
[----:B------:R2:W-:Y:S02]  /*10aa0*/  STS [R8], R5 ;  /* 0x0000000508007388 */ /* 0x0005e40000000800 */
[----:B0-----:R-:W-:Y:S01]  /*10ab0*/  SHF.R.S32.HI R14, RZ, 0x1, R0 ;  /* 0x00000001ff0e7819 */ /* 0x001fe20000011400 */
[----:B------:R-:W-:Y:S01]  /*10ac0*/  HFMA2.MMA R0, -RZ, RZ, 0, 1.9073486328125e-06 ;  /* 0x00000020ff007435 */ /* 0x000fe200000001ff */
[----:B------:R2:W-:Y:S02]  /*10ad0*/  STS.64 [R8+0x8], R12 ;  /* 0x0000080c08007388 */ /* 0x0005e40000000a00 */
[----:B------:R-:W-:-:S13]  /*10ae0*/  ISETP.GE.AND P0, PT, R14, 0x20, PT ;  /* 0x000000200e00780c */ /* 0x000fda0003f06270 */
[----:B--2---:R-:W-:Y:S05]  /*10af0*/  @!P0 BRA `(.L_x_3374) ;  /* 0x0000000000748947 */ /* 0x004fea0003800000 */
.L_x_3377:
[----:B------:R-:W-:Y:S01]  /*10b00*/  IMAD.IADD R0, R6, 0x1, R14 ;  /* 0x0000000106007824 */ /* 0x000fe200078e020e */
[----:B------:R-:W-:Y:S04]  /*10b10*/  BAR.SYNC.DEFER_BLOCKING 0x0 ;  /* 0x0000000000007b1d */ /* 0x000fe80000010000 */
[----:B------:R-:W-:Y:S02]  /*10b20*/  ISETP.GE.U32.AND P0, PT, R0, R7, PT ;  /* 0x000000070000720c */ /* 0x000fe40003f06070 */
[----:B------:R-:W-:Y:S02]  /*10b30*/  BSSY B0, `(.L_x_3375) ;  /* 0x0000015000007945 */ /* 0x000fe40003800000 */
[----:B------:R-:W-:-:S13]  /*10b40*/  ISETP.GE.U32.OR P0, PT, R6, R14, P0 ;  /* 0x0000000e0600720c */ /* 0x000fda0000706470 */
[----:B0-----:R-:W-:Y:S05]  /*10b50*/  @P0 BRA `(.L_x_3376) ;  /* 0x0000000000480947 */ /* 0x001fea0003800000 */
[----:B------:R-:W-:-:S05]  /*10b60*/  IMAD R0, R14, 0x10, R8 ;  /* 0x000000100e007824 */ /* 0x000fca00078e0208 */
        /* <DEDUP_REMOVED lines=17> */
.L_x_3376:
[----:B------:R-:W-:Y:S05]  /*10c80*/  BSYNC B0 ;  /* 0x0000000000007941 */ /* 0x000fea0003800000 */
.L_x_3375:
[----:B------:R-:W-:-:S04]  /*10c90*/  SHF.R.S32.HI R14, RZ, 0x1, R14 ;  /* 0x00000001ff0e7819 */ /* 0x000fc8000001140e */
[----:B------:R-:W-:-:S13]  /*10ca0*/  ISETP.GE.AND P0, PT, R14, 0x20, PT ;  /* 0x000000200e00780c */ /* 0x000fda0003f06270 */
[----:B------:R-:W-:Y:S05]  /*10cb0*/  @P0 BRA `(.L_x_3377) ;  /* 0xfffffffc00900947 */ /* 0x000fea000383ffff */
[----:B------:R-:W-:-:S07]  /*10cc0*/  IMAD.MOV.U32 R0, RZ, RZ, 0x20 ;  /* 0x00000020ff007424 */ /* 0x000fce00078e00ff */
.L_x_3374:
[----:B------:R-:W-:Y:S01]  /*10cd0*/  BAR.SYNC.DEFER_BLOCKING 0x0 ;  /* 0x0000000000007b1d */ /* 0x000fe20000010000 */
[----:B------:R-:W-:-:S13]  /*10ce0*/  ISETP.GE.AND P0, PT, R0, 0x2, PT ;  /* 0x000000020000780c */ /* 0x000fda0003f06270 */
[----:B------:R-:W-:Y:S05]  /*10cf0*/  @!P0 BRA `(.L_x_3373) ;  /* 0x0000000000488947 */ /* 0x000fea0003800000 */
[----:B------:R-:W-:-:S11]  /*10d00*/  HFMA2.MMA R6, -RZ, RZ, 0, 5.9604644775390625e-08 ;  /* 0x00000001ff067435 */ /* 0x000fd600000001ff */
.L_x_3378:
[----:B01----:R-:W0:Y:S04]  /*10d10*/  SHFL.DOWN PT, R8, R5, R6, 0x1f ;  /* 0x08001f0605087589 */ /* 0x003e2800000e0000 */
[----:B------:R-:W1:Y:S04]  /*10d20*/  SHFL.DOWN PT, R7, R4, R6, 0x1f ;  /* 0x08001f0604077589 */ /* 0x000e6800000e0000 */
[----:B------:R2:W3:Y:S02]  /*10d30*/  SHFL.DOWN PT, R12, R9, R6, 0x1f ;  /* 0x08001f06090c7589 */ /* 0x0004e400000e0000 */
[----:B--2---:R-:W-:Y:S01]  /*10d40*/  IMAD.SHL.U32 R6, R6, 0x2, RZ ;  /* 0x0000000206067824 */ /* 0x004fe200078e00ff */
[----:B0-----:R-:W-:-:S02]  /*10d50*/  ISETP.NE.AND P3, PT, R5, R8, PT ;  /* 0x000000080500720c */ /* 0x001fc40003f65270 */
[----:B------:R-:W-:Y:S02]  /*10d60*/  ISETP.GT.AND P2, PT, R5, R8, PT ;  /* 0x000000080500720c */ /* 0x000fe40003f44270 */
[----:B-1----:R-:W-:-:S04]  /*10d70*/  ISETP.GE.U32.AND P0, PT, R4, R7, PT ;  /* 0x000000070400720c */ /* 0x002fc80003f06070 */
[----:B---3--:R-:W-:-:S04]  /*10d80*/  ISETP.GE.AND.EX P0, PT, R9, R12, PT, P0 ;  /* 0x0000000c0900720c */ /* 0x008fc80003f06300 */
        /* <DEDUP_REMOVED lines=9> */
.L_x_3373:
[----:B------:R-:W-:Y:S05]  /*10e20*/  @!P1 EXIT ;  /* 0x000000000000994d */ /* 0x000fea0003800000 */
[----:B01----:R-:W0:Y:S01]  /*10e30*/  LDC.64 R12, c[0x0][0x628] ;  /* 0x00018a00ff0c7b82 */ /* 0x003e220000000a00 */
[----:B------:R-:W-:Y:S01]  /*10e40*/  ISETP.NE.U32.AND P0, PT, R10, RZ, PT ;  /* 0x000000ff0a00720c */ /* 0x000fe20003f05070 */
[----:B------:R-:W-:Y:S02]  /*10e50*/  ULDC.U8 UR4, c[0x0][0x630] ;  /* 0x00018c0000047ab9 */ /* 0x000fe40000000000 */
[----:B------:R-:W-:Y:S02]  /*10e60*/  ISETP.NE.AND P1, PT, RZ, UR4, PT ;  /* 0x00000004ff007c0c */ /* 0x000fe4000bf25270 */
[----:B------:R-:W-:Y:S02]  /*10e70*/  ISETP.NE.AND.EX P0, PT, R3, RZ, PT, P0 ;  /* 0x000000ff0300720c */ /* 0x000fe40003f05300 */
[----:B0-----:R-:W-:Y:S02]  /*10e80*/  SEL R7, R12, RZ, P1 ;  /* 0x000000ff0c077207 */ /* 0x001fe40000800000 */
[----:B------:R-:W-:-:S02]  /*10e90*/  SEL R0, R13, RZ, P1 ;  /* 0x000000ff0d007207 */ /* 0x000fc40000800000 */
[----:B------:R-:W-:-:S05]  /*10ea0*/  IADD3 R16, P2, R4, R7, RZ ;  /* 0x0000000704107210 */ /* 0x000fca0007f5e0ff */
[----:B-----5:R-:W-:Y:S02]  /*10eb0*/  IMAD.X R17, R9, 0x1, R0, P2 ;  /* 0x0000000109117824 */ /* 0x020fe400010e0600 */
[----:B------:R-:W-:Y:S06]  /*10ec0*/  @!P0 BRA `(.L_x_3379) ;  /* 0x0000000000b08947 */ /* 0x000fec0003800000 */
[----:B------:R-:W-:Y:S02]  /*10ed0*/  ULDC.U8 UR4, c[0x0][0x631] ;  /* 0x00018c4000047ab9 */ /* 0x000fe40000000000 */
[----:B------:R-:W-:Y:S01]  /*10ee0*/  ISETP.NE.AND P3, PT, RZ, UR4, PT ;  /* 0x00000004ff007c0c */ /* 0x000fe2000bf65270 */
[----:B------:R-:W-:-:S12]  /*10ef0*/  @!P1 BRA `(.L_x_3380) ;  /* 0x0000000000349947 */ /* 0x000fd80003800000 */
[----:B------:R-:W2:Y:S04]  /*10f00*/  LDG.E R0, desc[UR36][R10.64] ;  /* 0x000000240a007981 */ /* 0x000ea8000c1e1900 */
[----:B------:R-:W3:Y:S01]  /*10f10*/  LDG.E.64 R6, desc[UR36][R10.64+0x8] ;  /* 0x000008240a067981 */ /* 0x000ee2000c1e1b00 */
[CC--:B--2---:R-:W-:Y:S02]  /*10f20*/  ISETP.NE.AND P2, PT, R0.reuse, R5.reuse, PT ;  /* 0x000000050000720c */ /* 0x0c4fe40003f45270 */
[----:B------:R-:W-:Y:S02]  /*10f30*/  ISETP.GT.AND P1, PT, R0, R5, PT ;  /* 0x000000050000720c */ /* 0x000fe40003f24270 */
[----:B---3--:R-:W-:Y:S02]  /*10f40*/  ISETP.GE.U32.AND P0, PT, R6, R16, PT ;  /* 0x000000100600720c */ /* 0x008fe40003f06070 */
[----:B------:R-:W-:-:S02]  /*10f50*/  SEL R3, RZ, 0xffffffff, !P1 ;  /* 0xffffffffff037807 */ /* 0x000fc40004800000 */
[----:B------:R-:W-:-:S05]  /*10f60*/  ISETP.GE.AND.EX P0, PT, R7, R17, PT, P0 ;  /* 0x000000110700720c */ /* 0x000fca0003f06300 */
[----:B------:R-:W-:-:S04]  /*10f70*/  @!P2 SEL R3, RZ, 0xffffffff, P0 ;  /* 0xffffffffff03a807 */ /* 0x000fc80000000000 */
[----:B------:R-:W-:-:S04]  /*10f80*/  LOP3.LUT R3, R3, 0x1, RZ, 0xc0, !PT ;  /* 0x0000000103037812 */ /* 0x000fc800078ec0ff */
[----:B------:R-:W-:-:S04]  /*10f90*/  ISETP.NE.U32.AND P0, PT, R3, 0x1, PT ;  /* 0x000000010300780c */ /* 0x000fc80003f05070 */
[----:B------:R-:W-:Y:S02]  /*10fa0*/  SEL R16, R6, R16, !P0 ;  /* 0x0000001006107207 */ /* 0x000fe40004000000 */
[----:B------:R-:W-:Y:S02]  /*10fb0*/  SEL R17, R7, R17, !P0 ;  /* 0x0000001107117207 */ /* 0x000fe40004000000 */
[----:B------:R-:W-:-:S07]  /*10fc0*/  SEL R5, R0, R5, !P0 ;  /* 0x0000000500057207 */ /* 0x000fce0004000000 */
.L_x_3380:
        /* <DEDUP_REMOVED lines=20> */
.L_x_3382:
[----:B------:R-:W-:Y:S02]  /*11110*/  ULDC.64 UR4, c[0x0][0x600] ;  /* 0x0001800000047ab9 */ /* 0x000fe40000000a00 */
[----:B------:R-:W-:-:S04]  /*11120*/  IADD3 R2, P0, R2, UR4, RZ ;  /* 0x0000000402027c10 */ /* 0x000fc8000ff1e0ff */
[----:B------:R-:W-:-:S05]  /*11130*/  IADD3.X R3, RZ, UR5, RZ, P0, !PT ;  /* 0x00000005ff037c10 */ /* 0x000fca00087fe4ff */
[----:B------:R-:W-:Y:S01]  /*11140*/  STG.E.64 desc[UR36][R2.64], R16 ;  /* 0x0000001002007986 */ /* 0x000fe2000c101b24 */
[----:B------:R-:W-:Y:S05]  /*11150*/  EXIT ;  /* 0x000000000000794d */ /* 0x000fea0003800000 */
.L_x_3381:
[----:B------:R-:W-:Y:S04]  /*11160*/  STG.E.64 desc[UR36][R10.64+0x8], R16 ;  /* 0x000008100a007986 */ /* 0x000fe8000c101b24 */
[----:B------:R-:W-:Y:S01]  /*11170*/  STG.E desc[UR36][R10.64], R5 ;  /* 0x000000050a007986 */ /* 0x000fe2000c101924 */
[----:B------:R-:W-:Y:S05]  /*11180*/  EXIT ;  /* 0x000000000000794d */ /* 0x000fea0003800000 */
.L_x_3379:
        /* <DEDUP_REMOVED lines=8> */
[----:B------:R-:W-:Y:S01]  /*11210*/  HFMA2.MMA R13, -RZ, RZ, 0, 0 ;  /* 0x00000000ff0d7435 */ /* 0x000fe200000001ff */
[----:B------:R-:W-:Y:S01]  /*11220*/  MOV R6, UR6 ;  /* 0x0000000600067c02 */ /* 0x000fe20008000f00 */
[----:B------:R-:W-:Y:S01]  /*11230*/  IMAD.U32 R7, RZ, RZ, UR7 ;  /* 0x00000007ff077e24 */ /* 0x000fe2000f8e00ff */
[----:B------:R-:W-:Y:S01]  /*11240*/  MOV R11, UR5 ;  /* 0x00000005000b7c02 */ /* 0x000fe20008000f00 */
[----:B------:R-:W-:-:S02]  /*11250*/  IMAD.U32 R10, RZ, RZ, UR4 ;  /* 0x00000004ff0a7e24 */ /* 0x000fc4000f8e00ff */
[----:B------:R-:W-:Y:S02]  /*11260*/  IMAD.MOV.U32 R8, RZ, RZ, 0x2dd ;  /* 0x000002ddff087424 */ /* 0x000fe400078e00ff */
[----:B0-----:R-:W-:-:S07]  /*11270*/  IMAD.MOV.U32 R12, RZ, RZ, 0x1 ;  /* 0x00000001ff0c7424 */ /* 0x001fce00078e00ff */
[----:B------:R-:W-:-:S07]  /*11280*/  LEPC R20, `(.L_x_3384) ;  /* 0x000000001014794e */ /* 0x000fce0000000000 */
[----:B-1----:R-:W-:Y:S05]  /*11290*/  CALL.ABS.NOINC R14 ;  /* 0x000000000e007343 */ /* 0x002fea0003c00000 */
.L_x_3384:
[----:B------:R-:W-:-:S07]  /*112a0*/  CS2R R16, SRZ ;  /* 0x0000000000107805 */ /* 0x000fce000001ff00 */
.L_x_3383:
        /* <DEDUP_REMOVED lines=16> */
[----:B------:R-:W-:Y:S01]  /*113b0*/  IMAD.U32 R7, RZ, RZ, UR5 ;  /* 0x00000005ff077e24 */ /* 0x000fe2000f8e00ff */
[----:B------:R-:W-:Y:S01]  /*113c0*/  MOV R11, UR7 ;  /* 0x00000007000b7c02 */ /* 0x000fe20008000f00 */
[----:B------:R-:W-:-:S02]  /*113d0*/  IMAD.MOV.U32 R8, RZ, RZ, 0x2ef ;  /* 0x000002efff087424 */ /* 0x000fc400078e00ff */
[----:B------:R-:W-:-:S07]  /*113e0*/  IMAD.MOV.U32 R12, RZ, RZ, 0x1 ;  /* 0x00000001ff0c7424 */ /* 0x000fce00078e00ff */
[----:B------:R-:W-:-:S07]  /*113f0*/  LEPC R20, `(.L_x_3386) ;  /* 0x000000001014794e */ /* 0x000fce0000000000 */
[----:B0-----:R-:W-:Y:S05]  /*11400*/  CALL.ABS.NOINC R14 ;  /* 0x000000000e007343 */ /* 0x001fea0003c00000 */
.L_x_3386:
[----:B------:R-:W-:Y:S02]  /*11410*/  ULDC.64 UR4, c[0x0][0x600] ;  /* 0x0001800000047ab9 */ /* 0x000fe40000000a00 */
[----:B------:R-:W-:-:S05]  /*11420*/  IADD3 R2, P0, R2, UR4, RZ ;  /* 0x0000000402027c10 */ /* 0x000fca000ff1e0ff */
[----:B------:R-:W-:-:S05]  /*11430*/  IMAD.X R3, RZ, RZ, UR5, P0 ;  /* 0x00000005ff037e24 */ /* 0x000fca00080e06ff */
[----:B------:R-:W-:Y:S01]  /*11440*/  STG.E.64 desc[UR36][R2.64], R16 ;  /* 0x0000001002007986 */ /* 0x000fe2000c101b24 */
[----:B------:R-:W-:Y:S05]  /*11450*/  EXIT ;  /* 0x000000000000794d */ /* 0x000fea0003800000 */
.L_x_3385:
[----:B------:R-:W-:Y:S01]  /*11460*/  MOV R0, 0x0 ;  /* 0x0000000000007802 */ /* 0x000fe20000000f00 */
[----:B------:R-:W-:Y:S01]  /*11470*/  ULDC.64 UR4, c[0x4][0x3c8] ;  /* 0x0100f20000047ab9 */ /* 0x000fe20000000a00 */
[----:B------:R-:W-:Y:S01]  /*11480*/  ULDC.64 UR6, c[0x4][0x3c0] ;  /* 0x0100f00000067ab9 */ /* 0x000fe20000000a00 */
[----:B------:R-:W-:Y:S01]  /*11490*/  IMAD.U32 R4, RZ, RZ, UR4 ;  /* 0x00000004ff047e24 */ /* 0x000fe2000f8e00ff */
[----:B------:R0:W1:Y:S01]  /*114a0*/  LDC.64 R2, c[0x4][R0] ;  /* 0x0100000000027b82 */ /* 0x0000620000000a00 */
[----:B------:R-:W-:Y:S01]  /*114b0*/  MOV R5, UR5 ;  /* 0x0000000500057c02 */ /* 0x000fe20008000f00 */
        /* <DEDUP_REMOVED lines=10> */
.L_x_3387:
[----:B------:R-:W-:Y:S05]  /*11560*/  EXIT ;  /* 0x000000000000794d */ /* 0x000fea0003800000 */
.L_x_3355:
[----:B------:R-:W1:Y:S01]  /*11570*/  S2R R0, SR_TID.Y ;  /* 0x0000000000007919 */ /* 0x000e620000002200 */
[----:B------:R-:W3:Y:S01]  /*11580*/  S2UR UR4, SR_CTAID.X ;  /* 0x00000000000479c3 */ /* 0x000ee20000002500 */
[----:B------:R-:W-:-:S07]  /*11590*/  ULDC UR5, c[0x0][0x250] ;  /* 0x0000940000057ab9 */ /* 0x000fce0000000800 */
[----:B--2---:R-:W3:Y:S01]  /*115a0*/  LDC R4, c[0x0][0x238] ;  /* 0x00008e00ff047b82 */ /* 0x004ee20000000800 */
[----:B-1----:R-:W-:-:S04]  /*115b0*/  IMAD R5, R0, UR5, R5 ;  /* 0x0000000500057c24 */ /* 0x002fc8000f8e0205 */
[----:B---3--:R-:W-:Y:S01]  /*115c0*/  IMAD R4, R4, UR4, R5 ;  /* 0x0000000404047c24 */ /* 0x008fe2000f8e0205 */
        /* <DEDUP_REMOVED lines=11> */
[----:B------:R-:W1:Y:S01]  /*11680*/  LDC.64 R4, c[0x0][0x628] ;  /* 0x00018a00ff047b82 */ /* 0x000e620000000a00 */
[----:B------:R-:W-:Y:S01]  /*11690*/  ISETP.NE.U32.AND P0, PT, R10, RZ, PT ;  /* 0x000000ff0a00720c */ /* 0x000fe20003f05070 */
[----:B------:R-:W-:Y:S02]  /*116a0*/  ULDC.U8 UR4, c[0x0][0x630] ;  /* 0x00018c0000047ab9 */ /* 0x000fe40000000000 */
[----:B------:R-:W-:Y:S02]  /*116b0*/  ISETP.NE.AND P2, PT, RZ, UR4, PT ;  /* 0x00000004ff007c0c */ /* 0x000fe4000bf45270 */
[----:B------:R-:W-:Y:S02]  /*116c0*/  ISETP.NE.AND.EX P0, PT, R3, RZ, PT, P0 ;  /* 0x000000ff0300720c */ /* 0x000fe40003f05300 */
[----:B-1----:R-:W-:Y:S02]  /*116d0*/  SEL R7, R4, RZ, P2 ;  /* 0x000000ff04077207 */ /* 0x002fe40001000000 */
        /* <DEDUP_REMOVED lines=20> */
.L_x_3389:
[----:B------:R-:W-:Y:S05]  /*11820*/  @!P3 BRA `(.L_x_3390) ;  /* 0x000000000060b947 */ /* 0x000fea0003800000 */
[----:B------:R-:W1:Y:S02]  /*11830*/  LDC R0, c[0x0][0x634] ;  /* 0x00018d00ff007b82 */ /* 0x000e640000000800 */
[----:B-1----:R-:W-:-:S13]  /*11840*/  ISETP.NE.AND P0, PT, R0, 0x1, PT ;  /* 0x000000010000780c */ /* 0x002fda0003f05270 */
[----:B------:R-:W-:Y:S05]  /*11850*/  @!P0 BRA `(.L_x_3391) ;  /* 0x0000000000408947 */ /* 0x000fea0003800000 */
[----:B0-----:R-:W-:Y:S01]  /*11860*/  MOV R14, 0x0 ;  /* 0x00000000000e7802 */ /* 0x001fe20000000f00 */
        /* <DEDUP_REMOVED lines=15> */
.L_x_3391:
[----:B------:R-:W-:Y:S02]  /*11960*/  ULDC.64 UR4, c[0x0][0x600] ;  /* 0x0001800000047ab9 */ /* 0x000fe40000000a00 */
[----:B------:R-:W-:-:S04]  /*11970*/  IADD3 R2, P0, R2, UR4, RZ ;  /* 0x0000000402027c10 */ /* 0x000fc8000ff1e0ff */
[----:B------:R-:W-:-:S05]  /*11980*/  IADD3.X R3, RZ, UR5, RZ, P0, !PT ;  /* 0x00000005ff037c10 */ /* 0x000fca00087fe4ff */
[----:B------:R-:W-:Y:S01]  /*11990*/  STG.E.64 desc[UR36][R2.64], R16 ;  /* 0x0000001002007986 */ /* 0x000fe2000c101b24 */
[----:B------:R-:W-:Y:S05]  /*119a0*/  EXIT ;  /* 0x000000000000794d */ /* 0x000fea0003800000 */
.L_x_3390:
[----:B------:R-:W-:Y:S04]  /*119b0*/  STG.E.64 desc[UR36][R10.64+0x8], R16 ;  /* 0x000008100a007986 */ /* 0x000fe8000c101b24 */
[----:B------:R-:W-:Y:S01]  /*119c0*/  STG.E desc[UR36][R10.64], R9 ;  /* 0x000000090a007986 */ /* 0x000fe2000c101924 */
[----:B------:R-:W-:Y:S05]  /*119d0*/  EXIT ;  /* 0x000000000000794d */ /* 0x000fea0003800000 */
.L_x_3388:
        /* <DEDUP_REMOVED lines=17> */
.L_x_3393:
[----:B------:R-:W-:-:S07]  /*11af0*/  CS2R R16, SRZ ;  /* 0x0000000000107805 */ /* 0x000fce000001ff00 */
.L_x_3392:
[----:B------:R-:W-:Y:S02]  /*11b00*/  ULDC.U8 UR4, c[0x0][0x631] ;  /* 0x00018c4000047ab9 */ /* 0x000fe40000000000 */
[----:B------:R-:W-:-:S13]  /*11b10*/  ISETP.NE.AND P0, PT, RZ, UR4, PT ;  /* 0x00000004ff007c0c */ /* 0x000fda000bf05270 */
[----:B------:R-:W-:Y:S05]  /*11b20*/  @!P0 BRA `(.L_x_3394) ;  /* 0x0000000000608947 */ /* 0x000fea0003800000 */
[----:B------:R-:W1:Y:S02]  /*11b30*/  LDC R0, c[0x0][0x634] ;  /* 0x00018d00ff007b82 */ /* 0x000e640000000800 */
[----:B-1----:R-:W-:-:S13]  /*11b40*/  ISETP.NE.AND P0, PT, R0, 0x1, PT ;  /* 0x000000010000780c */ /* 0x002fda0003f05270 */
[----:B------:R-:W-:Y:S05]  /*11b50*/  @!P0 BRA `(.L_x_3395) ;  /* 0x0000000000408947 */ /* 0x000fea0003800000 */
[----:B0-----:R-:W-:Y:S01]  /*11b60*/  MOV R14, 0x0 ;  /* 0x00000000000e7802 */ /* 0x001fe20000000f00 */
        /* <DEDUP_REMOVED lines=15> */
.L_x_3395:
[----:B------:R-:W-:Y:S02]  /*11c60*/  ULDC.64 UR4, c[0x0][0x600] ;  /* 0x0001800000047ab9 */ /* 0x000fe40000000a00 */
[----:B------:R-:W-:-:S05]  /*11c70*/  IADD3 R2, P0, R2, UR4, RZ ;  /* 0x0000000402027c10 */ /* 0x000fca000ff1e0ff */
[----:B------:R-:W-:-:S05]  /*11c80*/  IMAD.X R3, RZ, RZ, UR5, P0 ;  /* 0x00000005ff037e24 */ /* 0x000fca00080e06ff */
[----:B------:R-:W-:Y:S01]  /*11c90*/  STG.E.64 desc[UR36][R2.64], R16 ;  /* 0x0000001002007986 */ /* 0x000fe2000c101b24 */
[----:B------:R-:W-:Y:S05]  /*11ca0*/  EXIT ;  /* 0x000000000000794d */ /* 0x000fea0003800000 */
.L_x_3394:
        /* <DEDUP_REMOVED lines=13> */
[----:B-1----:R-:W-:-:S07]  /*11d80*/  IMAD.MOV.U32 R13, RZ, RZ, RZ ;  /* 0x000000ffff0d7224 */ /* 0x002fce00078e00ff */
[----:B------:R-:W-:-:S07]  /*11d90*/  LEPC R20, `(.L_x_3396) ;  /* 0x000000001014794e */ /* 0x000fce0000000000 */
[----:B0-2---:R-:W-:Y:S05]  /*11da0*/  CALL.ABS.NOINC R2 ;  /* 0x0000000002007343 */ /* 0x005fea0003c00000 */
.L_x_3396:
[----:B------:R-:W-:Y:S05]  /*11db0*/  EXIT ;  /* 0x000000000000794d */ /* 0x000fea0003800000 */
        .weak           $__internal_24_$__cuda_sm20_div_u64
        .type           $__internal_24_$__cuda_sm20_div_u64,@function
        .size           $__internal_24_$__cuda_sm20_div_u64,($__internal_25_$__cuda_sm20_rem_u64 - $__internal_24_$__cuda_sm20_div_u64)
$__internal_24_$__cuda_sm20_div_u64:
        /* <DEDUP_REMOVED lines=31> */
[----:B------:R-:W-:-:S04]  /*11fb0*/  IADD3 R17, P3, R20, R17, RZ ;  /* 0x0000001114117210 */ /* 0x000fc80007f7e0ff */
[----:B------:R-:W-:Y:S01]  /*11fc0*/  IADD3.X R19, R14, R19, RZ, P0, !PT ;  /* 0x000000130e137210 */ /* 0x000fe200007fe4ff */
        /* <DEDUP_REMOVED lines=10> */
[C---:B------:R-:W-:Y:S01]  /*12070*/  IMAD R15, R19.reuse, R18, R15 ;  /* 0x00000012130f7224 */ /* 0x040fe200078e020f */
[----:B------:R-:W-:Y:S02]  /*12080*/  IADD3 R21, P1, -R14, R4, RZ ;  /* 0x000000040e157210 */ /* 0x000fe40007f3e1ff */
[----:B------:R-:W-:Y:S01]  /*12090*/  IADD3 R14, P3, R19, 0x1, RZ ;  /* 0x00000001130e7810 */ /* 0x000fe20007f7e0ff */
[-C--:B------:R-:W-:Y:S01]  /*120a0*/  IMAD R4, R17, R8.reuse, R15 ;  /* 0x0000000811047224 */ /* 0x080fe200078e020f */
[----:B------:R-:W-:-:S03]  /*120b0*/  ISETP.GE.U32.AND P0, PT, R21, R8, PT ;  /* 0x000000081500720c */ /* 0x000fc60003f06070 */
[----:B------:R-:W-:Y:S01]  /*120c0*/  IMAD.X R23, R3, 0x1, ~R4, P1 ;  /* 0x0000000103177824 */ /* 0x000fe200008e0e04 */
[C---:B------:R-:W-:Y:S02]  /*120d0*/  IADD3 R3, P1, -R8.reuse, R21, RZ ;  /* 0x0000001508037210 */ /* 0x040fe40007f3e1ff */
[----:B------:R-:W-:Y:S02]  /*120e0*/  IADD3.X R4, RZ, R17, RZ, P3, !PT ;  /* 0x00000011ff047210 */ /* 0x000fe40001ffe4ff */
[C---:B------:R-:W-:Y:S01]  /*120f0*/  ISETP.GE.U32.AND.EX P0, PT, R23.reuse, R18, PT, P0 ;  /* 0x000000121700720c */ /* 0x040fe20003f06100 */
[----:B------:R-:W-:Y:S01]  /*12100*/  IMAD.X R15, R23, 0x1, ~R18, P1 ;  /* 0x00000001170f7824 */ /* 0x000fe200008e0e12 */
[----:B------:R-:W-:Y:S02]  /*12110*/  ISETP.NE.U32.AND P1, PT, R8, RZ, PT ;  /* 0x000000ff0800720c */ /* 0x000fe40003f25070 */
[----:B------:R-:W-:Y:S02]  /*12120*/  SEL R3, R3, R21, P0 ;  /* 0x0000001503037207 */ /* 0x000fe40000000000 */
[----:B------:R-:W-:-:S02]  /*12130*/  SEL R14, R14, R19, P0 ;  /* 0x000000130e0e7207 */ /* 0x000fc40000000000 */
[----:B------:R-:W-:Y:S02]  /*12140*/  SEL R15, R15, R23, P0 ;  /* 0x000000170f0f7207 */ /* 0x000fe40000000000 */
[----:B------:R-:W-:Y:S02]  /*12150*/  SEL R17, R4, R17, P0 ;  /* 0x0000001104117207 */ /* 0x000fe40000000000 */
[----:B------:R-:W-:Y:S02]  /*12160*/  ISETP.GE.U32.AND P0, PT, R3, R8, PT ;  /* 0x000000080300720c */ /* 0x000fe40003f06070 */
[----:B------:R-:W-:Y:S02]  /*12170*/  IADD3 R3, P3, R14, 0x1, RZ ;  /* 0x000000010e037810 */ /* 0x000fe40007f7e0ff */
[----:B------:R-:W-:Y:S01]  /*12180*/  ISETP.GE.U32.AND.EX P0, PT, R15, R18, PT, P0 ;  /* 0x000000120f00720c */ /* 0x000fe20003f06100 */
[----:B------:R-:W-:Y:S01]  /*12190*/  HFMA2.MMA R15, -RZ, RZ, 0, 0 ;  /* 0x00000000ff0f7435 */ /* 0x000fe200000001ff */
[----:B------:R-:W-:Y:S01]  /*121a0*/  ISETP.NE.AND.EX P1, PT, R18, RZ, PT, P1 ;  /* 0x000000ff1200720c */ /* 0x000fe20003f25310 */
[----:B------:R-:W-:Y:S01]  /*121b0*/  IMAD.X R4, RZ, RZ, R17, P3 ;  /* 0x000000ffff047224 */ /* 0x000fe200018e0611 */
[----:B------:R-:W-:Y:S01]  /*121c0*/  SEL R3, R3, R14, P0 ;  /* 0x0000000e03037207 */ /* 0x000fe20000000000 */
[----:B------:R-:W-:-:S03]  /*121d0*/  IMAD.MOV.U32 R14, RZ, RZ, R7 ;  /* 0x000000ffff0e7224 */ /* 0x000fc600078e0007 */
[----:B------:R-:W-:Y:S02]  /*121e0*/  SEL R4, R4, R17, P0 ;  /* 0x0000001104047207 */ /* 0x000fe40000000000 */
[----:B------:R-:W-:Y:S02]  /*121f0*/  SEL R3, R3, 0xffffffff, P1 ;  /* 0xffffffff03037807 */ /* 0x000fe40000800000 */
[----:B------:R-:W-:Y:S01]  /*12200*/  SEL R4, R4, 0xffffffff, P1 ;  /* 0xffffffff04047807 */ /* 0x000fe20000800000 */
[----:B------:R-:W-:Y:S06]  /*12210*/  RET.REL.NODEC R14 `(_ZN2at6native13reduce_kernelILi512ELi1ENS0_8ReduceOpIiNS0_9ArgMaxOpsIiEEjlLi4ELi4EEEEEvT1_) ;  /* 0xfffffedc0e787950 */ /* 0x000fec0003c3ffff */
        .weak           $__internal_25_$__cuda_sm20_rem_u64
        .type           $__internal_25_$__cuda_sm20_rem_u64,@function
        .size           $__internal_25_$__cuda_sm20_rem_u64,(.L_x_6982 - $__internal_25_$__cuda_sm20_rem_u64)
$__internal_25_$__cuda_sm20_rem_u64:
        /* <DEDUP_REMOVED lines=30> */
[----:B------:R-:W-:Y:S02]  /*12400*/  IADD3 R14, P2, R11, R14, RZ ;  /* 0x0000000e0b0e7210 */ /* 0x000fe40007f5e0ff */
[----:B------:R-:W-:Y:S01]  /*12410*/  MOV R11, RZ ;  /* 0x000000ff000b7202 */ /* 0x000fe20000000f00 */
        /* <DEDUP_REMOVED lines=27> */
[----:B------:R-:W-:Y:S01]  /*125d0*/  SEL R16, R3, R11, P0 ;  /* 0x0000000b03107207 */ /* 0x000fe20000000000 */
[----:B------:R-:W-:Y:S01]  /*125e0*/  IMAD.MOV.U32 R11, RZ, RZ, 0x0 ;  /* 0x00000000ff0b7424 */ /* 0x000fe200078e00ff */
[----:B------:R-:W-:Y:S02]  /*125f0*/  SEL R17, R17, R10, P0 ;  /* 0x0000000a11117207 */ /* 0x000fe40000000000 */
[----:B------:R-:W-:Y:S02]  /*12600*/  MOV R10, R4 ;  /* 0x00000004000a7202 */ /* 0x000fe40000000f00 */
[----:B------:R-:W-:Y:S02]  /*12610*/  SEL R16, R16, 0xffffffff, P1 ;  /* 0xffffffff10107807 */ /* 0x000fe40000800000 */
[----:B------:R-:W-:Y:S01]  /*12620*/  SEL R17, R17, 0xffffffff, P1 ;  /* 0xffffffff11117807 */ /* 0x000fe20000800000 */
[----:B------:R-:W-:Y:S06]  /*12630*/  RET.REL.NODEC R10 `(_ZN2at6native13reduce_kernelILi512ELi1ENS0_8ReduceOpIiNS0_9ArgMaxOpsIiEEjlLi4ELi4EEEEEvT1_) ;  /* 0xfffffed80a707950 */ /* 0x000fec0003c3ffff */
.L_x_3397:
        /* <DEDUP_REMOVED lines=12> */
.L_x_6982:


//--------------------- .text._ZN2at6native13reduce_kernelILi256ELi2ENS0_8ReduceOpIiNS0_9ArgMaxOpsIiEEjlLi4ELi4EEEEEvT1_ --------------------------
	.section	.text._ZN2at6native13reduce_kernelILi256ELi2ENS0_8ReduceOpIiNS0_9ArgMaxOpsIiEEjlLi4ELi4EEEEEvT1_,"ax",@progbits
	.align	128
        .global         _ZN2at6native13reduce_kernelILi256ELi2ENS0_8ReduceOpIiNS0_9ArgMaxOpsIiEEjlLi4ELi4EEEEEvT1_
        .type           _ZN2at6native13reduce_kernelILi256ELi2ENS0_8ReduceOpIiNS0_9ArgMaxOpsIiEEjlLi4ELi4EEEEEvT1_,@function
        .size           _ZN2at6native13reduce_kernelILi256ELi2ENS0_8ReduceOpIiNS0_9ArgMaxOpsIiEEjlLi4ELi4EEEEEvT1_,(.L_x_6984 - _ZN2at6native13reduce_kernelILi256ELi2ENS0_8ReduceOpIiNS0_9ArgMaxOpsIiEEjlLi4ELi4EEEEEvT1_)
        .other          _ZN2at6native13reduce_kernelILi256ELi2ENS0_8ReduceOpIiNS0_9ArgMaxOpsIiEEjlLi4ELi4EEEEEvT1_,@"STO_CUDA_ENTRY STV_DEFAULT"
_ZN2at6native13reduce_kernelILi256ELi2ENS0_8ReduceOpIiNS0_9ArgMaxOpsIiEEjlLi4ELi4EEEEEvT1_:
.text._ZN2at6native13reduce_kernelILi256ELi2ENS0_8ReduceOpIiNS0_9ArgMaxOpsIiEEjlLi4ELi4EEEEEvT1_:
        /* <DEDUP_REMOVED lines=289> */
.L_x_3398:
        /* <DEDUP_REMOVED lines=11> */
[----:B------:R-:W-:Y:S01]  /*12c0*/  MOV R43, RZ ;  /* 0x000000ff002b7202 */ /* 0x000fe20000000f00 */
        /* <DEDUP_REMOVED lines=25> */
[----:B------:R-:W-:Y:S02]  /*1460*/  IMAD.MOV.U32 R13, RZ, RZ, RZ ;  /* 0x000000ffff0d7224 */ /* 0x000fe400078e00ff */
[----:B0-----:R-:W-:-:S07]  /*1470*/  IMAD.MOV.U32 R16, RZ, RZ, RZ ;  /* 0x000000ffff107224 */ /* 0x001fce00078e00ff */
[----:B------:R-:W-:-:S07]  /*1480*/  LEPC R20, `(.L_x_3402) ;  /* 0x000000001014794e */ /* 0x000fce0000000000 */
[----:B-1----:R-:W-:Y:S05]  /*1490*/  CALL.ABS.NOINC R14 ;  /* 0x000000000e007343 */ /* 0x002fea0003c00000 */
.L_x_3402:
        /* <DEDUP_REMOVED lines=9> */
[----:B0-----:R-:W-:Y:S01]  /*1530*/  IMAD.MOV.U32 R9, RZ, RZ, R15 ;  /* 0x000000ffff097224 */ /* 0x001fe200078e000f */
[----:B-1----:R-:W-:Y:S01]  /*1540*/  MOV R3, R11 ;  /* 0x0000000b00037202 */ /* 0x002fe20000000f00 */
[----:B--2---:R-:W-:-:S03]  /*1550*/  IMAD.MOV.U32 R0, RZ, RZ, R13 ;  /* 0x000000ffff007224 */ /* 0x004fc600078e000d */
[----:B------:R-:W-:Y:S05]  /*1560*/  @!P0 BRA `(.L_x_3404) ;  /* 0x0000000000bc8947 */ /* 0x000fea0003800000 */
        /* <DEDUP_REMOVED lines=16> */
.L_x_3408:
[----:B------:R-:W-:Y:S05]  /*1670*/  BSYNC B2 ;  /* 0x0000000000027941 */ /* 0x000fea0003800000 */
.L_x_3407:
[----:B------:R-:W-:-:S04]  /*1680*/  PRMT R4, R4, 0x9910, RZ ;  /* 0x0000991004047816 */ /* 0x000fc800000000ff */
[----:B------:R-:W-:-:S13]  /*1690*/  ISETP.NE.AND P0, PT, R4, RZ, PT ;  /* 0x000000ff0400720c */ /* 0x000fda0003f05270 */
[----:B------:R-:W-:Y:S05]  /*16a0*/  @!P0 BRA `(.L_x_3406) ;  /* 0x00000000004c8947 */ /* 0x000fea0003800000 */
[----:B------:R-:W-:Y:S01]  /*16b0*/  IADD3 R3, P0, R17, -R8, RZ ;  /* 0x8000000811037210 */ /* 0x000fe20007f1e0ff */
[----:B------:R-:W0:Y:S01]  /*16c0*/  LDC.64 R6, c[0x0][0x220] ;  /* 0x00008800ff067b82 */ /* 0x000e220000000a00 */
[----:B------:R-:W-:-:S03]  /*16d0*/  ULDC UR4, c[0x0][0x218] ;  /* 0x0000860000047ab9 */ /* 0x000fc60000000800 */
[----:B------:R-:W-:Y:S01]  /*16e0*/  IMAD.X R0, RZ, RZ, -0x1, P0 ;  /* 0xffffffffff007424 */ /* 0x000fe200000e06ff */
[----:B------:R-:W-:-:S04]  /*16f0*/  LEA R4, P0, R3, R18, 0x2 ;  /* 0x0000001203047211 */ /* 0x000fc800078010ff */
[----:B------:R-:W-:-:S05]  /*1700*/  LEA.HI.X R5, R3, R19, R0, 0x2, P0 ;  /* 0x0000001303057211 */ /* 0x000fca00000f1400 */
[----:B------:R-:W2:Y:S01]  /*1710*/  LDG.E R4, desc[UR60][R4.64] ;  /* 0x0000003c04047981 */ /* 0x000ea2000c1e1900 */
[----:B------:R-:W-:-:S05]  /*1720*/  IMAD.IADD R3, R17, 0x1, -R8 ;  /* 0x0000000111037824 */ /* 0x000fca00078e0a08 */
        /* <DEDUP_REMOVED lines=11> */
.L_x_3406:
[----:B------:R-:W-:Y:S05]  /*17e0*/  BSYNC B1 ;  /* 0x0000000000017941 */ /* 0x000fea0003800000 */
.L_x_3405:
[----:B------:R-:W0:Y:S01]  /*17f0*/  LDC R7, c[0x0][0x22c] ;  /* 0x00008b00ff077b82 */ /* 0x000e220000000800 */
[C---:B------:R-:W-:Y:S02]  /*1800*/  IADD3 R5, P0, -R8.reuse, 0x4, RZ ;  /* 0x0000000408057810 */ /* 0x040fe40007f1e1ff */
[----:B------:R-:W-:Y:S02]  /*1810*/  IADD3 R16, -R8, 0x4, RZ ;  /* 0x0000000408107810 */ /* 0x000fe40007ffe1ff */
[----:B------:R-:W-:Y:S01]  /*1820*/  LEA R18, P1, R5, R18, 0x2 ;  /* 0x0000001205127211 */ /* 0x000fe200078210ff */
[----:B------:R-:W-:-:S05]  /*1830*/  IMAD.X R4, RZ, RZ, -0x1, P0 ;  /* 0xffffffffff047424 */ /* 0x000fca00000e06ff */
[----:B------:R-:W-:Y:S02]  /*1840*/  LEA.HI.X R19, R5, R19, R4, 0x2, P1 ;  /* 0x0000001305137211 */ /* 0x000fe400008f1404 */
[----:B0-----:R-:W-:-:S07]  /*1850*/  IADD3 R24, R8, -0x4, R7 ;  /* 0xfffffffc08187810 */ /* 0x001fce0007ffe007 */
.L_x_3404:
[----:B------:R-:W-:Y:S05]  /*1860*/  BSYNC B0 ;  /* 0x0000000000007941 */ /* 0x000fea0003800000 */
.L_x_3403:
        /* <DEDUP_REMOVED lines=11> */
[----:B------:R-:W-:-:S03]  /*1920*/  ISETP.NE.AND P3, PT, R7, RZ, PT ;  /* 0x000000ff0700720c */ /* 0x000fc60003f65270 */
[----:B------:R-:W-:-:S04]  /*1930*/  IMAD R6, R2, R7, R6 ;  /* 0x0000000702067224 */ /* 0x000fc800078e0206 */
[----:B-1----:R-:W-:-:S04]  /*1940*/  IMAD R25, R37, UR36, R6 ;  /* 0x0000002425197c24 */ /* 0x002fc8000f8e0206 */
[----:B------:R-:W-:-:S05]  /*1950*/  IMAD.SHL.U32 R4, R25, 0x4, RZ ;  /* 0x0000000419047824 */ /* 0x000fca00078e00ff */
[----:B------:R-:W-:-:S04]  /*1960*/  IADD3 R5, R4, 0x3, RZ ;  /* 0x0000000304057810 */ /* 0x000fc80007ffe0ff */
[----:B------:R-:W-:-:S13]  /*1970*/  ISETP.GE.U32.AND P0, PT, R5, R24, PT ;  /* 0x000000180500720c */ /* 0x000fda0003f06070 */
[----:B------:R-:W-:Y:S05]  /*1980*/  @P0 BRA `(.L_x_3410) ;  /* 0x0000000000f00947 */ /* 0x000fea0003800000 */
[----:B------:R-:W-:Y:S01]  /*1990*/  MOV R27, R4 ;  /* 0x00000004001b7202 */ /* 0x000fe20000000f00 */
[----:B------:R-:W-:Y:S02]  /*19a0*/  IMAD.MOV.U32 R14, RZ, RZ, R11 ;  /* 0x000000ffff0e7224 */ /* 0x000fe400078e000b */
[----:B------:R-:W-:Y:S02]  /*19b0*/  IMAD.MOV.U32 R21, RZ, RZ, R13 ;  /* 0x000000ffff157224 */ /* 0x000fe400078e000d */
[----:B------:R-:W-:-:S07]  /*19c0*/  IMAD.MOV.U32 R20, RZ, RZ, R15 ;  /* 0x000000ffff147224 */ /* 0x000fce00078e000f */
.L_x_3411:
[----:B------:R-:W-:Y:S01]  /*19d0*/  IMAD.WIDE.U32 R4, R25, 0x10, R18 ;  /* 0x0000001019047825 */ /* 0x000fe200078e0012 */
[----:B------:R-:W-:-:S05]  /*19e0*/  ULDC UR4, c[0x0][0x234] ;  /* 0x00008d0000047ab9 */ /* 0x000fca0000000800 */
[----:B------:R-:W2:Y:S01]  /*19f0*/  LDG.E.128 R4, desc[UR60][R4.64] ;  /* 0x0000003c04047981 */ /* 0x000ea2000c1e1d00 */
[----:B------:R-:W-:Y:S02]  /*1a00*/  IMAD.IADD R26, R27, 0x1, R16 ;  /* 0x000000011b1a7824 */ /* 0x000fe400078e0210 */
[----:B------:R-:W-:Y:S02]  /*1a10*/  VIADD R25, R25, UR4 ;  /* 0x0000000419197c36 */ /* 0x000fe40008000000 */
[C---:B------:R-:W-:Y:S01]  /*1a20*/  VIADD R29, R26.reuse, 0x1 ;  /* 0x000000011a1d7836 */ /* 0x040fe20000000000 */
[----:B------:R-:W-:Y:S01]  /*1a30*/  ISETP.GE.U32.AND P0, PT, R3, R26, PT ;  /* 0x0000001a0300720c */ /* 0x000fe20003f06070 */
[C---:B------:R-:W-:Y:S01]  /*1a40*/  VIADD R33, R26.reuse, 0x3 ;  /* 0x000000031a217836 */ /* 0x040fe20000000000 */
[----:B------:R-:W-:Y:S01]  /*1a50*/  IADD3 R32, R26, 0x2, RZ ;  /* 0x000000021a207810 */ /* 0x000fe20007ffe0ff */
[----:B------:R-:W-:Y:S01]  /*1a60*/  IMAD.SHL.U32 R27, R25, 0x4, RZ ;  /* 0x00000004191b7824 */ /* 0x000fe200078e00ff */
[----:B------:R-:W-:-:S02]  /*1a70*/  ISETP.GE.U32.AND P5, PT, R14, R29, PT ;  /* 0x0000001d0e00720c */ /* 0x000fc40003fa6070 */
[----:B------:R-:W-:Y:S01]  /*1a80*/  ISETP.GE.AND.EX P0, PT, R0, RZ, PT, P0 ;  /* 0x000000ff0000720c */ /* 0x000fe20003f06300 */
[----:B------:R-:W-:Y:S01]  /*1a90*/  VIADD R35, R27, 0x3 ;  /* 0x000000031b237836 */ /* 0x000fe20000000000 */
[----:B------:R-:W-:Y:S02]  /*1aa0*/  ISETP.GE.AND.EX P5, PT, R21, RZ, PT, P5 ;  /* 0x000000ff1500720c */ /* 0x000fe40003fa6350 */
[----:B------:R-:W-:Y:S02]  /*1ab0*/  SEL R28, RZ, 0xffffffff, P0 ;  /* 0xffffffffff1c7807 */ /* 0x000fe40000000000 */
[----:B------:R-:W-:Y:S02]  /*1ac0*/  SEL R30, RZ, 0xffffffff, P5 ;  /* 0xffffffffff1e7807 */ /* 0x000fe40002800000 */
[----:B------:R-:W-:-:S04]  /*1ad0*/  ISETP.GE.U32.AND P0, PT, R11, R32, PT ;  /* 0x000000200b00720c */ /* 0x000fc80003f06070 */
[----:B------:R-:W-:-:S04]  /*1ae0*/  ISETP.GE.AND.EX P0, PT, R13, RZ, PT, P0 ;  /* 0x000000ff0d00720c */ /* 0x000fc80003f06300 */
[----:B------:R-:W-:Y:S02]  /*1af0*/  SEL R31, RZ, 0xffffffff, P0 ;  /* 0xffffffffff1f7807 */ /* 0x000fe40000000000 */
[CC--:B--2---:R-:W-:Y:S02]  /*1b00*/  ISETP.NE.AND P1, PT, R9.reuse, R4.reuse, PT ;  /* 0x000000040900720c */ /* 0x0c4fe40003f25270 */
[CC--:B------:R-:W-:Y:S02]  /*1b10*/  ISETP.NE.AND P4, PT, R20.reuse, R5.reuse, PT ;  /* 0x000000051400720c */ /* 0x0c0fe40003f85270 */
[----:B------:R-:W-:Y:S02]  /*1b20*/  ISETP.GT.AND P6, PT, R9, R4, PT ;  /* 0x000000040900720c */ /* 0x000fe40003fc4270 */
[----:B------:R-:W-:Y:S02]  /*1b30*/  ISETP.GT.AND P5, PT, R20, R5, PT ;  /* 0x000000051400720c */ /* 0x000fe40003fa4270 */
[----:B------:R-:W-:-:S05]  /*1b40*/  ISETP.GT.AND P0, PT, R8, R7, PT ;  /* 0x000000070800720c */ /* 0x000fca0003f04270 */
[----:B------:R-:W-:Y:S02]  /*1b50*/  @P1 SEL R28, RZ, 0xffffffff, !P6 ;  /* 0xffffffffff1c1807 */ /* 0x000fe40007000000 */
[CC--:B------:R-:W-:Y:S02]  /*1b60*/  ISETP.NE.AND P6, PT, R15.reuse, R6.reuse, PT ;  /* 0x000000060f00720c */ /* 0x0c0fe40003fc5270 */
[----:B------:R-:W-:Y:S02]  /*1b70*/  @P4 SEL R30, RZ, 0xffffffff, !P5 ;  /* 0xffffffffff1e4807 */ /* 0x000fe40006800000 */
[----:B------:R-:W-:Y:S02]  /*1b80*/  ISETP.NE.AND P4, PT, R8, R7, PT ;  /* 0x000000070800720c */ /* 0x000fe40003f85270 */
[----:B------:R-:W-:Y:S02]  /*1b90*/  ISETP.GE.U32.AND P1, PT, R12, R33, PT ;  /* 0x000000210c00720c */ /* 0x000fe40003f26070 */
[----:B------:R-:W-:-:S02]  /*1ba0*/  ISETP.GT.AND P5, PT, R15, R6, PT ;  /* 0x000000060f00720c */ /* 0x000fc40003fa4270 */
[----:B------:R-:W-:Y:S02]  /*1bb0*/  ISETP.GE.AND.EX P1, PT, R10, RZ, PT, P1 ;  /* 0x000000ff0a00720c */ /* 0x000fe40003f26310 */
[----:B------:R-:W-:Y:S02]  /*1bc0*/  LOP3.LUT R28, R28, 0x1, RZ, 0xc0, !PT ;  /* 0x000000011c1c7812 */ /* 0x000fe400078ec0ff */
[----:B------:R-:W-:Y:S02]  /*1bd0*/  @P6 SEL R31, RZ, 0xffffffff, !P5 ;  /* 0xffffffffff1f6807 */ /* 0x000fe40006800000 */
[----:B------:R-:W-:Y:S02]  /*1be0*/  ISETP.GE.U32.AND P5, PT, R35, R24, PT ;  /* 0x000000182300720c */ /* 0x000fe40003fa6070 */
[----:B------:R-:W-:Y:S02]  /*1bf0*/  SEL R34, RZ, 0xffffffff, P1 ;  /* 0xffffffffff227807 */ /* 0x000fe40000800000 */
[----:B------:R-:W-:-:S02]  /*1c00*/  @P4 SEL R34, RZ, 0xffffffff, !P0 ;  /* 0xffffffffff224807 */ /* 0x000fc40004000000 */
[----:B------:R-:W-:Y:S02]  /*1c10*/  LOP3.LUT R30, R30, 0x1, RZ, 0xc0, !PT ;  /* 0x000000011e1e7812 */ /* 0x000fe400078ec0ff */
[----:B------:R-:W-:Y:S02]  /*1c20*/  LOP3.LUT R31, R31, 0x1, RZ, 0xc0, !PT ;  /* 0x000000011f1f7812 */ /* 0x000fe400078ec0ff */
[----:B------:R-:W-:Y:S02]  /*1c30*/  LOP3.LUT R34, R34, 0x1, RZ, 0xc0, !PT ;  /* 0x0000000122227812 */ /* 0x000fe400078ec0ff */
[----:B------:R-:W-:Y:S02]  /*1c40*/  ISETP.NE.U32.AND P1, PT, R28, 0x1, PT ;  /* 0x000000011c00780c */ /* 0x000fe40003f25070 */
        /* <DEDUP_REMOVED lines=13> */
[----:B------:R-:W-:-:S02]  /*1d20*/  SEL R13, R13, RZ, !P4 ;  /* 0x000000ff0d0d7207 */ /* 0x000fc40006000000 */
[----:B------:R-:W-:Y:S01]  /*1d30*/  SEL R10, R10, RZ, !P6 ;  /* 0x000000ff0a0a7207 */ /* 0x000fe20007000000 */
[----:B------:R-:W-:Y:S06]  /*1d40*/  @!P5 BRA `(.L_x_3411) ;  /* 0xfffffffc0020d947 */ /* 0x000fec000383ffff */
.L_x_3410:
[----:B------:R-:W-:Y:S05]  /*1d50*/  BSYNC B0 ;  /* 0x0000000000007941 */ /* 0x000fea0003800000 */
.L_x_3409:
        /* <DEDUP_REMOVED lines=8> */
.L_x_3413:
[----:B------:R-:W-:Y:S05]  /*1de0*/  BSYNC B0 ;  /* 0x0000000000007941 */ /* 0x000fea0003800000 */
.L_x_3412:
        /* <DEDUP_REMOVED lines=10> */
[----:B------:R-:W-:-:S05]  /*1e90*/  IMAD.IADD R16, R5, 0x1, R16 ;  /* 0x0000000105107824 */ /* 0x000fca00078e0210 */
        /* <DEDUP_REMOVED lines=12> */
.L_x_3415:
[----:B------:R-:W-:Y:S05]  /*1f60*/  BSYNC B0 ;  /* 0x0000000000007941 */ /* 0x000fea0003800000 */
.L_x_3414:
[----:B------:R-:W-:Y:S01]  /*1f70*/  ISETP.NE.AND P2, PT, R9, R20, PT ;  /* 0x000000140900720c */ /* 0x000fe20003f45270 */
[----:B------:R-:W-:Y:S01]  /*1f80*/  HFMA2.MMA R7, -RZ, RZ, 0, 0 ;  /* 0x00000000ff077435 */ /* 0x000fe200000001ff */
        /* <DEDUP_REMOVED lines=30> */
[----:B------:R-:W-:Y:S02]  /*2170*/  CS2R R8, SRZ ;  /* 0x0000000000087805 */ /* 0x000fe4000001ff00 */
[----:B------:R-:W-:Y:S02]  /*2180*/  SEL R0, R11, R12, !P0 ;  /* 0x0000000c0b007207 */ /* 0x000fe40004000000 */
[----:B------:R-:W-:Y:S01]  /*2190*/  SEL R3, R3, R10, !P0 ;  /* 0x0000000a03037207 */ /* 0x000fe20004000000 */
[----:B------:R-:W-:Y:S06]  /*21a0*/  BRA `(.L_x_3400) ;  /* 0x000000c8001c7947 */ /* 0x000fec0003800000 */
.L_x_3401:
        /* <DEDUP_REMOVED lines=19> */
[----:B------:R-:W-:Y:S01]  /*22e0*/  IMAD.MOV.U32 R5, RZ, RZ, R9 ;  /* 0x000000ffff057224 */ /* 0x000fe200078e0009 */
[-C--:B------:R-:W-:Y:S01]  /*22f0*/  MOV R36, R37.reuse ;  /* 0x0000002500247202 */ /* 0x080fe20000000f00 */
[----:B------:R-:W-:Y:S01]  /*2300*/  IMAD.MOV.U32 R38, RZ, RZ, R37 ;  /* 0x000000ffff267224 */ /* 0x000fe200078e0025 */
[----:B------:R-:W-:Y:S01]  /*2310*/  MOV R12, R37 ;  /* 0x00000025000c7202 */ /* 0x000fe20000000f00 */
[--C-:B------:R-:W-:Y:S01]  /*2320*/  IMAD.MOV.U32 R6, RZ, RZ, R4.reuse ;  /* 0x000000ffff067224 */ /* 0x100fe200078e0004 */
[----:B------:R-:W-:Y:S01]  /*2330*/  MOV R34, R4 ;  /* 0x0000000400227202 */ /* 0x000fe20000000f00 */
[----:B------:R-:W-:Y:S02]  /*2340*/  IMAD.MOV.U32 R7, RZ, RZ, R9 ;  /* 0x000000ffff077224 */ /* 0x000fe400078e0009 */
[----:B------:R-:W-:-:S02]  /*2350*/  IMAD.MOV.U32 R8, RZ, RZ, R4 ;  /* 0x000000ffff087224 */ /* 0x000fc400078e0004 */
[----:B------:R-:W-:Y:S02]  /*2360*/  IMAD.MOV.U32 R39, RZ, RZ, R37 ;  /* 0x000000ffff277224 */ /* 0x000fe400078e0025 */
[--C-:B------:R-:W-:Y:S02]  /*2370*/  IMAD.MOV.U32 R10, RZ, RZ, R4.reuse ;  /* 0x000000ffff0a7224 */ /* 0x100fe400078e0004 */
[--C-:B------:R-:W-:Y:S02]  /*2380*/  IMAD.MOV.U32 R11, RZ, RZ, R9.reuse ;  /* 0x000000ffff0b7224 */ /* 0x100fe400078e0009 */
[----:B------:R-:W-:Y:S02]  /*2390*/  IMAD.MOV.U32 R13, RZ, RZ, R4 ;  /* 0x000000ffff0d7224 */ /* 0x000fe400078e0004 */
[----:B------:R-:W-:Y:S02]  /*23a0*/  IMAD.MOV.U32 R14, RZ, RZ, R9 ;  /* 0x000000ffff0e7224 */ /* 0x000fe400078e0009 */
[----:B------:R-:W-:-:S02]  /*23b0*/  IMAD.MOV.U32 R15, RZ, RZ, R37 ;  /* 0x000000ffff0f7224 */ /* 0x000fc400078e0025 */
[----:B------:R-:W-:Y:S02]  /*23c0*/  IMAD.MOV.U32 R21, RZ, RZ, R4 ;  /* 0x000000ffff157224 */ /* 0x000fe400078e0004 */
[----:B------:R-:W-:Y:S02]  /*23d0*/  IMAD.MOV.U32 R16, RZ, RZ, R9 ;  /* 0x000000ffff107224 */ /* 0x000fe400078e0009 */
[----:B------:R-:W-:Y:S02]  /*23e0*/  IMAD.MOV.U32 R20, RZ, RZ, R37 ;  /* 0x000000ffff147224 */ /* 0x000fe400078e0025 */
[----:B------:R-:W-:Y:S01]  /*23f0*/  IMAD.MOV.U32 R35, RZ, RZ, R9 ;  /* 0x000000ffff237224 */ /* 0x000fe200078e0009 */
[----:B------:R-:W-:Y:S06]  /*2400*/  @P0 BRA `(.L_x_3419) ;  /* 0x0000004800640947 */ /* 0x000fec0003800000 */
[----:B------:R-:W-:Y:S01]  /*2410*/  ISETP.NE.AND P2, PT, R24, RZ, PT ;  /* 0x000000ff1800720c */ /* 0x000fe20003f45270 */
[----:B------:R-:W0:Y:S01]  /*2420*/  LDC R44, c[0x0][0x234] ;  /* 0x00008d00ff2c7b82 */ /* 0x000e220000000800 */
[----:B------:R-:W-:Y:S01]  /*2430*/  BSSY B1, `(.L_x_3419) ;  /* 0x0000496000017945 */ /* 0x000fe20003800000 */
[--C-:B------:R-:W-:Y:S01]  /*2440*/  IMAD.MOV.U32 R6, RZ, RZ, R4.reuse ;  /* 0x000000ffff067224 */ /* 0x100fe200078e0004 */
[----:B------:R-:W-:Y:S01]  /*2450*/  MOV R34, R4 ;  /* 0x0000000400227202 */ /* 0x000fe20000000f00 */
[--C-:B------:R-:W-:Y:S01]  /*2460*/  IMAD.MOV.U32 R8, RZ, RZ, R4.reuse ;  /* 0x000000ffff087224 */ /* 0x100fe200078e0004 */
[----:B------:R-:W-:Y:S01]  /*2470*/  MOV R38, R37 ;  /* 0x0000002500267202 */ /* 0x000fe20000000f00 */
[--C-:B------:R-:W-:Y:S02]  /*2480*/  IMAD.MOV.U32 R10, RZ, RZ, R4.reuse ;  /* 0x000000ffff0a7224 */ /* 0x100fe400078e0004 */
[----:B------:R-:W1:Y:S01]  /*2490*/  LDC.64 R24, c[0x0][0x268] ;  /* 0x00009a00ff187b82 */ /* 0x000e620000000a00 */
        /* <DEDUP_REMOVED lines=12> */
[----:B------:R-:W-:-:S07]  /*2560*/  IMAD.MOV.U32 R20, RZ, RZ, R37 ;  /* 0x000000ffff147224 */ /* 0x000fce00078e0025 */
.L_x_3424:
        /* <DEDUP_REMOVED lines=297> */
.L_x_3420:
[----:B------:R-:W-:-:S04]  /*3800*/  LOP3.LUT R27, R30, 0xfffffff8, RZ, 0xc0, !PT ;  /* 0xfffffff81e1b7812 */ /* 0x000fc800078ec0ff */
[----:B------:R-:W-:-:S05]  /*3810*/  IADD3 R26, P0, R18, R27, RZ ;  /* 0x0000001b121a7210 */ /* 0x000fca0007f1e0ff */
[----:B------:R-:W-:-:S06]  /*3820*/  IMAD.X R27, RZ, RZ, R19, P0 ;  /* 0x000000ffff1b7224 */ /* 0x000fcc00000e0613 */
[----:B------:R-:W5:Y:S01]  /*3830*/  LDG.E.64 R26, desc[UR60][R26.64] ;  /* 0x0000003c1a1a7981 */ /* 0x000f62000c1e1b00 */
[----:B------:R-:W-:Y:S05]  /*3840*/  @!P2 BRA `(.L_x_3421) ;  /* 0x0000000c00d8a947 */ /* 0x000fea0003800000 */
[----:B------:R-:W-:Y:S01]  /*3850*/  ULDC UR34, c[0x0][0x234] ;  /* 0x00008d0000227ab9 */ /* 0x000fe20000000800 */
[----:B------:R-:W-:Y:S01]  /*3860*/  IMAD.MOV.U32 R28, RZ, RZ, RZ ;  /* 0x000000ffff1c7224 */ /* 0x000fe200078e00ff */
[----:B-1----:R-:W-:Y:S01]  /*3870*/  ISETP.NE.AND P0, PT, R24, 0x1, PT ;  /* 0x000000011800780c */ /* 0x002fe20003f05270 */
[----:B------:R-:W-:-:S04]  /*3880*/  VIADD R29, R41, UR34 ;  /* 0x00000022291d7c36 */ /* 0x000fc80008000000 */
[----:B------:R-:W-:-:S05]  /*3890*/  IMAD.HI.U32 R28, R29, UR28, R28 ;  /* 0x0000001c1d1c7c27 */ /* 0x000fca000f8e001c */
[----:B------:R-:W-:-:S04]  /*38a0*/  SHF.R.U32.HI R30, RZ, UR29, R28 ;  /* 0x0000001dff1e7c19 */ /* 0x000fc8000801161c */
[----:B------:R-:W-:-:S05]  /*38b0*/  IADD3 R28, -R30, RZ, RZ ;  /* 0x000000ff1e1c7210 */ /* 0x000fca0007ffe1ff */
        /* <DEDUP_REMOVED lines=231> */
[C---:B-1----:R-:W-:Y:S01]  /*4730*/  @P0 IMAD.HI.U32 R28, R31.reuse, R28, R30 ;  /* 0x0000001c1f1c0227 */ /* 0x042fe200078e001e */
[----:B------:R-:W-:-:S04]  /*4740*/  IADD3 R30, -R31, RZ, RZ ;  /* 0x000000ff1f1e7210 */ /* 0x000fc80007ffe1ff */
[----:B------:R-:W-:Y:S01]  /*4750*/  @P0 SHF.R.U32.HI R28, RZ, R29, R28 ;  /* 0x0000001dff1c0219 */ /* 0x000fe2000001161c */
[----:B------:R-:W-:-:S04]  /*4760*/  IMAD R29, R30, UR34, R33 ;  /* 0x000000221e1d7c24 */ /* 0x000fc8000f8e0221 */
[----:B------:R-:W-:Y:S02]  /*4770*/  @P0 IMAD.MOV R30, RZ, RZ, -R28 ;  /* 0x000000ffff1e0224 */ /* 0x000fe400078e0a1c */
[----:B------:R-:W-:Y:S02]  /*4780*/  IMAD R32, R29, UR27, R32 ;  /* 0x0000001b1d207c24 */ /* 0x000fe4000f8e0220 */
[----:B--2---:R-:W-:-:S04]  /*4790*/  @P0 IMAD R31, R45, R30, R31 ;  /* 0x0000001e2d1f0224 */ /* 0x004fc800078e021f */
[----:B---3--:R-:W-:-:S07]  /*47a0*/  @P0 IMAD R32, R31, R40, R32 ;  /* 0x000000281f200224 */ /* 0x008fce00078e0220 */
.L_x_3421:
[----:B------:R-:W-:-:S04]  /*47b0*/  LOP3.LUT R29, R32, 0xfffffff8, RZ, 0xc0, !PT ;  /* 0xfffffff8201d7812 */ /* 0x000fc800078ec0ff */
[----:B------:R-:W-:-:S05]  /*47c0*/  IADD3 R28, P0, R18, R29, RZ ;  /* 0x0000001d121c7210 */ /* 0x000fca0007f1e0ff */
[----:B------:R-:W-:-:S06]  /*47d0*/  IMAD.X R29, RZ, RZ, R19, P0 ;  /* 0x000000ffff1d7224 */ /* 0x000fcc00000e0613 */
[----:B------:R-:W5:Y:S01]  /*47e0*/  LDG.E.64 R28, desc[UR60][R28.64] ;  /* 0x0000003c1c1c7981 */ /* 0x000f62000c1e1b00 */
[----:B------:R-:W-:Y:S02]  /*47f0*/  IMAD.MOV.U32 R40, RZ, RZ, RZ ;  /* 0x000000ffff287224 */ /* 0x000fe400078e00ff */
[----:B------:R-:W-:Y:S01]  /*4800*/  IMAD.MOV.U32 R42, RZ, RZ, RZ ;  /* 0x000000ffff2a7224 */ /* 0x000fe200078e00ff */
[----:B------:R-:W-:Y:S06]  /*4810*/  @!P2 BRA `(.L_x_3422) ;  /* 0x0000000c00d4a947 */ /* 0x000fec0003800000 */
[----:B0-----:R-:W-:Y:S01]  /*4820*/  IMAD R31, R44, 0x2, R41 ;  /* 0x000000022c1f7824 */ /* 0x001fe200078e0229 */
[----:B-1----:R-:W-:Y:S01]  /*4830*/  ISETP.NE.AND P0, PT, R24, 0x1, PT ;  /* 0x000000011800780c */ /* 0x002fe20003f05270 */
[----:B------:R-:W-:-:S04]  /*4840*/  IMAD.MOV.U32 R30, RZ, RZ, RZ ;  /* 0x000000ffff1e7224 */ /* 0x000fc800078e00ff */
        /* <DEDUP_REMOVED lines=234> */
[C---:B0-----:R-:W-:Y:S01]  /*56f0*/  @P0 IMAD.HI.U32 R30, R33.reuse, R30, R32 ;  /* 0x0000001e211e0227 */ /* 0x041fe200078e0020 */
[----:B------:R-:W-:-:S04]  /*5700*/  IADD3 R32, -R33, RZ, RZ ;  /* 0x000000ff21207210 */ /* 0x000fc80007ffe1ff */
[----:B------:R-:W-:Y:S01]  /*5710*/  @P0 SHF.R.U32.HI R30, RZ, R31, R30 ;  /* 0x0000001fff1e0219 */ /* 0x000fe2000001161e */
[----:B------:R-:W-:-:S04]  /*5720*/  IMAD R45, R32, UR34, R45 ;  /* 0x00000022202d7c24 */ /* 0x000fc8000f8e022d */
[----:B------:R-:W-:Y:S02]  /*5730*/  @P0 IMAD.MOV R32, RZ, RZ, -R30 ;  /* 0x000000ffff200224 */ /* 0x000fe400078e0a1e */
[----:B------:R-:W-:Y:S02]  /*5740*/  IMAD R42, R45, UR27, R42 ;  /* 0x0000001b2d2a7c24 */ /* 0x000fe4000f8e022a */
[----:B-1----:R-:W-:-:S04]  /*5750*/  @P0 IMAD R32, R49, R32, R33 ;  /* 0x0000002031200224 */ /* 0x002fc800078e0221 */
[----:B--2---:R-:W-:-:S07]  /*5760*/  @P0 IMAD R42, R32, R47, R42 ;  /* 0x0000002f202a0224 */ /* 0x004fce00078e022a */
.L_x_3422:
[----:B------:R-:W-:-:S04]  /*5770*/  LOP3.LUT R31, R42, 0xfffffff8, RZ, 0xc0, !PT ;  /* 0xfffffff82a1f7812 */ /* 0x000fc800078ec0ff */
[----:B------:R-:W-:-:S05]  /*5780*/  IADD3 R30, P0, R18, R31, RZ ;  /* 0x0000001f121e7210 */ /* 0x000fca0007f1e0ff */
[----:B------:R-:W-:-:S06]  /*5790*/  IMAD.X R31, RZ, RZ, R19, P0 ;  /* 0x000000ffff1f7224 */ /* 0x000fcc00000e0613 */
[----:B------:R-:W5:Y:S01]  /*57a0*/  LDG.E.64 R30, desc[UR60][R30.64] ;  /* 0x0000003c1e1e7981 */ /* 0x000f62000c1e1b00 */
[----:B------:R-:W-:Y:S05]  /*57b0*/  @!P2 BRA `(.L_x_3423) ;  /* 0x0000000c00d8a947 */ /* 0x000fea0003800000 */
[----:B0-----:R-:W-:Y:S01]  /*57c0*/  IMAD R33, R44, 0x2, R41 ;  /* 0x000000022c217824 */ /* 0x001fe200078e0229 */
[----:B-1----:R-:W-:Y:S01]  /*57d0*/  ISETP.NE.AND P0, PT, R24, 0x1, PT ;  /* 0x000000011800780c */ /* 0x002fe20003f05270 */
        /* <DEDUP_REMOVED lines=240> */
[----:B------:R-:W-:-:S04]  /*66e0*/  @P0 SHF.R.U32.HI R32, RZ, R33, R32 ;  /* 0x00000021ff200219 */ /* 0x000fc80000011620 */
[----:B------:R-:W-:-:S05]  /*66f0*/  @P0 IADD3 R46, -R32, RZ, RZ ;  /* 0x000000ff202e0210 */ /* 0x000fca0007ffe1ff */
[----:B-1----:R-:W-:-:S04]  /*6700*/  @P0 IMAD R51, R51, R46, R47 ;  /* 0x0000002e33330224 */ /* 0x002fc800078e022f */
[----:B--2---:R-:W-:-:S07]  /*6710*/  @P0 IMAD R40, R51, R49, R40 ;  /* 0x0000003133280224 */ /* 0x004fce00078e0228 */
.L_x_3423:
[----:B------:R-:W-:Y:S01]  /*6720*/  LOP3.LUT R33, R40, 0xfffffff8, RZ, 0xc0, !PT ;  /* 0xfffffff828217812 */ /* 0x000fe200078ec0ff */
[----:B------:R-:W-:-:S03]  /*6730*/  ULDC UR4, c[0x0][0x234] ;  /* 0x00008d0000047ab9 */ /* 0x000fc60000000800 */
[----:B------:R-:W-:-:S05]  /*6740*/  IADD3 R32, P0, R18, R33, RZ ;  /* 0x0000002112207210 */ /* 0x000fca0007f1e0ff */
[----:B------:R-:W-:-:S06]  /*6750*/  IMAD.X R33, RZ, RZ, R19, P0 ;  /* 0x000000ffff217224 */ /* 0x000fcc00000e0613 */
[----:B------:R-:W2:Y:S01]  /*6760*/  LDG.E.64 R32, desc[UR60][R32.64] ;  /* 0x0000003c20207981 */ /* 0x000ea2000c1e1b00 */
[CC--:B-----5:R-:W-:Y:S02]  /*6770*/  ISETP.NE.AND P3, PT, R37.reuse, R26.reuse, PT ;  /* 0x0000001a2500720c */ /* 0x0e0fe40003f65270 */
[----:B------:R-:W-:Y:S02]  /*6780*/  ISETP.GE.U32.AND P0, PT, R34, R41, PT ;  /* 0x000000292200720c */ /* 0x000fe40003f06070 */
[----:B------:R-:W-:Y:S02]  /*6790*/  ISETP.GT.AND P1, PT, R37, R26, PT ;  /* 0x0000001a2500720c */ /* 0x000fe40003f24270 */
[----:B------:R-:W-:Y:S02]  /*67a0*/  ISETP.GE.AND.EX P0, PT, R35, RZ, PT, P0 ;  /* 0x000000ff2300720c */ /* 0x000fe40003f06300 */
[----:B------:R-:W-:Y:S02]  /*67b0*/  SEL R40, RZ, 0xffffffff, !P1 ;  /* 0xffffffffff287807 */ /* 0x000fe40004800000 */
[----:B------:R-:W-:-:S02]  /*67c0*/  ISETP.NE.AND P1, PT, R20, R27, PT ;  /* 0x0000001b1400720c */ /* 0x000fc40003f25270 */
[CC--:B------:R-:W-:Y:S02]  /*67d0*/  ISETP.NE.AND P6, PT, R15.reuse, R28.reuse, PT ;  /* 0x0000001c0f00720c */ /* 0x0c0fe40003fc5270 */
[----:B------:R-:W-:Y:S02]  /*67e0*/  @!P3 SEL R40, RZ, 0xffffffff, P0 ;  /* 0xffffffffff28b807 */ /* 0x000fe40000000000 */
[----:B------:R-:W-:Y:S02]  /*67f0*/  ISETP.GT.AND P3, PT, R20, R27, PT ;  /* 0x0000001b1400720c */ /* 0x000fe40003f64270 */
[----:B------:R-:W-:Y:S01]  /*6800*/  LOP3.LUT R42, R40, 0x1, RZ, 0xc0, !PT ;  /* 0x00000001282a7812 */ /* 0x000fe200078ec0ff */
[----:B------:R-:W-:Y:S01]  /*6810*/  IMAD.U32 R40, RZ, RZ, UR4 ;  /* 0x00000004ff287e24 */ /* 0x000fe2000f8e00ff */
[----:B------:R-:W-:Y:S01]  /*6820*/  ISETP.GT.AND P5, PT, R15, R28, PT ;  /* 0x0000001c0f00720c */ /* 0x000fe20003fa4270 */
[----:B------:R-:W-:Y:S01]  /*6830*/  ULDC UR4, c[0x0][0x22c] ;  /* 0x00008b0000047ab9 */ /* 0x000fe20000000800 */
[----:B------:R-:W-:Y:S01]  /*6840*/  ISETP.GE.U32.AND P0, PT, R21, R41, PT ;  /* 0x000000291500720c */ /* 0x000fe20003f06070 */
[----:B------:R-:W-:Y:S01]  /*6850*/  IMAD.IADD R47, R41, 0x1, R40 ;  /* 0x00000001292f7824 */ /* 0x000fe200078e0228 */
[----:B------:R-:W-:-:S02]  /*6860*/  ISETP.NE.U32.AND P4, PT, R42, 0x1, PT ;  /* 0x000000012a00780c */ /* 0x000fc40003f85070 */
[----:B------:R-:W-:Y:S01]  /*6870*/  SEL R42, RZ, 0xffffffff, !P3 ;  /* 0xffffffffff2a7807 */ /* 0x000fe20005800000 */
[--C-:B------:R-:W-:Y:S01]  /*6880*/  IMAD.IADD R45, R47, 0x1, R40.reuse ;  /* 0x000000012f2d7824 */ /* 0x100fe200078e0228 */
[----:B------:R-:W-:Y:S02]  /*6890*/  SEL R51, RZ, 0xffffffff, !P5 ;  /* 0xffffffffff337807 */ /* 0x000fe40006800000 */
[----:B------:R-:W-:Y:S01]  /*68a0*/  ISETP.GE.U32.AND P3, PT, R13, R47, PT ;  /* 0x0000002f0d00720c */ /* 0x000fe20003f66070 */
[----:B------:R-:W-:Y:S01]  /*68b0*/  IMAD.IADD R49, R45, 0x1, R40 ;  /* 0x000000012d317824 */ /* 0x000fe200078e0228 */
[----:B------:R-:W-:Y:S02]  /*68c0*/  ISETP.GE.AND.EX P0, PT, R16, RZ, PT, P0 ;  /* 0x000000ff1000720c */ /* 0x000fe40003f06300 */
[----:B------:R-:W-:Y:S02]  /*68d0*/  ISETP.NE.AND P5, PT, R12, R29, PT ;  /* 0x0000001d0c00720c */ /* 0x000fe40003fa5270 */
[----:B------:R-:W-:-:S02]  /*68e0*/  ISETP.GE.AND.EX P3, PT, R14, RZ, PT, P3 ;  /* 0x000000ff0e00720c */ /* 0x000fc40003f66330 */
[----:B------:R-:W-:Y:S02]  /*68f0*/  @!P1 SEL R42, RZ, 0xffffffff, P0 ;  /* 0xffffffffff2a9807 */ /* 0x000fe40000000000 */
[----:B------:R-:W-:Y:S02]  /*6900*/  ISETP.GE.U32.AND P0, PT, R10, R47, PT ;  /* 0x0000002f0a00720c */ /* 0x000fe40003f06070 */
[----:B------:R-:W-:Y:S02]  /*6910*/  ISETP.GT.AND P1, PT, R12, R29, PT ;  /* 0x0000001d0c00720c */ /* 0x000fe40003f24270 */
[----:B------:R-:W-:Y:S02]  /*6920*/  @!P6 SEL R51, RZ, 0xffffffff, P3 ;  /* 0xffffffffff33e807 */ /* 0x000fe40001800000 */
[----:B------:R-:W-:Y:S02]  /*6930*/  ISETP.NE.AND P3, PT, R39, R30, PT ;  /* 0x0000001e2700720c */ /* 0x000fe40003f65270 */
[----:B------:R-:W-:-:S02]  /*6940*/  ISETP.GE.AND.EX P0, PT, R11, RZ, PT, P0 ;  /* 0x000000ff0b00720c */ /* 0x000fc40003f06300 */
[----:B------:R-:W-:Y:S02]  /*6950*/  SEL R48, RZ, 0xffffffff, !P1 ;  /* 0xffffffffff307807 */ /* 0x000fe40004800000 */
[----:B------:R-:W-:Y:S02]  /*6960*/  @!P5 SEL R48, RZ, 0xffffffff, P0 ;  /* 0xffffffffff30d807 */ /* 0x000fe40000000000 */
[----:B------:R-:W-:Y:S02]  /*6970*/  ISETP.GE.U32.AND P0, PT, R6, R45, PT ;  /* 0x0000002d0600720c */ /* 0x000fe40003f06070 */
[----:B------:R-:W-:Y:S02]  /*6980*/  ISETP.GT.AND P6, PT, R39, R30, PT ;  /* 0x0000001e2700720c */ /* 0x000fe40003fc4270 */
[CC--:B------:R-:W-:Y:S02]  /*6990*/  ISETP.GT.AND P1, PT, R36.reuse, R31.reuse, PT ;  /* 0x0000001f2400720c */ /* 0x0c0fe40003f24270 */
[----:B------:R-:W-:-:S02]  /*69a0*/  ISETP.NE.AND P5, PT, R36, R31, PT ;  /* 0x0000001f2400720c */ /* 0x000fc40003fa5270 */
[----:B------:R-:W-:Y:S02]  /*69b0*/  ISETP.GE.AND.EX P0, PT, R7, RZ, PT, P0 ;  /* 0x000000ff0700720c */ /* 0x000fe40003f06300 */
[----:B------:R-:W-:Y:S02]  /*69c0*/  LOP3.LUT R46, R42, 0x1, RZ, 0xc0, !PT ;  /* 0x000000012a2e7812 */ /* 0x000fe400078ec0ff */
[----:B------:R-:W-:Y:S02]  /*69d0*/  SEL R42, RZ, 0xffffffff, !P6 ;  /* 0xffffffffff2a7807 */ /* 0x000fe40007000000 */
[----:B------:R-:W-:Y:S02]  /*69e0*/  SEL R50, RZ, 0xffffffff, !P1 ;  /* 0xffffffffff327807 */ /* 0x000fe40004800000 */
[----:B------:R-:W-:Y:S02]  /*69f0*/  @!P3 SEL R42, RZ, 0xffffffff, P0 ;  /* 0xffffffffff2ab807 */ /* 0x000fe40000000000 */
[----:B------:R-:W-:-:S02]  /*6a00*/  ISETP.GE.U32.AND P1, PT, R4, R45, PT ;  /* 0x0000002d0400720c */ /* 0x000fc40003f26070 */
[----:B------:R-:W-:Y:S02]  /*6a10*/  ISETP.GE.U32.AND P0, PT, R0, R49, PT ;  /* 0x000000310000720c */ /* 0x000fe40003f06070 */
[----:B------:R-:W-:Y:S02]  /*6a20*/  ISETP.GE.AND.EX P1, PT, R5, RZ, PT, P1 ;  /* 0x000000ff0500720c */ /* 0x000fe40003f26310 */
[----:B------:R-:W-:Y:S02]  /*6a30*/  ISETP.GE.AND.EX P0, PT, R3, RZ, PT, P0 ;  /* 0x000000ff0300720c */ /* 0x000fe40003f06300 */
[----:B------:R-:W-:Y:S02]  /*6a40*/  ISETP.NE.U32.AND P6, PT, R46, 0x1, PT ;  /* 0x000000012e00780c */ /* 0x000fe40003fc5070 */
[----:B------:R-:W-:Y:S02]  /*6a50*/  @!P5 SEL R50, RZ, 0xffffffff, P1 ;  /* 0xffffffffff32d807 */ /* 0x000fe40000800000 */
[----:B------:R-:W-:-:S02]  /*6a60*/  SEL R46, RZ, 0xffffffff, P0 ;  /* 0xffffffffff2e7807 */ /* 0x000fc40000000000 */
[----:B------:R-:W-:Y:S02]  /*6a70*/  ISETP.GE.U32.AND P1, PT, R8, R49, PT ;  /* 0x000000310800720c */ /* 0x000fe40003f26070 */
[----:B------:R-:W-:Y:S02]  /*6a80*/  LOP3.LUT R48, R48, 0x1, RZ, 0xc0, !PT ;  /* 0x0000000130307812 */ /* 0x000fe400078ec0ff */
[----:B------:R-:W-:Y:S02]  /*6a90*/  ISETP.GE.AND.EX P1, PT, R9, RZ, PT, P1 ;  /* 0x000000ff0900720c */ /* 0x000fe40003f26310 */
[----:B------:R-:W-:Y:S02]  /*6aa0*/  LOP3.LUT R51, R51, 0x1, RZ, 0xc0, !PT ;  /* 0x0000000133337812 */ /* 0x000fe400078ec0ff */
[-C--:B------:R-:W-:Y:S02]  /*6ab0*/  SEL R34, R34, R41.reuse, !P4 ;  /* 0x0000002922227207 */ /* 0x080fe40006000000 */
[----:B------:R-:W-:Y:S01]  /*6ac0*/  SEL R21, R21, R41, !P6 ;  /* 0x0000002915157207 */ /* 0x000fe20007000000 */
[----:B------:R-:W-:Y:S01]  /*6ad0*/  IMAD.IADD R41, R49, 0x1, R40 ;  /* 0x0000000131297824 */ /* 0x000fe200078e0228 */
[----:B------:R-:W-:-:S02]  /*6ae0*/  LOP3.LUT R42, R42, 0x1, RZ, 0xc0, !PT ;  /* 0x000000012a2a7812 */ /* 0x000fc400078ec0ff */
[----:B------:R-:W-:Y:S02]  /*6af0*/  SEL R37, R37, R26, !P4 ;  /* 0x0000001a25257207 */ /* 0x000fe40006000000 */
[----:B------:R-:W-:Y:S02]  /*6b00*/  SEL R35, R35, RZ, !P4 ;  /* 0x000000ff23237207 */ /* 0x000fe40006000000 */
[----:B------:R-:W-:Y:S02]  /*6b10*/  LOP3.LUT R50, R50, 0x1, RZ, 0xc0, !PT ;  /* 0x0000000132327812 */ /* 0x000fe400078ec0ff */
[----:B------:R-:W-:Y:S02]  /*6b20*/  SEL R20, R20, R27, !P6 ;  /* 0x0000001b14147207 */ /* 0x000fe40007000000 */
[----:B------:R-:W-:Y:S02]  /*6b30*/  SEL R16, R16, RZ, !P6 ;  /* 0x000000ff10107207 */ /* 0x000fe40007000000 */
[----:B--2---:R-:W-:-:S02]  /*6b40*/  ISETP.NE.AND P3, PT, R43, R32, PT ;  /* 0x000000202b00720c */ /* 0x004fc40003f65270 */
[----:B------:R-:W-:Y:S02]  /*6b50*/  ISETP.NE.AND P0, PT, R38, R33, PT ;  /* 0x000000212600720c */ /* 0x000fe40003f05270 */
[----:B------:R-:W-:-:S09]  /*6b60*/  ISETP.GT.AND P5, PT, R43, R32, PT ;  /* 0x000000202b00720c */ /* 0x000fd20003fa4270 */
[----:B------:R-:W-:Y:S02]  /*6b70*/  @P3 SEL R46, RZ, 0xffffffff, !P5 ;  /* 0xffffffffff2e3807 */ /* 0x000fe40006800000 */
[----:B------:R-:W-:Y:S02]  /*6b80*/  ISETP.NE.U32.AND P3, PT, R48, 0x1, PT ;  /* 0x000000013000780c */ /* 0x000fe40003f65070 */
[----:B------:R-:W-:Y:S02]  /*6b90*/  SEL R48, RZ, 0xffffffff, P1 ;  /* 0xffffffffff307807 */ /* 0x000fe40000800000 */
[----:B------:R-:W-:Y:S02]  /*6ba0*/  ISETP.NE.U32.AND P5, PT, R51, 0x1, PT ;  /* 0x000000013300780c */ /* 0x000fe40003fa5070 */
[----:B------:R-:W-:Y:S02]  /*6bb0*/  ISETP.GT.AND P1, PT, R38, R33, PT ;  /* 0x000000212600720c */ /* 0x000fe40003f24270 */
[----:B------:R-:W-:-:S02]  /*6bc0*/  SEL R13, R13, R47, !P5 ;  /* 0x0000002f0d0d7207 */ /* 0x000fc40006800000 */
[----:B------:R-:W-:Y:S01]  /*6bd0*/  SEL R10, R10, R47, !P3 ;  /* 0x0000002f0a0a7207 */ /* 0x000fe20005800000 */
[----:B------:R-:W-:Y:S01]  /*6be0*/  IMAD R47, R40, 0x3, R41 ;  /* 0x00000003282f7824 */ /* 0x000fe200078e0229 */
[----:B------:R-:W-:Y:S02]  /*6bf0*/  @P0 SEL R48, RZ, 0xffffffff, !P1 ;  /* 0xffffffffff300807 */ /* 0x000fe40004800000 */
[----:B------:R-:W-:Y:S02]  /*6c00*/  ISETP.NE.U32.AND P1, PT, R42, 0x1, PT ;  /* 0x000000012a00780c */ /* 0x000fe40003f25070 */
[----:B------:R-:W-:Y:S02]  /*6c10*/  MOV R42, UR4 ;  /* 0x00000004002a7c02 */ /* 0x000fe40008000f00 */
[----:B------:R-:W-:Y:S02]  /*6c20*/  LOP3.LUT R46, R46, 0x1, RZ, 0xc0, !PT ;  /* 0x000000012e2e7812 */ /* 0x000fe400078ec0ff */
[----:B------:R-:W-:-:S02]  /*6c30*/  ISETP.GE.U32.AND P4, PT, R47, R42, PT ;  /* 0x0000002a2f00720c */ /* 0x000fc40003f86070 */
[----:B------:R-:W-:Y:S02]  /*6c40*/  LOP3.LUT R48, R48, 0x1, RZ, 0xc0, !PT ;  /* 0x0000000130307812 */ /* 0x000fe400078ec0ff */
[----:B------:R-:W-:Y:S02]  /*6c50*/  SEL R15, R15, R28, !P5 ;  /* 0x0000001c0f0f7207 */ /* 0x000fe40006800000 */
[----:B------:R-:W-:Y:S02]  /*6c60*/  SEL R14, R14, RZ, !P5 ;  /* 0x000000ff0e0e7207 */ /* 0x000fe40006800000 */
[----:B------:R-:W-:Y:S02]  /*6c70*/  ISETP.NE.U32.AND P0, PT, R50, 0x1, PT ;  /* 0x000000013200780c */ /* 0x000fe40003f05070 */
[----:B------:R-:W-:Y:S02]  /*6c80*/  ISETP.NE.U32.AND P6, PT, R46, 0x1, PT ;  /* 0x000000012e00780c */ /* 0x000fe40003fc5070 */
[----:B------:R-:W-:-:S02]  /*6c90*/  ISETP.NE.U32.AND P5, PT, R48, 0x1, PT ;  /* 0x000000013000780c */ /* 0x000fc40003fa5070 */
[-C--:B------:R-:W-:Y:S02]  /*6ca0*/  SEL R6, R6, R45.reuse, !P1 ;  /* 0x0000002d06067207 */ /* 0x080fe40004800000 */
[----:B------:R-:W-:Y:S02]  /*6cb0*/  SEL R4, R4, R45, !P0 ;  /* 0x0000002d04047207 */ /* 0x000fe40004000000 */
[-C--:B------:R-:W-:Y:S02]  /*6cc0*/  SEL R0, R0, R49.reuse, !P6 ;  /* 0x0000003100007207 */ /* 0x080fe40007000000 */
[----:B------:R-:W-:Y:S02]  /*6cd0*/  SEL R8, R8, R49, !P5 ;  /* 0x0000003108087207 */ /* 0x000fe40006800000 */
[----:B------:R-:W-:Y:S02]  /*6ce0*/  SEL R12, R12, R29, !P3 ;  /* 0x0000001d0c0c7207 */ /* 0x000fe40005800000 */
[----:B------:R-:W-:-:S02]  /*6cf0*/  SEL R11, R11, RZ, !P3 ;  /* 0x000000ff0b0b7207 */ /* 0x000fc40005800000 */
[----:B------:R-:W-:Y:S02]  /*6d00*/  SEL R39, R39, R30, !P1 ;  /* 0x0000001e27277207 */ /* 0x000fe40004800000 */
[----:B------:R-:W-:Y:S02]  /*6d10*/  SEL R7, R7, RZ, !P1 ;  /* 0x000000ff07077207 */ /* 0x000fe40004800000 */
[----:B------:R-:W-:Y:S02]  /*6d20*/  SEL R36, R36, R31, !P0 ;  /* 0x0000001f24247207 */ /* 0x000fe40004000000 */
[----:B------:R-:W-:Y:S02]  /*6d30*/  SEL R5, R5, RZ, !P0 ;  /* 0x000000ff05057207 */ /* 0x000fe40004000000 */
[----:B------:R-:W-:Y:S02]  /*6d40*/  SEL R43, R43, R32, !P6 ;  /* 0x000000202b2b7207 */ /* 0x000fe40007000000 */
[----:B------:R-:W-:-:S02]  /*6d50*/  SEL R3, R3, RZ, !P6 ;  /* 0x000000ff03037207 */ /* 0x000fc40007000000 */
[----:B------:R-:W-:Y:S02]  /*6d60*/  SEL R38, R38, R33, !P5 ;  /* 0x0000002126267207 */ /* 0x000fe40006800000 */
[----:B------:R-:W-:Y:S01]  /*6d70*/  SEL R9, R9, RZ, !P5 ;  /* 0x000000ff09097207 */ /* 0x000fe20006800000 */
[----:B------:R-:W-:Y:S06]  /*6d80*/  @!P4 BRA `(.L_x_3424) ;  /* 0xffffffb400f8c947 */ /* 0x000fec000383ffff */
[----:B------:R-:W-:Y:S05]  /*6d90*/  BSYNC B1 ;  /* 0x0000000000017941 */ /* 0x000fea0003800000 */
.L_x_3419:
[----:B------:R-:W-:Y:S05]  /*6da0*/  BSYNC B0 ;  /* 0x0000000000007941 */ /* 0x000fea0003800000 */
.L_x_3418:
[----:B------:R-:W-:Y:S01]  /*6db0*/  ISETP.GE.U32.AND P0, PT, R41, R42, PT ;  /* 0x0000002a2900720c */ /* 0x000fe20003f06070 */
[----:B------:R-:W-:-:S12]  /*6dc0*/  BSSY B0, `(.L_x_3425) ;  /* 0x0000466000007945 */ /* 0x000fd80003800000 */
[----:B------:R-:W-:Y:S05]  /*6dd0*/  @P0 BRA `(.L_x_3426) ;  /* 0x0000004400900947 */ /* 0x000fea0003800000 */
[----:B0-----:R-:W0:Y:S01]  /*6de0*/  LDC R44, c[0x0][0x268] ;  /* 0x00009a00ff2c7b82 */ /* 0x001e220000000800 */
[----:B------:R-:W-:Y:S01]  /*6df0*/  IMAD.MOV.U32 R45, RZ, RZ, RZ ;  /* 0x000000ffff2d7224 */ /* 0x000fe200078e00ff */
[----:B0-----:R-:W-:-:S13]  /*6e00*/  ISETP.NE.AND P1, PT, R44, RZ, PT ;  /* 0x000000ff2c00720c */ /* 0x001fda0003f25270 */
[----:B------:R-:W-:Y:S05]  /*6e10*/  @!P1 BRA `(.L_x_3427) ;  /* 0x0000001000449947 */ /* 0x000fea0003800000 */
[----:B-1----:R-:W-:Y:S01]  /*6e20*/  IMAD.MOV.U32 R24, RZ, RZ, RZ ;  /* 0x000000ffff187224 */ /* 0x002fe200078e00ff */
        /* <DEDUP_REMOVED lines=254> */
[----:B------:R-:W-:Y:S01]  /*7e10*/  HFMA2.MMA R46, -RZ, RZ, 0, 0 ;  /* 0x00000000ff2e7435 */ /* 0x000fe200000001ff */
[----:B------:R-:W-:Y:S01]  /*7e20*/  ULDC.64 UR6, c[0x0][0x380] ;  /* 0x0000e00000067ab9 */ /* 0x000fe20000000a00 */
[----:B------:R-:W-:-:S08]  /*7e30*/  ULDC UR4, c[0x0][0x388] ;  /* 0x0000e20000047ab9 */ /* 0x000fd00000000800 */
[----:B------:R-:W-:Y:S02]  /*7e40*/  IMAD.HI.U32 R26, R47, UR7, R46 ;  /* 0x000000072f1a7c27 */ /* 0x000fe4000f8e002e */
[----:B------:R-:W0:Y:S03]  /*7e50*/  @P2 LDC.64 R24, c[0x0][0x390] ;  /* 0x0000e400ff182b82 */ /* 0x000e260000000a00 */
[----:B------:R-:W-:Y:S01]  /*7e60*/  SHF.R.U32.HI R27, RZ, UR4, R26 ;  /* 0x00000004ff1b7c19 */ /* 0x000fe2000801161a */
[----:B------:R-:W-:Y:S01]  /*7e70*/  @P2 IMAD.MOV.U32 R26, RZ, RZ, RZ ;  /* 0x000000ffff1a2224 */ /* 0x000fe200078e00ff */
[----:B------:R-:W-:-:S03]  /*7e80*/  ULDC UR4, c[0x0][0x3f4] ;  /* 0x0000fd0000047ab9 */ /* 0x000fc60000000800 */
[----:B------:R-:W1:Y:S01]  /*7e90*/  @P2 LDC R49, c[0x0][0x38c] ;  /* 0x0000e300ff312b82 */ /* 0x000e620000000800 */
[----:B------:R-:W-:-:S07]  /*7ea0*/  IMAD.MOV R51, RZ, RZ, -R27 ;  /* 0x000000ffff337224 */ /* 0x000fce00078e0a1b */
        /* <DEDUP_REMOVED lines=8> */
.L_x_3427:
        /* <DEDUP_REMOVED lines=24> */
[----:B-1----:R-:W-:-:S05]  /*80b0*/  IMAD.HI.U32 R24, R29, UR7, R28 ;  /* 0x000000071d187c27 */ /* 0x002fca000f8e001c */
        /* <DEDUP_REMOVED lines=251> */
[----:B------:R-:W-:-:S03]  /*9070*/  IMAD R24, R53, UR6, R49 ;  /* 0x0000000635187c24 */ /* 0x000fc6000f8e0231 */
[----:B------:R-:W-:Y:S01]  /*9080*/  @P2 IADD3 R28, -R25, RZ, RZ ;  /* 0x000000ff191c2210 */ /* 0x000fe20007ffe1ff */
[----:B------:R-:W-:-:S04]  /*9090*/  IMAD R45, R24, UR4, R45 ;  /* 0x00000004182d7c24 */ /* 0x000fc8000f8e022d */
[----:B-1----:R-:W-:-:S04]  /*90a0*/  @P2 IMAD R51, R51, R28, R29 ;  /* 0x0000001c33332224 */ /* 0x002fc800078e021d */
[----:B--2---:R-:W-:-:S07]  /*90b0*/  @P2 IMAD R45, R51, R48, R45 ;  /* 0x00000030332d2224 */ /* 0x004fce00078e022d */
.L_x_3428:
        /* <DEDUP_REMOVED lines=281> */
.L_x_3429:
[----:B------:R-:W-:-:S04]  /*a250*/  LOP3.LUT R31, R45, 0xfffffff8, RZ, 0xc0, !PT ;  /* 0xfffffff82d1f7812 */ /* 0x000fc800078ec0ff */
[----:B------:R-:W-:-:S05]  /*a260*/  IADD3 R30, P2, R18, R31, RZ ;  /* 0x0000001f121e7210 */ /* 0x000fca0007f5e0ff */
[----:B------:R-:W-:-:S06]  /*a270*/  IMAD.X R31, RZ, RZ, R19, P2 ;  /* 0x000000ffff1f7224 */ /* 0x000fcc00010e0613 */
[----:B------:R-:W5:Y:S01]  /*a280*/  LDG.E.64 R30, desc[UR60][R30.64] ;  /* 0x0000003c1e1e7981 */ /* 0x000f62000c1e1b00 */
[----:B-1----:R-:W-:-:S05]  /*a290*/  IMAD.IADD R25, R47, 0x1, R40 ;  /* 0x000000012f197824 */ /* 0x002fca00078e0228 */
        /* <DEDUP_REMOVED lines=266> */
[----:B------:R-:W-:-:S06]  /*b340*/  IADD3 R51, -R47, RZ, RZ ;  /* 0x000000ff2f337210 */ /* 0x000fcc0007ffe1ff */
        /* <DEDUP_REMOVED lines=9> */
.L_x_3430:
[----:B------:R-:W-:-:S04]  /*b3e0*/  LOP3.LUT R33, R45, 0xfffffff8, RZ, 0xc0, !PT ;  /* 0xfffffff82d217812 */ /* 0x000fc800078ec0ff */
[----:B------:R-:W-:-:S05]  /*b3f0*/  IADD3 R32, P1, R18, R33, RZ ;  /* 0x0000002112207210 */ /* 0x000fca0007f3e0ff */
[----:B------:R-:W-:-:S06]  /*b400*/  IMAD.X R33, RZ, RZ, R19, P1 ;  /* 0x000000ffff217224 */ /* 0x000fcc00008e0613 */
[----:B------:R-:W5:Y:S02]  /*b410*/  LDG.E.64 R32, desc[UR60][R32.64] ;  /* 0x0000003c20207981 */ /* 0x000f64000c1e1b00 */
.L_x_3426:
[----:B------:R-:W-:Y:S05]  /*b420*/  BSYNC B0 ;  /* 0x0000000000007941 */ /* 0x000fea0003800000 */
.L_x_3425:
[----:B------:R-:W-:Y:S04]  /*b430*/  BSSY B0, `(.L_x_3431) ;  /* 0x0000063000007945 */ /* 0x000fe80003800000 */
[----:B------:R-:W-:Y:S05]  /*b440*/  @P0 BRA `(.L_x_3432) ;  /* 0x0000000400840947 */ /* 0x000fea0003800000 */
[C---:B-----5:R-:W-:Y:S01]  /*b450*/  ISETP.NE.AND P2, PT, R20.reuse, R27, PT ;  /* 0x0000001b1400720c */ /* 0x060fe20003f45270 */
[----:B------:R-:W-:Y:S01]  /*b460*/  IMAD.IADD R45, R41, 0x1, R40 ;  /* 0x00000001292d7824 */ /* 0x000fe200078e0228 */
[----:B------:R-:W-:Y:S02]  /*b470*/  ISETP.NE.AND P3, PT, R37, R26, PT ;  /* 0x0000001a2500720c */ /* 0x000fe40003f65270 */
[----:B------:R-:W-:Y:S02]  /*b480*/  ISETP.GE.U32.AND P1, PT, R21, R41, PT ;  /* 0x000000291500720c */ /* 0x000fe40003f26070 */
[----:B------:R-:W-:Y:S02]  /*b490*/  ISETP.GT.AND P5, PT, R20, R27, PT ;  /* 0x0000001b1400720c */ /* 0x000fe40003fa4270 */
[----:B------:R-:W-:Y:S02]  /*b4a0*/  ISETP.GE.U32.AND P0, PT, R34, R41, PT ;  /* 0x000000292200720c */ /* 0x000fe40003f06070 */
[----:B------:R-:W-:-:S02]  /*b4b0*/  ISETP.GE.AND.EX P1, PT, R16, RZ, PT, P1 ;  /* 0x000000ff1000720c */ /* 0x000fc40003f26310 */
[----:B------:R-:W-:Y:S02]  /*b4c0*/  ISETP.GT.AND P4, PT, R37, R26, PT ;  /* 0x0000001a2500720c */ /* 0x000fe40003f84270 */
[----:B------:R-:W-:Y:S02]  /*b4d0*/  SEL R19, RZ, 0xffffffff, !P5 ;  /* 0xffffffffff137807 */ /* 0x000fe40006800000 */
[----:B------:R-:W-:Y:S02]  /*b4e0*/  ISETP.GE.AND.EX P0, PT, R35, RZ, PT, P0 ;  /* 0x000000ff2300720c */ /* 0x000fe40003f06300 */
[----:B------:R-:W-:Y:S02]  /*b4f0*/  @!P2 SEL R19, RZ, 0xffffffff, P1 ;  /* 0xffffffffff13a807 */ /* 0x000fe40000800000 */
[----:B------:R-:W-:Y:S02]  /*b500*/  ISETP.GE.U32.AND P2, PT, R45, R42, PT ;  /* 0x0000002a2d00720c */ /* 0x000fe40003f46070 */
        /* <DEDUP_REMOVED lines=8> */
[-C--:B------:R-:W-:Y:S02]  /*b590*/  SEL R34, R34, R41.reuse, !P0 ;  /* 0x0000002922227207 */ /* 0x080fe40004000000 */
[----:B------:R-:W-:Y:S02]  /*b5a0*/  SEL R21, R21, R41, !P1 ;  /* 0x0000002915157207 */ /* 0x000fe40004800000 */
[----:B------:R-:W-:Y:S02]  /*b5b0*/  SEL R35, R35, RZ, !P0 ;  /* 0x000000ff23237207 */ /* 0x000fe40004000000 */
[----:B------:R-:W-:Y:S01]  /*b5c0*/  SEL R16, R16, RZ, !P1 ;  /* 0x000000ff10107207 */ /* 0x000fe20004800000 */
[----:B------:R-:W-:Y:S06]  /*b5d0*/  @P2 BRA `(.L_x_3432) ;  /* 0x0000000400202947 */ /* 0x000fec0003800000 */
[----:B------:R-:W-:Y:S01]  /*b5e0*/  ISETP.NE.AND P2, PT, R12, R29, PT ;  /* 0x0000001d0c00720c */ /* 0x000fe20003f45270 */
[----:B-1----:R-:W-:Y:S01]  /*b5f0*/  IMAD.IADD R25, R45, 0x1, R40 ;  /* 0x000000012d197824 */ /* 0x002fe200078e0228 */
        /* <DEDUP_REMOVED lines=48> */
[CC--:B------:R-:W-:Y:S02]  /*b900*/  ISETP.NE.AND P3, PT, R43.reuse, R32.reuse, PT ;  /* 0x000000202b00720c */ /* 0x0c0fe40003f65270 */
[----:B------:R-:W-:Y:S02]  /*b910*/  ISETP.NE.AND P2, PT, R38, R33, PT ;  /* 0x000000212600720c */ /* 0x000fe40003f45270 */
[-C--:B------:R-:W-:Y:S02]  /*b920*/  ISETP.GE.U32.AND P0, PT, R0, R27.reuse, PT ;  /* 0x0000001b0000720c */ /* 0x080fe40003f06070 */
[----:B------:R-:W-:Y:S02]  /*b930*/  ISETP.GE.U32.AND P1, PT, R8, R27, PT ;  /* 0x0000001b0800720c */ /* 0x000fe40003f26070 */
[----:B------:R-:W-:Y:S02]  /*b940*/  ISETP.GT.AND P4, PT, R43, R32, PT ;  /* 0x000000202b00720c */ /* 0x000fe40003f84270 */
[----:B------:R-:W-:-:S02]  /*b950*/  ISETP.GT.AND P5, PT, R38, R33, PT ;  /* 0x000000212600720c */ /* 0x000fc40003fa4270 */
[----:B------:R-:W-:Y:S02]  /*b960*/  ISETP.GE.AND.EX P0, PT, R3, RZ, PT, P0 ;  /* 0x000000ff0300720c */ /* 0x000fe40003f06300 */
[----:B------:R-:W-:Y:S02]  /*b970*/  ISETP.GE.AND.EX P1, PT, R9, RZ, PT, P1 ;  /* 0x000000ff0900720c */ /* 0x000fe40003f26310 */
        /* <DEDUP_REMOVED lines=10> */
[-C--:B------:R-:W-:Y:S02]  /*ba20*/  SEL R0, R0, R27.reuse, !P0 ;  /* 0x0000001b00007207 */ /* 0x080fe40004000000 */
[----:B------:R-:W-:Y:S02]  /*ba30*/  SEL R8, R8, R27, !P1 ;  /* 0x0000001b08087207 */ /* 0x000fe40004800000 */
[----:B------:R-:W-:Y:S02]  /*ba40*/  SEL R3, R3, RZ, !P0 ;  /* 0x000000ff03037207 */ /* 0x000fe40004000000 */
[----:B------:R-:W-:-:S07]  /*ba50*/  SEL R9, R9, RZ, !P1 ;  /* 0x000000ff09097207 */ /* 0x000fce0004800000 */
.L_x_3432:
[----:B------:R-:W-:Y:S05]  /*ba60*/  BSYNC B0 ;  /* 0x0000000000007941 */ /* 0x000fea0003800000 */
.L_x_3431:
[----:B------:R-:W-:Y:S02]  /*ba70*/  ISETP.NE.AND P3, PT, R37, R15, PT ;  /* 0x0000000f2500720c */ /* 0x000fe40003f65270 */
[----:B------:R-:W-:Y:S02]  /*ba80*/  ISETP.NE.AND P2, PT, R20, R12, PT ;  /* 0x0000000c1400720c */ /* 0x000fe40003f45270 */
        /* <DEDUP_REMOVED lines=16> */
[----:B------:R-:W-:Y:S02]  /*bb90*/  ISETP.NE.AND P2, PT, R18, R39, PT ;  /* 0x000000271200720c */ /* 0x000fe40003f45270 */
[----:B------:R-:W-:Y:S02]  /*bba0*/  ISETP.NE.AND P3, PT, R15, R36, PT ;  /* 0x000000240f00720c */ /* 0x000fe40003f65270 */
[----:B------:R-:W-:Y:S02]  /*bbb0*/  SEL R13, R34, R13, !P0 ;  /* 0x0000000d220d7207 */ /* 0x000fe40004000000 */
[----:B------:R-:W-:Y:S02]  /*bbc0*/  SEL R21, R21, R10, !P1 ;  /* 0x0000000a15157207 */ /* 0x000fe40004800000 */
[----:B------:R-:W-:Y:S02]  /*bbd0*/  SEL R14, R35, R14, !P0 ;  /* 0x0000000e230e7207 */ /* 0x000fe40004000000 */
[----:B------:R-:W-:-:S02]  /*bbe0*/  SEL R16, R16, R11, !P1 ;  /* 0x0000000b10107207 */ /* 0x000fc40004800000 */
        /* <DEDUP_REMOVED lines=42> */
[----:B------:R-:W-:Y:S06]  /*be90*/  BRA `(.L_x_3400) ;  /* 0x0000002800e07947 */ /* 0x000fec0003800000 */
.L_x_3417:
[----:B------:R-:W-:Y:S01]  /*bea0*/  ISETP.GE.U32.AND P0, PT, R5, R42, PT ;  /* 0x0000002a0500720c */ /* 0x000fe20003f06070 */
[----:B------:R-:W-:Y:S01]  /*beb0*/  BSSY B0, `(.L_x_3433) ;  /* 0x0000097000007945 */ /* 0x000fe20003800000 */
[----:B------:R-:W-:Y:S01]  /*bec0*/  IMAD.MOV.U32 R5, RZ, RZ, R9 ;  /* 0x000000ffff057224 */ /* 0x000fe200078e0009 */
[----:B------:R-:W-:Y:S01]  /*bed0*/  MOV R6, R37 ;  /* 0x0000002500067202 */ /* 0x000fe20000000f00 */
[----:B------:R-:W-:Y:S01]  /*bee0*/  IMAD.MOV.U32 R8, RZ, RZ, R37 ;  /* 0x000000ffff087224 */ /* 0x000fe200078e0025 */
[----:B------:R-:W-:Y:S01]  /*bef0*/  MOV R14, R9 ;  /* 0x00000009000e7202 */ /* 0x000fe20000000f00 */
[--C-:B------:R-:W-:Y:S01]  /*bf00*/  IMAD.MOV.U32 R7, RZ, RZ, R4.reuse ;  /* 0x000000ffff077224 */ /* 0x100fe200078e0004 */
[----:B------:R-:W-:Y:S01]  /*bf10*/  MOV R34, R37 ;  /* 0x0000002500227202 */ /* 0x000fe20000000f00 */
        /* <DEDUP_REMOVED lines=8> */
[--C-:B------:R-:W-:Y:S02]  /*bfa0*/  IMAD.MOV.U32 R32, RZ, RZ, R4.reuse ;  /* 0x000000ffff207224 */ /* 0x100fe400078e0004 */
[--C-:B------:R-:W-:Y:S02]  /*bfb0*/  IMAD.MOV.U32 R33, RZ, RZ, R9.reuse ;  /* 0x000000ffff217224 */ /* 0x100fe400078e0009 */
[----:B------:R-:W-:Y:S02]  /*bfc0*/  IMAD.MOV.U32 R36, RZ, RZ, R4 ;  /* 0x000000ffff247224 */ /* 0x000fe400078e0004 */
        /* <DEDUP_REMOVED lines=20> */
[----:B------:R-:W-:-:S07]  /*c110*/  IMAD.MOV.U32 R34, RZ, RZ, R37 ;  /* 0x000000ffff227224 */ /* 0x000fce00078e0025 */
.L_x_3435:
[-C--:B------:R-:W-:Y:S01]  /*c120*/  IMAD R20, R38, R41.reuse, RZ ;  /* 0x0000002926147224 */ /* 0x080fe200078e02ff */
[----:B------:R-:W-:-:S04]  /*c130*/  IADD3 R45, R40, R41, RZ ;  /* 0x00000029282d7210 */ /* 0x000fc80007ffe0ff */
[----:B------:R-:W-:Y:S01]  /*c140*/  SHF.R.U32.HI R21, RZ, 0x1, R20 ;  /* 0x00000001ff157819 */ /* 0x000fe20000011614 */
[----:B------:R-:W-:-:S04]  /*c150*/  IMAD R24, R38, R45, RZ ;  /* 0x0000002d26187224 */ /* 0x000fc800078e02ff */
[----:B------:R-:W-:Y:S01]  /*c160*/  IMAD.WIDE.U32 R20, R21, 0x8, R18 ;  /* 0x0000000815147825 */ /* 0x000fe200078e0012 */
[----:B------:R-:W-:-:S05]  /*c170*/  SHF.R.U32.HI R25, RZ, 0x1, R24 ;  /* 0x00000001ff197819 */ /* 0x000fca0000011618 */
[----:B------:R-:W2:Y:S01]  /*c180*/  LDG.E.64 R20, desc[UR60][R20.64] ;  /* 0x0000003c14147981 */ /* 0x000ea2000c1e1b00 */
[----:B------:R-:W-:Y:S02]  /*c190*/  IMAD.IADD R39, R45, 0x1, R40 ;  /* 0x000000012d277824 */ /* 0x000fe400078e0228 */
[----:B------:R-:W-:-:S04]  /*c1a0*/  IMAD.WIDE.U32 R24, R25, 0x8, R18 ;  /* 0x0000000819187825 */ /* 0x000fc800078e0012 */
[C---:B------:R-:W-:Y:S02]  /*c1b0*/  IMAD R26, R38.reuse, R39, RZ ;  /* 0x00000027261a7224 */ /* 0x040fe400078e02ff */
[----:B------:R-:W3:Y:S01]  /*c1c0*/  LDG.E.64 R24, desc[UR60][R24.64] ;  /* 0x0000003c18187981 */ /* 0x000ee2000c1e1b00 */
[----:B------:R-:W-:Y:S02]  /*c1d0*/  IMAD.IADD R47, R39, 0x1, R40 ;  /* 0x00000001272f7824 */ /* 0x000fe400078e0228 */
[----:B------:R-:W-:Y:S02]  /*c1e0*/  SHF.R.U32.HI R29, RZ, 0x1, R26 ;  /* 0x00000001ff1d7819 */ /* 0x000fe4000001161a */
[----:B------:R-:W-:-:S03]  /*c1f0*/  IMAD R26, R38, R47, RZ ;  /* 0x0000002f261a7224 */ /* 0x000fc600078e02ff */
[----:B------:R-:W-:Y:S02]  /*c200*/  IMAD.WIDE.U32 R28, R29, 0x8, R18 ;  /* 0x000000081d1c7825 */ /* 0x000fe400078e0012 */
[----:B------:R-:W-:-:S04]  /*c210*/  SHF.R.U32.HI R27, RZ, 0x1, R26 ;  /* 0x00000001ff1b7819 */ /* 0x000fc8000001161a */
[----:B------:R-:W4:Y:S01]  /*c220*/  LDG.E.64 R28, desc[UR60][R28.64] ;  /* 0x0000003c1c1c7981 */ /* 0x000f22000c1e1b00 */
[----:B------:R-:W-:-:S06]  /*c230*/  IMAD.WIDE.U32 R26, R27, 0x8, R18 ;  /* 0x000000081b1a7825 */ /* 0x000fcc00078e0012 */
[----:B------:R-:W5:Y:S01]  /*c240*/  LDG.E.64 R26, desc[UR60][R26.64] ;  /* 0x0000003c1a1a7981 */ /* 0x000f62000c1e1b00 */
[-C--:B------:R-:W-:Y:S02]  /*c250*/  ISETP.GE.U32.AND P1, PT, R32, R41.reuse, PT ;  /* 0x000000292000720c */ /* 0x080fe40003f26070 */
[----:B------:R-:W-:Y:S02]  /*c260*/  ISETP.GE.U32.AND P0, PT, R36, R41, PT ;  /* 0x000000292400720c */ /* 0x000fe40003f06070 */
[----:B------:R-:W-:Y:S02]  /*c270*/  ISETP.GE.AND.EX P1, PT, R33, RZ, PT, P1 ;  /* 0x000000ff2100720c */ /* 0x000fe40003f26310 */
[----:B------:R-:W-:Y:S02]  /*c280*/  ISETP.GE.AND.EX P0, PT, R35, RZ, PT, P0 ;  /* 0x000000ff2300720c */ /* 0x000fe40003f06300 */
[----:B------:R-:W-:Y:S02]  /*c290*/  SEL R46, RZ, 0xffffffff, P1 ;  /* 0xffffffffff2e7807 */ /* 0x000fe40000800000 */
[----:B------:R-:W-:-:S02]  /*c2a0*/  SEL R44, RZ, 0xffffffff, P0 ;  /* 0xffffffffff2c7807 */ /* 0x000fc40000000000 */
[----:B------:R-:W-:Y:S02]  /*c2b0*/  ISETP.GE.U32.AND P5, PT, R12, R45, PT ;  /* 0x0000002d0c00720c */ /* 0x000fe40003fa6070 */
[----:B------:R-:W-:Y:S02]  /*c2c0*/  ISETP.GE.U32.AND P6, PT, R7, R39, PT ;  /* 0x000000270700720c */ /* 0x000fe40003fc6070 */
[----:B------:R-:W-:Y:S02]  /*c2d0*/  ISETP.GE.AND.EX P5, PT, R14, RZ, PT, P5 ;  /* 0x000000ff0e00720c */ /* 0x000fe40003fa6350 */
[----:B------:R-:W-:Y:S02]  /*c2e0*/  ISETP.GE.AND.EX P6, PT, R9, RZ, PT, P6 ;  /* 0x000000ff0900720c */ /* 0x000fe40003fc6360 */
[----:B------:R-:W-:Y:S02]  /*c2f0*/  SEL R50, RZ, 0xffffffff, P5 ;  /* 0xffffffffff327807 */ /* 0x000fe40002800000 */
[----:B------:R-:W-:-:S02]  /*c300*/  SEL R48, RZ, 0xffffffff, P6 ;  /* 0xffffffffff307807 */ /* 0x000fc40003000000 */
[CC--:B--2---:R-:W-:Y:S02]  /*c310*/  ISETP.NE.AND P2, PT, R34.reuse, R21.reuse, PT ;  /* 0x000000152200720c */ /* 0x0c4fe40003f45270 */
[CC--:B------:R-:W-:Y:S02]  /*c320*/  ISETP.NE.AND P3, PT, R37.reuse, R20.reuse, PT ;  /* 0x000000142500720c */ /* 0x0c0fe40003f65270 */
[----:B------:R-:W-:Y:S02]  /*c330*/  ISETP.GT.AND P1, PT, R34, R21, PT ;  /* 0x000000152200720c */ /* 0x000fe40003f24270 */
[----:B------:R-:W-:Y:S02]  /*c340*/  ISETP.GT.AND P0, PT, R37, R20, PT ;  /* 0x000000142500720c */ /* 0x000fe40003f04270 */
[----:B---3--:R-:W-:Y:S02]  /*c350*/  ISETP.NE.AND P4, PT, R16, R25, PT ;  /* 0x000000191000720c */ /* 0x008fe40003f85270 */
[----:B------:R-:W-:-:S03]  /*c360*/  ISETP.GT.AND P5, PT, R31, R24, PT ;  /* 0x000000181f00720c */ /* 0x000fc60003fa4270 */
[----:B------:R-:W-:Y:S02]  /*c370*/  @P2 SEL R46, RZ, 0xffffffff, !P1 ;  /* 0xffffffffff2e2807 */ /* 0x000fe40004800000 */
[----:B------:R-:W-:Y:S02]  /*c380*/  ISETP.NE.AND P1, PT, R31, R24, PT ;  /* 0x000000181f00720c */ /* 0x000fe40003f25270 */
[----:B------:R-:W-:Y:S02]  /*c390*/  @P3 SEL R44, RZ, 0xffffffff, !P0 ;  /* 0xffffffffff2c3807 */ /* 0x000fe40004000000 */
[----:B------:R-:W-:Y:S02]  /*c3a0*/  ISETP.GE.U32.AND P0, PT, R15, R45, PT ;  /* 0x0000002d0f00720c */ /* 0x000fe40003f06070 */
[----:B------:R-:W-:Y:S02]  /*c3b0*/  LOP3.LUT R46, R46, 0x1, RZ, 0xc0, !PT ;  /* 0x000000012e2e7812 */ /* 0x000fe400078ec0ff */
[----:B------:R-:W-:-:S02]  /*c3c0*/  ISETP.GE.AND.EX P0, PT, R30, RZ, PT, P0 ;  /* 0x000000ff1e00720c */ /* 0x000fc40003f06300 */
[----:B----4-:R-:W-:Y:S02]  /*c3d0*/  ISETP.NE.AND P6, PT, R13, R28, PT ;  /* 0x0000001c0d00720c */ /* 0x010fe40003fc5270 */
[----:B------:R-:W-:Y:S02]  /*c3e0*/  SEL R49, RZ, 0xffffffff, P0 ;  /* 0xffffffffff317807 */ /* 0x000fe40000000000 */
[----:B------:R-:W-:Y:S02]  /*c3f0*/  ISETP.GE.U32.AND P0, PT, R4, R39, PT ;  /* 0x000000270400720c */ /* 0x000fe40003f06070 */
[----:B------:R-:W-:Y:S02]  /*c400*/  @P1 SEL R49, RZ, 0xffffffff, !P5 ;  /* 0xffffffffff311807 */ /* 0x000fe40006800000 */
[----:B------:R-:W-:Y:S02]  /*c410*/  ISETP.GT.AND P5, PT, R16, R25, PT ;  /* 0x000000191000720c */ /* 0x000fe40003fa4270 */
[----:B------:R-:W-:-:S02]  /*c420*/  ISETP.GE.AND.EX P0, PT, R5, RZ, PT, P0 ;  /* 0x000000ff0500720c */ /* 0x000fc40003f06300 */
[----:B------:R-:W-:Y:S02]  /*c430*/  ISETP.NE.AND P1, PT, R8, R29, PT ;  /* 0x0000001d0800720c */ /* 0x000fe40003f25270 */
[----:B------:R-:W-:Y:S02]  /*c440*/  ISETP.NE.U32.AND P2, PT, R46, 0x1, PT ;  /* 0x000000012e00780c */ /* 0x000fe40003f45070 */
[----:B------:R-:W-:Y:S02]  /*c450*/  @P4 SEL R50, RZ, 0xffffffff, !P5 ;  /* 0xffffffffff324807 */ /* 0x000fe40006800000 */
[----:B------:R-:W-:Y:S02]  /*c460*/  SEL R46, RZ, 0xffffffff, P0 ;  /* 0xffffffffff2e7807 */ /* 0x000fe40000000000 */
[----:B------:R-:W-:Y:S02]  /*c470*/  ISETP.GT.AND P5, PT, R13, R28, PT ;  /* 0x0000001c0d00720c */ /* 0x000fe40003fa4270 */
[----:B------:R-:W-:-:S02]  /*c480*/  ISETP.GE.U32.AND P0, PT, R0, R47, PT ;  /* 0x0000002f0000720c */ /* 0x000fc40003f06070 */
[----:B------:R-:W-:Y:S02]  /*c490*/  LOP3.LUT R44, R44, 0x1, RZ, 0xc0, !PT ;  /* 0x000000012c2c7812 */ /* 0x000fe400078ec0ff */
[----:B-----5:R-:W-:Y:S02]  /*c4a0*/  ISETP.NE.AND P4, PT, R43, R26, PT ;  /* 0x0000001a2b00720c */ /* 0x020fe40003f85270 */
[----:B------:R-:W-:Y:S02]  /*c4b0*/  @P6 SEL R48, RZ, 0xffffffff, !P5 ;  /* 0xffffffffff306807 */ /* 0x000fe40006800000 */
[----:B------:R-:W-:Y:S02]  /*c4c0*/  ISETP.GE.AND.EX P0, PT, R3, RZ, PT, P0 ;  /* 0x000000ff0300720c */ /* 0x000fe40003f06300 */
[----:B------:R-:W-:Y:S02]  /*c4d0*/  ISETP.GT.AND P6, PT, R8, R29, PT ;  /* 0x0000001d0800720c */ /* 0x000fe40003fc4270 */
[----:B------:R-:W-:-:S02]  /*c4e0*/  ISETP.NE.U32.AND P3, PT, R44, 0x1, PT ;  /* 0x000000012c00780c */ /* 0x000fc40003f65070 */
[----:B------:R-:W-:Y:S02]  /*c4f0*/  SEL R44, RZ, 0xffffffff, P0 ;  /* 0xffffffffff2c7807 */ /* 0x000fe40000000000 */
[----:B------:R-:W-:Y:S02]  /*c500*/  @P1 SEL R46, RZ, 0xffffffff, !P6 ;  /* 0xffffffffff2e1807 */ /* 0x000fe40007000000 */
[-C--:B------:R-:W-:Y:S02]  /*c510*/  SEL R36, R36, R41.reuse, !P3 ;  /* 0x0000002924247207 */ /* 0x080fe40005800000 */
[----:B------:R-:W-:Y:S01]  /*c520*/  SEL R32, R32, R41, !P2 ;  /* 0x0000002920207207 */ /* 0x000fe20005000000 */
[----:B------:R-:W-:Y:S01]  /*c530*/  IMAD.IADD R41, R47, 0x1, R40 ;  /* 0x000000012f297824 */ /* 0x000fe200078e0228 */
[----:B------:R-:W-:Y:S02]  /*c540*/  ISETP.GE.U32.AND P0, PT, R10, R47, PT ;  /* 0x0000002f0a00720c */ /* 0x000fe40003f06070 */
[----:B------:R-:W-:Y:S01]  /*c550*/  ISETP.NE.AND P1, PT, R6, R27, PT ;  /* 0x0000001b0600720c */ /* 0x000fe20003f25270 */
[----:B------:R-:W-:Y:S01]  /*c560*/  IMAD R51, R40, 0x3, R41 ;  /* 0x0000000328337824 */ /* 0x000fe200078e0229 */
[----:B------:R-:W-:-:S02]  /*c570*/  ISETP.GT.AND P6, PT, R43, R26, PT ;  /* 0x0000001a2b00720c */ /* 0x000fc40003fc4270 */
[----:B------:R-:W-:Y:S02]  /*c580*/  LOP3.LUT R49, R49, 0x1, RZ, 0xc0, !PT ;  /* 0x0000000131317812 */ /* 0x000fe400078ec0ff */
[----:B------:R-:W-:Y:S02]  /*c590*/  ISETP.GE.AND.EX P0, PT, R11, RZ, PT, P0 ;  /* 0x000000ff0b00720c */ /* 0x000fe40003f06300 */
[----:B------:R-:W-:Y:S02]  /*c5a0*/  @P4 SEL R44, RZ, 0xffffffff, !P6 ;  /* 0xffffffffff2c4807 */ /* 0x000fe40007000000 */
[----:B------:R-:W-:Y:S02]  /*c5b0*/  ISETP.NE.U32.AND P4, PT, R49, 0x1, PT ;  /* 0x000000013100780c */ /* 0x000fe40003f85070 */
[----:B------:R-:W-:Y:S02]  /*c5c0*/  SEL R49, RZ, 0xffffffff, P0 ;  /* 0xffffffffff317807 */ /* 0x000fe40000000000 */
[----:B------:R-:W-:-:S02]  /*c5d0*/  ISETP.GT.AND P0, PT, R6, R27, PT ;  /* 0x0000001b0600720c */ /* 0x000fc40003f04270 */
[----:B------:R-:W-:Y:S02]  /*c5e0*/  ISETP.GE.U32.AND P5, PT, R51, R42, PT ;  /* 0x0000002a3300720c */ /* 0x000fe40003fa6070 */
[----:B------:R-:W-:Y:S02]  /*c5f0*/  @P1 SEL R49, RZ, 0xffffffff, !P0 ;  /* 0xffffffffff311807 */ /* 0x000fe40004000000 */
[----:B------:R-:W-:Y:S02]  /*c600*/  LOP3.LUT R50, R50, 0x1, RZ, 0xc0, !PT ;  /* 0x0000000132327812 */ /* 0x000fe400078ec0ff */
[----:B------:R-:W-:Y:S02]  /*c610*/  LOP3.LUT R48, R48, 0x1, RZ, 0xc0, !PT ;  /* 0x0000000130307812 */ /* 0x000fe400078ec0ff */
[----:B------:R-:W-:Y:S02]  /*c620*/  LOP3.LUT R46, R46, 0x1, RZ, 0xc0, !PT ;  /* 0x000000012e2e7812 */ /* 0x000fe400078ec0ff */
[----:B------:R-:W-:-:S02]  /*c630*/  LOP3.LUT R44, R44, 0x1, RZ, 0xc0, !PT ;  /* 0x000000012c2c7812 */ /* 0x000fc400078ec0ff */
[----:B------:R-:W-:Y:S02]  /*c640*/  LOP3.LUT R49, R49, 0x1, RZ, 0xc0, !PT ;  /* 0x0000000131317812 */ /* 0x000fe400078ec0ff */
[----:B------:R-:W-:Y:S02]  /*c650*/  SEL R37, R37, R20, !P3 ;  /* 0x0000001425257207 */ /* 0x000fe40005800000 */
[----:B------:R-:W-:Y:S02]  /*c660*/  SEL R35, R35, RZ, !P3 ;  /* 0x000000ff23237207 */ /* 0x000fe40005800000 */
[----:B------:R-:W-:Y:S02]  /*c670*/  SEL R34, R34, R21, !P2 ;  /* 0x0000001522227207 */ /* 0x000fe40005000000 */
[----:B------:R-:W-:Y:S02]  /*c680*/  SEL R33, R33, RZ, !P2 ;  /* 0x000000ff21217207 */ /* 0x000fe40005000000 */
[----:B------:R-:W-:-:S02]  /*c690*/  ISETP.NE.U32.AND P6, PT, R50, 0x1, PT ;  /* 0x000000013200780c */ /* 0x000fc40003fc5070 */
[----:B------:R-:W-:Y:S02]  /*c6a0*/  ISETP.NE.U32.AND P1, PT, R48, 0x1, PT ;  /* 0x000000013000780c */ /* 0x000fe40003f25070 */
[----:B------:R-:W-:Y:S02]  /*c6b0*/  ISETP.NE.U32.AND P0, PT, R46, 0x1, PT ;  /* 0x000000012e00780c */ /* 0x000fe40003f05070 */
[----:B------:R-:W-:Y:S02]  /*c6c0*/  ISETP.NE.U32.AND P3, PT, R44, 0x1, PT ;  /* 0x000000012c00780c */ /* 0x000fe40003f65070 */
[----:B------:R-:W-:Y:S02]  /*c6d0*/  ISETP.NE.U32.AND P2, PT, R49, 0x1, PT ;  /* 0x000000013100780c */ /* 0x000fe40003f45070 */
[-C--:B------:R-:W-:Y:S02]  /*c6e0*/  SEL R15, R15, R45.reuse, !P4 ;  /* 0x0000002d0f0f7207 */ /* 0x080fe40006000000 */
[----:B------:R-:W-:-:S02]  /*c6f0*/  SEL R12, R12, R45, !P6 ;  /* 0x0000002d0c0c7207 */ /* 0x000fc40007000000 */
        /* <DEDUP_REMOVED lines=13> */
[----:B------:R-:W-:Y:S02]  /*c7d0*/  SEL R3, R3, RZ, !P3 ;  /* 0x000000ff03037207 */ /* 0x000fe40005800000 */
[----:B------:R-:W-:Y:S02]  /*c7e0*/  SEL R6, R6, R27, !P2 ;  /* 0x0000001b06067207 */ /* 0x000fe40005000000 */
[----:B------:R-:W-:Y:S01]  /*c7f0*/  SEL R11, R11, RZ, !P2 ;  /* 0x000000ff0b0b7207 */ /* 0x000fe20005000000 */
[----:B------:R-:W-:Y:S06]  /*c800*/  @!P5 BRA `(.L_x_3435) ;  /* 0xfffffff80044d947 */ /* 0x000fec000383ffff */
[----:B------:R-:W-:Y:S05]  /*c810*/  BSYNC B1 ;  /* 0x0000000000017941 */ /* 0x000fea0003800000 */
.L_x_3434:
[----:B------:R-:W-:Y:S05]  /*c820*/  BSYNC B0 ;  /* 0x0000000000007941 */ /* 0x000fea0003800000 */
.L_x_3433:
        /* <DEDUP_REMOVED lines=27> */
.L_x_3437:
[----:B------:R-:W-:Y:S05]  /*c9e0*/  BSYNC B0 ;  /* 0x0000000000007941 */ /* 0x000fea0003800000 */
.L_x_3436:
[----:B------:R-:W-:Y:S04]  /*c9f0*/  BSSY B0, `(.L_x_3438) ;  /* 0x0000063000007945 */ /* 0x000fe80003800000 */
[----:B------:R-:W-:Y:S05]  /*ca00*/  @P1 BRA `(.L_x_3439) ;  /* 0x0000000400841947 */ /* 0x000fea0003800000 */
[----:B-----5:R-:W-:Y:S02]  /*ca10*/  ISETP.NE.AND P2, PT, R34, R21, PT ;  /* 0x000000152200720c */ /* 0x020fe40003f45270 */
[----:B------:R-:W-:Y:S02]  /*ca20*/  ISETP.NE.AND P3, PT, R37, R20, PT ;  /* 0x000000142500720c */ /* 0x000fe40003f65270 */
[----:B------:R-:W-:Y:S02]  /*ca30*/  ISETP.GE.U32.AND P1, PT, R32, R41, PT ;  /* 0x000000292000720c */ /* 0x000fe40003f26070 */
[----:B------:R-:W-:Y:S02]  /*ca40*/  ISETP.GT.AND P5, PT, R34, R21, PT ;  /* 0x000000152200720c */ /* 0x000fe40003fa4270 */
[----:B------:R-:W-:Y:S02]  /*ca50*/  ISETP.GE.U32.AND P0, PT, R36, R41, PT ;  /* 0x000000292400720c */ /* 0x000fe40003f06070 */
[----:B------:R-:W-:-:S02]  /*ca60*/  ISETP.GE.AND.EX P1, PT, R33, RZ, PT, P1 ;  /* 0x000000ff2100720c */ /* 0x000fc40003f26310 */
[----:B------:R-:W-:Y:S02]  /*ca70*/  IADD3 R39, R41, R40, RZ ;  /* 0x0000002829277210 */ /* 0x000fe40007ffe0ff */
[----:B------:R-:W-:Y:S02]  /*ca80*/  ISETP.GT.AND P4, PT, R37, R20, PT ;  /* 0x000000142500720c */ /* 0x000fe40003f84270 */
[----:B0-----:R-:W-:Y:S02]  /*ca90*/  SEL R19, RZ, 0xffffffff, !P5 ;  /* 0xffffffffff137807 */ /* 0x001fe40006800000 */
[----:B------:R-:W-:Y:S02]  /*caa0*/  ISETP.GE.AND.EX P0, PT, R35, RZ, PT, P0 ;  /* 0x000000ff2300720c */ /* 0x000fe40003f06300 */
[----:B------:R-:W-:Y:S02]  /*cab0*/  @!P2 SEL R19, RZ, 0xffffffff, P1 ;  /* 0xffffffffff13a807 */ /* 0x000fe40000800000 */
[----:B------:R-:W-:-:S02]  /*cac0*/  ISETP.GE.U32.AND P2, PT, R39, R42, PT ;  /* 0x0000002a2700720c */ /* 0x000fc40003f46070 */
        /* <DEDUP_REMOVED lines=85> */
.L_x_3439:
[----:B------:R-:W-:Y:S05]  /*d020*/  BSYNC B0 ;  /* 0x0000000000007941 */ /* 0x000fea0003800000 */
.L_x_3438:
[----:B------:R-:W-:Y:S02]  /*d030*/  ISETP.NE.AND P2, PT, R34, R16, PT ;  /* 0x000000102200720c */ /* 0x000fe40003f45270 */
[C---:B------:R-:W-:Y:S02]  /*d040*/  ISETP.NE.AND P3, PT, R37.reuse, R31, PT ;  /* 0x0000001f2500720c */ /* 0x040fe40003f65270 */
[----:B------:R-:W-:Y:S02]  /*d050*/  ISETP.GE.U32.AND P1, PT, R32, R12, PT ;  /* 0x0000000c2000720c */ /* 0x000fe40003f26070 */
[----:B------:R-:W-:Y:S02]  /*d060*/  ISETP.GE.U32.AND P0, PT, R36, R15, PT ;  /* 0x0000000f2400720c */ /* 0x000fe40003f06070 */
[----:B------:R-:W-:Y:S02]  /*d070*/  ISETP.GT.AND P5, PT, R34, R16, PT ;  /* 0x000000102200720c */ /* 0x000fe40003fa4270 */
[----:B------:R-:W-:-:S02]  /*d080*/  ISETP.GT.AND P4, PT, R37, R31, PT ;  /* 0x0000001f2500720c */ /* 0x000fc40003f84270 */
[----:B------:R-:W-:Y:S02]  /*d090*/  ISETP.GE.AND.EX P1, PT, R33, R14, PT, P1 ;  /* 0x0000000e2100720c */ /* 0x000fe40003f26310 */
[----:B------:R-:W-:Y:S02]  /*d0a0*/  ISETP.GE.AND.EX P0, PT, R35, R30, PT, P0 ;  /* 0x0000001e2300720c */ /* 0x000fe40003f06300 */
[----:B0-----:R-:W-:Y:S02]  /*d0b0*/  SEL R19, RZ, 0xffffffff, !P5 ;  /* 0xffffffffff137807 */ /* 0x001fe40006800000 */
        /* <DEDUP_REMOVED lines=10> */
[----:B------:R-:W-:Y:S02]  /*d160*/  ISETP.NE.AND P3, PT, R19, R8, PT ;  /* 0x000000081300720c */ /* 0x000fe40003f65270 */
[----:B------:R-:W-:Y:S02]  /*d170*/  SEL R15, R32, R12, !P1 ;  /* 0x0000000c200f7207 */ /* 0x000fe40004800000 */
[----:B------:R-:W-:Y:S02]  /*d180*/  ISETP.NE.AND P2, PT, R18, R13, PT ;  /* 0x0000000d1200720c */ /* 0x000fe40003f45270 */
        /* <DEDUP_REMOVED lines=19> */
[----:B------:R-:W-:-:S02]  /*d2c0*/  ISETP.NE.AND P3, PT, R19, R6, PT ;  /* 0x000000061300720c */ /* 0x000fc40003f65270 */
[----:B------:R-:W-:Y:S02]  /*d2d0*/  SEL R7, R15, R4, !P1 ;  /* 0x000000040f077207 */ /* 0x000fe40004800000 */
[----:B------:R-:W-:Y:S02]  /*d2e0*/  ISETP.NE.AND P2, PT, R18, R43, PT ;  /* 0x0000002b1200720c */ /* 0x000fe40003f45270 */
        /* <DEDUP_REMOVED lines=23> */
.L_x_3416:
[----:B------:R-:W0:Y:S01]  /*d460*/  LDC R0, c[0x0][0x234] ;  /* 0x00008d00ff007b82 */ /* 0x000e220000000800 */
[----:B------:R-:W-:Y:S07]  /*d470*/  BSSY B0, `(.L_x_3440) ;  /* 0x000009c000007945 */ /* 0x000fee0003800000 */
[----:B------:R-:W1:Y:S08]  /*d480*/  LDC R4, c[0x0][0x218] ;  /* 0x00008600ff047b82 */ /* 0x000e700000000800 */
[----:B------:R-:W2:Y:S08]  /*d490*/  LDC R13, c[0x0][0x220] ;  /* 0x00008800ff0d7b82 */ /* 0x000eb00000000800 */
[----:B------:R-:W3:Y:S01]  /*d4a0*/  LDC R33, c[0x0][0x224] ;  /* 0x00008900ff217b82 */ /* 0x000ee20000000800 */
[----:B0-----:R-:W-:-:S05]  /*d4b0*/  IMAD R3, R0, 0x3, R41 ;  /* 0x0000000300037824 */ /* 0x001fca00078e0229 */
[----:B------:R-:W-:Y:S01]  /*d4c0*/  ISETP.GE.U32.AND P0, PT, R3, R42, PT ;  /* 0x0000002a0300720c */ /* 0x000fe20003f06070 */
[----:B------:R-:W-:Y:S01]  /*d4d0*/  IMAD.MOV.U32 R3, RZ, RZ, R41 ;  /* 0x000000ffff037224 */ /* 0x000fe200078e0029 */
[----:B-1----:R-:W-:Y:S01]  /*d4e0*/  MOV R8, R4 ;  /* 0x0000000400087202 */ /* 0x002fe20000000f00 */
        /* <DEDUP_REMOVED lines=8> */
[--C-:B------:R-:W-:Y:S01]  /*d570*/  IMAD.MOV.U32 R14, RZ, RZ, R13.reuse ;  /* 0x000000ffff0e7224 */ /* 0x100fe200078e000d */
[----:B---3--:R-:W-:Y:S01]  /*d580*/  MOV R37, R33 ;  /* 0x0000002100257202 */ /* 0x008fe20000000f00 */
        /* <DEDUP_REMOVED lines=16> */
[--C-:B------:R-:W-:Y:S01]  /*d690*/  IMAD.MOV.U32 R16, RZ, RZ, R13.reuse ;  /* 0x000000ffff107224 */ /* 0x100fe200078e000d */
[----:B------:R-:W-:Y:S01]  /*d6a0*/  MOV R11, R4 ;  /* 0x00000004000b7202 */ /* 0x000fe20000000f00 */
        /* <DEDUP_REMOVED lines=11> */
[----:B------:R-:W-:-:S07]  /*d760*/  IMAD.MOV.U32 R10, RZ, RZ, R4 ;  /* 0x000000ffff0a7224 */ /* 0x000fce00078e0004 */
.L_x_3442:
[----:B------:R-:W-:Y:S01]  /*d770*/  SHF.R.U32.HI R25, RZ, 0x1, R3 ;  /* 0x00000001ff197819 */ /* 0x000fe20000011603 */
[----:B------:R-:W-:-:S04]  /*d780*/  IMAD.IADD R41, R3, 0x1, R0 ;  /* 0x0000000103297824 */ /* 0x000fc800078e0200 */
[----:B------:R-:W-:Y:S01]  /*d790*/  IMAD.WIDE.U32 R24, R25, 0x8, R18 ;  /* 0x0000000819187825 */ /* 0x000fe200078e0012 */
[----:B------:R-:W-:-:S05]  /*d7a0*/  SHF.R.U32.HI R27, RZ, 0x1, R41 ;  /* 0x00000001ff1b7819 */ /* 0x000fca0000011629 */
[----:B------:R-:W2:Y:S01]  /*d7b0*/  LDG.E.64 R24, desc[UR60][R24.64] ;  /* 0x0000003c18187981 */ /* 0x000ea2000c1e1b00 */
[----:B------:R-:W-:-:S04]  /*d7c0*/  IMAD.WIDE.U32 R26, R27, 0x8, R18 ;  /* 0x000000081b1a7825 */ /* 0x000fc800078e0012 */
[--C-:B------:R-:W-:Y:S02]  /*d7d0*/  IMAD.IADD R43, R41, 0x1, R0.reuse ;  /* 0x00000001292b7824 */ /* 0x100fe400078e0200 */
[----:B------:R-:W3:Y:S02]  /*d7e0*/  LDG.E.64 R26, desc[UR60][R26.64] ;  /* 0x0000003c1a1a7981 */ /* 0x000ee4000c1e1b00 */
[----:B------:R-:W-:Y:S01]  /*d7f0*/  IMAD.IADD R45, R43, 0x1, R0 ;  /* 0x000000012b2d7824 */ /* 0x000fe200078e0200 */
[----:B------:R-:W-:-:S05]  /*d800*/  SHF.R.U32.HI R31, RZ, 0x1, R43 ;  /* 0x00000001ff1f7819 */ /* 0x000fca000001162b */
[----:B------:R-:W-:Y:S01]  /*d810*/  IMAD.WIDE.U32 R30, R31, 0x8, R18 ;  /* 0x000000081f1e7825 */ /* 0x000fe200078e0012 */
[----:B------:R-:W-:-:S05]  /*d820*/  SHF.R.U32.HI R29, RZ, 0x1, R45 ;  /* 0x00000001ff1d7819 */ /* 0x000fca000001162d */
        /* <DEDUP_REMOVED lines=25> */
[----:B----4-:R-:W-:Y:S02]  /*d9c0*/  ISETP.NE.AND P6, PT, R7, R30, PT ;  /* 0x0000001e0700720c */ /* 0x010fe40003fc5270 */
[----:B------:R-:W-:-:S02]  /*d9d0*/  ISETP.GE.AND.EX P0, PT, R38, RZ, PT, P0 ;  /* 0x000000ff2600720c */ /* 0x000fc40003f06300 */
[----:B------:R-:W-:Y:S02]  /*d9e0*/  LOP3.LUT R46, R46, 0x1, RZ, 0xc0, !PT ;  /* 0x000000012e2e7812 */ /* 0x000fe400078ec0ff */
        /* <DEDUP_REMOVED lines=68> */
.L_x_3441:
[----:B------:R-:W-:Y:S05]  /*de30*/  BSYNC B0 ;  /* 0x0000000000007941 */ /* 0x000fea0003800000 */
.L_x_3440:
        /* <DEDUP_REMOVED lines=15> */
[----:B------:R-:W-:Y:S02]  /*df30*/  IADD3 R43, R41, R0, RZ ;  /* 0x00000000292b7210 */ /* 0x000fe40007ffe0ff */
[----:B------:R-:W-:Y:S02]  /*df40*/  SHF.R.U32.HI R31, RZ, 0x1, R41 ;  /* 0x00000001ff1f7819 */ /* 0x000fe40000011629 */
[----:B------:R-:W-:-:S03]  /*df50*/  ISETP.GE.U32.AND P0, PT, R43, R42, PT ;  /* 0x0000002a2b00720c */ /* 0x000fc60003f06070 */
[----:B------:R-:W-:-:S06]  /*df60*/  IMAD.WIDE.U32 R30, R31, 0x8, R18 ;  /* 0x000000081f1e7825 */ /* 0x000fcc00078e0012 */
[----:B------:R-:W5:Y:S04]  /*df70*/  LDG.E.64 R30, desc[UR60][R30.64] ;  /* 0x0000003c1e1e7981 */ /* 0x000f68000c1e1b00 */
[----:B------:R-:W-:-:S05]  /*df80*/  @!P0 SHF.R.U32.HI R41, RZ, 0x1, R43 ;  /* 0x00000001ff298819 */ /* 0x000fca000001162b */
[----:B------:R-:W-:-:S05]  /*df90*/  @!P0 IMAD.WIDE.U32 R18, R41, 0x8, R18 ;  /* 0x0000000829128825 */ /* 0x000fca00078e0012 */
[----:B------:R0:W5:Y:S02]  /*dfa0*/  @!P0 LDG.E.64 R28, desc[UR60][R18.64] ;  /* 0x0000003c121c8981 */ /* 0x000164000c1e1b00 */
.L_x_3444:
[----:B------:R-:W-:Y:S05]  /*dfb0*/  BSYNC B0 ;  /* 0x0000000000007941 */ /* 0x000fea0003800000 */
.L_x_3443:
[----:B------:R-:W-:Y:S04]  /*dfc0*/  BSSY B0, `(.L_x_3445) ;  /* 0x0000063000007945 */ /* 0x000fe80003800000 */
[----:B------:R-:W-:Y:S05]  /*dfd0*/  @P1 BRA `(.L_x_3446) ;  /* 0x0000000400841947 */ /* 0x000fea0003800000 */
[----:B-----5:R-:W-:Y:S01]  /*dfe0*/  ISETP.NE.AND P2, PT, R10, R25, PT ;  /* 0x000000190a00720c */ /* 0x020fe20003f45270 */
[----:B------:R-:W-:Y:S01]  /*dff0*/  IMAD.IADD R41, R3, 0x1, R0 ;  /* 0x0000000103297824 */ /* 0x000fe200078e0200 */
[----:B------:R-:W-:Y:S02]  /*e000*/  ISETP.NE.AND P3, PT, R11, R24, PT ;  /* 0x000000180b00720c */ /* 0x000fe40003f65270 */
[----:B------:R-:W-:Y:S02]  /*e010*/  ISETP.GE.U32.AND P1, PT, R32, R3, PT ;  /* 0x000000032000720c */ /* 0x000fe40003f26070 */
[----:B------:R-:W-:Y:S02]  /*e020*/  ISETP.GT.AND P5, PT, R10, R25, PT ;  /* 0x000000190a00720c */ /* 0x000fe40003fa4270 */
[----:B------:R-:W-:Y:S02]  /*e030*/  ISETP.GE.U32.AND P0, PT, R34, R3, PT ;  /* 0x000000032200720c */ /* 0x000fe40003f06070 */
[----:B------:R-:W-:-:S02]  /*e040*/  ISETP.GE.AND.EX P1, PT, R40, RZ, PT, P1 ;  /* 0x000000ff2800720c */ /* 0x000fc40003f26310 */
[----:B------:R-:W-:Y:S02]  /*e050*/  ISETP.GT.AND P4, PT, R11, R24, PT ;  /* 0x000000180b00720c */ /* 0x000fe40003f84270 */
[----:B0-----:R-:W-:Y:S02]  /*e060*/  SEL R19, RZ, 0xffffffff, !P5 ;  /* 0xffffffffff137807 */ /* 0x001fe40006800000 */
        /* <DEDUP_REMOVED lines=41> */
[C---:B------:R-:W-:Y:S01]  /*e300*/  ISETP.NE.AND P2, PT, R6.reuse, R31, PT ;  /* 0x0000001f0600720c */ /* 0x040fe20003f45270 */
        /* <DEDUP_REMOVED lines=24> */
[-C--:B------:R-:W-:Y:S02]  /*e490*/  ISETP.NE.AND P3, PT, R5, R28.reuse, PT ;  /* 0x0000001c0500720c */ /* 0x080fe40003f65270 */
        /* <DEDUP_REMOVED lines=21> */
.L_x_3446:
[----:B------:R-:W-:Y:S05]  /*e5f0*/  BSYNC B0 ;  /* 0x0000000000007941 */ /* 0x000fea0003800000 */
.L_x_3445:
[CC--:B------:R-:W-:Y:S02]  /*e600*/  ISETP.NE.AND P3, PT, R11.reuse, R9.reuse, PT ;  /* 0x000000090b00720c */ /* 0x0c0fe40003f65270 */
        /* <DEDUP_REMOVED lines=19> */
[----:B------:R-:W-:Y:S02]  /*e740*/  ISETP.NE.AND P2, PT, R0, R7, PT ;  /* 0x000000070000720c */ /* 0x000fe40003f45270 */
        /* <DEDUP_REMOVED lines=20> */
[----:B------:R-:W-:-:S02]  /*e890*/  SEL R8, R16, R13, !P1 ;  /* 0x0000000d10087207 */ /* 0x000fc40004800000 */
[----:B------:R-:W-:Y:S02]  /*e8a0*/  ISETP.NE.AND P2, PT, R6, R5, PT ;  /* 0x000000050600720c */ /* 0x000fe40003f45270 */
        /* <DEDUP_REMOVED lines=22> */
[----:B------:R-:W-:-:S07]  /*ea10*/  SEL R43, R6, R5, !P0 ;  /* 0x00000005062b7207 */ /* 0x000fce0004000000 */
.L_x_3400:
[----:B------:R-:W-:Y:S05]  /*ea20*/  BSYNC B6 ;  /* 0x0000000000067941 */ /* 0x000fea0003800000 */
.L_x_3399:
[----:B------:R-:W-:Y:S02]  /*ea30*/  ULDC UR4, c[0x0][0x244] ;  /* 0x0000910000047ab9 */ /* 0x000fe40000000800 */
[----:B------:R-:W-:-:S13]  /*ea40*/  ISETP.NE.AND P0, PT, RZ, UR4, PT ;  /* 0x00000004ff007c0c */ /* 0x000fda000bf05270 */
[----:B------:R-:W-:Y:S05]  /*ea50*/  @!P0 BRA `(.L_x_3447) ;  /* 0x0000000000fc8947 */ /* 0x000fea0003800000 */
[----:B------:R-:W2:Y:S01]  /*ea60*/  S2R R6, SR_CgaCtaId ;  /* 0x0000000000067919 */ /* 0x000ea20000008800 */
[----:B-----5:R-:W3:Y:S01]  /*ea70*/  LDC R20, c[0x0][RZ] ;  /* 0x00000000ff147b82 */ /* 0x020ee20000000800 */
[----:B------:R-:W-:-:S05]  /*ea80*/  MOV R4, 0x400 ;  /* 0x0000040000047802 */ /* 0x000fca0000000f00 */
[----:B------:R-:W-:Y:S02]  /*ea90*/  VIADD R5, R4, 0x10 ;  /* 0x0000001004057836 */ /* 0x000fe40000000000 */
[----:B------:R-:W4:Y:S01]  /*eaa0*/  LDC R21, c[0x0][0x4] ;  /* 0x00000100ff157b82 */ /* 0x000f220000000800 */
[----:B---3--:R-:W-:Y:S02]  /*eab0*/  IMAD R4, R2, R20, R17 ;  /* 0x0000001402047224 */ /* 0x008fe400078e0211 */
[----:B--2---:R-:W-:Y:S02]  /*eac0*/  LEA R13, R6, R5, 0x18 ;  /* 0x00000005060d7211 */ /* 0x004fe400078ec0ff */
[----:B------:R-:W-:Y:S02]  /*ead0*/  MOV R5, R3 ;  /* 0x0000000300057202 */ /* 0x000fe40000000f00 */
[----:B----4-:R-:W-:Y:S01]  /*eae0*/  SHF.R.U32.HI R10, RZ, 0x1, R21 ;  /* 0x00000001ff0a7819 */ /* 0x010fe20000011615 */
[----:B------:R-:W-:-:S02]  /*eaf0*/  IMAD R6, R4, 0x20, R13 ;  /* 0x0000002004067824 */ /* 0x000fc400078e020d */
[----:B------:R-:W-:Y:S01]  /*eb00*/  IMAD.MOV.U32 R4, RZ, RZ, R0 ;  /* 0x000000ffff047224 */ /* 0x000fe200078e0000 */
[----:B------:R-:W-:Y:S02]  /*eb10*/  ISETP.NE.AND P0, PT, R10, RZ, PT ;  /* 0x000000ff0a00720c */ /* 0x000fe40003f05270 */
[----:B------:R2:W-:Y:S04]  /*eb20*/  STS.64 [R6+0x18], R8 ;  /* 0x0000180806007388 */ /* 0x0005e80000000a00 */
[----:B------:R2:W-:Y:S04]  /*eb30*/  STS.64 [R6+0x8], R4 ;  /* 0x0000080406007388 */ /* 0x0005e80000000a00 */
[----:B------:R2:W-:Y:S04]  /*eb40*/  STS [R6], R43 ;  /* 0x0000002b06007388 */ /* 0x0005e80000000800 */
[----:B------:R2:W-:Y:S01]  /*eb50*/  STS [R6+0x10], R7 ;  /* 0x0000100706007388 */ /* 0x0005e20000000800 */
[----:B------:R-:W-:Y:S05]  /*eb60*/  @!P0 BRA `(.L_x_3447) ;  /* 0x0000000000b88947 */ /* 0x000fea0003800000 */
.L_x_3450:
[--C-:B0-2---:R-:W-:Y:S01]  /*eb70*/  IMAD.IADD R4, R2, 0x1, R10.reuse ;  /* 0x0000000102047824 */ /* 0x105fe200078e020a */
[----:B------:R-:W-:Y:S05]  /*eb80*/  WARPSYNC.ALL ;  /* 0x0000000000007948 */ /* 0x000fea0003800000 */
[----:B------:R-:W-:Y:S01]  /*eb90*/  BAR.SYNC.DEFER_BLOCKING 0x0 ;  /* 0x0000000000007b1d */ /* 0x000fe20000010000 */
[----:B------:R-:W-:Y:S02]  /*eba0*/  ISETP.GE.U32.AND P0, PT, R4, R21, PT ;  /* 0x000000150400720c */ /* 0x000fe40003f06070 */
[----:B------:R-:W-:Y:S02]  /*ebb0*/  ISETP.GT.AND P2, PT, R10, 0x1, PT ;  /* 0x000000010a00780c */ /* 0x000fe40003f44270 */
[----:B------:R-:W-:Y:S01]  /*ebc0*/  ISETP.GE.U32.OR P0, PT, R2, R10, P0 ;  /* 0x0000000a0200720c */ /* 0x000fe20000706470 */
[----:B------:R-:W-:Y:S01]  /*ebd0*/  BSSY B0, `(.L_x_3448) ;  /* 0x0000025000007945 */ /* 0x000fe20003800000 */
[----:B0-----:R-:W-:-:S11]  /*ebe0*/  SHF.R.S32.HI R19, RZ, 0x1, R10 ;  /* 0x00000001ff137819 */ /* 0x001fd6000001140a */
[----:B------:R-:W-:Y:S05]  /*ebf0*/  @P0 BRA `(.L_x_3449) ;  /* 0x0000000000880947 */ /* 0x000fea0003800000 */
[----:B------:R-:W-:-:S04]  /*ec00*/  IMAD R4, R4, R20, R17 ;  /* 0x0000001404047224 */ /* 0x000fc800078e0211 */
[----:B------:R-:W-:-:S05]  /*ec10*/  IMAD R12, R4, 0x20, R13 ;  /* 0x00000020040c7824 */ /* 0x000fca00078e020d */
[----:B------:R-:W0:Y:S04]  /*ec20*/  LDS R14, [R12] ;  /* 0x000000000c0e7984 */ /* 0x000e280000000800 */
[----:B------:R-:W2:Y:S04]  /*ec30*/  LDS R16, [R12+0x10] ;  /* 0x000010000c107984 */ /* 0x000ea80000000800 */
[----:B------:R-:W3:Y:S04]  /*ec40*/  LDS.64 R4, [R12+0x8] ;  /* 0x000008000c047984 */ /* 0x000ee80000000a00 */
[----:B------:R-:W4:Y:S01]  /*ec50*/  LDS.64 R10, [R12+0x18] ;  /* 0x000018000c0a7984 */ /* 0x000f220000000a00 */
[----:B0-----:R-:W-:-:S02]  /*ec60*/  ISETP.NE.AND P3, PT, R43, R14, PT ;  /* 0x0000000e2b00720c */ /* 0x001fc40003f65270 */
[----:B------:R-:W-:Y:S02]  /*ec70*/  ISETP.GT.AND P5, PT, R43, R14, PT ;  /* 0x0000000e2b00720c */ /* 0x000fe40003fa4270 */
[C---:B--2---:R-:W-:Y:S02]  /*ec80*/  ISETP.NE.AND P4, PT, R7.reuse, R16, PT ;  /* 0x000000100700720c */ /* 0x044fe40003f85270 */
[----:B------:R-:W-:Y:S02]  /*ec90*/  SEL R15, RZ, 0xffffffff, !P5 ;  /* 0xffffffffff0f7807 */ /* 0x000fe40006800000 */
[----:B---3--:R-:W-:Y:S02]  /*eca0*/  ISETP.GE.U32.AND P0, PT, R0, R4, PT ;  /* 0x000000040000720c */ /* 0x008fe40003f06070 */
[----:B------:R-:W-:Y:S02]  /*ecb0*/  ISETP.GT.AND P6, PT, R7, R16, PT ;  /* 0x000000100700720c */ /* 0x000fe40003fc4270 */
[----:B------:R-:W-:-:S02]  /*ecc0*/  ISETP.GE.AND.EX P0, PT, R3, R5, PT, P0 ;  /* 0x000000050300720c */ /* 0x000fc40003f06300 */
[----:B----4-:R-:W-:Y:S02]  /*ecd0*/  ISETP.GE.U32.AND P1, PT, R8, R10, PT ;  /* 0x0000000a0800720c */ /* 0x010fe40003f26070 */
[----:B------:R-:W-:Y:S02]  /*ece0*/  @!P3 SEL R15, RZ, 0xffffffff, P0 ;  /* 0xffffffffff0fb807 */ /* 0x000fe40000000000 */
[----:B------:R-:W-:Y:S02]  /*ecf0*/  ISETP.GE.AND.EX P1, PT, R9, R11, PT, P1 ;  /* 0x0000000b0900720c */ /* 0x000fe40003f26310 */
[----:B------:R-:W-:Y:S02]  /*ed00*/  SEL R18, RZ, 0xffffffff, !P6 ;  /* 0xffffffffff127807 */ /* 0x000fe40007000000 */
[----:B------:R-:W-:Y:S02]  /*ed10*/  LOP3.LUT R15, R15, 0x1, RZ, 0xc0, !PT ;  /* 0x000000010f0f7812 */ /* 0x000fe400078ec0ff */
[----:B------:R-:W-:-:S02]  /*ed20*/  @!P4 SEL R18, RZ, 0xffffffff, P1 ;  /* 0xffffffffff12c807 */ /* 0x000fc40000800000 */
[----:B------:R-:W-:Y:S02]  /*ed30*/  ISETP.NE.U32.AND P0, PT, R15, 0x1, PT ;  /* 0x000000010f00780c */ /* 0x000fe40003f05070 */
[----:B------:R-:W-:Y:S02]  /*ed40*/  LOP3.LUT R18, R18, 0x1, RZ, 0xc0, !PT ;  /* 0x0000000112127812 */ /* 0x000fe400078ec0ff */
[----:B------:R-:W-:Y:S02]  /*ed50*/  SEL R0, R0, R4, !P0 ;  /* 0x0000000400007207 */ /* 0x000fe40004000000 */
[----:B------:R-:W-:Y:S02]  /*ed60*/  SEL R3, R3, R5, !P0 ;  /* 0x0000000503037207 */ /* 0x000fe40004000000 */
[----:B------:R-:W-:Y:S01]  /*ed70*/  ISETP.NE.U32.AND P1, PT, R18, 0x1, PT ;  /* 0x000000011200780c */ /* 0x000fe20003f25070 */
[----:B------:R-:W-:Y:S01]  /*ed80*/  IMAD.MOV.U32 R4, RZ, RZ, R0 ;  /* 0x000000ffff047224 */ /* 0x000fe200078e0000 */
[----:B------:R-:W-:Y:S01]  /*ed90*/  SEL R43, R43, R14, !P0 ;  /* 0x0000000e2b2b7207 */ /* 0x000fe20004000000 */
[----:B------:R-:W-:Y:S01]  /*eda0*/  IMAD.MOV.U32 R5, RZ, RZ, R3 ;  /* 0x000000ffff057224 */ /* 0x000fe200078e0003 */
[----:B------:R-:W-:-:S02]  /*edb0*/  SEL R8, R8, R10, !P1 ;  /* 0x0000000a08087207 */ /* 0x000fc40004800000 */
[----:B------:R-:W-:Y:S01]  /*edc0*/  SEL R9, R9, R11, !P1 ;  /* 0x0000000b09097207 */ /* 0x000fe20004800000 */
[----:B------:R0:W-:Y:S01]  /*edd0*/  STS [R6], R43 ;  /* 0x0000002b06007388 */ /* 0x0001e20000000800 */
[----:B------:R-:W-:-:S03]  /*ede0*/  SEL R7, R7, R16, !P1 ;  /* 0x0000001007077207 */ /* 0x000fc60004800000 */
[----:B------:R0:W-:Y:S04]  /*edf0*/  STS.64 [R6+0x8], R4 ;  /* 0x0000080406007388 */ /* 0x0001e80000000a00 */
[----:B------:R0:W-:Y:S04]  /*ee00*/  STS.64 [R6+0x18], R8 ;  /* 0x0000180806007388 */ /* 0x0001e80000000a00 */
[----:B------:R0:W-:Y:S02]  /*ee10*/  STS [R6+0x10], R7 ;  /* 0x0000100706007388 */ /* 0x0001e40000000800 */
.L_x_3449:
[----:B------:R-:W-:Y:S05]  /*ee20*/  BSYNC B0 ;  /* 0x0000000000007941 */ /* 0x000fea0003800000 */
.L_x_3448:
[----:B------:R-:W-:Y:S01]  /*ee30*/  IMAD.MOV.U32 R10, RZ, RZ, R19 ;  /* 0x000000ffff0a7224 */ /* 0x000fe200078e0013 */
[----:B------:R-:W-:Y:S06]  /*ee40*/  @P2 BRA `(.L_x_3450) ;  /* 0xfffffffc00482947 */ /* 0x000fec000383ffff */
.L_x_3447:
[----:B------:R-:W-:Y:S02]  /*ee50*/  ULDC UR4, c[0x0][0x240] ;  /* 0x0000900000047ab9 */ /* 0x000fe40000000800 */
[----:B------:R-:W-:-:S13]  /*ee60*/  ISETP.NE.AND P0, PT, RZ, UR4, PT ;  /* 0x00000004ff007c0c */ /* 0x000fda000bf05270 */
[----:B------:R-:W-:Y:S05]  /*ee70*/  @!P0 BRA `(.L_x_3451) ;  /* 0x00000004009c8947 */ /* 0x000fea0003800000 */
[----:B0-----:R-:W0:Y:S02]  /*ee80*/  LDC R19, c[0x0][RZ] ;  /* 0x00000000ff137b82 */ /* 0x001e240000000800 */
[----:B0-----:R-:W-:Y:S01]  /*ee90*/  ISETP.GT.AND P0, PT, R19, 0x20, PT ;  /* 0x000000201300780c */ /* 0x001fe20003f04270 */
[----:B--2---:R-:W-:-:S12]  /*eea0*/  IMAD.MOV.U32 R6, RZ, RZ, R19 ;  /* 0x000000ffff067224 */ /* 0x004fd800078e0013 */
[----:B------:R-:W-:Y:S05]  /*eeb0*/  @!P0 BRA `(.L_x_3452) ;  /* 0x0000000000fc8947 */ /* 0x000fea0003800000 */
[----:B------:R-:W0:Y:S01]  /*eec0*/  S2UR UR5, SR_CgaCtaId ;  /* 0x00000000000579c3 */ /* 0x000e220000008800 */
[----:B------:R-:W-:Y:S01]  /*eed0*/  UMOV UR4, 0x400 ;  /* 0x0000040000047882 */ /* 0x000fe20000000000 */
[-C--:B------:R-:W-:Y:S01]  /*eee0*/  IMAD R4, R2, R19.reuse, R17 ;  /* 0x0000001302047224 */ /* 0x080fe200078e0211 */
[----:B------:R-:W-:Y:S01]  /*eef0*/  UIADD3 UR4, UR4, 0x10, URZ ;  /* 0x0000001004047890 */ /* 0x000fe2000fffe03f */
[----:B------:R-:W-:Y:S01]  /*ef00*/  IMAD.MOV.U32 R5, RZ, RZ, R3 ;  /* 0x000000ffff057224 */ /* 0x000fe200078e0003 */
[----:B------:R-:W-:-:S04]  /*ef10*/  LEA.HI R6, R19, R19, RZ, 0x1 ;  /* 0x0000001313067211 */ /* 0x000fc800078f08ff */
[----:B------:R-:W-:Y:S01]  /*ef20*/  SHF.R.S32.HI R10, RZ, 0x1, R6 ;  /* 0x00000001ff0a7819 */ /* 0x000fe20000011406 */
[----:B------:R-:W-:-:S03]  /*ef30*/  IMAD.MOV.U32 R6, RZ, RZ, 0x20 ;  /* 0x00000020ff067424 */ /* 0x000fc600078e00ff */
[----:B------:R-:W-:Y:S01]  /*ef40*/  ISETP.GE.AND P0, PT, R10, 0x20, PT ;  /* 0x000000200a00780c */ /* 0x000fe20003f06270 */
[----:B0-----:R-:W-:-:S06]  /*ef50*/  ULEA UR4, UR5, UR4, 0x18 ;  /* 0x0000000405047291 */ /* 0x001fcc000f8ec03f */
[----:B------:R-:W-:Y:S02]  /*ef60*/  LEA R12, R4, UR4, 0x5 ;  /* 0x00000004040c7c11 */ /* 0x000fe4000f8e28ff */
[----:B------:R-:W-:-:S03]  /*ef70*/  MOV R4, R0 ;  /* 0x0000000000047202 */ /* 0x000fc60000000f00 */
[----:B------:R0:W-:Y:S04]  /*ef80*/  STS.64 [R12+0x18], R8 ;  /* 0x000018080c007388 */ /* 0x0001e80000000a00 */
[----:B------:R0:W-:Y:S04]  /*ef90*/  STS.64 [R12+0x8], R4 ;  /* 0x000008040c007388 */ /* 0x0001e80000000a00 */
[----:B------:R0:W-:Y:S04]  /*efa0*/  STS [R12], R43 ;  /* 0x0000002b0c007388 */ /* 0x0001e80000000800 */
[----:B------:R0:W-:Y:S01]  /*efb0*/  STS [R12+0x10], R7 ;  /* 0x000010070c007388 */ /* 0x0001e20000000800 */
[----:B------:R-:W-:Y:S05]  /*efc0*/  @!P0 BRA `(.L_x_3452) ;  /* 0x0000000000b88947 */ /* 0x000fea0003800000 */
[----:B------:R-:W-:-:S07]  /*efd0*/  IMAD.MOV.U32 R6, RZ, RZ, R10 ;  /* 0x000000ffff067224 */ /* 0x000fce00078e000a */
.L_x_3455:
[----:B0-----:R-:W-:Y:S01]  /*efe0*/  IMAD.IADD R4, R17, 0x1, R6 ;  /* 0x0000000111047824 */ /* 0x001fe200078e0206 */
[----:B------:R-:W-:Y:S05]  /*eff0*/  WARPSYNC.ALL ;  /* 0x0000000000007948 */ /* 0x000fea0003800000 */
[----:B------:R-:W-:Y:S01]  /*f000*/  BAR.SYNC.DEFER_BLOCKING 0x0 ;  /* 0x0000000000007b1d */ /* 0x000fe20000010000 */
[----:B------:R-:W-:-:S04]  /*f010*/  ISETP.GE.U32.AND P0, PT, R4, R19, PT ;  /* 0x000000130400720c */ /* 0x000fc80003f06070 */
[----:B------:R-:W-:Y:S01]  /*f020*/  ISETP.GE.U32.OR P0, PT, R17, R6, P0 ;  /* 0x000000061100720c */ /* 0x000fe20000706470 */
[----:B------:R-:W-:-:S12]  /*f030*/  BSSY B0, `(.L_x_3453) ;  /* 0x0000023000007945 */ /* 0x000fd80003800000 */
[----:B------:R-:W-:Y:S05]  /*f040*/  @P0 BRA `(.L_x_3454) ;  /* 0x0000000000840947 */ /* 0x000fea0003800000 */
        /* <DEDUP_REMOVED lines=21> */
[----:B------:R-:W-:Y:S02]  /*f1a0*/  ISETP.NE.U32.AND P1, PT, R18, 0x1, PT ;  /* 0x000000011200780c */ /* 0x000fe40003f25070 */
[----:B------:R-:W-:Y:S01]  /*f1b0*/  SEL R3, R3, R5, !P0 ;  /* 0x0000000503037207 */ /* 0x000fe20004000000 */
[----:B------:R-:W-:Y:S01]  /*f1c0*/  IMAD.MOV.U32 R4, RZ, RZ, R0 ;  /* 0x000000ffff047224 */ /* 0x000fe200078e0000 */
[----:B------:R-:W-:-:S02]  /*f1d0*/  SEL R8, R8, R10, !P1 ;  /* 0x0000000a08087207 */ /* 0x000fc40004800000 */
[----:B------:R-:W-:Y:S02]  /*f1e0*/  SEL R9, R9, R11, !P1 ;  /* 0x0000000b09097207 */ /* 0x000fe40004800000 */
[----:B------:R-:W-:Y:S02]  /*f1f0*/  SEL R43, R43, R14, !P0 ;  /* 0x0000000e2b2b7207 */ /* 0x000fe40004000000 */
[----:B------:R-:W-:Y:S01]  /*f200*/  SEL R7, R7, R16, !P1 ;  /* 0x0000001007077207 */ /* 0x000fe20004800000 */
[----:B------:R0:W-:Y:S01]  /*f210*/  STS.64 [R12+0x18], R8 ;  /* 0x000018080c007388 */ /* 0x0001e20000000a00 */
[----:B------:R-:W-:-:S03]  /*f220*/  MOV R5, R3 ;  /* 0x0000000300057202 */ /* 0x000fc60000000f00 */
[----:B------:R0:W-:Y:S04]  /*f230*/  STS [R12], R43 ;  /* 0x0000002b0c007388 */ /* 0x0001e80000000800 */
[----:B------:R0:W-:Y:S04]  /*f240*/  STS.64 [R12+0x8], R4 ;  /* 0x000008040c007388 */ /* 0x0001e80000000a00 */
[----:B------:R0:W-:Y:S02]  /*f250*/  STS [R12+0x10], R7 ;  /* 0x000010070c007388 */ /* 0x0001e40000000800 */
.L_x_3454:
[----:B------:R-:W-:Y:S05]  /*f260*/  BSYNC B0 ;  /* 0x0000000000007941 */ /* 0x000fea0003800000 */
.L_x_3453:
[----:B------:R-:W-:-:S04]  /*f270*/  SHF.R.S32.HI R6, RZ, 0x1, R6 ;  /* 0x00000001ff067819 */ /* 0x000fc80000011406 */
[----:B------:R-:W-:-:S13]  /*f280*/  ISETP.GE.AND P0, PT, R6, 0x20, PT ;  /* 0x000000200600780c */ /* 0x000fda0003f06270 */
[----:B------:R-:W-:Y:S05]  /*f290*/  @P0 BRA `(.L_x_3455) ;  /* 0xfffffffc00500947 */ /* 0x000fea000383ffff */
[----:B------:R-:W-:-:S07]  /*f2a0*/  IMAD.MOV.U32 R6, RZ, RZ, 0x20 ;  /* 0x00000020ff067424 */ /* 0x000fce00078e00ff */
.L_x_3452:
[----:B------:R-:W-:Y:S01]  /*f2b0*/  ISETP.GE.AND P0, PT, R6, 0x2, PT ;  /* 0x000000020600780c */ /* 0x000fe20003f06270 */
[----:B------:R-:W-:Y:S05]  /*f2c0*/  WARPSYNC.ALL ;  /* 0x0000000000007948 */ /* 0x000fea0003800000 */
[----:B------:R-:W-:Y:S07]  /*f2d0*/  BAR.SYNC.DEFER_BLOCKING 0x0 ;  /* 0x0000000000007b1d */ /* 0x000fee0000010000 */
[----:B------:R-:W-:Y:S05]  /*f2e0*/  @!P0 BRA `(.L_x_3451) ;  /* 0x0000000000808947 */ /* 0x000fea0003800000 */
[----:B0-----:R-:W-:-:S07]  /*f2f0*/  IMAD.MOV.U32 R4, RZ, RZ, 0x1 ;  /* 0x00000001ff047424 */ /* 0x001fce00078e00ff */
.L_x_3456:
[----:B------:R-:W0:Y:S04]  /*f300*/  SHFL.DOWN PT, R5, R0, R4, 0x1f ;  /* 0x08001f0400057589 */ /* 0x000e2800000e0000 */
[----:B------:R-:W2:Y:S04]  /*f310*/  SHFL.DOWN PT, R14, R7, R4, 0x1f ;  /* 0x08001f04070e7589 */ /* 0x000ea800000e0000 */
[----:B------:R-:W3:Y:S04]  /*f320*/  SHFL.DOWN PT, R10, R43, R4, 0x1f ;  /* 0x08001f042b0a7589 */ /* 0x000ee800000e0000 */
[----:B------:R-:W4:Y:S04]  /*f330*/  SHFL.DOWN PT, R13, R8, R4, 0x1f ;  /* 0x08001f04080d7589 */ /* 0x000f2800000e0000 */
[----:B------:R-:W1:Y:S04]  /*f340*/  SHFL.DOWN PT, R12, R3, R4, 0x1f ;  /* 0x08001f04030c7589 */ /* 0x000e6800000e0000 */
[----:B------:R2:W1:Y:S01]  /*f350*/  SHFL.DOWN PT, R16, R9, R4, 0x1f ;  /* 0x08001f0409107589 */ /* 0x00046200000e0000 */
[----:B0-----:R-:W-:-:S02]  /*f360*/  ISETP.GE.U32.AND P0, PT, R0, R5, PT ;  /* 0x000000050000720c */ /* 0x001fc40003f06070 */
[----:B--2---:R-:W-:Y:S01]  /*f370*/  ISETP.NE.AND P2, PT, R7, R14, PT ;  /* 0x0000000e0700720c */ /* 0x004fe20003f45270 */
[----:B------:R-:W-:Y:S01]  /*f380*/  IMAD.SHL.U32 R4, R4, 0x2, RZ ;  /* 0x0000000204047824 */ /* 0x000fe200078e00ff */
[CC--:B---3--:R-:W-:Y:S02]  /*f390*/  ISETP.NE.AND P3, PT, R43.reuse, R10.reuse, PT ;  /* 0x0000000a2b00720c */ /* 0x0c8fe40003f65270 */
[----:B------:R-:W-:Y:S02]  /*f3a0*/  ISETP.GT.AND P4, PT, R43, R10, PT ;  /* 0x0000000a2b00720c */ /* 0x000fe40003f84270 */
[----:B----4-:R-:W-:Y:S02]  /*f3b0*/  ISETP.GE.U32.AND P1, PT, R8, R13, PT ;  /* 0x0000000d0800720c */ /* 0x010fe40003f26070 */
[----:B-1----:R-:W-:Y:S02]  /*f3c0*/  ISETP.GE.AND.EX P0, PT, R3, R12, PT, P0 ;  /* 0x0000000c0300720c */ /* 0x002fe40003f06300 */
[----:B------:R-:W-:-:S02]  /*f3d0*/  ISETP.GE.AND.EX P1, PT, R9, R16, PT, P1 ;  /* 0x000000100900720c */ /* 0x000fc40003f26310 */
[----:B------:R-:W-:Y:S02]  /*f3e0*/  SEL R11, RZ, 0xffffffff, P0 ;  /* 0xffffffffff0b7807 */ /* 0x000fe40000000000 */
[----:B------:R-:W-:Y:S02]  /*f3f0*/  ISETP.GT.AND P0, PT, R7, R14, PT ;  /* 0x0000000e0700720c */ /* 0x000fe40003f04270 */
[----:B------:R-:W-:Y:S02]  /*f400*/  SEL R15, RZ, 0xffffffff, P1 ;  /* 0xffffffffff0f7807 */ /* 0x000fe40000800000 */
[----:B------:R-:W-:Y:S02]  /*f410*/  @P2 SEL R15, RZ, 0xffffffff, !P0 ;  /* 0xffffffffff0f2807 */ /* 0x000fe40004000000 */
[----:B------:R-:W-:Y:S02]  /*f420*/  ISETP.GE.AND P2, PT, R4, R6, PT ;  /* 0x000000060400720c */ /* 0x000fe40003f46270 */
[----:B------:R-:W-:-:S02]  /*f430*/  @P3 SEL R11, RZ, 0xffffffff, !P4 ;  /* 0xffffffffff0b3807 */ /* 0x000fc40006000000 */
        /* <DEDUP_REMOVED lines=11> */
.L_x_3451:
[----:B0-2---:R-:W0:Y:S01]  /*f4f0*/  LDC R6, c[0x0][0x3fc] ;  /* 0x0000ff00ff067b82 */ /* 0x005e220000000800 */
[----:B------:R-:W-:Y:S02]  /*f500*/  CS2R R18, SRZ ;  /* 0x0000000000127805 */ /* 0x000fe4000001ff00 */
[----:B0-----:R-:W-:-:S13]  /*f510*/  ISETP.NE.AND P0, PT, R6, RZ, PT ;  /* 0x000000ff0600720c */ /* 0x001fda0003f05270 */
        /* <DEDUP_REMOVED lines=275> */
.L_x_3457:
[----:B------:R-:W-:Y:S05]  /*10650*/  @!P0 BRA `(.L_x_3458) ;  /* 0x0000001000488947 */ /* 0x000fea0003800000 */
[----:B------:R-:W-:Y:S01]  /*10660*/  HFMA2.MMA R4, -RZ, RZ, 0, 0 ;  /* 0x00000000ff047435 */ /* 0x000fe200000001ff */
[----:B------:R-:W-:Y:S01]  /*10670*/  VIADD R5, R23, 0x1 ;  /* 0x0000000117057836 */ /* 0x000fe20000000000 */
[----:B------:R-:W-:Y:S01]  /*10680*/  ULDC.64 UR6, c[0x0][0x400] ;  /* 0x0001000000067ab9 */ /* 0x000fe20000000a00 */
[----:B------:R-:W-:Y:S01]  /*10690*/  ULDC UR4, c[0x0][0x408] ;  /* 0x0001020000047ab9 */ /* 0x000fe20000000800 */
[----:B------:R-:W-:-:S06]  /*106a0*/  ISETP.NE.AND P0, PT, R6, 0x1, PT ;  /* 0x000000010600780c */ /* 0x000fcc0003f05270 */
        /* <DEDUP_REMOVED lines=269> */
.L_x_3458:
        /* <DEDUP_REMOVED lines=11> */
.L_x_3464:
[-C--:B------:R-:W-:Y:S01]  /*11830*/  LOP3.LUT R6, R12, R5.reuse, RZ, 0xfc, !PT ;  /* 0x000000050c067212 */ /* 0x080fe200078efcff */
[----:B------:R-:W-:Y:S01]  /*11840*/  BSSY B1, `(.L_x_3461) ;  /* 0x000001f000017945 */ /* 0x000fe20003800000 */
[----:B------:R-:W-:Y:S02]  /*11850*/  MOV R11, R5 ;  /* 0x00000005000b7202 */ /* 0x000fe40000000f00 */
[----:B------:R-:W-:Y:S01]  /*11860*/  ISETP.NE.U32.AND P0, PT, R6, RZ, PT ;  /* 0x000000ff0600720c */ /* 0x000fe20003f05070 */
[----:B------:R-:W-:-:S12]  /*11870*/  IMAD.MOV.U32 R6, RZ, RZ, R4 ;  /* 0x000000ffff067224 */ /* 0x000fd800078e0004 */
[----:B------:R-:W-:Y:S05]  /*11880*/  @!P0 BRA `(.L_x_3462) ;  /* 0x00000000001c8947 */ /* 0x000fea0003800000 */
[----:B------:R-:W-:Y:S02]  /*11890*/  IMAD.MOV.U32 R13, RZ, RZ, R5 ;  /* 0x000000ffff0d7224 */ /* 0x000fe400078e0005 */
[----:B------:R-:W-:Y:S01]  /*118a0*/  IMAD.MOV.U32 R5, RZ, RZ, R10 ;  /* 0x000000ffff057224 */ /* 0x000fe200078e000a */
[----:B------:R-:W-:-:S07]  /*118b0*/  MOV R10, 0x118d0 ;  /* 0x000118d0000a7802 */ /* 0x000fce0000000f00 */
[----:B-1---5:R-:W-:Y:S05]  /*118c0*/  CALL.REL.NOINC `($__internal_27_$__cuda_sm20_rem_u64) ;  /* 0x0000005c00bc7944 */ /* 0x022fea0003c00000 */
[----:B------:R-:W-:Y:S02]  /*118d0*/  IMAD.MOV.U32 R4, RZ, RZ, R12 ;  /* 0x000000ffff047224 */ /* 0x000fe400078e000c */
[----:B------:R-:W-:Y:S01]  /*118e0*/  IMAD.MOV.U32 R5, RZ, RZ, R13 ;  /* 0x000000ffff057224 */ /* 0x000fe200078e000d */
[----:B------:R-:W-:Y:S06]  /*118f0*/  BRA `(.L_x_3463) ;  /* 0x00000000004c7947 */ /* 0x000fec0003800000 */
.L_x_3462:
[----:B------:R-:W0:Y:S01]  /*11900*/  I2F.U32.RP R5, R4 ;  /* 0x0000000400057306 */ /* 0x000e220000209000 */
[----:B------:R-:W-:-:S07]  /*11910*/  ISETP.NE.U32.AND P1, PT, R4, RZ, PT ;  /* 0x000000ff0400720c */ /* 0x000fce0003f25070 */
[----:B0-----:R-:W0:Y:S02]  /*11920*/  MUFU.RCP R5, R5 ;  /* 0x0000000500057308 */ /* 0x001e240000001000 */
[----:B0-----:R-:W-:Y:S02]  /*11930*/  VIADD R12, R5, 0xffffffe ;  /* 0x0ffffffe050c7836 */ /* 0x001fe40000000000 */
[----:B------:R-:W-:-:S04]  /*11940*/  IMAD.MOV.U32 R5, RZ, RZ, RZ ;  /* 0x000000ffff057224 */ /* 0x000fc800078e00ff */
[----:B------:R0:W2:Y:S02]  /*11950*/  F2I.FTZ.U32.TRUNC.NTZ R13, R12 ;  /* 0x0000000c000d7305 */ /* 0x0000a4000021f000 */
[----:B0-----:R-:W-:Y:S01]  /*11960*/  HFMA2.MMA R12, -RZ, RZ, 0, 0 ;  /* 0x00000000ff0c7435 */ /* 0x001fe200000001ff */
[----:B--2---:R-:W-:-:S04]  /*11970*/  IMAD.MOV R15, RZ, RZ, -R13 ;  /* 0x000000ffff0f7224 */ /* 0x004fc800078e0a0d */
        /* <DEDUP_REMOVED lines=11> */
.L_x_3463:
[----:B------:R-:W-:Y:S05]  /*11a30*/  BSYNC B1 ;  /* 0x0000000000017941 */ /* 0x000fea0003800000 */
.L_x_3461:
[----:B------:R-:W-:Y:S01]  /*11a40*/  ISETP.NE.U32.AND P0, PT, R4, RZ, PT ;  /* 0x000000ff0400720c */ /* 0x000fe20003f05070 */
[----:B------:R-:W-:Y:S01]  /*11a50*/  IMAD.MOV.U32 R10, RZ, RZ, R6 ;  /* 0x000000ffff0a7224 */ /* 0x000fe200078e0006 */
[----:B------:R-:W-:Y:S02]  /*11a60*/  MOV R12, R11 ;  /* 0x0000000b000c7202 */ /* 0x000fe40000000f00 */
[----:B------:R-:W-:-:S13]  /*11a70*/  ISETP.NE.AND.EX P0, PT, R5, RZ, PT, P0 ;  /* 0x000000ff0500720c */ /* 0x000fda0003f05300 */
[----:B------:R-:W-:Y:S05]  /*11a80*/  @P0 BRA `(.L_x_3464) ;  /* 0xfffffffc00680947 */ /* 0x000fea000383ffff */
[----:B------:R-:W-:Y:S05]  /*11a90*/  BSYNC B0 ;  /* 0x0000000000007941 */ /* 0x000fea0003800000 */
.L_x_3460:
[----:B------:R-:W-:Y:S01]  /*11aa0*/  ISETP.NE.U32.AND P2, PT, R11, RZ, PT ;  /* 0x000000ff0b00720c */ /* 0x000fe20003f45070 */
[----:B------:R-:W-:-:S12]  /*11ab0*/  BSSY B0, `(.L_x_3465) ;  /* 0x000001c000007945 */ /* 0x000fd80003800000 */
[----:B------:R-:W-:Y:S05]  /*11ac0*/  @!P2 BRA `(.L_x_3466) ;  /* 0x00000000001ca947 */ /* 0x000fea0003800000 */
[----:B------:R-:W-:Y:S01]  /*11ad0*/  IMAD.MOV.U32 R10, RZ, RZ, 0x10 ;  /* 0x00000010ff0a7424 */ /* 0x000fe200078e00ff */
[----:B------:R-:W-:Y:S01]  /*11ae0*/  MOV R12, 0x11b10 ;  /* 0x00011b10000c7802 */ /* 0x000fe20000000f00 */
[----:B------:R-:W-:-:S07]  /*11af0*/  IMAD.MOV.U32 R13, RZ, RZ, RZ ;  /* 0x000000ffff0d7224 */ /* 0x000fce00078e00ff */
[----:B-1---5:R-:W-:Y:S05]  /*11b00*/  CALL.REL.NOINC `($__internal_26_$__cuda_sm20_div_u64) ;  /* 0x0000005800187944 */ /* 0x022fea0003c00000 */
[----:B------:R-:W-:Y:S02]  /*11b10*/  IMAD.MOV.U32 R4, RZ, RZ, R10 ;  /* 0x000000ffff047224 */ /* 0x000fe400078e000a */
[----:B------:R-:W-:Y:S01]  /*11b20*/  IMAD.MOV.U32 R5, RZ, RZ, R15 ;  /* 0x000000ffff057224 */ /* 0x000fe200078e000f */
[----:B------:R-:W-:Y:S06]  /*11b30*/  BRA `(.L_x_3467) ;  /* 0x00000000004c7947 */ /* 0x000fec0003800000 */
.L_x_3466:
[----:B------:R-:W0:Y:S01]  /*11b40*/  I2F.U32.RP R10, R6 ;  /* 0x00000006000a7306 */ /* 0x000e220000209000 */
[----:B------:R-:W-:Y:S01]  /*11b50*/  HFMA2.MMA R4, -RZ, RZ, 0, 0 ;  /* 0x00000000ff047435 */ /* 0x000fe200000001ff */
        /* <DEDUP_REMOVED lines=17> */
.L_x_3467:
[----:B------:R-:W-:Y:S05]  /*11c70*/  BSYNC B0 ;  /* 0x0000000000007941 */ /* 0x000fea0003800000 */
.L_x_3465:
[----:B------:R-:W-:Y:S04]  /*11c80*/  BSSY B0, `(.L_x_3468) ;  /* 0x000001c000007945 */ /* 0x000fe80003800000 */
[----:B------:R-:W-:Y:S05]  /*11c90*/  @!P2 BRA `(.L_x_3469) ;  /* 0x00000000001ca947 */ /* 0x000fea0003800000 */
[----:B------:R-:W-:Y:S01]  /*11ca0*/  IMAD.MOV.U32 R10, RZ, RZ, 0x8 ;  /* 0x00000008ff0a7424 */ /* 0x000fe200078e00ff */
[----:B------:R-:W-:Y:S02]  /*11cb0*/  MOV R13, RZ ;  /* 0x000000ff000d7202 */ /* 0x000fe40000000f00 */
[----:B------:R-:W-:-:S07]  /*11cc0*/  MOV R12, 0x11ce0 ;  /* 0x00011ce0000c7802 */ /* 0x000fce0000000f00 */
[----:B-1---5:R-:W-:Y:S05]  /*11cd0*/  CALL.REL.NOINC `($__internal_26_$__cuda_sm20_div_u64) ;  /* 0x0000005400a47944 */ /* 0x022fea0003c00000 */
[----:B------:R-:W-:Y:S02]  /*11ce0*/  IMAD.MOV.U32 R12, RZ, RZ, R10 ;  /* 0x000000ffff0c7224 */ /* 0x000fe400078e000a */
[----:B------:R-:W-:Y:S01]  /*11cf0*/  IMAD.MOV.U32 R13, RZ, RZ, R15 ;  /* 0x000000ffff0d7224 */ /* 0x000fe200078e000f */
[----:B------:R-:W-:Y:S06]  /*11d00*/  BRA `(.L_x_3470) ;  /* 0x00000000004c7947 */ /* 0x000fec0003800000 */
.L_x_3469:
[----:B------:R-:W0:Y:S01]  /*11d10*/  I2F.U32.RP R13, R6 ;  /* 0x00000006000d7306 */ /* 0x000e220000209000 */
[----:B------:R-:W-:-:S07]  /*11d20*/  ISETP.NE.U32.AND P2, PT, R6, RZ, PT ;  /* 0x000000ff0600720c */ /* 0x000fce0003f45070 */
[----:B0-----:R-:W0:Y:S02]  /*11d30*/  MUFU.RCP R13, R13 ;  /* 0x0000000d000d7308 */ /* 0x001e240000001000 */
[----:B0-----:R-:W-:Y:S02]  /*11d40*/  VIADD R10, R13, 0xffffffe ;  /* 0x0ffffffe0d0a7836 */ /* 0x001fe40000000000 */
[----:B------:R-:W-:-:S04]  /*11d50*/  IMAD.MOV.U32 R13, RZ, RZ, RZ ;  /* 0x000000ffff0d7224 */ /* 0x000fc800078e00ff */
[----:B------:R0:W2:Y:S02]  /*11d60*/  F2I.FTZ.U32.TRUNC.NTZ R11, R10 ;  /* 0x0000000a000b7305 */ /* 0x0000a4000021f000 */
[----:B0-----:R-:W-:Y:S02]  /*11d70*/  IMAD.MOV.U32 R10, RZ, RZ, RZ ;  /* 0x000000ffff0a7224 */ /* 0x001fe400078e00ff */
[----:B--2---:R-:W-:-:S04]  /*11d80*/  IMAD.MOV R15, RZ, RZ, -R11 ;  /* 0x000000ffff0f7224 */ /* 0x004fc800078e0a0b */
[----:B------:R-:W-:-:S04]  /*11d90*/  IMAD R15, R15, R6, RZ ;  /* 0x000000060f0f7224 */ /* 0x000fc800078e02ff */
[----:B------:R-:W-:-:S06]  /*11da0*/  IMAD.HI.U32 R15, R11, R15, R10 ;  /* 0x0000000f0b0f7227 */ /* 0x000fcc00078e000a */
        /* <DEDUP_REMOVED lines=9> */
.L_x_3470:
[----:B------:R-:W-:Y:S05]  /*11e40*/  BSYNC B0 ;  /* 0x0000000000007941 */ /* 0x000fea0003800000 */
.L_x_3468:
        /* <DEDUP_REMOVED lines=8> */
[----:B------:R-:W-:Y:S01]  /*11ed0*/  IMAD.MOV.U32 R11, RZ, RZ, R13 ;  /* 0x000000ffff0b7224 */ /* 0x000fe200078e000d */
[----:B------:R-:W-:-:S07]  /*11ee0*/  MOV R13, R5 ;  /* 0x00000005000d7202 */ /* 0x000fce0000000f00 */
[----:B-1---5:R-:W-:Y:S05]  /*11ef0*/  CALL.REL.NOINC `($__internal_26_$__cuda_sm20_div_u64) ;  /* 0x00000054001c7944 */ /* 0x022fea0003c00000 */
[----:B------:R-:W-:Y:S02]  /*11f00*/  IMAD.MOV.U32 R4, RZ, RZ, R10 ;  /* 0x000000ffff047224 */ /* 0x000fe400078e000a */
[----:B------:R-:W-:Y:S01]  /*11f10*/  IMAD.MOV.U32 R5, RZ, RZ, R15 ;  /* 0x000000ffff057224 */ /* 0x000fe200078e000f */
[----:B------:R-:W-:Y:S06]  /*11f20*/  BRA `(.L_x_3473) ;  /* 0x00000000004c7947 */ /* 0x000fec0003800000 */
.L_x_3472:
        /* <DEDUP_REMOVED lines=19> */
.L_x_3473:
[----:B------:R-:W-:Y:S05]  /*12060*/  BSYNC B0 ;  /* 0x0000000000007941 */ /* 0x000fea0003800000 */
.L_x_3471:
[----:B------:R-:W-:Y:S02]  /*12070*/  ULDC.64 UR4, c[0x0][0x610] ;  /* 0x0001840000047ab9 */ /* 0x000fe40000000a00 */
[----:B------:R-:W-:-:S04]  /*12080*/  IADD3 R4, P0, R4, UR4, RZ ;  /* 0x0000000404047c10 */ /* 0x000fc8000ff1e0ff */
[----:B------:R-:W-:-:S05]  /*12090*/  IADD3.X R5, R5, UR5, RZ, P0, !PT ;  /* 0x0000000505057c10 */ /* 0x000fca00087fe4ff */
[----:B------:R-:W-:-:S07]  /*120a0*/  IMAD.MOV.U32 R6, RZ, RZ, R5 ;  /* 0x000000ffff067224 */ /* 0x000fce00078e0005 */
.L_x_3459:
[----:B------:R-:W-:Y:S02]  /*120b0*/  ULDC UR4, c[0x0][0x248] ;  /* 0x0000920000047ab9 */ /* 0x000fe40000000800 */
[----:B------:R-:W-:-:S13]  /*120c0*/  ISETP.NE.AND P0, PT, RZ, UR4, PT ;  /* 0x00000004ff007c0c */ /* 0x000fda000bf05270 */
[----:B------:R-:W-:Y:S05]  /*120d0*/  @!P0 BRA `(.L_x_3474) ;  /* 0x00000044006c8947 */ /* 0x000fea0003800000 */
[----:B------:R-:W0:Y:S01]  /*120e0*/  LDC R11, c[0x0][0x3fc] ;  /* 0x0000ff00ff0b7b82 */ /* 0x000e220000000800 */
[----:B------:R-:W2:Y:S01]  /*120f0*/  S2R R10, SR_CTAID.X ;  /* 0x00000000000a7919 */ /* 0x000ea20000002500 */
[----:B------:R-:W-:Y:S01]  /*12100*/  ULDC UR4, c[0x0][0x24c] ;  /* 0x0000930000047ab9 */ /* 0x000fe20000000800 */
[----:B------:R-:W-:Y:S01]  /*12110*/  CS2R R18, SRZ ;  /* 0x0000000000127805 */ /* 0x000fe2000001ff00 */
[----:B------:R-:W-:Y:S01]  /*12120*/  IMAD R13, R17, UR4, RZ ;  /* 0x00000004110d7c24 */ /* 0x000fe2000f8e02ff */
[----:B------:R-:W-:-:S03]  /*12130*/  ULDC UR4, c[0x0][0x250] ;  /* 0x0000940000047ab9 */ /* 0x000fc60000000800 */
[----:B------:R-:W-:Y:S01]  /*12140*/  IMAD R13, R2, UR4, R13 ;  /* 0x00000004020d7c24 */ /* 0x000fe2000f8e020d */
[----:B------:R-:W-:Y:S01]  /*12150*/  ULDC UR4, c[0x0][0x238] ;  /* 0x00008e0000047ab9 */ /* 0x000fe20000000800 */
[----:B0-----:R-:W-:Y:S02]  /*12160*/  ISETP.NE.AND P0, PT, R11, RZ, PT ;  /* 0x000000ff0b00720c */ /* 0x001fe40003f05270 */
        /* <DEDUP_REMOVED lines=276> */
.L_x_3475:
[----:B------:R-:W-:Y:S05]  /*132b0*/  @!P0 BRA `(.L_x_3476) ;  /* 0x0000001000488947 */ /* 0x000fea0003800000 */
[----:B------:R-:W-:Y:S01]  /*132c0*/  IADD3 R15, R13, 0x1, RZ ;  /* 0x000000010d0f7810 */ /* 0x000fe20007ffe0ff */
[----:B------:R-:W-:Y:S01]  /*132d0*/  IMAD.MOV.U32 R14, RZ, RZ, RZ ;  /* 0x000000ffff0e7224 */ /* 0x000fe200078e00ff */
[----:B------:R-:W-:Y:S01]  /*132e0*/  ULDC.64 UR6, c[0x0][0x400] ;  /* 0x0001000000067ab9 */ /* 0x000fe20000000a00 */
[----:B------:R-:W-:Y:S01]  /*132f0*/  ULDC UR4, c[0x0][0x408] ;  /* 0x0001020000047ab9 */ /* 0x000fe20000000800 */
[----:B------:R-:W-:Y:S01]  /*13300*/  ISETP.NE.AND P0, PT, R11, 0x1, PT ;  /* 0x000000010b00780c */ /* 0x000fe20003f05270 */
        /* <DEDUP_REMOVED lines=269> */
.L_x_3476:
        /* <DEDUP_REMOVED lines=14> */
.L_x_3478:
[----:B------:R-:W-:Y:S05]  /*144c0*/  BSYNC B0 ;  /* 0x0000000000007941 */ /* 0x000fea0003800000 */
.L_x_3477:
        /* <DEDUP_REMOVED lines=8> */
[----:B------:R-:W-:-:S04]  /*14550*/  IMAD.MOV.U32 R15, RZ, RZ, R3 ;  /* 0x000000ffff0f7224 */ /* 0x000fc800078e0003 */
[----:B------:R-:W0:Y:S08]  /*14560*/  LDC R11, c[0x0][0x10] ;  /* 0x00000400ff0b7b82 */ /* 0x000e300000000800 */
[----:B------:R-:W2:Y:S01]  /*14570*/  LDC.64 R12, c[0x0][0x618] ;  /* 0x00018600ff0c7b82 */ /* 0x000ea20000000a00 */
[----:B0-----:R-:W-:Y:S01]  /*14580*/  IMAD R11, R10, R11, UR4 ;  /* 0x000000040a0b7e24 */ /* 0x001fe2000f8e020b */
[----:B------:R-:W-:-:S03]  /*14590*/  ULDC UR4, c[0x0][0x0] ;  /* 0x0000000000047ab9 */ /* 0x000fc60000000800 */
[----:B------:R-:W-:-:S04]  /*145a0*/  @!P1 IMAD R11, R11, UR4, R17 ;  /* 0x000000040b0b9c24 */ /* 0x000fc8000f8e0211 */
[----:B--2---:R-:W-:-:S05]  /*145b0*/  IMAD.WIDE.U32 R12, R11, 0x20, R12 ;  /* 0x000000200b0c7825 */ /* 0x004fca00078e000c */
[----:B------:R0:W-:Y:S04]  /*145c0*/  STG.E.64 desc[UR60][R12.64+0x8], R14 ;  /* 0x0000080e0c007986 */ /* 0x0001e8000c101b3c */
[----:B------:R0:W-:Y:S04]  /*145d0*/  STG.E.64 desc[UR60][R12.64+0x18], R8 ;  /* 0x000018080c007986 */ /* 0x0001e8000c101b3c */
[----:B------:R0:W-:Y:S04]  /*145e0*/  STG.E desc[UR60][R12.64], R43 ;  /* 0x0000002b0c007986 */ /* 0x0001e8000c10193c */
[----:B------:R0:W-:Y:S02]  /*145f0*/  STG.E desc[UR60][R12.64+0x10], R7 ;  /* 0x000010070c007986 */ /* 0x0001e4000c10193c */
.L_x_3480:
[----:B------:R-:W-:Y:S05]  /*14600*/  BSYNC B0 ;  /* 0x0000000000007941 */ /* 0x000fea0003800000 */
.L_x_3479:
        /* <DEDUP_REMOVED lines=35> */
.L_x_3482:
[----:B------:R-:W-:Y:S05]  /*14840*/  BSYNC B0 ;  /* 0x0000000000007941 */ /* 0x000fea0003800000 */
.L_x_3481:
        /* <DEDUP_REMOVED lines=17> */
[----:B------:R-:W-:Y:S01]  /*14960*/  ULDC UR9, c[0x0][0x218] ;  /* 0x0000860000097ab9 */ /* 0x000fe20000000800 */
[----:B------:R-:W-:Y:S01]  /*14970*/  ULDC.64 UR10, c[0x0][0x220] ;  /* 0x00008800000a7ab9 */ /* 0x000fe20000000a00 */
[----:B------:R-:W-:Y:S01]  /*14980*/  BSSY B0, `(.L_x_3483) ;  /* 0x0000067000007945 */ /* 0x000fe20003800000 */
[----:B------:R-:W-:Y:S01]  /*14990*/  IMAD.U32 R3, RZ, RZ, UR9 ;  /* 0x00000009ff037e24 */ /* 0x000fe2000f8e00ff */
[----:B------:R-:W-:Y:S01]  /*149a0*/  MOV R0, UR10 ;  /* 0x0000000a00007c02 */ /* 0x000fe20008000f00 */
[----:B0-----:R-:W-:Y:S01]  /*149b0*/  IMAD.U32 R9, RZ, RZ, UR11 ;  /* 0x0000000bff097e24 */ /* 0x001fe2000f8e00ff */
        /* <DEDUP_REMOVED lines=10> */
[----:B-----5:R-:W0:Y:S01]  /*14a60*/  LDC R27, c[0x0][0x4] ;  /* 0x00000100ff1b7b82 */ /* 0x020e220000000800 */
[----:B------:R-:W-:Y:S01]  /*14a70*/  BSSY B1, `(.L_x_3486) ;  /* 0x0000027000017945 */ /* 0x000fe20003800000 */
[----:B------:R-:W-:Y:S01]  /*14a80*/  IMAD.MOV.U32 R16, RZ, RZ, R14 ;  /* 0x000000ffff107224 */ /* 0x000fe200078e000e */
[----:B------:R-:W-:Y:S01]  /*14a90*/  MOV R8, UR10 ;  /* 0x0000000a00087c02 */ /* 0x000fe20008000f00 */
[----:B------:R-:W-:Y:S02]  /*14aa0*/  IMAD.U32 R7, RZ, RZ, UR9 ;  /* 0x00000009ff077e24 */ /* 0x000fe4000f8e00ff */
[----:B------:R-:W-:Y:S02]  /*14ab0*/  IMAD.U32 R11, RZ, RZ, UR11 ;  /* 0x0000000bff0b7e24 */ /* 0x000fe4000f8e00ff */
[----:B------:R-:W2:Y:S01]  /*14ac0*/  LDC.64 R12, c[0x0][0x618] ;  /* 0x00018600ff0c7b82 */ /* 0x000ea20000000a00 */
[----:B-1----:R-:W-:-:S02]  /*14ad0*/  IMAD R25, R10, UR7, RZ ;  /* 0x000000070a197c24 */ /* 0x002fc4000f8e02ff */
[----:B0-----:R-:W-:-:S07]  /*14ae0*/  IMAD R27, R27, UR6, RZ ;  /* 0x000000061b1b7c24 */ /* 0x001fce000f8e02ff */
.L_x_3487:
[----:B------:R-:W-:-:S04]  /*14af0*/  IMAD.IADD R15, R25, 0x1, R16 ;  /* 0x00000001190f7824 */ /* 0x000fc800078e0210 */
[----:B--2---:R-:W-:-:S05]  /*14b00*/  IMAD.WIDE.U32 R14, R15, 0x20, R12 ;  /* 0x000000200f0e7825 */ /* 0x004fca00078e000c */
[----:B------:R-:W2:Y:S04]  /*14b10*/  LDG.E R10, desc[UR60][R14.64] ;  /* 0x0000003c0e0a7981 */ /* 0x000ea8000c1e1900 */
[----:B------:R-:W3:Y:S04]  /*14b20*/  LDG.E R26, desc[UR60][R14.64+0x10] ;  /* 0x0000103c0e1a7981 */ /* 0x000ee8000c1e1900 */
[----:B------:R-:W4:Y:S04]  /*14b30*/  LDG.E.64 R20, desc[UR60][R14.64+0x8] ;  /* 0x0000083c0e147981 */ /* 0x000f28000c1e1b00 */
[----:B------:R-:W5:Y:S01]  /*14b40*/  LDG.E.64 R22, desc[UR60][R14.64+0x18] ;  /* 0x0000183c0e167981 */ /* 0x000f62000c1e1b00 */
[----:B------:R-:W-:Y:S01]  /*14b50*/  IMAD.IADD R16, R27, 0x1, R16 ;  /* 0x000000011b107824 */ /* 0x000fe200078e0210 */
[----:B--2---:R-:W-:-:S02]  /*14b60*/  ISETP.NE.AND P3, PT, R3, R10, PT ;  /* 0x0000000a0300720c */ /* 0x004fc40003f65270 */
[----:B------:R-:W-:Y:S02]  /*14b70*/  ISETP.GT.AND P5, PT, R3, R10, PT ;  /* 0x0000000a0300720c */ /* 0x000fe40003fa4270 */
[CC--:B---3--:R-:W-:Y:S02]  /*14b80*/  ISETP.NE.AND P4, PT, R7.reuse, R26.reuse, PT ;  /* 0x0000001a0700720c */ /* 0x0c8fe40003f85270 */
[----:B------:R-:W-:Y:S02]  /*14b90*/  ISETP.GT.AND P6, PT, R7, R26, PT ;  /* 0x0000001a0700720c */ /* 0x000fe40003fc4270 */
[----:B----4-:R-:W-:Y:S02]  /*14ba0*/  ISETP.GE.U32.AND P0, PT, R0, R20, PT ;  /* 0x000000140000720c */ /* 0x010fe40003f06070 */
[----:B------:R-:W-:Y:S02]  /*14bb0*/  SEL R24, RZ, 0xffffffff, !P5 ;  /* 0xffffffffff187807 */ /* 0x000fe40006800000 */
[----:B-----5:R-:W-:-:S02]  /*14bc0*/  ISETP.GE.U32.AND P1, PT, R8, R22, PT ;  /* 0x000000160800720c */ /* 0x020fc40003f26070 */
[----:B------:R-:W-:Y:S02]  /*14bd0*/  ISETP.GE.AND.EX P0, PT, R9, R21, PT, P0 ;  /* 0x000000150900720c */ /* 0x000fe40003f06300 */
[----:B------:R-:W-:Y:S02]  /*14be0*/  ISETP.GE.AND.EX P1, PT, R11, R23, PT, P1 ;  /* 0x000000170b00720c */ /* 0x000fe40003f26310 */
[----:B------:R-:W-:Y:S02]  /*14bf0*/  @!P3 SEL R24, RZ, 0xffffffff, P0 ;  /* 0xffffffffff18b807 */ /* 0x000fe40000000000 */
[----:B------:R-:W-:Y:S02]  /*14c00*/  ISETP.GE.U32.AND P3, PT, R16, UR8, PT ;  /* 0x0000000810007c0c */ /* 0x000fe4000bf66070 */
        /* <DEDUP_REMOVED lines=14> */
.L_x_3486:
[----:B------:R-:W-:Y:S05]  /*14cf0*/  BRA `(.L_x_3485) ;  /* 0x0000000000bc7947 */ /* 0x000fea0003800000 */
.L_x_3484:
[----:B------:R-:W-:Y:S01]  /*14d00*/  ULDC UR7, c[0x0][0x23c] ;  /* 0x00008f0000077ab9 */ /* 0x000fe20000000800 */
[----:B------:R-:W-:Y:S01]  /*14d10*/  IMAD.U32 R7, RZ, RZ, UR9 ;  /* 0x00000009ff077e24 */ /* 0x000fe2000f8e00ff */
[----:B------:R-:W-:Y:S01]  /*14d20*/  ISETP.GE.U32.AND P0, PT, R2, UR7, PT ;  /* 0x0000000702007c0c */ /* 0x000fe2000bf06070 */
[----:B------:R-:W-:Y:S02]  /*14d30*/  IMAD.U32 R8, RZ, RZ, UR10 ;  /* 0x0000000aff087e24 */ /* 0x000fe4000f8e00ff */
[----:B------:R-:W-:-:S10]  /*14d40*/  IMAD.U32 R11, RZ, RZ, UR11 ;  /* 0x0000000bff0b7e24 */ /* 0x000fd4000f8e00ff */
[----:B------:R-:W-:Y:S05]  /*14d50*/  @P0 BRA `(.L_x_3485) ;  /* 0x0000000000a40947 */ /* 0x000fea0003800000 */
[----:B------:R-:W-:Y:S01]  /*14d60*/  ULDC UR6, c[0x0][0x10] ;  /* 0x0000040000067ab9 */ /* 0x000fe20000000800 */
[----:B-----5:R-:W0:Y:S01]  /*14d70*/  LDC R28, c[0x0][RZ] ;  /* 0x00000000ff1c7b82 */ /* 0x020e220000000800 */
[----:B------:R-:W-:Y:S01]  /*14d80*/  MOV R7, UR9 ;  /* 0x0000000900077c02 */ /* 0x000fe20008000f00 */
[----:B------:R-:W-:Y:S02]  /*14d90*/  IMAD.U32 R8, RZ, RZ, UR10 ;  /* 0x0000000aff087e24 */ /* 0x000fe4000f8e00ff */
[----:B------:R-:W-:Y:S02]  /*14da0*/  IMAD.U32 R11, RZ, RZ, UR11 ;  /* 0x0000000bff0b7e24 */ /* 0x000fe4000f8e00ff */
[----:B-1----:R-:W-:Y:S02]  /*14db0*/  IMAD.MOV.U32 R25, RZ, RZ, R2 ;  /* 0x000000ffff197224 */ /* 0x002fe400078e0002 */
[----:B------:R-:W1:Y:S01]  /*14dc0*/  LDC.64 R12, c[0x0][0x618] ;  /* 0x00018600ff0c7b82 */ /* 0x000e620000000a00 */
[----:B------:R-:W-:-:S07]  /*14dd0*/  IMAD R10, R10, UR6, RZ ;  /* 0x000000060a0a7c24 */ /* 0x000fce000f8e02ff */
[----:B------:R-:W2:Y:S02]  /*14de0*/  LDC R30, c[0x0][0x4] ;  /* 0x00000100ff1e7b82 */ /* 0x000ea40000000800 */
.L_x_3488:
[----:B------:R-:W-:-:S04]  /*14df0*/  IMAD.IADD R14, R10, 0x1, R25 ;  /* 0x000000010a0e7824 */ /* 0x000fc800078e0219 */
[----:B0-----:R-:W-:-:S04]  /*14e00*/  IMAD R21, R14, R28, R17 ;  /* 0x0000001c0e157224 */ /* 0x001fc800078e0211 */
[----:B-1----:R-:W-:-:S05]  /*14e10*/  IMAD.WIDE.U32 R20, R21, 0x20, R12 ;  /* 0x0000002015147825 */ /* 0x002fca00078e000c */
[----:B------:R-:W3:Y:S04]  /*14e20*/  LDG.E R16, desc[UR60][R20.64] ;  /* 0x0000003c14107981 */ /* 0x000ee8000c1e1900 */
[----:B------:R-:W4:Y:S04]  /*14e30*/  LDG.E.64 R14, desc[UR60][R20.64+0x8] ;  /* 0x0000083c140e7981 */ /* 0x000f28000c1e1b00 */
[----:B------:R-:W5:Y:S04]  /*14e40*/  LDG.E R26, desc[UR60][R20.64+0x10] ;  /* 0x0000103c141a7981 */ /* 0x000f68000c1e1900 */
[----:B------:R-:W5:Y:S01]  /*14e50*/  LDG.E.64 R22, desc[UR60][R20.64+0x18] ;  /* 0x0000183c14167981 */ /* 0x000f62000c1e1b00 */
[----:B--2---:R-:W-:Y:S01]  /*14e60*/  IMAD.IADD R25, R30, 0x1, R25 ;  /* 0x000000011e197824 */ /* 0x004fe200078e0219 */
[----:B---3--:R-:W-:-:S02]  /*14e70*/  ISETP.NE.AND P3, PT, R3, R16, PT ;  /* 0x000000100300720c */ /* 0x008fc40003f65270 */
[----:B----4-:R-:W-:Y:S02]  /*14e80*/  ISETP.GE.U32.AND P0, PT, R0, R14, PT ;  /* 0x0000000e0000720c */ /* 0x010fe40003f06070 */
[----:B------:R-:W-:Y:S02]  /*14e90*/  ISETP.GT.AND P5, PT, R3, R16, PT ;  /* 0x000000100300720c */ /* 0x000fe40003fa4270 */
[----:B------:R-:W-:Y:S02]  /*14ea0*/  ISETP.GE.AND.EX P0, PT, R9, R15, PT, P0 ;  /* 0x0000000f0900720c */ /* 0x000fe40003f06300 */
[----:B------:R-:W-:-:S05]  /*14eb0*/  SEL R24, RZ, 0xffffffff, !P5 ;  /* 0xffffffffff187807 */ /* 0x000fca0006800000 */
[----:B------:R-:W-:Y:S02]  /*14ec0*/  @!P3 SEL R24, RZ, 0xffffffff, P0 ;  /* 0xffffffffff18b807 */ /* 0x000fe40000000000 */
[C---:B-----5:R-:W-:Y:S02]  /*14ed0*/  ISETP.NE.AND P4, PT, R7.reuse, R26, PT ;  /* 0x0000001a0700720c */ /* 0x060fe40003f85270 */
        /* <DEDUP_REMOVED lines=17> */
.L_x_3485:
[----:B------:R-:W-:Y:S05]  /*14ff0*/  BSYNC B0 ;  /* 0x0000000000007941 */ /* 0x000fea0003800000 */
.L_x_3483:
[----:B------:R-:W0:Y:S01]  /*15000*/  LDC R10, c[0x0][RZ] ;  /* 0x00000000ff0a7b82 */ /* 0x000e220000000800 */
[----:B------:R-:W-:Y:S01]  /*15010*/  UIADD3 UR4, UR4, 0x10, URZ ;  /* 0x0000001004047890 */ /* 0x000fe2000fffe03f */
[----:B------:R-:W-:Y:S01]  /*15020*/  IMAD.MOV.U32 R14, RZ, RZ, R0 ;  /* 0x000000ffff0e7224 */ /* 0x000fe200078e0000 */
[----:B------:R-:W-:Y:S01]  /*15030*/  MOV R15, R9 ;  /* 0x00000009000f7202 */ /* 0x000fe20000000f00 */
[----:B-----5:R-:W-:Y:S01]  /*15040*/  IMAD.MOV.U32 R20, RZ, RZ, R8 ;  /* 0x000000ffff147224 */ /* 0x020fe200078e0008 */
[----:B------:R-:W-:Y:S01]  /*15050*/  ULEA UR4, UR5, UR4, 0x18 ;  /* 0x0000000405047291 */ /* 0x000fe2000f8ec03f */
[----:B------:R-:W-:Y:S01]  /*15060*/  IMAD.MOV.U32 R21, RZ, RZ, R11 ;  /* 0x000000ffff157224 */ /* 0x000fe200078e000b */
[----:B------:R-:W-:Y:S02]  /*15070*/  ULDC UR6, c[0x0][0x4] ;  /* 0x0000010000067ab9 */ /* 0x000fe40000000800 */
[----:B------:R-:W-:-:S06]  /*15080*/  USHF.R.U32.HI UR5, URZ, 0x1, UR6 ;  /* 0x000000013f057899 */ /* 0x000fcc0008011606 */
[----:B------:R-:W-:Y:S01]  /*15090*/  ISETP.NE.AND P0, PT, RZ, UR5, PT ;  /* 0x00000005ff007c0c */ /* 0x000fe2000bf05270 */
[----:B0-----:R-:W-:-:S05]  /*150a0*/  IMAD R12, R2, R10, R17 ;  /* 0x0000000a020c7224 */ /* 0x001fca00078e0211 */
[----:B------:R-:W-:-:S05]  /*150b0*/  LEA R12, R12, UR4, 0x5 ;  /* 0x000000040c0c7c11 */ /* 0x000fca000f8e28ff */
[----:B------:R0:W-:Y:S04]  /*150c0*/  STS.64 [R12+0x8], R14 ;  /* 0x0000080e0c007388 */ /* 0x0001e80000000a00 */
[----:B------:R0:W-:Y:S04]  /*150d0*/  STS.64 [R12+0x18], R20 ;  /* 0x000018140c007388 */ /* 0x0001e80000000a00 */
[----:B------:R0:W-:Y:S04]  /*150e0*/  STS [R12], R3 ;  /* 0x000000030c007388 */ /* 0x0001e80000000800 */
[----:B------:R0:W-:Y:S01]  /*150f0*/  STS [R12+0x10], R7 ;  /* 0x000010070c007388 */ /* 0x0001e20000000800 */
[----:B------:R-:W-:Y:S05]  /*15100*/  @!P0 BRA `(.L_x_3489) ;  /* 0x0000000000c08947 */ /* 0x000fea0003800000 */
[----:B------:R-:W-:-:S07]  /*15110*/  IMAD.U32 R13, RZ, RZ, UR5 ;  /* 0x00000005ff0d7e24 */ /* 0x000fce000f8e00ff */
.L_x_3492:
[--C-:B01----:R-:W-:Y:S01]  /*15120*/  IMAD.IADD R14, R2, 0x1, R13.reuse ;  /* 0x00000001020e7824 */ /* 0x103fe200078e020d */
[----:B------:R-:W-:Y:S01]  /*15130*/  BAR.SYNC.DEFER_BLOCKING 0x0 ;  /* 0x0000000000007b1d */ /* 0x000fe20000010000 */
[----:B------:R-:W-:Y:S02]  /*15140*/  ISETP.GT.AND P3, PT, R13, 0x1, PT ;  /* 0x000000010d00780c */ /* 0x000fe40003f64270 */
[----:B-1----:R-:W-:Y:S02]  /*15150*/  SHF.R.S32.HI R25, RZ, 0x1, R13 ;  /* 0x00000001ff197819 */ /* 0x002fe4000001140d */
[----:B------:R-:W-:Y:S01]  /*15160*/  ISETP.GE.U32.AND P0, PT, R14, UR6, PT ;  /* 0x000000060e007c0c */ /* 0x000fe2000bf06070 */
[----:B------:R-:W-:Y:S03]  /*15170*/  BSSY B0, `(.L_x_3490) ;  /* 0x0000027000007945 */ /* 0x000fe60003800000 */
[----:B------:R-:W-:-:S13]  /*15180*/  ISETP.GE.U32.OR P0, PT, R2, R13, P0 ;  /* 0x0000000d0200720c */ /* 0x000fda0000706470 */
[----:B------:R-:W-:Y:S05]  /*15190*/  @P0 BRA `(.L_x_3491) ;  /* 0x0000000000900947 */ /* 0x000fea0003800000 */
[----:B------:R-:W-:-:S05]  /*151a0*/  IMAD R13, R14, R10, R17 ;  /* 0x0000000a0e0d7224 */ /* 0x000fca00078e0211 */
[----:B------:R-:W-:-:S05]  /*151b0*/  LEA R13, R13, UR4, 0x5 ;  /* 0x000000040d0d7c11 */ /* 0x000fca000f8e28ff */
[----:B------:R-:W0:Y:S04]  /*151c0*/  LDS R16, [R13] ;  /* 0x000000000d107984 */ /* 0x000e280000000800 */
[----:B------:R-:W1:Y:S04]  /*151d0*/  LDS.64 R14, [R13+0x8] ;  /* 0x000008000d0e7984 */ /* 0x000e680000000a00 */
[----:B------:R-:W2:Y:S04]  /*151e0*/  LDS R24, [R13+0x10] ;  /* 0x000010000d187984 */ /* 0x000ea80000000800 */
[----:B------:R-:W3:Y:S01]  /*151f0*/  LDS.64 R20, [R13+0x18] ;  /* 0x000018000d147984 */ /* 0x000ee20000000a00 */
[----:B0-----:R-:W-:-:S02]  /*15200*/  ISETP.NE.AND P4, PT, R3, R16, PT ;  /* 0x000000100300720c */ /* 0x001fc40003f85270 */
[----:B------:R-:W-:Y:S02]  /*15210*/  ISETP.GT.AND P0, PT, R3, R16, PT ;  /* 0x000000100300720c */ /* 0x000fe40003f04270 */
[----:B-1----:R-:W-:Y:S02]  /*15220*/  ISETP.GE.U32.AND P1, PT, R0, R14, PT ;  /* 0x0000000e0000720c */ /* 0x002fe40003f26070 */
[----:B------:R-:W-:Y:S02]  /*15230*/  SEL R22, RZ, 0xffffffff, !P0 ;  /* 0xffffffffff167807 */ /* 0x000fe40004000000 */
[----:B--2---:R-:W-:Y:S02]  /*15240*/  ISETP.NE.AND P5, PT, R7, R24, PT ;  /* 0x000000180700720c */ /* 0x004fe40003fa5270 */
[----:B------:R-:W-:Y:S02]  /*15250*/  ISETP.GE.AND.EX P1, PT, R9, R15, PT, P1 ;  /* 0x0000000f0900720c */ /* 0x000fe40003f26310 */
[----:B---3--:R-:W-:-:S02]  /*15260*/  ISETP.GE.U32.AND P0, PT, R8, R20, PT ;  /* 0x000000140800720c */ /* 0x008fc40003f06070 */
[----:B------:R-:W-:Y:S02]  /*15270*/  @!P4 SEL R22, RZ, 0xffffffff, P1 ;  /* 0xffffffffff16c807 */ /* 0x000fe40000800000 */
[----:B------:R-:W-:Y:S02]  /*15280*/  ISETP.GT.AND P6, PT, R7, R24, PT ;  /* 0x000000180700720c */ /* 0x000fe40003fc4270 */
[----:B------:R-:W-:Y:S02]  /*15290*/  ISETP.GE.AND.EX P0, PT, R11, R21, PT, P0 ;  /* 0x000000150b00720c */ /* 0x000fe40003f06300 */
[----:B------:R-:W-:Y:S02]  /*152a0*/  LOP3.LUT R22, R22, 0x1, RZ, 0xc0, !PT ;  /* 0x0000000116167812 */ /* 0x000fe400078ec0ff */
[----:B------:R-:W-:Y:S02]  /*152b0*/  SEL R23, RZ, 0xffffffff, !P6 ;  /* 0xffffffffff177807 */ /* 0x000fe40007000000 */
        /* <DEDUP_REMOVED lines=11> */
[----:B------:R-:W-:Y:S01]  /*15370*/  STS [R12], R3 ;  /* 0x000000030c007388 */ /* 0x000fe20000000800 */
[----:B------:R-:W-:-:S03]  /*15380*/  SEL R7, R7, R24, !P1 ;  /* 0x0000001807077207 */ /* 0x000fc60004800000 */
[----:B------:R0:W-:Y:S04]  /*15390*/  STS.64 [R12+0x8], R14 ;  /* 0x0000080e0c007388 */ /* 0x0001e80000000a00 */
[----:B------:R1:W-:Y:S01]  /*153a0*/  STS [R12+0x10], R7 ;  /* 0x000010070c007388 */ /* 0x0003e20000000800 */
[----:B0-----:R-:W-:Y:S01]  /*153b0*/  MOV R14, R8 ;  /* 0x00000008000e7202 */ /* 0x001fe20000000f00 */
[----:B------:R-:W-:-:S05]  /*153c0*/  IMAD.MOV.U32 R15, RZ, RZ, R11 ;  /* 0x000000ffff0f7224 */ /* 0x000fca00078e000b */
[----:B------:R1:W-:Y:S02]  /*153d0*/  STS.64 [R12+0x18], R14 ;  /* 0x0000180e0c007388 */ /* 0x0003e40000000a00 */
.L_x_3491:
[----:B------:R-:W-:Y:S05]  /*153e0*/  BSYNC B0 ;  /* 0x0000000000007941 */ /* 0x000fea0003800000 */
.L_x_3490:
[----:B------:R-:W-:Y:S01]  /*153f0*/  IMAD.MOV.U32 R13, RZ, RZ, R25 ;  /* 0x000000ffff0d7224 */ /* 0x000fe200078e0019 */
[----:B------:R-:W-:Y:S06]  /*15400*/  @P3 BRA `(.L_x_3492) ;  /* 0xfffffffc00443947 */ /* 0x000fec000383ffff */
.L_x_3489:
[----:B------:R-:W-:Y:S02]  /*15410*/  ULDC UR4, c[0x0][0x240] ;  /* 0x0000900000047ab9 */ /* 0x000fe40000000800 */
[----:B------:R-:W-:-:S13]  /*15420*/  ISETP.NE.AND P0, PT, RZ, UR4, PT ;  /* 0x00000004ff007c0c */ /* 0x000fda000bf05270 */
[----:B------:R-:W-:Y:S05]  /*15430*/  @!P0 BRA `(.L_x_3493) ;  /* 0x0000000400848947 */ /* 0x000fea0003800000 */
[----:B------:R-:W-:Y:S01]  /*15440*/  ISETP.GT.AND P0, PT, R10, 0x20, PT ;  /* 0x000000200a00780c */ /* 0x000fe20003f04270 */
[----:B------:R-:W-:-:S12]  /*15450*/  IMAD.MOV.U32 R2, RZ, RZ, R10 ;  /* 0x000000ffff027224 */ /* 0x000fd800078e000a */
[----:B------:R-:W-:Y:S05]  /*15460*/  @!P0 BRA `(.L_x_3494) ;  /* 0x0000000000ec8947 */ /* 0x000fea0003800000 */
[----:B01----:R-:W-:Y:S01]  /*15470*/  IMAD.MOV.U32 R14, RZ, RZ, R0 ;  /* 0x000000ffff0e7224 */ /* 0x003fe200078e0000 */
[----:B------:R-:W-:Y:S01]  /*15480*/  MOV R21, R11 ;  /* 0x0000000b00157202 */ /* 0x000fe20000000f00 */
[----:B------:R-:W-:Y:S01]  /*15490*/  IMAD.MOV.U32 R15, RZ, RZ, R9 ;  /* 0x000000ffff0f7224 */ /* 0x000fe200078e0009 */
[----:B------:R-:W-:Y:S01]  /*154a0*/  LEA.HI R2, R10, R10, RZ, 0x1 ;  /* 0x0000000a0a027211 */ /* 0x000fe200078f08ff */
[----:B------:R-:W-:Y:S01]  /*154b0*/  IMAD.MOV.U32 R20, RZ, RZ, R8 ;  /* 0x000000ffff147224 */ /* 0x000fe200078e0008 */
[----:B------:R2:W-:Y:S02]  /*154c0*/  STS [R12], R3 ;  /* 0x000000030c007388 */ /* 0x0005e40000000800 */
[----:B------:R-:W-:Y:S01]  /*154d0*/  SHF.R.S32.HI R13, RZ, 0x1, R2 ;  /* 0x00000001ff0d7819 */ /* 0x000fe20000011402 */
[----:B------:R-:W-:Y:S01]  /*154e0*/  IMAD.MOV.U32 R2, RZ, RZ, 0x20 ;  /* 0x00000020ff027424 */ /* 0x000fe200078e00ff */
[----:B------:R2:W-:Y:S02]  /*154f0*/  STS.64 [R12+0x8], R14 ;  /* 0x0000080e0c007388 */ /* 0x0005e40000000a00 */
[----:B------:R-:W-:-:S02]  /*15500*/  ISETP.GE.AND P0, PT, R13, 0x20, PT ;  /* 0x000000200d00780c */ /* 0x000fc40003f06270 */
[----:B------:R2:W-:Y:S04]  /*15510*/  STS.64 [R12+0x18], R20 ;  /* 0x000018140c007388 */ /* 0x0005e80000000a00 */
[----:B------:R2:W-:Y:S07]  /*15520*/  STS [R12+0x10], R7 ;  /* 0x000010070c007388 */ /* 0x0005ee0000000800 */
[----:B------:R-:W-:Y:S05]  /*15530*/  @!P0 BRA `(.L_x_3494) ;  /* 0x0000000000b88947 */ /* 0x000fea0003800000 */
.L_x_3497:
[----:B-12---:R-:W-:Y:S01]  /*15540*/  IMAD.IADD R15, R17, 0x1, R13 ;  /* 0x00000001110f7824 */ /* 0x006fe200078e020d */
[----:B------:R-:W-:Y:S04]  /*15550*/  BAR.SYNC.DEFER_BLOCKING 0x0 ;  /* 0x0000000000007b1d */ /* 0x000fe80000010000 */
[----:B------:R-:W-:Y:S02]  /*15560*/  ISETP.GE.U32.AND P0, PT, R15, R10, PT ;  /* 0x0000000a0f00720c */ /* 0x000fe40003f06070 */
[----:B------:R-:W-:Y:S02]  /*15570*/  BSSY B0, `(.L_x_3495) ;  /* 0x0000026000007945 */ /* 0x000fe40003800000 */
[----:B------:R-:W-:-:S13]  /*15580*/  ISETP.GE.U32.OR P0, PT, R17, R13, P0 ;  /* 0x0000000d1100720c */ /* 0x000fda0000706470 */
[----:B------:R-:W-:Y:S05]  /*15590*/  @P0 BRA `(.L_x_3496) ;  /* 0x00000000008c0947 */ /* 0x000fea0003800000 */
[----:B------:R-:W-:-:S05]  /*155a0*/  IMAD R2, R13, 0x20, R12 ;  /* 0x000000200d027824 */ /* 0x000fca00078e020c */
        /* <DEDUP_REMOVED lines=31> */
[----:B0-----:R-:W-:Y:S01]  /*157a0*/  IMAD.MOV.U32 R14, RZ, RZ, R8 ;  /* 0x000000ffff0e7224 */ /* 0x001fe200078e0008 */
[----:B------:R-:W-:-:S05]  /*157b0*/  MOV R15, R11 ;  /* 0x0000000b000f7202 */ /* 0x000fca0000000f00 */
[----:B------:R1:W-:Y:S02]  /*157c0*/  STS.64 [R12+0x18], R14 ;  /* 0x0000180e0c007388 */ /* 0x0003e40000000a00 */
.L_x_3496:
[----:B------:R-:W-:Y:S05]  /*157d0*/  BSYNC B0 ;  /* 0x0000000000007941 */ /* 0x000fea0003800000 */
.L_x_3495:
[----:B------:R-:W-:-:S04]  /*157e0*/  SHF.R.S32.HI R13, RZ, 0x1, R13 ;  /* 0x00000001ff0d7819 */ /* 0x000fc8000001140d */
[----:B------:R-:W-:-:S13]  /*157f0*/  ISETP.GE.AND P0, PT, R13, 0x20, PT ;  /* 0x000000200d00780c */ /* 0x000fda0003f06270 */
[----:B------:R-:W-:Y:S05]  /*15800*/  @P0 BRA `(.L_x_3497) ;  /* 0xfffffffc004c0947 */ /* 0x000fea000383ffff */
[----:B------:R-:W-:-:S07]  /*15810*/  IMAD.MOV.U32 R2, RZ, RZ, 0x20 ;  /* 0x00000020ff027424 */ /* 0x000fce00078e00ff */
.L_x_3494:
[----:B------:R-:W-:Y:S01]  /*15820*/  BAR.SYNC.DEFER_BLOCKING 0x0 ;  /* 0x0000000000007b1d */ /* 0x000fe20000010000 */
[----:B------:R-:W-:-:S13]  /*15830*/  ISETP.GE.AND P0, PT, R2, 0x2, PT ;  /* 0x000000020200780c */ /* 0x000fda0003f06270 */
[----:B------:R-:W-:Y:S05]  /*15840*/  @!P0 BRA `(.L_x_3493) ;  /* 0x0000000000808947 */ /* 0x000fea0003800000 */
[----:B------:R-:W-:-:S07]  /*15850*/  IMAD.MOV.U32 R10, RZ, RZ, 0x1 ;  /* 0x00000001ff0a7424 */ /* 0x000fce00078e00ff */
.L_x_3498:
[----:B------:R-:W3:Y:S04]  /*15860*/  SHFL.DOWN PT, R13, R0, R10, 0x1f ;  /* 0x08001f0a000d7589 */ /* 0x000ee800000e0000 */
[----:B------:R-:W4:Y:S04]  /*15870*/  SHFL.DOWN PT, R16, R7, R10, 0x1f ;  /* 0x08001f0a07107589 */ /* 0x000f2800000e0000 */
[----:B012---:R-:W0:Y:S04]  /*15880*/  SHFL.DOWN PT, R12, R3, R10, 0x1f ;  /* 0x08001f0a030c7589 */ /* 0x007e2800000e0000 */
[----:B------:R-:W1:Y:S04]  /*15890*/  SHFL.DOWN PT, R17, R8, R10, 0x1f ;  /* 0x08001f0a08117589 */ /* 0x000e6800000e0000 */
[----:B------:R-:W2:Y:S04]  /*158a0*/  SHFL.DOWN PT, R14, R9, R10, 0x1f ;  /* 0x08001f0a090e7589 */ /* 0x000ea800000e0000 */
[----:B------:R5:W2:Y:S01]  /*158b0*/  SHFL.DOWN PT, R20, R11, R10, 0x1f ;  /* 0x08001f0a0b147589 */ /* 0x000aa200000e0000 */
[----:B---3--:R-:W-:-:S02]  /*158c0*/  ISETP.GE.U32.AND P0, PT, R0, R13, PT ;  /* 0x0000000d0000720c */ /* 0x008fc40003f06070 */
[----:B----4-:R-:W-:Y:S01]  /*158d0*/  ISETP.NE.AND P3, PT, R7, R16, PT ;  /* 0x000000100700720c */ /* 0x010fe20003f65270 */
[----:B-----5:R-:W-:Y:S01]  /*158e0*/  IMAD.SHL.U32 R10, R10, 0x2, RZ ;  /* 0x000000020a0a7824 */ /* 0x020fe200078e00ff */
[CC--:B0-----:R-:W-:Y:S02]  /*158f0*/  ISETP.NE.AND P4, PT, R3.reuse, R12.reuse, PT ;  /* 0x0000000c0300720c */ /* 0x0c1fe40003f85270 */
[----:B------:R-:W-:Y:S02]  /*15900*/  ISETP.GT.AND P5, PT, R3, R12, PT ;  /* 0x0000000c0300720c */ /* 0x000fe40003fa4270 */
[----:B-1----:R-:W-:Y:S02]  /*15910*/  ISETP.GE.U32.AND P1, PT, R8, R17, PT ;  /* 0x000000110800720c */ /* 0x002fe40003f26070 */
[----:B--2---:R-:W-:Y:S02]  /*15920*/  ISETP.GE.AND.EX P0, PT, R9, R14, PT, P0 ;  /* 0x0000000e0900720c */ /* 0x004fe40003f06300 */
        /* <DEDUP_REMOVED lines=18> */
.L_x_3493:
[----:B------:R-:W-:Y:S05]  /*15a50*/  @!P2 EXIT ;  /* 0x000000000000a94d */ /* 0x000fea0003800000 */
[----:B012---:R-:W0:Y:S01]  /*15a60*/  LDC.64 R14, c[0x0][0x628] ;  /* 0x00018a00ff0e7b82 */ /* 0x007e220000000a00 */
[----:B------:R-:W-:Y:S01]  /*15a70*/  ISETP.NE.U32.AND P0, PT, R4, RZ, PT ;  /* 0x000000ff0400720c */ /* 0x000fe20003f05070 */
[----:B------:R-:W-:Y:S02]  /*15a80*/  ULDC.U8 UR4, c[0x0][0x630] ;  /* 0x00018c0000047ab9 */ /* 0x000fe40000000000 */
[----:B------:R-:W-:Y:S02]  /*15a90*/  ISETP.NE.AND P1, PT, RZ, UR4, PT ;  /* 0x00000004ff007c0c */ /* 0x000fe4000bf25270 */
[----:B------:R-:W-:Y:S02]  /*15aa0*/  ISETP.NE.AND.EX P0, PT, R6, RZ, PT, P0 ;  /* 0x000000ff0600720c */ /* 0x000fe40003f05300 */
[----:B0-----:R-:W-:-:S04]  /*15ab0*/  SEL R13, R14, RZ, P1 ;  /* 0x000000ff0e0d7207 */ /* 0x001fc80000800000 */
        /* <DEDUP_REMOVED lines=34> */
[----:B------:R-:W-:-:S07]  /*15ce0*/  SEL R7, R6, R7, !P1 ;  /* 0x0000000706077207 */ /* 0x000fce0004800000 */
.L_x_3500:
        /* <DEDUP_REMOVED lines=12> */
[----:B------:R-:W-:Y:S01]  /*15db0*/  HFMA2.MMA R13, -RZ, RZ, 0, 0 ;  /* 0x00000000ff0d7435 */ /* 0x000fe200000001ff */
[----:B------:R-:W-:Y:S02]  /*15dc0*/  IMAD.U32 R6, RZ, RZ, UR6 ;  /* 0x00000006ff067e24 */ /* 0x000fe4000f8e00ff */
[----:B------:R-:W-:-:S02]  /*15dd0*/  IMAD.U32 R7, RZ, RZ, UR7 ;  /* 0x00000007ff077e24 */ /* 0x000fc4000f8e00ff */
[----:B------:R-:W-:Y:S02]  /*15de0*/  IMAD.U32 R10, RZ, RZ, UR4 ;  /* 0x00000004ff0a7e24 */ /* 0x000fe4000f8e00ff */
[----:B------:R-:W-:Y:S02]  /*15df0*/  IMAD.U32 R11, RZ, RZ, UR5 ;  /* 0x00000005ff0b7e24 */ /* 0x000fe4000f8e00ff */
[----:B------:R-:W-:Y:S02]  /*15e00*/  IMAD.MOV.U32 R8, RZ, RZ, 0x2ef ;  /* 0x000002efff087424 */ /* 0x000fe400078e00ff */
[----:B0-----:R-:W-:-:S07]  /*15e10*/  IMAD.MOV.U32 R12, RZ, RZ, 0x1 ;  /* 0x00000001ff0c7424 */ /* 0x001fce00078e00ff */
[----:B------:R-:W-:-:S07]  /*15e20*/  LEPC R20, `(.L_x_3502) ;  /* 0x000000001014794e */ /* 0x000fce0000000000 */
[----:B-1----:R-:W-:Y:S05]  /*15e30*/  CALL.ABS.NOINC R2 ;  /* 0x0000000002007343 */ /* 0x002fea0003c00000 */
.L_x_3502:
        /* <DEDUP_REMOVED lines=22> */
.L_x_3503:
[----:B------:R-:W-:Y:S02]  /*15fa0*/  ULDC.64 UR4, c[0x0][0x600] ;  /* 0x0001800000047ab9 */ /* 0x000fe40000000a00 */
[----:B------:R-:W-:-:S05]  /*15fb0*/  IADD3 R18, P0, R18, UR4, RZ ;  /* 0x0000000412127c10 */ /* 0x000fca000ff1e0ff */
[----:B------:R-:W-:-:S05]  /*15fc0*/  IMAD.X R19, RZ, RZ, UR5, P0 ;  /* 0x00000005ff137e24 */ /* 0x000fca00080e06ff */
[----:B------:R-:W-:Y:S01]  /*15fd0*/  STG.E.64 desc[UR60][R18.64], R16 ;  /* 0x0000001012007986 */ /* 0x000fe2000c101b3c */
[----:B------:R-:W-:Y:S05]  /*15fe0*/  EXIT ;  /* 0x000000000000794d */ /* 0x000fea0003800000 */
.L_x_3501:
[----:B------:R-:W-:Y:S04]  /*15ff0*/  STG.E.64 desc[UR60][R4.64+0x8], R22 ;  /* 0x0000081604007986 */ /* 0x000fe8000c101b3c */
[----:B------:R-:W-:Y:S04]  /*16000*/  STG.E.64 desc[UR60][R4.64+0x18], R16 ;  /* 0x0000181004007986 */ /* 0x000fe8000c101b3c */
[----:B------:R-:W-:Y:S04]  /*16010*/  STG.E desc[UR60][R4.64], R3 ;  /* 0x0000000304007986 */ /* 0x000fe8000c10193c */
[----:B------:R-:W-:Y:S01]  /*16020*/  STG.E desc[UR60][R4.64+0x10], R7 ;  /* 0x0000100704007986 */ /* 0x000fe2000c10193c */
[----:B------:R-:W-:Y:S05]  /*16030*/  EXIT ;  /* 0x000000000000794d */ /* 0x000fea0003800000 */
.L_x_3499:
        /* <DEDUP_REMOVED lines=17> */
.L_x_3505:
[----:B------:R-:W-:Y:S02]  /*16150*/  CS2R R22, SRZ ;  /* 0x0000000000167805 */ /* 0x000fe4000001ff00 */
[----:B------:R-:W-:-:S07]  /*16160*/  CS2R R16, SRZ ;  /* 0x0000000000107805 */ /* 0x000fce000001ff00 */
.L_x_3504:
        /* <DEDUP_REMOVED lines=23> */
.L_x_3507:
        /* <DEDUP_REMOVED lines=22> */
.L_x_3508:
[----:B------:R-:W-:Y:S02]  /*16440*/  ULDC.64 UR4, c[0x0][0x600] ;  /* 0x0001800000047ab9 */ /* 0x000fe40000000a00 */
[----:B------:R-:W-:-:S05]  /*16450*/  IADD3 R18, P0, R18, UR4, RZ ;  /* 0x0000000412127c10 */ /* 0x000fca000ff1e0ff */
[----:B------:R-:W-:-:S05]  /*16460*/  IMAD.X R19, RZ, RZ, UR5, P0 ;  /* 0x00000005ff137e24 */ /* 0x000fca00080e06ff */
[----:B------:R-:W-:Y:S01]  /*16470*/  STG.E.64 desc[UR60][R18.64], R16 ;  /* 0x0000001012007986 */ /* 0x000fe2000c101b3c */
[----:B------:R-:W-:Y:S05]  /*16480*/  EXIT ;  /* 0x000000000000794d */ /* 0x000fea0003800000 */
.L_x_3506:
        /* <DEDUP_REMOVED lines=16> */
.L_x_3509:
[----:B------:R-:W0:Y:S01]  /*16590*/  LDC.64 R2, c[0x4][R2] ;  /* 0x0100000002027b82 */ /* 0x000e220000000a00 */
[----:B------:R-:W-:Y:S01]  /*165a0*/  ULDC.64 UR4, c[0x4][0x3c8] ;  /* 0x0100f20000047ab9 */ /* 0x000fe20000000a00 */
[----:B------:R-:W-:Y:S01]  /*165b0*/  ULDC.64 UR6, c[0x4][0x168] ;  /* 0x01005a0000067ab9 */ /* 0x000fe20000000a00 */
[----:B------:R-:W-:Y:S01]  /*165c0*/  IMAD.U32 R4, RZ, RZ, UR4 ;  /* 0x00000004ff047e24 */ /* 0x000fe2000f8e00ff */
[----:B------:R-:W-:Y:S01]  /*165d0*/  HFMA2.MMA R8, -RZ, RZ, 0, 4.4405460357666015625e-05 ;  /* 0x000002e9ff087435 */ /* 0x000fe200000001ff */
[----:B------:R-:W-:Y:S01]  /*165e0*/  IMAD.U32 R5, RZ, RZ, UR5 ;  /* 0x00000005ff057e24 */ /* 0x000fe2000f8e00ff */
[----:B------:R-:W-:Y:S01]  /*165f0*/  ULDC.64 UR4, c[0x4][0x3c0] ;  /* 0x0100f00000047ab9 */ /* 0x000fe20000000a00 */
[----:B------:R-:W-:Y:S02]  /*16600*/  IMAD.U32 R10, RZ, RZ, UR6 ;  /* 0x00000006ff0a7e24 */ /* 0x000fe4000f8e00ff */
[----:B------:R-:W-:Y:S02]  /*16610*/  IMAD.U32 R6, RZ, RZ, UR4 ;  /* 0x00000004ff067e24 */ /* 0x000fe4000f8e00ff */
[----:B------:R-:W-:-:S02]  /*16620*/  IMAD.U32 R7, RZ, RZ, UR5 ;  /* 0x00000005ff077e24 */ /* 0x000fc4000f8e00ff */
[----:B------:R-:W-:Y:S02]  /*16630*/  IMAD.U32 R11, RZ, RZ, UR7 ;  /* 0x00000007ff0b7e24 */ /* 0x000fe4000f8e00ff */
[----:B------:R-:W-:Y:S02]  /*16640*/  IMAD.MOV.U32 R12, RZ, RZ, 0x1 ;  /* 0x00000001ff0c7424 */ /* 0x000fe400078e00ff */
[----:B------:R-:W-:-:S07]  /*16650*/  IMAD.MOV.U32 R13, RZ, RZ, RZ ;  /* 0x000000ffff0d7224 */ /* 0x000fce00078e00ff */
[----:B------:R-:W-:-:S07]  /*16660*/  LEPC R20, `(.L_x_3510) ;  /* 0x000000001014794e */ /* 0x000fce0000000000 */
[----:B0-----:R-:W-:Y:S05]  /*16670*/  CALL.ABS.NOINC R2 ;  /* 0x0000000002007343 */ /* 0x001fea0003c00000 */
.L_x_3510:
[----:B------:R-:W-:Y:S05]  /*16680*/  EXIT ;  /* 0x000000000000794d */ /* 0x000fea0003800000 */
.L_x_3474:
        /* <DEDUP_REMOVED lines=29> */
[----:B------:R-:W4:Y:S01]  /*16860*/  LDG.E.64 R8, desc[UR60][R4.64+0x18] ;  /* 0x0000183c04087981 */ /* 0x000f22000c1e1b00 */
[----:B--2---:R-:W-:-:S02]  /*16870*/  ISETP.NE.AND P4, PT, R0, R43, PT ;  /* 0x0000002b0000720c */ /* 0x004fc40003f85270 */
[----:B------:R-:W-:Y:S02]  /*16880*/  ISETP.GT.AND P6, PT, R0, R43, PT ;  /* 0x0000002b0000720c */ /* 0x000fe40003fc4270 */
[CC--:B---3--:R-:W-:Y:S02]  /*16890*/  ISETP.NE.AND P3, PT, R10.reuse, R7.reuse, PT ;  /* 0x000000070a00720c */ /* 0x0c8fe40003f65270 */
[----:B------:R-:W-:Y:S02]  /*168a0*/  ISETP.GT.AND P5, PT, R10, R7, PT ;  /* 0x000000070a00720c */ /* 0x000fe40003fa4270 */
[----:B----4-:R-:W-:Y:S02]  /*168b0*/  ISETP.GE.U32.AND P0, PT, R2, R22, PT ;  /* 0x000000160200720c */ /* 0x010fe40003f06070 */
[----:B------:R-:W-:Y:S02]  /*168c0*/  SEL R6, RZ, 0xffffffff, !P6 ;  /* 0xffffffffff067807 */ /* 0x000fe40007000000 */
[----:B------:R-:W-:-:S02]  /*168d0*/  ISETP.GE.U32.AND P1, PT, R8, R16, PT ;  /* 0x000000100800720c */ /* 0x000fc40003f26070 */
        /* <DEDUP_REMOVED lines=15> */
.L_x_3512:
[----:B------:R-:W-:Y:S05]  /*169d0*/  @!P2 BRA `(.L_x_3513) ;  /* 0x0000000000bca947 */ /* 0x000fea0003800000 */
[----:B-1---5:R-:W0:Y:S02]  /*169e0*/  LDC R24, c[0x0][0x634] ;  /* 0x00018d00ff187b82 */ /* 0x022e240000000800 */
        /* <DEDUP_REMOVED lines=19> */
.L_x_3514:
[----:B------:R-:W-:Y:S01]  /*16b20*/  ULDC.64 UR4, c[0x0][0x600] ;  /* 0x0001800000047ab9 */ /* 0x000fe20000000a00 */
[----:B------:R-:W-:Y:S02]  /*16b30*/  ISETP.NE.AND P6, PT, R24, 0x1, PT ;  /* 0x000000011800780c */ /* 0x000fe40003fc5270 */
[----:B------:R-:W-:-:S04]  /*16b40*/  IADD3 R2, P0, R19, UR4, RZ ;  /* 0x0000000413027c10 */ /* 0x000fc8000ff1e0ff */
[----:B------:R-:W-:-:S05]  /*16b50*/  IADD3.X R3, RZ, UR5, RZ, P0, !PT ;  /* 0x00000005ff037c10 */ /* 0x000fca00087fe4ff */
[----:B------:R0:W-:Y:S02]  /*16b60*/  STG.E.64 desc[UR60][R2.64], R22 ;  /* 0x0000001602007986 */ /* 0x0001e4000c101b3c */
        /* <DEDUP_REMOVED lines=17> */
.L_x_3515:
[----:B------:R-:W-:Y:S02]  /*16c80*/  ULDC.64 UR4, c[0x0][0x600] ;  /* 0x0001800000047ab9 */ /* 0x000fe40000000a00 */
[----:B------:R-:W-:-:S05]  /*16c90*/  IADD3 R18, P0, R18, UR4, RZ ;  /* 0x0000000412127c10 */ /* 0x000fca000ff1e0ff */
[----:B------:R-:W-:-:S05]  /*16ca0*/  IMAD.X R19, RZ, RZ, UR5, P0 ;  /* 0x00000005ff137e24 */ /* 0x000fca00080e06ff */
[----:B------:R-:W-:Y:S01]  /*16cb0*/  STG.E.64 desc[UR60][R18.64], R16 ;  /* 0x0000001012007986 */ /* 0x000fe2000c101b3c */
[----:B------:R-:W-:Y:S05]  /*16cc0*/  EXIT ;  /* 0x000000000000794d */ /* 0x000fea0003800000 */
.L_x_3513:
[----:B------:R-:W-:Y:S04]  /*16cd0*/  STG.E.64 desc[UR60][R4.64+0x8], R22 ;  /* 0x0000081604007986 */ /* 0x000fe8000c101b3c */
[----:B------:R-:W-:Y:S04]  /*16ce0*/  STG.E.64 desc[UR60][R4.64+0x18], R16 ;  /* 0x0000181004007986 */ /* 0x000fe8000c101b3c */
[----:B------:R-:W-:Y:S04]  /*16cf0*/  STG.E desc[UR60][R4.64], R43 ;  /* 0x0000002b04007986 */ /* 0x000fe8000c10193c */
[----:B------:R-:W-:Y:S01]  /*16d00*/  STG.E desc[UR60][R4.64+0x10], R7 ;  /* 0x0000100704007986 */ /* 0x000fe2000c10193c */
[----:B------:R-:W-:Y:S05]  /*16d10*/  EXIT ;  /* 0x000000000000794d */ /* 0x000fea0003800000 */
.L_x_3511:
        /* <DEDUP_REMOVED lines=15> */
[----:B-----5:R-:W-:-:S07]  /*16e10*/  LEPC R20, `(.L_x_3517) ;  /* 0x000000001014794e */ /* 0x020fce0000000000 */
[----:B-12---:R-:W-:Y:S05]  /*16e20*/  CALL.ABS.NOINC R2 ;  /* 0x0000000002007343 */ /* 0x006fea0003c00000 */
.L_x_3517:
[----:B------:R-:W-:Y:S02]  /*16e30*/  CS2R R16, SRZ ;  /* 0x0000000000107805 */ /* 0x000fe4000001ff00 */
[----:B------:R-:W-:-:S07]  /*16e40*/  CS2R R22, SRZ ;  /* 0x0000000000167805 */ /* 0x000fce000001ff00 */
.L_x_3516:
[----:B------:R-:W-:Y:S02]  /*16e50*/  ULDC.U8 UR4, c[0x0][0x631] ;  /* 0x00018c4000047ab9 */ /* 0x000fe40000000000 */
[----:B------:R-:W-:-:S13]  /*16e60*/  ISETP.NE.AND P0, PT, RZ, UR4, PT ;  /* 0x00000004ff007c0c */ /* 0x000fda000bf05270 */
        /* <DEDUP_REMOVED lines=21> */
.L_x_3519:
        /* <DEDUP_REMOVED lines=22> */
.L_x_3520:
[----:B------:R-:W-:Y:S02]  /*17120*/  ULDC.64 UR4, c[0x0][0x600] ;  /* 0x0001800000047ab9 */ /* 0x000fe40000000a00 */
[----:B------:R-:W-:-:S05]  /*17130*/  IADD3 R18, P0, R18, UR4, RZ ;  /* 0x0000000412127c10 */ /* 0x000fca000ff1e0ff */
[----:B------:R-:W-:-:S05]  /*17140*/  IMAD.X R19, RZ, RZ, UR5, P0 ;  /* 0x00000005ff137e24 */ /* 0x000fca00080e06ff */
[----:B------:R-:W-:Y:S01]  /*17150*/  STG.E.64 desc[UR60][R18.64], R16 ;  /* 0x0000001012007986 */ /* 0x000fe2000c101b3c */
[----:B------:R-:W-:Y:S05]  /*17160*/  EXIT ;  /* 0x000000000000794d */ /* 0x000fea0003800000 */
.L_x_3518:
        /* <DEDUP_REMOVED lines=16> */
.L_x_3521:
[----:B------:R-:W0:Y:S01]  /*17270*/  LDC.64 R2, c[0x4][R2] ;  /* 0x0100000002027b82 */ /* 0x000e220000000a00 */
[----:B------:R-:W-:Y:S01]  /*17280*/  ULDC.64 UR4, c[0x4][0x3c8] ;  /* 0x0100f20000047ab9 */ /* 0x000fe20000000a00 */
[----:B------:R-:W-:Y:S01]  /*17290*/  ULDC.64 UR6, c[0x4][0x168] ;  /* 0x01005a0000067ab9 */ /* 0x000fe20000000a00 */
[----:B------:R-:W-:Y:S01]  /*172a0*/  MOV R4, UR4 ;  /* 0x0000000400047c02 */ /* 0x000fe20008000f00 */
[----:B------:R-:W-:Y:S01]  /*172b0*/  IMAD.U32 R5, RZ, RZ, UR5 ;  /* 0x00000005ff057e24 */ /* 0x000fe2000f8e00ff */
[----:B------:R-:W-:Y:S01]  /*172c0*/  ULDC.64 UR4, c[0x4][0x3c0] ;  /* 0x0100f00000047ab9 */ /* 0x000fe20000000a00 */
[----:B------:R-:W-:Y:S01]  /*172d0*/  HFMA2.MMA R12, -RZ, RZ, 0, 5.9604644775390625e-08 ;  /* 0x00000001ff0c7435 */ /* 0x000fe200000001ff */
        /* <DEDUP_REMOVED lines=8> */
.L_x_3522:
[----:B------:R-:W-:Y:S05]  /*17360*/  EXIT ;  /* 0x000000000000794d */ /* 0x000fea0003800000 */
        .weak           $__internal_26_$__cuda_sm20_div_u64
        .type           $__internal_26_$__cuda_sm20_div_u64,@function
        .size           $__internal_26_$__cuda_sm20_div_u64,($__internal_27_$__cuda_sm20_rem_u64 - $__internal_26_$__cuda_sm20_div_u64)
$__internal_26_$__cuda_sm20_div_u64:
        /* <DEDUP_REMOVED lines=16> */
[----:B------:R-:W-:Y:S01]  /*17470*/  IMAD.HI.U32 R20, P1, R15, R27, R20 ;  /* 0x0000001b0f147227 */ /* 0x000fe20007820014 */
[----:B------:R-:W-:-:S04]  /*17480*/  IADD3.X R16, R29, R15, RZ, P0, !PT ;  /* 0x0000000f1d107210 */ /* 0x000fc800007fe4ff */
        /* <DEDUP_REMOVED lines=50> */
[----:B------:R-:W-:Y:S06]  /*177b0*/  RET.REL.NODEC R12 `(_ZN2at6native13reduce_kernelILi256ELi2ENS0_8ReduceOpIiNS0_9ArgMaxOpsIiEEjlLi4ELi4EEEEEvT1_) ;  /* 0xfffffe880c107950 */ /* 0x000fec0003c3ffff */
        .weak           $__internal_27_$__cuda_sm20_rem_u64
        .type           $__internal_27_$__cuda_sm20_rem_u64,@function
        .size           $__internal_27_$__cuda_sm20_rem_u64,(.L_x_6984 - $__internal_27_$__cuda_sm20_rem_u64)
$__internal_27_$__cuda_sm20_rem_u64:
        /* <DEDUP_REMOVED lines=65> */
[----:B------:R-:W-:Y:S06]  /*17bd0*/  RET.REL.NODEC R4 `(_ZN2at6native13reduce_kernelILi256ELi2ENS0_8ReduceOpIiNS0_9ArgMaxOpsIiEEjlLi4ELi4EEEEEvT1_) ;  /* 0xfffffe8404087950 */ /* 0x000fec0003c3ffff */
.L_x_3523:
        /* <DEDUP_REMOVED lines=10> */
.L_x_6984:


//--------------------- .text._ZN2at6native13reduce_kernelILi128ELi4ENS0_8ReduceOpIiNS0_9ArgMaxOpsIiEEjlLi4ELi4EEEEEvT1_ --------------------------
	.section	.text._ZN2at6native13reduce_kernelILi128ELi4ENS0_8ReduceOpIiNS0_9ArgMaxOpsIiEEjlLi4ELi4EEEEEvT1_,"ax",@progbits
	.align	128
        .global         _ZN2at6native13reduce_kernelILi128ELi4ENS0_8ReduceOpIiNS0_9ArgMaxOpsIiEEjlLi4ELi4EEEEEvT1_
        .type           _ZN2at6native13reduce_kernelILi128ELi4ENS0_8ReduceOpIiNS0_9ArgMaxOpsIiEEjlLi4ELi4EEEEEvT1_,@function
        .size           _ZN2at6native13reduce_kernelILi128ELi4ENS0_8ReduceOpIiNS0_9ArgMaxOpsIiEEjlLi4ELi4EEEEEvT1_,(.L_x_6986 - _ZN2at6native13reduce_kernelILi128ELi4ENS0_8ReduceOpIiNS0_9ArgMaxOpsIiEEjlLi4ELi4EEEEEvT1_)
        .other          _ZN2at6native13reduce_kernelILi128ELi4ENS0_8ReduceOpIiNS0_9ArgMaxOpsIiEEjlLi4ELi4EEEEEvT1_,@"STO_CUDA_ENTRY STV_DEFAULT"
_ZN2at6native13reduce_kernelILi128ELi4ENS0_8ReduceOpIiNS0_9ArgMaxOpsIiEEjlLi4ELi4EEEEEvT1_:
.text._ZN2at6native13reduce_kernelILi128ELi4ENS0_8ReduceOpIiNS0_9ArgMaxOpsIiEEjlLi4ELi4EEEEEvT1_:
        /* <DEDUP_REMOVED lines=289> */
.L_x_3524:
        /* <DEDUP_REMOVED lines=11> */
[----:B------:R-:W-:Y:S01]  /*12c0*/  CS2R R40, SRZ ;  /* 0x0000000000287805 */ /* 0x000fe2000001ff00 */
[----:B------:R-:W-:Y:S01]  /*12d0*/  IMAD.MOV.U32 R73, RZ, RZ, RZ ;  /* 0x000000ffff497224 */ /* 0x000fe200078e00ff */
[----:B------:R-:W-:Y:S01]  /*12e0*/  CS2R R6, SRZ ;  /* 0x0000000000067805 */ /* 0x000fe2000001ff00 */
[----:B------:R-:W-:Y:S02]  /*12f0*/  IMAD.MOV.U32 R15, RZ, RZ, RZ ;  /* 0x000000ffff0f7224 */ /* 0x000fe400078e00ff */
        /* <DEDUP_REMOVED lines=30> */
.L_x_3528:
        /* <DEDUP_REMOVED lines=29> */
.L_x_3534:
[----:B------:R-:W-:Y:S05]  /*16b0*/  BSYNC B2 ;  /* 0x0000000000027941 */ /* 0x000fea0003800000 */
.L_x_3533:
        /* <DEDUP_REMOVED lines=22> */
.L_x_3532:
[----:B------:R-:W-:Y:S05]  /*1820*/  BSYNC B1 ;  /* 0x0000000000017941 */ /* 0x000fea0003800000 */
.L_x_3531:
[----:B------:R-:W0:Y:S01]  /*1830*/  LDC R7, c[0x0][0x22c] ;  /* 0x00008b00ff077b82 */ /* 0x000e220000000800 */
[C---:B------:R-:W-:Y:S02]  /*1840*/  IADD3 R5, P0, -R8.reuse, 0x4, RZ ;  /* 0x0000000408057810 */ /* 0x040fe40007f1e1ff */
[----:B------:R-:W-:Y:S02]  /*1850*/  IADD3 R16, -R8, 0x4, RZ ;  /* 0x0000000408107810 */ /* 0x000fe40007ffe1ff */
[----:B------:R-:W-:Y:S01]  /*1860*/  LEA R18, P1, R5, R18, 0x2 ;  /* 0x0000001205127211 */ /* 0x000fe200078210ff */
[----:B------:R-:W-:-:S05]  /*1870*/  IMAD.X R4, RZ, RZ, -0x1, P0 ;  /* 0xffffffffff047424 */ /* 0x000fca00000e06ff */
[----:B------:R-:W-:Y:S02]  /*1880*/  LEA.HI.X R19, R5, R19, R4, 0x2, P1 ;  /* 0x0000001305137211 */ /* 0x000fe400008f1404 */
[----:B0-----:R-:W-:-:S07]  /*1890*/  IADD3 R0, R8, -0x4, R7 ;  /* 0xfffffffc08007810 */ /* 0x001fce0007ffe007 */
.L_x_3530:
[----:B------:R-:W-:Y:S05]  /*18a0*/  BSYNC B0 ;  /* 0x0000000000007941 */ /* 0x000fea0003800000 */
.L_x_3529:
        /* <DEDUP_REMOVED lines=22> */
.L_x_3537:
[----:B------:R-:W-:Y:S01]  /*1a10*/  IMAD.WIDE.U32 R4, R9, 0x10, R18 ;  /* 0x0000001009047825 */ /* 0x000fe200078e0012 */
[----:B------:R-:W-:-:S05]  /*1a20*/  ULDC UR4, c[0x0][0x234] ;  /* 0x00008d0000047ab9 */ /* 0x000fca0000000800 */
[----:B------:R-:W2:Y:S01]  /*1a30*/  LDG.E.128 R4, desc[UR60][R4.64] ;  /* 0x0000003c04047981 */ /* 0x000ea2000c1e1d00 */
[----:B------:R-:W-:Y:S02]  /*1a40*/  IMAD.IADD R12, R11, 0x1, R16 ;  /* 0x000000010b0c7824 */ /* 0x000fe400078e0210 */
[----:B------:R-:W-:Y:S02]  /*1a50*/  VIADD R9, R9, UR4 ;  /* 0x0000000409097c36 */ /* 0x000fe40008000000 */
[C---:B------:R-:W-:Y:S01]  /*1a60*/  VIADD R15, R12.reuse, 0x1 ;  /* 0x000000010c0f7836 */ /* 0x040fe20000000000 */
[----:B------:R-:W-:Y:S01]  /*1a70*/  ISETP.GE.U32.AND P0, PT, R33, R12, PT ;  /* 0x0000000c2100720c */ /* 0x000fe20003f06070 */
[C---:B------:R-:W-:Y:S02]  /*1a80*/  VIADD R21, R12.reuse, 0x2 ;  /* 0x000000020c157836 */ /* 0x040fe40000000000 */
[----:B------:R-:W-:Y:S01]  /*1a90*/  VIADD R25, R12, 0x3 ;  /* 0x000000030c197836 */ /* 0x000fe20000000000 */
[----:B------:R-:W-:Y:S01]  /*1aa0*/  ISETP.GE.U32.AND P5, PT, R28, R15, PT ;  /* 0x0000000f1c00720c */ /* 0x000fe20003fa6070 */
[----:B------:R-:W-:Y:S01]  /*1ab0*/  IMAD.SHL.U32 R11, R9, 0x4, RZ ;  /* 0x00000004090b7824 */ /* 0x000fe200078e00ff */
[----:B------:R-:W-:-:S02]  /*1ac0*/  ISETP.GE.AND.EX P0, PT, R34, RZ, PT, P0 ;  /* 0x000000ff2200720c */ /* 0x000fc40003f06300 */
[----:B------:R-:W-:Y:S01]  /*1ad0*/  ISETP.GE.AND.EX P5, PT, R57, RZ, PT, P5 ;  /* 0x000000ff3900720c */ /* 0x000fe20003fa6350 */
[----:B------:R-:W-:Y:S01]  /*1ae0*/  VIADD R27, R11, 0x3 ;  /* 0x000000030b1b7836 */ /* 0x000fe20000000000 */
        /* <DEDUP_REMOVED lines=11> */
[-C--:B------:R-:W-:Y:S02]  /*1ba0*/  ISETP.NE.AND P6, PT, R13, R6.reuse, PT ;  /* 0x000000060d00720c */ /* 0x080fe40003fc5270 */
        /* <DEDUP_REMOVED lines=30> */
.L_x_3536:
[----:B------:R-:W-:Y:S05]  /*1d90*/  BSYNC B0 ;  /* 0x0000000000007941 */ /* 0x000fea0003800000 */
.L_x_3535:
        /* <DEDUP_REMOVED lines=8> */
.L_x_3539:
[----:B------:R-:W-:Y:S05]  /*1e20*/  BSYNC B0 ;  /* 0x0000000000007941 */ /* 0x000fea0003800000 */
.L_x_3538:
        /* <DEDUP_REMOVED lines=23> */
.L_x_3541:
[----:B------:R-:W-:Y:S05]  /*1fa0*/  BSYNC B0 ;  /* 0x0000000000007941 */ /* 0x000fea0003800000 */
.L_x_3540:
[----:B------:R-:W-:Y:S01]  /*1fb0*/  ISETP.NE.AND P2, PT, R3, R10, PT ;  /* 0x0000000a0300720c */ /* 0x000fe20003f45270 */
[----:B------:R-:W-:Y:S01]  /*1fc0*/  IMAD.MOV.U32 R15, RZ, RZ, RZ ;  /* 0x000000ffff0f7224 */ /* 0x000fe200078e00ff */
[----:B------:R-:W-:Y:S01]  /*1fd0*/  ISETP.GE.U32.AND P0, PT, R33, R28, PT ;  /* 0x0000001c2100720c */ /* 0x000fe20003f06070 */
[----:B------:R-:W-:Y:S01]  /*1fe0*/  IMAD.MOV.U32 R73, RZ, RZ, RZ ;  /* 0x000000ffff497224 */ /* 0x000fe200078e00ff */
[----:B------:R-:W-:Y:S02]  /*1ff0*/  ISETP.GT.AND P1, PT, R3, R10, PT ;  /* 0x0000000a0300720c */ /* 0x000fe40003f24270 */
[----:B------:R-:W-:Y:S02]  /*2000*/  CS2R R40, SRZ ;  /* 0x0000000000287805 */ /* 0x000fe4000001ff00 */
[----:B------:R-:W-:Y:S02]  /*2010*/  ISETP.GE.AND.EX P0, PT, R34, R57, PT, P0 ;  /* 0x000000392200720c */ /* 0x000fe40003f06300 */
[----:B------:R-:W-:-:S03]  /*2020*/  SEL R0, RZ, 0xffffffff, !P1 ;  /* 0xffffffffff007807 */ /* 0x000fc60004800000 */
[----:B------:R-:W-:-:S04]  /*2030*/  @!P2 SEL R0, RZ, 0xffffffff, P0 ;  /* 0xffffffffff00a807 */ /* 0x000fc80000000000 */
[----:B------:R-:W-:-:S04]  /*2040*/  LOP3.LUT R0, R0, 0x1, RZ, 0xc0, !PT ;  /* 0x0000000100007812 */ /* 0x000fc800078ec0ff */
[----:B------:R-:W-:-:S04]  /*2050*/  ISETP.NE.U32.AND P0, PT, R0, 0x1, PT ;  /* 0x000000010000780c */ /* 0x000fc80003f05070 */
[----:B------:R-:W-:Y:S01]  /*2060*/  SEL R10, R3, R10, !P0 ;  /* 0x0000000a030a7207 */ /* 0x000fe20004000000 */
[----:B------:R-:W-:Y:S01]  /*2070*/  IMAD.MOV.U32 R3, RZ, RZ, RZ ;  /* 0x000000ffff037224 */ /* 0x000fe200078e00ff */
        /* <DEDUP_REMOVED lines=21> */
[----:B------:R-:W-:Y:S01]  /*21d0*/  ISETP.NE.U32.AND P0, PT, R0, 0x1, PT ;  /* 0x000000010000780c */ /* 0x000fe20003f05070 */
[----:B------:R-:W-:-:S03]  /*21e0*/  IMAD.MOV.U32 R0, RZ, RZ, RZ ;  /* 0x000000ffff007224 */ /* 0x000fc600078e00ff */
[----:B------:R-:W-:Y:S02]  /*21f0*/  SEL R7, R7, R8, !P0 ;  /* 0x0000000807077207 */ /* 0x000fe40004000000 */
[----:B------:R-:W-:Y:S02]  /*2200*/  CS2R R8, SRZ ;  /* 0x0000000000087805 */ /* 0x000fe4000001ff00 */
[----:B------:R-:W-:Y:S02]  /*2210*/  SEL R6, R6, R31, !P0 ;  /* 0x0000001f06067207 */ /* 0x000fe40004000000 */
[----:B------:R-:W-:Y:S01]  /*2220*/  SEL R57, R57, R32, !P0 ;  /* 0x0000002039397207 */ /* 0x000fe20004000000 */
[----:B------:R-:W-:Y:S06]  /*2230*/  BRA `(.L_x_3526) ;  /* 0x000000fc00847947 */ /* 0x000fec0003800000 */
.L_x_3527:
        /* <DEDUP_REMOVED lines=63> */
[----:B------:R-:W-:Y:S01]  /*2630*/  BSSY B1, `(.L_x_3545) ;  /* 0x00004fb000017945 */ /* 0x000fe20003800000 */
[----:B------:R-:W-:Y:S01]  /*2640*/  ISETP.NE.AND P2, PT, R24, RZ, PT ;  /* 0x000000ff1800720c */ /* 0x000fe20003f45270 */
[--C-:B------:R-:W-:Y:S02]  /*2650*/  IMAD.MOV.U32 R69, RZ, RZ, R10.reuse ;  /* 0x000000ffff457224 */ /* 0x100fe400078e000a */
[--C-:B------:R-:W-:Y:S02]  /*2660*/  IMAD.MOV.U32 R65, RZ, RZ, R10.reuse ;  /* 0x000000ffff417224 */ /* 0x100fe400078e000a */
[--C-:B------:R-:W-:Y:S01]  /*2670*/  IMAD.MOV.U32 R63, RZ, RZ, R10.reuse ;  /* 0x000000ffff3f7224 */ /* 0x100fe200078e000a */
[----:B------:R-:W1:Y:S01]  /*2680*/  LDC.64 R56, c[0x0][0x268] ;  /* 0x00009a00ff387b82 */ /* 0x000e620000000a00 */
        /* <DEDUP_REMOVED lines=38> */
[----:B01----:R-:W-:-:S07]  /*28f0*/  IMAD.MOV.U32 R3, RZ, RZ, R6 ;  /* 0x000000ffff037224 */ /* 0x003fce00078e0006 */
.L_x_3550:
        /* <DEDUP_REMOVED lines=285> */
.L_x_3546:
        /* <DEDUP_REMOVED lines=251> */
.L_x_3547:
[----:B------:R-:W-:-:S04]  /*4a80*/  LOP3.LUT R29, R28, 0xfffffff0, RZ, 0xc0, !PT ;  /* 0xfffffff01c1d7812 */ /* 0x000fc800078ec0ff */
[----:B------:R-:W-:-:S05]  /*4a90*/  IADD3 R28, P0, R18, R29, RZ ;  /* 0x0000001d121c7210 */ /* 0x000fca0007f1e0ff */
[----:B------:R-:W-:-:S06]  /*4aa0*/  IMAD.X R29, RZ, RZ, R19, P0 ;  /* 0x000000ffff1d7224 */ /* 0x000fcc00000e0613 */
[----:B------:R-:W5:Y:S01]  /*4ab0*/  LDG.E.128 R28, desc[UR60][R28.64] ;  /* 0x0000003c1c1c7981 */ /* 0x000f62000c1e1d00 */
[----:B------:R-:W-:Y:S02]  /*4ac0*/  IMAD.MOV.U32 R72, RZ, RZ, RZ ;  /* 0x000000ffff487224 */ /* 0x000fe400078e00ff */
[----:B------:R-:W-:Y:S01]  /*4ad0*/  IMAD.MOV.U32 R36, RZ, RZ, RZ ;  /* 0x000000ffff247224 */ /* 0x000fe200078e00ff */
        /* <DEDUP_REMOVED lines=246> */
.L_x_3548:
[----:B------:R-:W-:-:S04]  /*5a40*/  LOP3.LUT R25, R36, 0xfffffff0, RZ, 0xc0, !PT ;  /* 0xfffffff024197812 */ /* 0x000fc800078ec0ff */
[----:B------:R-:W-:-:S05]  /*5a50*/  IADD3 R24, P0, R18, R25, RZ ;  /* 0x0000001912187210 */ /* 0x000fca0007f1e0ff */
[----:B------:R-:W-:-:S06]  /*5a60*/  IMAD.X R25, RZ, RZ, R19, P0 ;  /* 0x000000ffff197224 */ /* 0x000fcc00000e0613 */
[----:B------:R-:W5:Y:S01]  /*5a70*/  LDG.E.128 R24, desc[UR60][R24.64] ;  /* 0x0000003c18187981 */ /* 0x000f62000c1e1d00 */
[----:B------:R-:W-:Y:S05]  /*5a80*/  @!P2 BRA `(.L_x_3549) ;  /* 0x0000000c00d8a947 */ /* 0x000fea0003800000 */
        /* <DEDUP_REMOVED lines=246> */
.L_x_3549:
[----:B------:R-:W-:Y:S01]  /*69f0*/  LOP3.LUT R37, R72, 0xfffffff0, RZ, 0xc0, !PT ;  /* 0xfffffff048257812 */ /* 0x000fe200078ec0ff */
[----:B------:R-:W-:-:S03]  /*6a00*/  ULDC UR4, c[0x0][0x234] ;  /* 0x00008d0000047ab9 */ /* 0x000fc60000000800 */
[----:B------:R-:W-:-:S05]  /*6a10*/  IADD3 R36, P0, R18, R37, RZ ;  /* 0x0000002512247210 */ /* 0x000fca0007f1e0ff */
[----:B------:R-:W-:-:S06]  /*6a20*/  IMAD.X R37, RZ, RZ, R19, P0 ;  /* 0x000000ffff257224 */ /* 0x000fcc00000e0613 */
[----:B------:R-:W2:Y:S01]  /*6a30*/  LDG.E.128 R36, desc[UR60][R36.64] ;  /* 0x0000003c24247981 */ /* 0x000ea2000c1e1d00 */
[-C--:B-----5:R-:W-:Y:S01]  /*6a40*/  ISETP.NE.AND P6, PT, R3, R32.reuse, PT ;  /* 0x000000200300720c */ /* 0x0a0fe20003fc5270 */
[----:B------:R-:W-:Y:S01]  /*6a50*/  IMAD.U32 R72, RZ, RZ, UR4 ;  /* 0x00000004ff487e24 */ /* 0x000fe2000f8e00ff */
[----:B------:R-:W-:Y:S01]  /*6a60*/  ISETP.NE.AND P5, PT, R6, R33, PT ;  /* 0x000000210600720c */ /* 0x000fe20003fa5270 */
[----:B------:R-:W-:Y:S01]  /*6a70*/  ULDC UR4, c[0x0][0x22c] ;  /* 0x00008b0000047ab9 */ /* 0x000fe20000000800 */
[-C--:B------:R-:W-:Y:S01]  /*6a80*/  ISETP.GE.U32.AND P4, PT, R4, R75.reuse, PT ;  /* 0x0000004b0400720c */ /* 0x080fe20003f86070 */
[--C-:B------:R-:W-:Y:S01]  /*6a90*/  IMAD.IADD R79, R75, 0x1, R72.reuse ;  /* 0x000000014b4f7824 */ /* 0x100fe200078e0248 */
[----:B------:R-:W-:Y:S02]  /*6aa0*/  ISETP.GE.U32.AND P1, PT, R7, R75, PT ;  /* 0x0000004b0700720c */ /* 0x000fe40003f26070 */
[----:B------:R-:W-:Y:S01]  /*6ab0*/  ISETP.GT.AND P3, PT, R6, R33, PT ;  /* 0x000000210600720c */ /* 0x000fe20003f64270 */
[----:B------:R-:W-:Y:S01]  /*6ac0*/  IMAD.IADD R77, R79, 0x1, R72 ;  /* 0x000000014f4d7824 */ /* 0x000fe200078e0248 */
[----:B------:R-:W-:-:S02]  /*6ad0*/  ISETP.GT.AND P0, PT, R3, R32, PT ;  /* 0x000000200300720c */ /* 0x000fc40003f04270 */
[----:B------:R-:W-:Y:S01]  /*6ae0*/  ISETP.GE.AND.EX P4, PT, R0, RZ, PT, P4 ;  /* 0x000000ff0000720c */ /* 0x000fe20003f86340 */
[----:B------:R-:W-:Y:S01]  /*6af0*/  IMAD.IADD R78, R77, 0x1, R72 ;  /* 0x000000014d4e7824 */ /* 0x000fe200078e0248 */
[----:B------:R-:W-:Y:S02]  /*6b00*/  ISETP.GE.AND.EX P1, PT, R5, RZ, PT, P1 ;  /* 0x000000ff0500720c */ /* 0x000fe40003f26310 */
[----:B------:R-:W-:Y:S02]  /*6b10*/  SEL R88, RZ, 0xffffffff, !P3 ;  /* 0xffffffffff587807 */ /* 0x000fe40005800000 */
[----:B------:R-:W-:Y:S02]  /*6b20*/  SEL R87, RZ, 0xffffffff, !P0 ;  /* 0xffffffffff577807 */ /* 0x000fe40004000000 */
[----:B------:R-:W-:Y:S02]  /*6b30*/  ISETP.NE.AND P3, PT, R9, R34, PT ;  /* 0x000000220900720c */ /* 0x000fe40003f65270 */
[----:B------:R-:W-:-:S02]  /*6b40*/  @!P6 SEL R87, RZ, 0xffffffff, P4 ;  /* 0xffffffffff57e807 */ /* 0x000fc40002000000 */
[----:B------:R-:W-:Y:S02]  /*6b50*/  @!P5 SEL R88, RZ, 0xffffffff, P1 ;  /* 0xffffffffff58d807 */ /* 0x000fe40000800000 */
[----:B------:R-:W-:Y:S02]  /*6b60*/  ISETP.GE.U32.AND P4, PT, R13, R75, PT ;  /* 0x0000004b0d00720c */ /* 0x000fe40003f86070 */
[----:B------:R-:W-:Y:S02]  /*6b70*/  ISETP.NE.AND P1, PT, R12, R35, PT ;  /* 0x000000230c00720c */ /* 0x000fe40003f25270 */
[----:B------:R-:W-:Y:S02]  /*6b80*/  ISETP.GE.U32.AND P0, PT, R10, R75, PT ;  /* 0x0000004b0a00720c */ /* 0x000fe40003f06070 */
[----:B------:R-:W-:Y:S02]  /*6b90*/  ISETP.GE.AND.EX P4, PT, R11, RZ, PT, P4 ;  /* 0x000000ff0b00720c */ /* 0x000fe40003f86340 */
[----:B------:R-:W-:-:S02]  /*6ba0*/  ISETP.GE.AND.EX P0, PT, R8, RZ, PT, P0 ;  /* 0x000000ff0800720c */ /* 0x000fc40003f06300 */
[----:B------:R-:W-:Y:S02]  /*6bb0*/  ISETP.GT.AND P6, PT, R9, R34, PT ;  /* 0x000000220900720c */ /* 0x000fe40003fc4270 */
[----:B------:R-:W-:Y:S02]  /*6bc0*/  SEL R86, RZ, 0xffffffff, P4 ;  /* 0xffffffffff567807 */ /* 0x000fe40002000000 */
[----:B------:R-:W-:Y:S02]  /*6bd0*/  ISETP.GT.AND P5, PT, R12, R35, PT ;  /* 0x000000230c00720c */ /* 0x000fe40003fa4270 */
[----:B------:R-:W-:Y:S02]  /*6be0*/  ISETP.NE.AND P4, PT, R15, R28, PT ;  /* 0x0000001c0f00720c */ /* 0x000fe40003f85270 */
[----:B------:R-:W-:Y:S02]  /*6bf0*/  SEL R90, RZ, 0xffffffff, P0 ;  /* 0xffffffffff5a7807 */ /* 0x000fe40000000000 */
[----:B------:R-:W-:-:S02]  /*6c00*/  @P3 SEL R90, RZ, 0xffffffff, !P6 ;  /* 0xffffffffff5a3807 */ /* 0x000fc40007000000 */
[----:B------:R-:W-:Y:S02]  /*6c10*/  ISETP.GT.AND P0, PT, R15, R28, PT ;  /* 0x0000001c0f00720c */ /* 0x000fe40003f04270 */
[C---:B------:R-:W-:Y:S02]  /*6c20*/  ISETP.NE.AND P3, PT, R14.reuse, R29, PT ;  /* 0x0000001d0e00720c */ /* 0x040fe40003f65270 */
[----:B------:R-:W-:Y:S02]  /*6c30*/  @P1 SEL R86, RZ, 0xffffffff, !P5 ;  /* 0xffffffffff561807 */ /* 0x000fe40006800000 */
[----:B------:R-:W-:Y:S02]  /*6c40*/  ISETP.GE.U32.AND P1, PT, R41, R79, PT ;  /* 0x0000004f2900720c */ /* 0x000fe40003f26070 */
[----:B------:R-:W-:Y:S02]  /*6c50*/  ISETP.GT.AND P6, PT, R14, R29, PT ;  /* 0x0000001d0e00720c */ /* 0x000fe40003fc4270 */
[----:B------:R-:W-:-:S02]  /*6c60*/  SEL R74, RZ, 0xffffffff, !P0 ;  /* 0xffffffffff4a7807 */ /* 0x000fc40004000000 */
[----:B------:R-:W-:Y:S02]  /*6c70*/  ISETP.GE.U32.AND P0, PT, R20, R79, PT ;  /* 0x0000004f1400720c */ /* 0x000fe40003f06070 */
[----:B------:R-:W-:Y:S02]  /*6c80*/  ISETP.GE.AND.EX P1, PT, R21, RZ, PT, P1 ;  /* 0x000000ff1500720c */ /* 0x000fe40003f26310 */
[----:B------:R-:W-:Y:S02]  /*6c90*/  SEL R80, RZ, 0xffffffff, !P6 ;  /* 0xffffffffff507807 */ /* 0x000fe40007000000 */
[----:B------:R-:W-:Y:S02]  /*6ca0*/  ISETP.NE.AND P6, PT, R43, R30, PT ;  /* 0x0000001e2b00720c */ /* 0x000fe40003fc5270 */
[----:B------:R-:W-:Y:S02]  /*6cb0*/  ISETP.GE.AND.EX P0, PT, R16, RZ, PT, P0 ;  /* 0x000000ff1000720c */ /* 0x000fe40003f06300 */
[----:B------:R-:W-:-:S02]  /*6cc0*/  @!P4 SEL R74, RZ, 0xffffffff, P1 ;  /* 0xffffffffff4ac807 */ /* 0x000fc40000800000 */
[----:B------:R-:W-:Y:S02]  /*6cd0*/  ISETP.NE.AND P4, PT, R40, R31, PT ;  /* 0x0000001f2800720c */ /* 0x000fe40003f85270 */
[-C--:B------:R-:W-:Y:S02]  /*6ce0*/  ISETP.GE.U32.AND P1, PT, R44, R79.reuse, PT ;  /* 0x0000004f2c00720c */ /* 0x080fe40003f26070 */
[----:B------:R-:W-:Y:S02]  /*6cf0*/  ISETP.GT.AND P5, PT, R43, R30, PT ;  /* 0x0000001e2b00720c */ /* 0x000fe40003fa4270 */
[----:B------:R-:W-:Y:S02]  /*6d00*/  @!P3 SEL R80, RZ, 0xffffffff, P0 ;  /* 0xffffffffff50b807 */ /* 0x000fe40000000000 */
[----:B------:R-:W-:Y:S02]  /*6d10*/  ISETP.GE.U32.AND P0, PT, R47, R79, PT ;  /* 0x0000004f2f00720c */ /* 0x000fe40003f06070 */
[----:B------:R-:W-:-:S02]  /*6d20*/  ISETP.GE.AND.EX P1, PT, R42, RZ, PT, P1 ;  /* 0x000000ff2a00720c */ /* 0x000fc40003f26310 */
[----:B------:R-:W-:Y:S02]  /*6d30*/  SEL R81, RZ, 0xffffffff, !P5 ;  /* 0xffffffffff517807 */ /* 0x000fe40006800000 */
[-C--:B------:R-:W-:Y:S02]  /*6d40*/  ISETP.NE.AND P5, PT, R49, R24.reuse, PT ;  /* 0x000000183100720c */ /* 0x080fe40003fa5270 */
[----:B------:R-:W-:Y:S02]  /*6d50*/  ISETP.GE.AND.EX P0, PT, R45, RZ, PT, P0 ;  /* 0x000000ff2d00720c */ /* 0x000fe40003f06300 */
[----:B------:R-:W-:Y:S02]  /*6d60*/  SEL R82, RZ, 0xffffffff, P1 ;  /* 0xffffffffff527807 */ /* 0x000fe40000800000 */
[----:B------:R-:W-:Y:S02]  /*6d70*/  ISETP.GT.AND P3, PT, R40, R31, PT ;  /* 0x0000001f2800720c */ /* 0x000fe40003f64270 */
[----:B------:R-:W-:-:S02]  /*6d80*/  ISETP.GT.AND P1, PT, R49, R24, PT ;  /* 0x000000183100720c */ /* 0x000fc40003f24270 */
[----:B------:R-:W-:Y:S02]  /*6d90*/  @!P6 SEL R81, RZ, 0xffffffff, P0 ;  /* 0xffffffffff51e807 */ /* 0x000fe40000000000 */
[----:B------:R-:W-:Y:S02]  /*6da0*/  ISETP.GE.U32.AND P0, PT, R48, R77, PT ;  /* 0x0000004d3000720c */ /* 0x000fe40003f06070 */
[----:B------:R-:W-:Y:S02]  /*6db0*/  @P4 SEL R82, RZ, 0xffffffff, !P3 ;  /* 0xffffffffff524807 */ /* 0x000fe40005800000 */
[----:B------:R-:W-:Y:S02]  /*6dc0*/  SEL R83, RZ, 0xffffffff, !P1 ;  /* 0xffffffffff537807 */ /* 0x000fe40004800000 */
[CC--:B------:R-:W-:Y:S02]  /*6dd0*/  ISETP.GT.AND P3, PT, R53.reuse, R26.reuse, PT ;  /* 0x0000001a3500720c */ /* 0x0c0fe40003f64270 */
[----:B------:R-:W-:-:S02]  /*6de0*/  ISETP.NE.AND P1, PT, R53, R26, PT ;  /* 0x0000001a3500720c */ /* 0x000fc40003f25270 */
[----:B------:R-:W-:Y:S02]  /*6df0*/  ISETP.NE.AND P4, PT, R50, R25, PT ;  /* 0x000000193200720c */ /* 0x000fe40003f85270 */
[----:B------:R-:W-:Y:S02]  /*6e00*/  ISETP.GE.AND.EX P0, PT, R46, RZ, PT, P0 ;  /* 0x000000ff2e00720c */ /* 0x000fe40003f06300 */
[----:B------:R-:W-:Y:S02]  /*6e10*/  SEL R85, RZ, 0xffffffff, !P3 ;  /* 0xffffffffff557807 */ /* 0x000fe40005800000 */
[-C--:B------:R-:W-:Y:S02]  /*6e20*/  ISETP.GE.U32.AND P3, PT, R55, R77.reuse, PT ;  /* 0x0000004d3700720c */ /* 0x080fe40003f66070 */
[----:B------:R-:W-:Y:S02]  /*6e30*/  @!P5 SEL R83, RZ, 0xffffffff, P0 ;  /* 0xffffffffff53d807 */ /* 0x000fe40000000000 */
[----:B------:R-:W-:-:S02]  /*6e40*/  ISETP.GE.U32.AND P0, PT, R52, R77, PT ;  /* 0x0000004d3400720c */ /* 0x000fc40003f06070 */
[----:B------:R-:W-:Y:S02]  /*6e50*/  ISETP.GT.AND P6, PT, R50, R25, PT ;  /* 0x000000193200720c */ /* 0x000fe40003fc4270 */
[----:B------:R-:W-:Y:S02]  /*6e60*/  ISETP.NE.AND P5, PT, R58, R27, PT ;  /* 0x0000001b3a00720c */ /* 0x000fe40003fa5270 */
[----:B------:R-:W-:Y:S02]  /*6e70*/  ISETP.GE.AND.EX P3, PT, R54, RZ, PT, P3 ;  /* 0x000000ff3600720c */ /* 0x000fe40003f66330 */
[----:B------:R-:W-:Y:S02]  /*6e80*/  ISETP.GE.AND.EX P0, PT, R51, RZ, PT, P0 ;  /* 0x000000ff3300720c */ /* 0x000fe40003f06300 */
[----:B------:R-:W-:Y:S02]  /*6e90*/  SEL R84, RZ, 0xffffffff, !P6 ;  /* 0xffffffffff547807 */ /* 0x000fe40007000000 */
[----:B------:R-:W-:-:S02]  /*6ea0*/  LOP3.LUT R87, R87, 0x1, RZ, 0xc0, !PT ;  /* 0x0000000157577812 */ /* 0x000fc400078ec0ff */
[----:B------:R-:W-:Y:S02]  /*6eb0*/  ISETP.GT.AND P6, PT, R58, R27, PT ;  /* 0x0000001b3a00720c */ /* 0x000fe40003fc4270 */
[----:B------:R-:W-:Y:S02]  /*6ec0*/  @!P1 SEL R85, RZ, 0xffffffff, P3 ;  /* 0xffffffffff559807 */ /* 0x000fe40001800000 */
[----:B------:R-:W-:Y:S02]  /*6ed0*/  ISETP.GE.U32.AND P1, PT, R60, R77, PT ;  /* 0x0000004d3c00720c */ /* 0x000fe40003f26070 */
[----:B------:R-:W-:Y:S02]  /*6ee0*/  @!P4 SEL R84, RZ, 0xffffffff, P0 ;  /* 0xffffffffff54c807 */ /* 0x000fe40000000000 */
[----:B------:R-:W-:Y:S02]  /*6ef0*/  ISETP.GE.U32.AND P0, PT, R65, R78, PT ;  /* 0x0000004e4100720c */ /* 0x000fe40003f06070 */
[----:B------:R-:W-:-:S02]  /*6f00*/  ISETP.NE.U32.AND P3, PT, R87, 0x1, PT ;  /* 0x000000015700780c */ /* 0x000fc40003f65070 */
[----:B------:R-:W-:Y:S02]  /*6f10*/  SEL R87, RZ, 0xffffffff, !P6 ;  /* 0xffffffffff577807 */ /* 0x000fe40007000000 */
[----:B------:R-:W-:Y:S02]  /*6f20*/  ISETP.GE.AND.EX P6, PT, R59, RZ, PT, P1 ;  /* 0x000000ff3b00720c */ /* 0x000fe40003fc6310 */
[----:B------:R-:W-:Y:S02]  /*6f30*/  ISETP.GE.AND.EX P0, PT, R64, RZ, PT, P0 ;  /* 0x000000ff4000720c */ /* 0x000fe40003f06300 */
[----:B------:R-:W-:Y:S02]  /*6f40*/  @!P5 SEL R87, RZ, 0xffffffff, P6 ;  /* 0xffffffffff57d807 */ /* 0x000fe40003000000 */
[----:B------:R-:W-:Y:S02]  /*6f50*/  LOP3.LUT R89, R88, 0x1, RZ, 0xc0, !PT ;  /* 0x0000000158597812 */ /* 0x000fe400078ec0ff */
[----:B------:R-:W-:-:S02]  /*6f60*/  ISETP.GE.U32.AND P1, PT, R69, R78, PT ;  /* 0x0000004e4500720c */ /* 0x000fc40003f26070 */
[----:B------:R-:W-:Y:S02]  /*6f70*/  SEL R88, RZ, 0xffffffff, P0 ;  /* 0xffffffffff587807 */ /* 0x000fe40000000000 */
[----:B------:R-:W-:Y:S02]  /*6f80*/  ISETP.GE.AND.EX P1, PT, R67, RZ, PT, P1 ;  /* 0x000000ff4300720c */ /* 0x000fe40003f26310 */
[----:B------:R-:W-:Y:S02]  /*6f90*/  ISETP.GE.U32.AND P5, PT, R71, R78, PT ;  /* 0x0000004e4700720c */ /* 0x000fe40003fa6070 */
[----:B------:R-:W-:Y:S02]  /*6fa0*/  LOP3.LUT R91, R86, 0x1, RZ, 0xc0, !PT ;  /* 0x00000001565b7812 */ /* 0x000fe400078ec0ff */
[----:B------:R-:W-:Y:S02]  /*6fb0*/  ISETP.GE.AND.EX P5, PT, R70, RZ, PT, P5 ;  /* 0x000000ff4600720c */ /* 0x000fe40003fa6350 */
[----:B------:R-:W-:-:S02]  /*6fc0*/  LOP3.LUT R90, R90, 0x1, RZ, 0xc0, !PT ;  /* 0x000000015a5a7812 */ /* 0x000fc400078ec0ff */
[----:B------:R-:W-:Y:S02]  /*6fd0*/  SEL R86, RZ, 0xffffffff, P5 ;  /* 0xffffffffff567807 */ /* 0x000fe40002800000 */
[----:B------:R-:W-:Y:S02]  /*6fe0*/  LOP3.LUT R74, R74, 0x1, RZ, 0xc0, !PT ;  /* 0x000000014a4a7812 */ /* 0x000fe400078ec0ff */
[----:B------:R-:W-:Y:S02]  /*6ff0*/  LOP3.LUT R80, R80, 0x1, RZ, 0xc0, !PT ;  /* 0x0000000150507812 */ /* 0x000fe400078ec0ff */
[----:B------:R-:W-:Y:S02]  /*7000*/  LOP3.LUT R81, R81, 0x1, RZ, 0xc0, !PT ;  /* 0x0000000151517812 */ /* 0x000fe400078ec0ff */
[----:B------:R-:W-:Y:S02]  /*7010*/  LOP3.LUT R82, R82, 0x1, RZ, 0xc0, !PT ;  /* 0x0000000152527812 */ /* 0x000fe400078ec0ff */
[----:B------:R-:W-:-:S02]  /*7020*/  SEL R4, R4, R75, !P3 ;  /* 0x0000004b04047207 */ /* 0x000fc40005800000 */
[----:B------:R-:W-:Y:S02]  /*7030*/  SEL R3, R3, R32, !P3 ;  /* 0x0000002003037207 */ /* 0x000fe40005800000 */
[----:B------:R-:W-:Y:S02]  /*7040*/  SEL R0, R0, RZ, !P3 ;  /* 0x000000ff00007207 */ /* 0x000fe40005800000 */
[----:B------:R-:W-:Y:S02]  /*7050*/  ISETP.NE.U32.AND P3, PT, R81, 0x1, PT ;  /* 0x000000015100780c */ /* 0x000fe40003f65070 */
[----:B------:R-:W-:Y:S02]  /*7060*/  LOP3.LUT R83, R83, 0x1, RZ, 0xc0, !PT ;  /* 0x0000000153537812 */ /* 0x000fe400078ec0ff */
[----:B------:R-:W-:Y:S02]  /*7070*/  SEL R47, R47, R79, !P3 ;  /* 0x0000004f2f2f7207 */ /* 0x000fe40005800000 */
[----:B------:R-:W-:-:S02]  /*7080*/  SEL R43, R43, R30, !P3 ;  /* 0x0000001e2b2b7207 */ /* 0x000fc40005800000 */
[----:B------:R-:W-:Y:S02]  /*7090*/  SEL R45, R45, RZ, !P3 ;  /* 0x000000ff2d2d7207 */ /* 0x000fe40005800000 */
[----:B------:R-:W-:Y:S02]  /*70a0*/  LOP3.LUT R84, R84, 0x1, RZ, 0xc0, !PT ;  /* 0x0000000154547812 */ /* 0x000fe400078ec0ff */
[----:B------:R-:W-:Y:S02]  /*70b0*/  LOP3.LUT R85, R85, 0x1, RZ, 0xc0, !PT ;  /* 0x0000000155557812 */ /* 0x000fe400078ec0ff */
[----:B------:R-:W-:Y:S02]  /*70c0*/  LOP3.LUT R87, R87, 0x1, RZ, 0xc0, !PT ;  /* 0x0000000157577812 */ /* 0x000fe400078ec0ff */
[----:B--2---:R-:W-:Y:S02]  /*70d0*/  ISETP.NE.AND P4, PT, R61, R36, PT ;  /* 0x000000243d00720c */ /* 0x004fe40003f85270 */
[----:B------:R-:W-:-:S02]  /*70e0*/  ISETP.NE.AND P6, PT, R66, R37, PT ;  /* 0x000000254200720c */ /* 0x000fc40003fc5270 */
[----:B------:R-:W-:Y:S02]  /*70f0*/  ISETP.GT.AND P0, PT, R61, R36, PT ;  /* 0x000000243d00720c */ /* 0x000fe40003f04270 */
[----:B------:R-:W-:-:S07]  /*7100*/  ISETP.GT.AND P5, PT, R73, R38, PT ;  /* 0x000000264900720c */ /* 0x000fce0003fa4270 */
[----:B------:R-:W-:Y:S02]  /*7110*/  @P4 SEL R88, RZ, 0xffffffff, !P0 ;  /* 0xffffffffff584807 */ /* 0x000fe40004000000 */
[----:B------:R-:W-:Y:S02]  /*7120*/  ISETP.NE.AND P0, PT, R73, R38, PT ;  /* 0x000000264900720c */ /* 0x000fe40003f05270 */
[----:B------:R-:W-:Y:S02]  /*7130*/  ISETP.NE.U32.AND P4, PT, R89, 0x1, PT ;  /* 0x000000015900780c */ /* 0x000fe40003f85070 */
[----:B------:R-:W-:Y:S02]  /*7140*/  SEL R89, RZ, 0xffffffff, P1 ;  /* 0xffffffffff597807 */ /* 0x000fe40000800000 */
[----:B------:R-:W-:Y:S02]  /*7150*/  ISETP.GT.AND P1, PT, R66, R37, PT ;  /* 0x000000254200720c */ /* 0x000fe40003f24270 */
[----:B------:R-:W-:-:S02]  /*7160*/  SEL R7, R7, R75, !P4 ;  /* 0x0000004b07077207 */ /* 0x000fc40006000000 */
[----:B------:R-:W-:Y:S02]  /*7170*/  @P6 SEL R89, RZ, 0xffffffff, !P1 ;  /* 0xffffffffff596807 */ /* 0x000fe40004800000 */
[----:B------:R-:W-:Y:S02]  /*7180*/  ISETP.GE.U32.AND P1, PT, R63, R78, PT ;  /* 0x0000004e3f00720c */ /* 0x000fe40003f26070 */
[----:B------:R-:W-:Y:S02]  /*7190*/  ISETP.NE.AND P6, PT, R68, R39, PT ;  /* 0x000000274400720c */ /* 0x000fe40003fc5270 */
[----:B------:R-:W-:Y:S02]  /*71a0*/  ISETP.GE.AND.EX P1, PT, R62, RZ, PT, P1 ;  /* 0x000000ff3e00720c */ /* 0x000fe40003f26310 */
[----:B------:R-:W-:Y:S02]  /*71b0*/  @P0 SEL R86, RZ, 0xffffffff, !P5 ;  /* 0xffffffffff560807 */ /* 0x000fe40006800000 */
[----:B------:R-:W-:-:S02]  /*71c0*/  ISETP.NE.U32.AND P0, PT, R90, 0x1, PT ;  /* 0x000000015a00780c */ /* 0x000fc40003f05070 */
[----:B------:R-:W-:Y:S02]  /*71d0*/  SEL R90, RZ, 0xffffffff, P1 ;  /* 0xffffffffff5a7807 */ /* 0x000fe40000800000 */
[----:B------:R-:W-:Y:S02]  /*71e0*/  ISETP.GT.AND P1, PT, R68, R39, PT ;  /* 0x000000274400720c */ /* 0x000fe40003f24270 */
[----:B------:R-:W-:Y:S02]  /*71f0*/  ISETP.NE.U32.AND P5, PT, R91, 0x1, PT ;  /* 0x000000015b00780c */ /* 0x000fe40003fa5070 */
[----:B------:R-:W-:Y:S02]  /*7200*/  @P6 SEL R90, RZ, 0xffffffff, !P1 ;  /* 0xffffffffff5a6807 */ /* 0x000fe40004800000 */
[----:B------:R-:W-:Y:S02]  /*7210*/  SEL R6, R6, R33, !P4 ;  /* 0x0000002106067207 */ /* 0x000fe40006000000 */
[----:B------:R-:W-:-:S02]  /*7220*/  SEL R5, R5, RZ, !P4 ;  /* 0x000000ff05057207 */ /* 0x000fc40006000000 */
[-C--:B------:R-:W-:Y:S02]  /*7230*/  SEL R10, R10, R75.reuse, !P0 ;  /* 0x0000004b0a0a7207 */ /* 0x080fe40004000000 */
[----:B------:R-:W-:Y:S01]  /*7240*/  SEL R13, R13, R75, !P5 ;  /* 0x0000004b0d0d7207 */ /* 0x000fe20006800000 */
[----:B------:R-:W-:Y:S01]  /*7250*/  IMAD.IADD R75, R78, 0x1, R72 ;  /* 0x000000014e4b7824 */ /* 0x000fe200078e0248 */
[----:B------:R-:W-:Y:S01]  /*7260*/  ISETP.NE.U32.AND P6, PT, R74, 0x1, PT ;  /* 0x000000014a00780c */ /* 0x000fe20003fc5070 */
[----:B------:R-:W-:Y:S01]  /*7270*/  IMAD.U32 R74, RZ, RZ, UR4 ;  /* 0x00000004ff4a7e24 */ /* 0x000fe2000f8e00ff */
[----:B------:R-:W-:Y:S02]  /*7280*/  ISETP.NE.U32.AND P1, PT, R80, 0x1, PT ;  /* 0x000000015000780c */ /* 0x000fe40003f25070 */
[----:B------:R-:W-:Y:S02]  /*7290*/  ISETP.NE.U32.AND P4, PT, R82, 0x1, PT ;  /* 0x000000015200780c */ /* 0x000fe40003f85070 */
[----:B------:R-:W-:-:S02]  /*72a0*/  SEL R41, R41, R79, !P6 ;  /* 0x0000004f29297207 */ /* 0x000fc40007000000 */
[-C--:B------:R-:W-:Y:S02]  /*72b0*/  SEL R20, R20, R79.reuse, !P1 ;  /* 0x0000004f14147207 */ /* 0x080fe40004800000 */
[----:B------:R-:W-:Y:S01]  /*72c0*/  SEL R44, R44, R79, !P4 ;  /* 0x0000004f2c2c7207 */ /* 0x000fe20006000000 */
[----:B------:R-:W-:Y:S01]  /*72d0*/  IMAD R79, R72, 0x3, R75 ;  /* 0x00000003484f7824 */ /* 0x000fe200078e024b */
[----:B------:R-:W-:Y:S02]  /*72e0*/  SEL R9, R9, R34, !P0 ;  /* 0x0000002209097207 */ /* 0x000fe40004000000 */
[----:B------:R-:W-:Y:S02]  /*72f0*/  SEL R8, R8, RZ, !P0 ;  /* 0x000000ff08087207 */ /* 0x000fe40004000000 */
[----:B------:R-:W-:Y:S02]  /*7300*/  ISETP.GE.U32.AND P3, PT, R79, R74, PT ;  /* 0x0000004a4f00720c */ /* 0x000fe40003f66070 */
[----:B------:R-:W-:-:S02]  /*7310*/  SEL R12, R12, R35, !P5 ;  /* 0x000000230c0c7207 */ /* 0x000fc40006800000 */
[----:B------:R-:W-:Y:S02]  /*7320*/  SEL R11, R11, RZ, !P5 ;  /* 0x000000ff0b0b7207 */ /* 0x000fe40006800000 */
[----:B------:R-:W-:Y:S02]  /*7330*/  SEL R15, R15, R28, !P6 ;  /* 0x0000001c0f0f7207 */ /* 0x000fe40007000000 */
[----:B------:R-:W-:Y:S02]  /*7340*/  SEL R21, R21, RZ, !P6 ;  /* 0x000000ff15157207 */ /* 0x000fe40007000000 */
[----:B------:R-:W-:Y:S02]  /*7350*/  ISETP.NE.U32.AND P0, PT, R83, 0x1, PT ;  /* 0x000000015300780c */ /* 0x000fe40003f05070 */
[----:B------:R-:W-:Y:S02]  /*7360*/  ISETP.NE.U32.AND P5, PT, R84, 0x1, PT ;  /* 0x000000015400780c */ /* 0x000fe40003fa5070 */
[----:B------:R-:W-:-:S02]  /*7370*/  ISETP.NE.U32.AND P6, PT, R85, 0x1, PT ;  /* 0x000000015500780c */ /* 0x000fc40003fc5070 */
[----:B------:R-:W-:Y:S02]  /*7380*/  LOP3.LUT R88, R88, 0x1, RZ, 0xc0, !PT ;  /* 0x0000000158587812 */ /* 0x000fe400078ec0ff */
[----:B------:R-:W-:Y:S02]  /*7390*/  LOP3.LUT R89, R89, 0x1, RZ, 0xc0, !PT ;  /* 0x0000000159597812 */ /* 0x000fe400078ec0ff */
[----:B------:R-:W-:Y:S02]  /*73a0*/  LOP3.LUT R86, R86, 0x1, RZ, 0xc0, !PT ;  /* 0x0000000156567812 */ /* 0x000fe400078ec0ff */
[----:B------:R-:W-:Y:S02]  /*73b0*/  LOP3.LUT R90, R90, 0x1, RZ, 0xc0, !PT ;  /* 0x000000015a5a7812 */ /* 0x000fe400078ec0ff */
[----:B------:R-:W-:Y:S02]  /*73c0*/  SEL R14, R14, R29, !P1 ;  /* 0x0000001d0e0e7207 */ /* 0x000fe40004800000 */
[----:B------:R-:W-:-:S02]  /*73d0*/  SEL R16, R16, RZ, !P1 ;  /* 0x000000ff10107207 */ /* 0x000fc40004800000 */
[-C--:B------:R-:W-:Y:S02]  /*73e0*/  SEL R48, R48, R77.reuse, !P0 ;  /* 0x0000004d30307207 */ /* 0x080fe40004000000 */
[-C--:B------:R-:W-:Y:S02]  /*73f0*/  SEL R52, R52, R77.reuse, !P5 ;  /* 0x0000004d34347207 */ /* 0x080fe40006800000 */
[----:B------:R-:W-:Y:S02]  /*7400*/  SEL R55, R55, R77, !P6 ;  /* 0x0000004d37377207 */ /* 0x000fe40007000000 */
[----:B------:R-:W-:Y:S02]  /*7410*/  SEL R40, R40, R31, !P4 ;  /* 0x0000001f28287207 */ /* 0x000fe40006000000 */
[----:B------:R-:W-:Y:S02]  /*7420*/  SEL R42, R42, RZ, !P4 ;  /* 0x000000ff2a2a7207 */ /* 0x000fe40006000000 */
[----:B------:R-:W-:-:S02]  /*7430*/  SEL R49, R49, R24, !P0 ;  /* 0x0000001831317207 */ /* 0x000fc40004000000 */
[----:B------:R-:W-:Y:S02]  /*7440*/  SEL R46, R46, RZ, !P0 ;  /* 0x000000ff2e2e7207 */ /* 0x000fe40004000000 */
        /* <DEDUP_REMOVED lines=9> */
[----:B------:R-:W-:Y:S02]  /*74e0*/  SEL R60, R60, R77, !P1 ;  /* 0x0000004d3c3c7207 */ /* 0x000fe40004800000 */
[----:B------:R-:W-:-:S02]  /*74f0*/  SEL R65, R65, R78, !P4 ;  /* 0x0000004e41417207 */ /* 0x000fc40006000000 */
        /* <DEDUP_REMOVED lines=11> */
[----:B------:R-:W-:-:S02]  /*75b0*/  SEL R68, R68, R39, !P6 ;  /* 0x0000002744447207 */ /* 0x000fc40007000000 */
[----:B------:R-:W-:Y:S01]  /*75c0*/  SEL R62, R62, RZ, !P6 ;  /* 0x000000ff3e3e7207 */ /* 0x000fe20007000000 */
[----:B------:R-:W-:Y:S06]  /*75d0*/  @!P3 BRA `(.L_x_3550) ;  /* 0xffffffb000c8b947 */ /* 0x000fec000383ffff */
[----:B------:R-:W-:Y:S05]  /*75e0*/  BSYNC B1 ;  /* 0x0000000000017941 */ /* 0x000fea0003800000 */
.L_x_3545:
[----:B------:R-:W-:Y:S05]  /*75f0*/  BSYNC B0 ;  /* 0x0000000000007941 */ /* 0x000fea0003800000 */
.L_x_3544:
        /* <DEDUP_REMOVED lines=280> */
.L_x_3553:
        /* <DEDUP_REMOVED lines=281> */
.L_x_3554:
        /* <DEDUP_REMOVED lines=281> */
.L_x_3555:
        /* <DEDUP_REMOVED lines=281> */
.L_x_3556:
[----:B------:R-:W-:-:S04]  /*bc30*/  LOP3.LUT R37, R77, 0xfffffff0, RZ, 0xc0, !PT ;  /* 0xfffffff04d257812 */ /* 0x000fc800078ec0ff */
[----:B------:R-:W-:-:S05]  /*bc40*/  IADD3 R36, P1, R18, R37, RZ ;  /* 0x0000002512247210 */ /* 0x000fca0007f3e0ff */
[----:B------:R-:W-:-:S06]  /*bc50*/  IMAD.X R37, RZ, RZ, R19, P1 ;  /* 0x000000ffff257224 */ /* 0x000fcc00008e0613 */
[----:B------:R-:W5:Y:S02]  /*bc60*/  LDG.E.128 R36, desc[UR60][R36.64] ;  /* 0x0000003c24247981 */ /* 0x000f64000c1e1d00 */
.L_x_3552:
[----:B------:R-:W-:Y:S05]  /*bc70*/  BSYNC B0 ;  /* 0x0000000000007941 */ /* 0x000fea0003800000 */
.L_x_3551:
[----:B------:R-:W-:Y:S04]  /*bc80*/  BSSY B0, `(.L_x_3557) ;  /* 0x00000bb000007945 */ /* 0x000fe80003800000 */
[----:B------:R-:W-:Y:S05]  /*bc90*/  @P0 BRA `(.L_x_3558) ;  /* 0x0000000800e40947 */ /* 0x000fea0003800000 */
[CC--:B-----5:R-:W-:Y:S02]  /*bca0*/  ISETP.NE.AND P5, PT, R3.reuse, R32.reuse, PT ;  /* 0x000000200300720c */ /* 0x0e0fe40003fa5270 */
[----:B------:R-:W-:Y:S02]  /*bcb0*/  ISETP.GE.U32.AND P0, PT, R4, R75, PT ;  /* 0x0000004b0400720c */ /* 0x000fe40003f06070 */
[----:B------:R-:W-:Y:S02]  /*bcc0*/  ISETP.GT.AND P3, PT, R3, R32, PT ;  /* 0x000000200300720c */ /* 0x000fe40003f64270 */
[----:B------:R-:W-:Y:S02]  /*bcd0*/  ISETP.GE.AND.EX P0, PT, R0, RZ, PT, P0 ;  /* 0x000000ff0000720c */ /* 0x000fe40003f06300 */
[----:B------:R-:W-:Y:S02]  /*bce0*/  SEL R18, RZ, 0xffffffff, !P3 ;  /* 0xffffffffff127807 */ /* 0x000fe40005800000 */
[----:B------:R-:W-:-:S02]  /*bcf0*/  ISETP.GT.AND P1, PT, R6, R33, PT ;  /* 0x000000210600720c */ /* 0x000fc40003f24270 */
[----:B------:R-:W-:Y:S02]  /*bd00*/  ISETP.GT.AND P6, PT, R9, R34, PT ;  /* 0x000000220900720c */ /* 0x000fe40003fc4270 */
[----:B------:R-:W-:Y:S02]  /*bd10*/  @!P5 SEL R18, RZ, 0xffffffff, P0 ;  /* 0xffffffffff12d807 */ /* 0x000fe40000000000 */
[----:B------:R-:W-:Y:S02]  /*bd20*/  ISETP.NE.AND P5, PT, R12, R35, PT ;  /* 0x000000230c00720c */ /* 0x000fe40003fa5270 */
[----:B------:R-:W-:Y:S02]  /*bd30*/  SEL R19, RZ, 0xffffffff, !P1 ;  /* 0xffffffffff137807 */ /* 0x000fe40004800000 */
[----:B------:R-:W-:Y:S02]  /*bd40*/  ISETP.GE.U32.AND P1, PT, R13, R75, PT ;  /* 0x0000004b0d00720c */ /* 0x000fe40003f26070 */
[----:B------:R-:W-:-:S02]  /*bd50*/  ISETP.NE.AND P3, PT, R6, R33, PT ;  /* 0x000000210600720c */ /* 0x000fc40003f65270 */
[----:B------:R-:W-:Y:S02]  /*bd60*/  SEL R56, RZ, 0xffffffff, !P6 ;  /* 0xffffffffff387807 */ /* 0x000fe40007000000 */
[----:B------:R-:W-:Y:S02]  /*bd70*/  ISETP.GT.AND P6, PT, R12, R35, PT ;  /* 0x000000230c00720c */ /* 0x000fe40003fc4270 */
[----:B------:R-:W-:Y:S02]  /*bd80*/  ISETP.GE.AND.EX P1, PT, R11, RZ, PT, P1 ;  /* 0x000000ff0b00720c */ /* 0x000fe40003f26310 */
[----:B------:R-:W-:Y:S02]  /*bd90*/  ISETP.GE.U32.AND P2, PT, R7, R75, PT ;  /* 0x0000004b0700720c */ /* 0x000fe40003f46070 */
[----:B------:R-:W-:Y:S02]  /*bda0*/  SEL R57, RZ, 0xffffffff, !P6 ;  /* 0xffffffffff397807 */ /* 0x000fe40007000000 */
[----:B------:R-:W-:-:S02]  /*bdb0*/  ISETP.NE.AND P4, PT, R9, R34, PT ;  /* 0x000000220900720c */ /* 0x000fc40003f85270 */
[----:B------:R-:W-:Y:S02]  /*bdc0*/  @!P5 SEL R57, RZ, 0xffffffff, P1 ;  /* 0xffffffffff39d807 */ /* 0x000fe40000800000 */
[----:B------:R-:W-:Y:S02]  /*bdd0*/  ISETP.GE.AND.EX P2, PT, R5, RZ, PT, P2 ;  /* 0x000000ff0500720c */ /* 0x000fe40003f46320 */
[----:B------:R-:W-:Y:S02]  /*bde0*/  LOP3.LUT R57, R57, 0x1, RZ, 0xc0, !PT ;  /* 0x0000000139397812 */ /* 0x000fe400078ec0ff */
[----:B------:R-:W-:Y:S02]  /*bdf0*/  ISETP.GE.U32.AND P0, PT, R10, R75, PT ;  /* 0x0000004b0a00720c */ /* 0x000fe40003f06070 */
[----:B------:R-:W-:Y:S02]  /*be00*/  @!P3 SEL R19, RZ, 0xffffffff, P2 ;  /* 0xffffffffff13b807 */ /* 0x000fe40001000000 */
[----:B------:R-:W-:Y:S01]  /*be10*/  ISETP.NE.U32.AND P3, PT, R57, 0x1, PT ;  /* 0x000000013900780c */ /* 0x000fe20003f65070 */
[----:B------:R-:W-:Y:S01]  /*be20*/  IMAD.IADD R57, R75, 0x1, R72 ;  /* 0x000000014b397824 */ /* 0x000fe200078e0248 */
[----:B------:R-:W-:-:S02]  /*be30*/  ISETP.GE.AND.EX P0, PT, R8, RZ, PT, P0 ;  /* 0x000000ff0800720c */ /* 0x000fc40003f06300 */
[----:B------:R-:W-:Y:S02]  /*be40*/  LOP3.LUT R18, R18, 0x1, RZ, 0xc0, !PT ;  /* 0x0000000112127812 */ /* 0x000fe400078ec0ff */
[----:B------:R-:W-:Y:S02]  /*be50*/  @!P4 SEL R56, RZ, 0xffffffff, P0 ;  /* 0xffffffffff38c807 */ /* 0x000fe40000000000 */
[----:B------:R-:W-:Y:S02]  /*be60*/  ISETP.GE.U32.AND P4, PT, R57, R74, PT ;  /* 0x0000004a3900720c */ /* 0x000fe40003f86070 */
[----:B------:R-:W-:Y:S02]  /*be70*/  LOP3.LUT R19, R19, 0x1, RZ, 0xc0, !PT ;  /* 0x0000000113137812 */ /* 0x000fe400078ec0ff */
[----:B------:R-:W-:Y:S02]  /*be80*/  LOP3.LUT R56, R56, 0x1, RZ, 0xc0, !PT ;  /* 0x0000000138387812 */ /* 0x000fe400078ec0ff */
[----:B------:R-:W-:-:S02]  /*be90*/  ISETP.NE.U32.AND P0, PT, R18, 0x1, PT ;  /* 0x000000011200780c */ /* 0x000fc40003f05070 */
[----:B------:R-:W-:Y:S02]  /*bea0*/  ISETP.NE.U32.AND P1, PT, R19, 0x1, PT ;  /* 0x000000011300780c */ /* 0x000fe40003f25070 */
[----:B------:R-:W-:Y:S02]  /*beb0*/  ISETP.NE.U32.AND P2, PT, R56, 0x1, PT ;  /* 0x000000013800780c */ /* 0x000fe40003f45070 */
        /* <DEDUP_REMOVED lines=11> */
[----:B------:R-:W-:Y:S01]  /*bf70*/  SEL R11, R11, RZ, !P3 ;  /* 0x000000ff0b0b7207 */ /* 0x000fe20005800000 */
[----:B------:R-:W-:Y:S06]  /*bf80*/  @P4 BRA `(.L_x_3558) ;  /* 0x0000000800284947 */ /* 0x000fec0003800000 */
[-C--:B------:R-:W-:Y:S02]  /*bf90*/  ISETP.NE.AND P5, PT, R15, R28.reuse, PT ;  /* 0x0000001c0f00720c */ /* 0x080fe40003fa5270 */
        /* <DEDUP_REMOVED lines=52> */
[----:B------:R-:W-:-:S02]  /*c2e0*/  ISETP.GT.AND P1, PT, R50, R25, PT ;  /* 0x000000193200720c */ /* 0x000fc40003f24270 */
[----:B------:R-:W-:Y:S02]  /*c2f0*/  ISETP.NE.AND P3, PT, R50, R25, PT ;  /* 0x000000193200720c */ /* 0x000fe40003f65270 */
[----:B------:R-:W-:Y:S02]  /*c300*/  @!P6 SEL R18, RZ, 0xffffffff, P5 ;  /* 0xffffffffff12e807 */ /* 0x000fe40002800000 */
[CC--:B------:R-:W-:Y:S02]  /*c310*/  ISETP.GT.AND P4, PT, R53.reuse, R26.reuse, PT ;  /* 0x0000001a3500720c */ /* 0x0c0fe40003f84270 */
[----:B------:R-:W-:Y:S02]  /*c320*/  ISETP.NE.AND P6, PT, R53, R26, PT ;  /* 0x0000001a3500720c */ /* 0x000fe40003fc5270 */
[----:B------:R-:W-:Y:S02]  /*c330*/  ISETP.NE.AND P5, PT, R58, R27, PT ;  /* 0x0000001b3a00720c */ /* 0x000fe40003fa5270 */
[----:B------:R-:W-:-:S02]  /*c340*/  SEL R19, RZ, 0xffffffff, !P1 ;  /* 0xffffffffff137807 */ /* 0x000fc40004800000 */
[----:B------:R-:W-:Y:S02]  /*c350*/  SEL R28, RZ, 0xffffffff, !P4 ;  /* 0xffffffffff1c7807 */ /* 0x000fe40006000000 */
[-C--:B------:R-:W-:Y:S02]  /*c360*/  ISETP.GE.U32.AND P0, PT, R52, R33.reuse, PT ;  /* 0x000000213400720c */ /* 0x080fe40003f06070 */
[-C--:B------:R-:W-:Y:S02]  /*c370*/  ISETP.GE.U32.AND P2, PT, R55, R33.reuse, PT ;  /* 0x000000213700720c */ /* 0x080fe40003f46070 */
[----:B------:R-:W-:Y:S02]  /*c380*/  ISETP.GE.U32.AND P1, PT, R60, R33, PT ;  /* 0x000000213c00720c */ /* 0x000fe40003f26070 */
[----:B------:R-:W-:Y:S02]  /*c390*/  ISETP.GT.AND P4, PT, R58, R27, PT ;  /* 0x0000001b3a00720c */ /* 0x000fe40003f84270 */
[----:B------:R-:W-:-:S02]  /*c3a0*/  ISETP.GE.AND.EX P0, PT, R51, RZ, PT, P0 ;  /* 0x000000ff3300720c */ /* 0x000fc40003f06300 */
[----:B------:R-:W-:Y:S02]  /*c3b0*/  ISETP.GE.AND.EX P2, PT, R54, RZ, PT, P2 ;  /* 0x000000ff3600720c */ /* 0x000fe40003f46320 */
[----:B------:R-:W-:Y:S02]  /*c3c0*/  ISETP.GE.AND.EX P1, PT, R59, RZ, PT, P1 ;  /* 0x000000ff3b00720c */ /* 0x000fe40003f26310 */
[----:B------:R-:W-:Y:S02]  /*c3d0*/  SEL R29, RZ, 0xffffffff, !P4 ;  /* 0xffffffffff1d7807 */ /* 0x000fe40006000000 */
[----:B------:R-:W-:Y:S02]  /*c3e0*/  ISETP.GE.U32.AND P4, PT, R72, R74, PT ;  /* 0x0000004a4800720c */ /* 0x000fe40003f86070 */
[----:B------:R-:W-:Y:S02]  /*c3f0*/  @!P3 SEL R19, RZ, 0xffffffff, P0 ;  /* 0xffffffffff13b807 */ /* 0x000fe40000000000 */
[----:B------:R-:W-:-:S02]  /*c400*/  @!P6 SEL R28, RZ, 0xffffffff, P2 ;  /* 0xffffffffff1ce807 */ /* 0x000fc40001000000 */
[----:B------:R-:W-:Y:S02]  /*c410*/  @!P5 SEL R29, RZ, 0xffffffff, P1 ;  /* 0xffffffffff1dd807 */ /* 0x000fe40000800000 */
[----:B------:R-:W-:Y:S02]  /*c420*/  LOP3.LUT R18, R18, 0x1, RZ, 0xc0, !PT ;  /* 0x0000000112127812 */ /* 0x000fe400078ec0ff */
[----:B------:R-:W-:Y:S02]  /*c430*/  LOP3.LUT R19, R19, 0x1, RZ, 0xc0, !PT ;  /* 0x0000000113137812 */ /* 0x000fe400078ec0ff */
[----:B------:R-:W-:Y:S02]  /*c440*/  LOP3.LUT R28, R28, 0x1, RZ, 0xc0, !PT ;  /* 0x000000011c1c7812 */ /* 0x000fe400078ec0ff */
[----:B------:R-:W-:Y:S02]  /*c450*/  LOP3.LUT R29, R29, 0x1, RZ, 0xc0, !PT ;  /* 0x000000011d1d7812 */ /* 0x000fe400078ec0ff */
[----:B------:R-:W-:-:S02]  /*c460*/  ISETP.NE.U32.AND P0, PT, R18, 0x1, PT ;  /* 0x000000011200780c */ /* 0x000fc40003f05070 */
[----:B------:R-:W-:Y:S02]  /*c470*/  ISETP.NE.U32.AND P1, PT, R19, 0x1, PT ;  /* 0x000000011300780c */ /* 0x000fe40003f25070 */
[----:B------:R-:W-:Y:S02]  /*c480*/  ISETP.NE.U32.AND P2, PT, R28, 0x1, PT ;  /* 0x000000011c00780c */ /* 0x000fe40003f45070 */
[----:B------:R-:W-:Y:S02]  /*c490*/  ISETP.NE.U32.AND P3, PT, R29, 0x1, PT ;  /* 0x000000011d00780c */ /* 0x000fe40003f65070 */
        /* <DEDUP_REMOVED lines=13> */
[----:B------:R-:W-:Y:S02]  /*c570*/  ISETP.NE.AND P5, PT, R61, R36, PT ;  /* 0x000000243d00720c */ /* 0x000fe40003fa5270 */
[----:B------:R-:W-:Y:S02]  /*c580*/  ISETP.GE.U32.AND P0, PT, R65, R72, PT ;  /* 0x000000484100720c */ /* 0x000fe40003f06070 */
[----:B------:R-:W-:Y:S02]  /*c590*/  ISETP.GT.AND P3, PT, R61, R36, PT ;  /* 0x000000243d00720c */ /* 0x000fe40003f64270 */
[----:B------:R-:W-:Y:S02]  /*c5a0*/  ISETP.GE.AND.EX P0, PT, R64, RZ, PT, P0 ;  /* 0x000000ff4000720c */ /* 0x000fe40003f06300 */
[----:B------:R-:W-:Y:S02]  /*c5b0*/  SEL R18, RZ, 0xffffffff, !P3 ;  /* 0xffffffffff127807 */ /* 0x000fe40005800000 */
[----:B------:R-:W-:-:S02]  /*c5c0*/  ISETP.GT.AND P1, PT, R66, R37, PT ;  /* 0x000000254200720c */ /* 0x000fc40003f24270 */
[----:B------:R-:W-:Y:S02]  /*c5d0*/  ISETP.NE.AND P3, PT, R66, R37, PT ;  /* 0x000000254200720c */ /* 0x000fe40003f65270 */
[----:B------:R-:W-:Y:S02]  /*c5e0*/  @!P5 SEL R18, RZ, 0xffffffff, P0 ;  /* 0xffffffffff12d807 */ /* 0x000fe40000000000 */
[CC--:B------:R-:W-:Y:S02]  /*c5f0*/  ISETP.NE.AND P4, PT, R73.reuse, R38.reuse, PT ;  /* 0x000000264900720c */ /* 0x0c0fe40003f85270 */
[----:B------:R-:W-:Y:S02]  /*c600*/  ISETP.NE.AND P5, PT, R68, R39, PT ;  /* 0x000000274400720c */ /* 0x000fe40003fa5270 */
[----:B------:R-:W-:Y:S02]  /*c610*/  ISETP.GT.AND P6, PT, R73, R38, PT ;  /* 0x000000264900720c */ /* 0x000fe40003fc4270 */
[----:B------:R-:W-:-:S02]  /*c620*/  SEL R19, RZ, 0xffffffff, !P1 ;  /* 0xffffffffff137807 */ /* 0x000fc40004800000 */
[-C--:B------:R-:W-:Y:S02]  /*c630*/  ISETP.GE.U32.AND P2, PT, R69, R72.reuse, PT ;  /* 0x000000484500720c */ /* 0x080fe40003f46070 */
[-C--:B------:R-:W-:Y:S02]  /*c640*/  ISETP.GE.U32.AND P0, PT, R71, R72.reuse, PT ;  /* 0x000000484700720c */ /* 0x080fe40003f06070 */
[----:B------:R-:W-:Y:S02]  /*c650*/  ISETP.GE.U32.AND P1, PT, R63, R72, PT ;  /* 0x000000483f00720c */ /* 0x000fe40003f26070 */
[----:B------:R-:W-:Y:S02]  /*c660*/  SEL R24, RZ, 0xffffffff, !P6 ;  /* 0xffffffffff187807 */ /* 0x000fe40007000000 */
[----:B------:R-:W-:Y:S02]  /*c670*/  ISETP.GT.AND P6, PT, R68, R39, PT ;  /* 0x000000274400720c */ /* 0x000fe40003fc4270 */
[----:B------:R-:W-:-:S02]  /*c680*/  ISETP.GE.AND.EX P2, PT, R67, RZ, PT, P2 ;  /* 0x000000ff4300720c */ /* 0x000fc40003f46320 */
[----:B------:R-:W-:Y:S02]  /*c690*/  ISETP.GE.AND.EX P0, PT, R70, RZ, PT, P0 ;  /* 0x000000ff4600720c */ /* 0x000fe40003f06300 */
[----:B------:R-:W-:Y:S02]  /*c6a0*/  ISETP.GE.AND.EX P1, PT, R62, RZ, PT, P1 ;  /* 0x000000ff3e00720c */ /* 0x000fe40003f26310 */
        /* <DEDUP_REMOVED lines=24> */
.L_x_3558:
[----:B------:R-:W-:Y:S05]  /*c830*/  BSYNC B0 ;  /* 0x0000000000007941 */ /* 0x000fea0003800000 */
.L_x_3557:
[C---:B------:R-:W-:Y:S02]  /*c840*/  ISETP.NE.AND P5, PT, R3.reuse, R15, PT ;  /* 0x0000000f0300720c */ /* 0x040fe40003fa5270 */
[----:B------:R-:W-:Y:S02]  /*c850*/  ISETP.GE.U32.AND P0, PT, R4, R41, PT ;  /* 0x000000290400720c */ /* 0x000fe40003f06070 */
[----:B------:R-:W-:Y:S02]  /*c860*/  ISETP.GT.AND P3, PT, R3, R15, PT ;  /* 0x0000000f0300720c */ /* 0x000fe40003f64270 */
[----:B------:R-:W-:Y:S02]  /*c870*/  ISETP.GE.AND.EX P0, PT, R0, R21, PT, P0 ;  /* 0x000000150000720c */ /* 0x000fe40003f06300 */
[----:B------:R-:W-:Y:S02]  /*c880*/  SEL R18, RZ, 0xffffffff, !P3 ;  /* 0xffffffffff127807 */ /* 0x000fe40005800000 */
[----:B------:R-:W-:-:S02]  /*c890*/  ISETP.NE.AND P3, PT, R6, R14, PT ;  /* 0x0000000e0600720c */ /* 0x000fc40003f65270 */
[----:B------:R-:W-:Y:S02]  /*c8a0*/  ISETP.GT.AND P1, PT, R6, R14, PT ;  /* 0x0000000e0600720c */ /* 0x000fe40003f24270 */
[----:B------:R-:W-:Y:S02]  /*c8b0*/  @!P5 SEL R18, RZ, 0xffffffff, P0 ;  /* 0xffffffffff12d807 */ /* 0x000fe40000000000 */
[-C--:B------:R-:W-:Y:S02]  /*c8c0*/  ISETP.NE.AND P4, PT, R9, R43.reuse, PT ;  /* 0x0000002b0900720c */ /* 0x080fe40003f85270 */
[----:B------:R-:W-:Y:S02]  /*c8d0*/  ISETP.NE.AND P5, PT, R12, R40, PT ;  /* 0x000000280c00720c */ /* 0x000fe40003fa5270 */
[----:B------:R-:W-:Y:S02]  /*c8e0*/  ISETP.GE.U32.AND P2, PT, R7, R20, PT ;  /* 0x000000140700720c */ /* 0x000fe40003f46070 */
[----:B------:R-:W-:-:S02]  /*c8f0*/  ISETP.GT.AND P6, PT, R9, R43, PT ;  /* 0x0000002b0900720c */ /* 0x000fc40003fc4270 */
[----:B------:R-:W-:Y:S02]  /*c900*/  SEL R19, RZ, 0xffffffff, !P1 ;  /* 0xffffffffff137807 */ /* 0x000fe40004800000 */
[----:B------:R-:W-:Y:S02]  /*c910*/  ISETP.GE.U32.AND P0, PT, R10, R47, PT ;  /* 0x0000002f0a00720c */ /* 0x000fe40003f06070 */
[----:B------:R-:W-:Y:S02]  /*c920*/  ISETP.GE.U32.AND P1, PT, R13, R44, PT ;  /* 0x0000002c0d00720c */ /* 0x000fe40003f26070 */
[----:B------:R-:W-:Y:S02]  /*c930*/  ISETP.GE.AND.EX P2, PT, R5, R16, PT, P2 ;  /* 0x000000100500720c */ /* 0x000fe40003f46320 */
[----:B-----5:R-:W-:Y:S02]  /*c940*/  SEL R24, RZ, 0xffffffff, !P6 ;  /* 0xffffffffff187807 */ /* 0x020fe40007000000 */
[----:B------:R-:W-:-:S02]  /*c950*/  ISETP.GT.AND P6, PT, R12, R40, PT ;  /* 0x000000280c00720c */ /* 0x000fc40003fc4270 */
[----:B------:R-:W-:Y:S02]  /*c960*/  ISETP.GE.AND.EX P0, PT, R8, R45, PT, P0 ;  /* 0x0000002d0800720c */ /* 0x000fe40003f06300 */
[----:B------:R-:W-:Y:S02]  /*c970*/  ISETP.GE.AND.EX P1, PT, R11, R42, PT, P1 ;  /* 0x0000002a0b00720c */ /* 0x000fe40003f26310 */
[----:B------:R-:W-:Y:S02]  /*c980*/  @!P3 SEL R19, RZ, 0xffffffff, P2 ;  /* 0xffffffffff13b807 */ /* 0x000fe40001000000 */
[----:B------:R-:W-:Y:S02]  /*c990*/  LOP3.LUT R18, R18, 0x1, RZ, 0xc0, !PT ;  /* 0x0000000112127812 */ /* 0x000fe400078ec0ff */
[----:B------:R-:W-:Y:S02]  /*c9a0*/  SEL R25, RZ, 0xffffffff, !P6 ;  /* 0xffffffffff197807 */ /* 0x000fe40007000000 */
[----:B------:R-:W-:-:S02]  /*c9b0*/  @!P4 SEL R24, RZ, 0xffffffff, P0 ;  /* 0xffffffffff18c807 */ /* 0x000fc40000000000 */
[----:B------:R-:W-:Y:S02]  /*c9c0*/  @!P5 SEL R25, RZ, 0xffffffff, P1 ;  /* 0xffffffffff19d807 */ /* 0x000fe40000800000 */
[----:B------:R-:W-:Y:S02]  /*c9d0*/  LOP3.LUT R19, R19, 0x1, RZ, 0xc0, !PT ;  /* 0x0000000113137812 */ /* 0x000fe400078ec0ff */
[----:B------:R-:W-:Y:S02]  /*c9e0*/  ISETP.NE.U32.AND P0, PT, R18, 0x1, PT ;  /* 0x000000011200780c */ /* 0x000fe40003f05070 */
[----:B------:R-:W-:Y:S02]  /*c9f0*/  LOP3.LUT R25, R25, 0x1, RZ, 0xc0, !PT ;  /* 0x0000000119197812 */ /* 0x000fe400078ec0ff */
[----:B------:R-:W-:Y:S02]  /*ca00*/  ISETP.NE.U32.AND P1, PT, R19, 0x1, PT ;  /* 0x000000011300780c */ /* 0x000fe40003f25070 */
[----:B------:R-:W-:-:S02]  /*ca10*/  SEL R18, R3, R15, !P0 ;  /* 0x0000000f03127207 */ /* 0x000fc40004000000 */
[----:B------:R-:W-:Y:S02]  /*ca20*/  LOP3.LUT R24, R24, 0x1, RZ, 0xc0, !PT ;  /* 0x0000000118187812 */ /* 0x000fe400078ec0ff */
[----:B------:R-:W-:Y:S02]  /*ca30*/  ISETP.NE.U32.AND P3, PT, R25, 0x1, PT ;  /* 0x000000011900780c */ /* 0x000fe40003f65070 */
[----:B------:R-:W-:Y:S02]  /*ca40*/  SEL R3, R6, R14, !P1 ;  /* 0x0000000e06037207 */ /* 0x000fe40004800000 */
[----:B------:R-:W-:Y:S02]  /*ca50*/  ISETP.NE.AND P6, PT, R18, R49, PT ;  /* 0x000000311200720c */ /* 0x000fe40003fc5270 */
[----:B------:R-:W-:Y:S02]  /*ca60*/  SEL R15, R4, R41, !P0 ;  /* 0x00000029040f7207 */ /* 0x000fe40004000000 */
[----:B------:R-:W-:-:S02]  /*ca70*/  SEL R19, R7, R20, !P1 ;  /* 0x0000001407137207 */ /* 0x000fc40004800000 */
[----:B------:R-:W-:Y:S02]  /*ca80*/  ISETP.NE.U32.AND P2, PT, R24, 0x1, PT ;  /* 0x000000011800780c */ /* 0x000fe40003f45070 */
[----:B------:R-:W-:Y:S02]  /*ca90*/  SEL R7, R12, R40, !P3 ;  /* 0x000000280c077207 */ /* 0x000fe40005800000 */
[----:B------:R-:W-:Y:S02]  /*caa0*/  SEL R13, R13, R44, !P3 ;  /* 0x0000002c0d0d7207 */ /* 0x000fe40005800000 */
[----:B------:R-:W-:Y:S02]  /*cab0*/  SEL R42, R11, R42, !P3 ;  /* 0x0000002a0b2a7207 */ /* 0x000fe40005800000 */
[----:B------:R-:W-:Y:S02]  /*cac0*/  SEL R16, R5, R16, !P1 ;  /* 0x0000001005107207 */ /* 0x000fe40004800000 */
[----:B------:R-:W-:-:S02]  /*cad0*/  ISETP.GT.AND P3, PT, R3, R50, PT ;  /* 0x000000320300720c */ /* 0x000fc40003f64270 */
[----:B------:R-:W-:Y:S02]  /*cae0*/  SEL R21, R0, R21, !P0 ;  /* 0x0000001500157207 */ /* 0x000fe40004000000 */
[----:B------:R-:W-:Y:S02]  /*caf0*/  ISETP.GE.U32.AND P1, PT, R15, R48, PT ;  /* 0x000000300f00720c */ /* 0x000fe40003f26070 */
[----:B------:R-:W-:Y:S02]  /*cb00*/  SEL R6, R9, R43, !P2 ;  /* 0x0000002b09067207 */ /* 0x000fe40005000000 */
[----:B------:R-:W-:Y:S02]  /*cb10*/  SEL R14, R10, R47, !P2 ;  /* 0x0000002f0a0e7207 */ /* 0x000fe40005000000 */
[----:B------:R-:W-:Y:S02]  /*cb20*/  SEL R41, R8, R45, !P2 ;  /* 0x0000002d08297207 */ /* 0x000fe40005000000 */
[----:B------:R-:W-:-:S02]  /*cb30*/  ISETP.GT.AND P2, PT, R18, R49, PT ;  /* 0x000000311200720c */ /* 0x000fc40003f44270 */
[----:B------:R-:W-:Y:S02]  /*cb40*/  SEL R4, RZ, 0xffffffff, !P3 ;  /* 0xffffffffff047807 */ /* 0x000fe40005800000 */
[----:B------:R-:W-:Y:S02]  /*cb50*/  ISETP.NE.AND P3, PT, R7, R58, PT ;  /* 0x0000003a0700720c */ /* 0x000fe40003f65270 */
[----:B------:R-:W-:Y:S02]  /*cb60*/  ISETP.GE.AND.EX P1, PT, R21, R46, PT, P1 ;  /* 0x0000002e1500720c */ /* 0x000fe40003f26310 */
[----:B------:R-:W-:Y:S02]  /*cb70*/  SEL R0, RZ, 0xffffffff, !P2 ;  /* 0xffffffffff007807 */ /* 0x000fe40005000000 */
[----:B------:R-:W-:Y:S02]  /*cb80*/  @!P6 SEL R0, RZ, 0xffffffff, P1 ;  /* 0xffffffffff00e807 */ /* 0x000fe40000800000 */
[----:B------:R-:W-:-:S02]  /*cb90*/  ISETP.GE.U32.AND P1, PT, R13, R60, PT ;  /* 0x0000003c0d00720c */ /* 0x000fc40003f26070 */
[----:B------:R-:W-:Y:S02]  /*cba0*/  ISETP.GT.AND P6, PT, R7, R58, PT ;  /* 0x0000003a0700720c */ /* 0x000fe40003fc4270 */
[CC--:B------:R-:W-:Y:S02]  /*cbb0*/  ISETP.GT.AND P0, PT, R6.reuse, R53.reuse, PT ;  /* 0x000000350600720c */ /* 0x0c0fe40003f04270 */
[----:B------:R-:W-:Y:S02]  /*cbc0*/  ISETP.NE.AND P5, PT, R6, R53, PT ;  /* 0x000000350600720c */ /* 0x000fe40003fa5270 */
[----:B------:R-:W-:Y:S02]  /*cbd0*/  ISETP.GE.AND.EX P1, PT, R42, R59, PT, P1 ;  /* 0x0000003b2a00720c */ /* 0x000fe40003f26310 */
[----:B------:R-:W-:Y:S02]  /*cbe0*/  ISETP.NE.AND P4, PT, R3, R50, PT ;  /* 0x000000320300720c */ /* 0x000fe40003f85270 */
[----:B------:R-:W-:-:S02]  /*cbf0*/  SEL R8, RZ, 0xffffffff, !P6 ;  /* 0xffffffffff087807 */ /* 0x000fc40007000000 */
[----:B------:R-:W-:Y:S02]  /*cc00*/  SEL R5, RZ, 0xffffffff, !P0 ;  /* 0xffffffffff057807 */ /* 0x000fe40004000000 */
[----:B------:R-:W-:Y:S02]  /*cc10*/  @!P3 SEL R8, RZ, 0xffffffff, P1 ;  /* 0xffffffffff08b807 */ /* 0x000fe40000800000 */
[----:B------:R-:W-:Y:S02]  /*cc20*/  ISETP.GE.U32.AND P0, PT, R14, R55, PT ;  /* 0x000000370e00720c */ /* 0x000fe40003f06070 */
[----:B------:R-:W-:Y:S02]  /*cc30*/  ISETP.GE.U32.AND P2, PT, R19, R52, PT ;  /* 0x000000341300720c */ /* 0x000fe40003f46070 */
[----:B------:R-:W-:Y:S02]  /*cc40*/  LOP3.LUT R8, R8, 0x1, RZ, 0xc0, !PT ;  /* 0x0000000108087812 */ /* 0x000fe400078ec0ff */
[----:B------:R-:W-:-:S02]  /*cc50*/  ISETP.GE.AND.EX P0, PT, R41, R54, PT, P0 ;  /* 0x000000362900720c */ /* 0x000fc40003f06300 */
[----:B------:R-:W-:Y:S02]  /*cc60*/  ISETP.GE.AND.EX P2, PT, R16, R51, PT, P2 ;  /* 0x000000331000720c */ /* 0x000fe40003f46320 */
[----:B------:R-:W-:Y:S02]  /*cc70*/  LOP3.LUT R0, R0, 0x1, RZ, 0xc0, !PT ;  /* 0x0000000100007812 */ /* 0x000fe400078ec0ff */
[----:B------:R-:W-:Y:S02]  /*cc80*/  ISETP.NE.U32.AND P3, PT, R8, 0x1, PT ;  /* 0x000000010800780c */ /* 0x000fe40003f65070 */
[----:B------:R-:W-:Y:S02]  /*cc90*/  @!P5 SEL R5, RZ, 0xffffffff, P0 ;  /* 0xffffffffff05d807 */ /* 0x000fe40000000000 */
[----:B------:R-:W-:Y:S02]  /*cca0*/  @!P4 SEL R4, RZ, 0xffffffff, P2 ;  /* 0xffffffffff04c807 */ /* 0x000fe40001000000 */
[----:B------:R-:W-:-:S02]  /*ccb0*/  ISETP.NE.U32.AND P0, PT, R0, 0x1, PT ;  /* 0x000000010000780c */ /* 0x000fc40003f05070 */
[----:B------:R-:W-:Y:S02]  /*ccc0*/  SEL R7, R7, R58, !P3 ;  /* 0x0000003a07077207 */ /* 0x000fe40005800000 */
[----:B------:R-:W-:Y:S02]  /*ccd0*/  LOP3.LUT R5, R5, 0x1, RZ, 0xc0, !PT ;  /* 0x0000000105057812 */ /* 0x000fe400078ec0ff */
[----:B------:R-:W-:Y:S02]  /*cce0*/  LOP3.LUT R4, R4, 0x1, RZ, 0xc0, !PT ;  /* 0x0000000104047812 */ /* 0x000fe400078ec0ff */
[----:B------:R-:W-:Y:S02]  /*ccf0*/  SEL R8, R13, R60, !P3 ;  /* 0x0000003c0d087207 */ /* 0x000fe40005800000 */
[----:B------:R-:W-:Y:S02]  /*cd00*/  SEL R9, R42, R59, !P3 ;  /* 0x0000003b2a097207 */ /* 0x000fe40005800000 */
[----:B------:R-:W-:-:S02]  /*cd10*/  SEL R18, R18, R49, !P0 ;  /* 0x0000003112127207 */ /* 0x000fc40004000000 */
[----:B------:R-:W-:Y:S02]  /*cd20*/  ISETP.NE.AND P3, PT, R7, R68, PT ;  /* 0x000000440700720c */ /* 0x000fe40003f65270 */
[----:B------:R-:W-:Y:S02]  /*cd30*/  ISETP.NE.U32.AND P2, PT, R5, 0x1, PT ;  /* 0x000000010500780c */ /* 0x000fe40003f45070 */
[----:B------:R-:W-:Y:S02]  /*cd40*/  ISETP.NE.U32.AND P1, PT, R4, 0x1, PT ;  /* 0x000000010400780c */ /* 0x000fe40003f25070 */
        /* <DEDUP_REMOVED lines=10> */
[----:B------:R-:W-:Y:S02]  /*cdf0*/  SEL R52, R19, R52, !P1 ;  /* 0x0000003413347207 */ /* 0x000fe40004800000 */
[----:B------:R-:W-:Y:S02]  /*ce00*/  SEL R10, R16, R51, !P1 ;  /* 0x00000033100a7207 */ /* 0x000fe40004800000 */
[----:B------:R-:W-:Y:S02]  /*ce10*/  ISETP.NE.AND P4, PT, R6, R73, PT ;  /* 0x000000490600720c */ /* 0x000fe40003f85270 */
[----:B------:R-:W-:Y:S02]  /*ce20*/  ISETP.GE.AND.EX P0, PT, R9, R62, PT, P0 ;  /* 0x0000003e0900720c */ /* 0x000fe40003f06300 */
[----:B------:R-:W-:-:S02]  /*ce30*/  ISETP.NE.AND P6, PT, R18, R61, PT ;  /* 0x0000003d1200720c */ /* 0x000fc40003fc5270 */
[CC--:B------:R-:W-:Y:S02]  /*ce40*/  ISETP.GT.AND P1, PT, R15.reuse, R66.reuse, PT ;  /* 0x000000420f00720c */ /* 0x0c0fe40003f24270 */
[----:B------:R-:W-:Y:S02]  /*ce50*/  ISETP.NE.AND P5, PT, R15, R66, PT ;  /* 0x000000420f00720c */ /* 0x000fe40003fa5270 */
[----:B------:R-:W-:Y:S02]  /*ce60*/  SEL R5, RZ, 0xffffffff, !P2 ;  /* 0xffffffffff057807 */ /* 0x000fe40005000000 */
[----:B------:R-:W-:Y:S02]  /*ce70*/  @!P3 SEL R5, RZ, 0xffffffff, P0 ;  /* 0xffffffffff05b807 */ /* 0x000fe40000000000 */
[----:B------:R-:W-:Y:S02]  /*ce80*/  SEL R3, RZ, 0xffffffff, !P1 ;  /* 0xffffffffff037807 */ /* 0x000fe40004800000 */
[----:B------:R-:W-:-:S02]  /*ce90*/  ISETP.GE.U32.AND P0, PT, R40, R71, PT ;  /* 0x000000472800720c */ /* 0x000fc40003f06070 */
        /* <DEDUP_REMOVED lines=31> */
.L_x_3543:
        /* <DEDUP_REMOVED lines=88> */
.L_x_3561:
        /* <DEDUP_REMOVED lines=10> */
[----:B------:R-:W-:Y:S02]  /*d6b0*/  IMAD R12, R78, R67, RZ ;  /* 0x000000434e0c7224 */ /* 0x000fe400078e02ff */
[----:B------:R-:W-:-:S03]  /*d6c0*/  IMAD.IADD R69, R67, 0x1, R72 ;  /* 0x0000000143457824 */ /* 0x000fc600078e0248 */
[----:B------:R-:W-:-:S05]  /*d6d0*/  SHF.R.U32.HI R13, RZ, 0x2, R12 ;  /* 0x00000002ff0d7819 */ /* 0x000fca000001160c */
[----:B------:R-:W-:-:S06]  /*d6e0*/  IMAD.WIDE.U32 R12, R13, 0x10, R18 ;  /* 0x000000100d0c7825 */ /* 0x000fcc00078e0012 */
[----:B------:R-:W4:Y:S01]  /*d6f0*/  LDG.E.128 R12, desc[UR60][R12.64] ;  /* 0x0000003c0c0c7981 */ /* 0x000f22000c1e1d00 */
[----:B------:R-:W-:-:S05]  /*d700*/  IMAD R24, R78, R69, RZ ;  /* 0x000000454e187224 */ /* 0x000fca00078e02ff */
[----:B------:R-:W-:-:S05]  /*d710*/  SHF.R.U32.HI R25, RZ, 0x2, R24 ;  /* 0x00000002ff197819 */ /* 0x000fca0000011618 */
[----:B------:R-:W-:-:S06]  /*d720*/  IMAD.WIDE.U32 R24, R25, 0x10, R18 ;  /* 0x0000001019187825 */ /* 0x000fcc00078e0012 */
[----:B------:R-:W5:Y:S01]  /*d730*/  LDG.E.128 R24, desc[UR60][R24.64] ;  /* 0x0000003c18187981 */ /* 0x000f62000c1e1d00 */
[-C--:B------:R-:W-:Y:S02]  /*d740*/  ISETP.GE.U32.AND P0, PT, R76, R75.reuse, PT ;  /* 0x0000004b4c00720c */ /* 0x080fe40003f06070 */
[-C--:B------:R-:W-:Y:S02]  /*d750*/  ISETP.GE.U32.AND P2, PT, R56, R75.reuse, PT ;  /* 0x0000004b3800720c */ /* 0x080fe40003f46070 */
[----:B------:R-:W-:Y:S02]  /*d760*/  ISETP.GE.AND.EX P0, PT, R61, RZ, PT, P0 ;  /* 0x000000ff3d00720c */ /* 0x000fe40003f06300 */
[----:B------:R-:W-:Y:S02]  /*d770*/  ISETP.GE.U32.AND P4, PT, R62, R75, PT ;  /* 0x0000004b3e00720c */ /* 0x000fe40003f86070 */
[----:B------:R-:W-:Y:S02]  /*d780*/  SEL R77, RZ, 0xffffffff, P0 ;  /* 0xffffffffff4d7807 */ /* 0x000fe40000000000 */
[----:B------:R-:W-:-:S02]  /*d790*/  ISETP.GE.AND.EX P2, PT, R58, RZ, PT, P2 ;  /* 0x000000ff3a00720c */ /* 0x000fc40003f46320 */
[----:B------:R-:W-:Y:S02]  /*d7a0*/  ISETP.GE.AND.EX P4, PT, R57, RZ, PT, P4 ;  /* 0x000000ff3900720c */ /* 0x000fe40003f86340 */
[----:B------:R-:W-:Y:S02]  /*d7b0*/  SEL R88, RZ, 0xffffffff, P2 ;  /* 0xffffffffff587807 */ /* 0x000fe40001000000 */
[----:B------:R-:W-:Y:S02]  /*d7c0*/  SEL R87, RZ, 0xffffffff, P4 ;  /* 0xffffffffff577807 */ /* 0x000fe40002000000 */
[----:B------:R-:W-:-:S04]  /*d7d0*/  ISETP.GE.U32.AND P4, PT, R53, R65, PT ;  /* 0x000000413500720c */ /* 0x000fc80003f86070 */
[----:B------:R-:W-:Y:S02]  /*d7e0*/  ISETP.GE.AND.EX P4, PT, R54, RZ, PT, P4 ;  /* 0x000000ff3600720c */ /* 0x000fe40003f86340 */
[CC--:B--2---:R-:W-:Y:S02]  /*d7f0*/  ISETP.NE.AND P1, PT, R63.reuse, R28.reuse, PT ;  /* 0x0000001c3f00720c */ /* 0x0c4fe40003f25270 */
[----:B------:R-:W-:Y:S02]  /*d800*/  ISETP.GT.AND P0, PT, R63, R28, PT ;  /* 0x0000001c3f00720c */ /* 0x000fe40003f04270 */
[CC--:B------:R-:W-:Y:S02]  /*d810*/  ISETP.NE.AND P3, PT, R68.reuse, R29.reuse, PT ;  /* 0x0000001d4400720c */ /* 0x0c0fe40003f65270 */
[----:B------:R-:W-:Y:S02]  /*d820*/  ISETP.GT.AND P6, PT, R68, R29, PT ;  /* 0x0000001d4400720c */ /* 0x000fe40003fc4270 */
[----:B------:R-:W-:-:S05]  /*d830*/  ISETP.GT.AND P2, PT, R60, R31, PT ;  /* 0x0000001f3c00720c */ /* 0x000fca0003f44270 */
[----:B------:R-:W-:Y:S02]  /*d840*/  @P1 SEL R77, RZ, 0xffffffff, !P0 ;  /* 0xffffffffff4d1807 */ /* 0x000fe40004000000 */
[----:B------:R-:W-:Y:S02]  /*d850*/  ISETP.GE.U32.AND P0, PT, R64, R75, PT ;  /* 0x0000004b4000720c */ /* 0x000fe40003f06070 */
[----:B------:R-:W-:Y:S02]  /*d860*/  ISETP.NE.AND P1, PT, R59, R30, PT ;  /* 0x0000001e3b00720c */ /* 0x000fe40003f25270 */
[----:B------:R-:W-:Y:S02]  /*d870*/  ISETP.GE.AND.EX P0, PT, R66, RZ, PT, P0 ;  /* 0x000000ff4200720c */ /* 0x000fe40003f06300 */
[----:B------:R-:W-:Y:S02]  /*d880*/  LOP3.LUT R77, R77, 0x1, RZ, 0xc0, !PT ;  /* 0x000000014d4d7812 */ /* 0x000fe400078ec0ff */
[----:B------:R-:W-:-:S02]  /*d890*/  SEL R86, RZ, 0xffffffff, P0 ;  /* 0xffffffffff567807 */ /* 0x000fc40000000000 */
[----:B------:R-:W-:Y:S02]  /*d8a0*/  ISETP.NE.AND P0, PT, R60, R31, PT ;  /* 0x0000001f3c00720c */ /* 0x000fe40003f05270 */
[----:B------:R-:W-:Y:S02]  /*d8b0*/  @P3 SEL R86, RZ, 0xffffffff, !P6 ;  /* 0xffffffffff563807 */ /* 0x000fe40007000000 */
[----:B------:R-:W-:Y:S02]  /*d8c0*/  ISETP.GT.AND P3, PT, R59, R30, PT ;  /* 0x0000001e3b00720c */ /* 0x000fe40003f64270 */
[----:B------:R-:W-:Y:S02]  /*d8d0*/  ISETP.GE.U32.AND P6, PT, R50, R65, PT ;  /* 0x000000413200720c */ /* 0x000fe40003fc6070 */
[----:B------:R-:W-:Y:S02]  /*d8e0*/  @P1 SEL R87, RZ, 0xffffffff, !P3 ;  /* 0xffffffffff571807 */ /* 0x000fe40005800000 */
[----:B---3--:R-:W-:-:S02]  /*d8f0*/  ISETP.NE.AND P1, PT, R55, R32, PT ;  /* 0x000000203700720c */ /* 0x008fc40003f25270 */
[----:B------:R-:W-:Y:S02]  /*d900*/  ISETP.GE.AND.EX P6, PT, R51, RZ, PT, P6 ;  /* 0x000000ff3300720c */ /* 0x000fe40003fc6360 */
[----:B------:R-:W-:Y:S02]  /*d910*/  @P0 SEL R88, RZ, 0xffffffff, !P2 ;  /* 0xffffffffff580807 */ /* 0x000fe40005000000 */
[----:B------:R-:W-:Y:S02]  /*d920*/  ISETP.NE.AND P2, PT, R52, R33, PT ;  /* 0x000000213400720c */ /* 0x000fe40003f45270 */
[----:B------:R-:W-:Y:S02]  /*d930*/  ISETP.NE.U32.AND P5, PT, R77, 0x1, PT ;  /* 0x000000014d00780c */ /* 0x000fe40003fa5070 */
[----:B------:R-:W-:Y:S02]  /*d940*/  SEL R77, RZ, 0xffffffff, P4 ;  /* 0xffffffffff4d7807 */ /* 0x000fe40002000000 */
[----:B------:R-:W-:-:S02]  /*d950*/  SEL R79, RZ, 0xffffffff, P6 ;  /* 0xffffffffff4f7807 */ /* 0x000fc40003000000 */
[----:B------:R-:W-:Y:S02]  /*d960*/  ISETP.GT.AND P4, PT, R55, R32, PT ;  /* 0x000000203700720c */ /* 0x000fe40003f84270 */
[----:B------:R-:W-:Y:S02]  /*d970*/  ISETP.GT.AND P6, PT, R52, R33, PT ;  /* 0x000000213400720c */ /* 0x000fe40003fc4270 */
[----:B------:R-:W-:Y:S02]  /*d980*/  ISETP.GE.U32.AND P0, PT, R44, R65, PT ;  /* 0x000000412c00720c */ /* 0x000fe40003f06070 */
[----:B------:R-:W-:Y:S02]  /*d990*/  @P1 SEL R77, RZ, 0xffffffff, !P4 ;  /* 0xffffffffff4d1807 */ /* 0x000fe40006000000 */
[----:B------:R-:W-:Y:S02]  /*d9a0*/  @P2 SEL R79, RZ, 0xffffffff, !P6 ;  /* 0xffffffffff4f2807 */ /* 0x000fe40007000000 */
[----:B------:R-:W-:-:S02]  /*d9b0*/  ISETP.GE.AND.EX P0, PT, R45, RZ, PT, P0 ;  /* 0x000000ff2d00720c */ /* 0x000fc40003f06300 */
[-C--:B------:R-:W-:Y:S02]  /*d9c0*/  ISETP.GE.U32.AND P4, PT, R41, R67.reuse, PT ;  /* 0x000000432900720c */ /* 0x080fe40003f86070 */
[----:B------:R-:W-:Y:S02]  /*d9d0*/  ISETP.NE.AND P6, PT, R49, R34, PT ;  /* 0x000000223100720c */ /* 0x000fe40003fc5270 */
[----:B------:R-:W-:Y:S02]  /*d9e0*/  ISETP.GE.U32.AND P1, PT, R38, R67, PT ;  /* 0x000000432600720c */ /* 0x000fe40003f26070 */
[----:B------:R-:W-:Y:S02]  /*d9f0*/  ISETP.GE.U32.AND P3, PT, R47, R65, PT ;  /* 0x000000412f00720c */ /* 0x000fe40003f66070 */
[----:B------:R-:W-:Y:S02]  /*da00*/  ISETP.GE.AND.EX P4, PT, R42, RZ, PT, P4 ;  /* 0x000000ff2a00720c */ /* 0x000fe40003f86340 */
[----:B------:R-:W-:-:S02]  /*da10*/  SEL R81, RZ, 0xffffffff, P0 ;  /* 0xffffffffff517807 */ /* 0x000fc40000000000 */
[----:B------:R-:W-:Y:S02]  /*da20*/  ISETP.NE.AND P0, PT, R46, R35, PT ;  /* 0x000000232e00720c */ /* 0x000fe40003f05270 */
[----:B------:R-:W-:Y:S02]  /*da30*/  ISETP.GE.AND.EX P1, PT, R39, RZ, PT, P1 ;  /* 0x000000ff2700720c */ /* 0x000fe40003f26310 */
[----:B------:R-:W-:Y:S02]  /*da40*/  ISETP.GE.AND.EX P3, PT, R48, RZ, PT, P3 ;  /* 0x000000ff3000720c */ /* 0x000fe40003f66330 */
[----:B------:R-:W-:Y:S02]  /*da50*/  SEL R82, RZ, 0xffffffff, P4 ;  /* 0xffffffffff527807 */ /* 0x000fe40002000000 */
[----:B------:R-:W-:Y:S02]  /*da60*/  ISETP.GT.AND P4, PT, R49, R34, PT ;  /* 0x000000223100720c */ /* 0x000fe40003f84270 */
[----:B------:R-:W-:-:S02]  /*da70*/  SEL R83, RZ, 0xffffffff, P1 ;  /* 0xffffffffff537807 */ /* 0x000fc40000800000 */
[----:B----4-:R-:W-:Y:S02]  /*da80*/  ISETP.NE.AND P1, PT, R43, R12, PT ;  /* 0x0000000c2b00720c */ /* 0x010fe40003f25270 */
[----:B------:R-:W-:Y:S02]  /*da90*/  SEL R80, RZ, 0xffffffff, P3 ;  /* 0xffffffffff507807 */ /* 0x000fe40001800000 */
[----:B------:R-:W-:Y:S02]  /*daa0*/  @P6 SEL R80, RZ, 0xffffffff, !P4 ;  /* 0xffffffffff506807 */ /* 0x000fe40006000000 */
[----:B------:R-:W-:Y:S02]  /*dab0*/  ISETP.GE.U32.AND P3, PT, R10, R67, PT ;  /* 0x000000430a00720c */ /* 0x000fe40003f66070 */
[----:B------:R-:W-:Y:S02]  /*dac0*/  ISETP.GT.AND P6, PT, R46, R35, PT ;  /* 0x000000232e00720c */ /* 0x000fe40003fc4270 */
[----:B------:R-:W-:-:S02]  /*dad0*/  ISETP.NE.AND P4, PT, R40, R13, PT ;  /* 0x0000000d2800720c */ /* 0x000fc40003f85270 */
[----:B------:R-:W-:Y:S02]  /*dae0*/  ISETP.GE.U32.AND P2, PT, R21, R67, PT ;  /* 0x000000431500720c */ /* 0x000fe40003f46070 */
[----:B------:R-:W-:Y:S02]  /*daf0*/  ISETP.GE.AND.EX P3, PT, R16, RZ, PT, P3 ;  /* 0x000000ff1000720c */ /* 0x000fe40003f66330 */
[----:B------:R-:W-:Y:S02]  /*db00*/  @P0 SEL R81, RZ, 0xffffffff, !P6 ;  /* 0xffffffffff510807 */ /* 0x000fe40007000000 */
[----:B------:R-:W-:Y:S02]  /*db10*/  ISETP.GT.AND P6, PT, R43, R12, PT ;  /* 0x0000000c2b00720c */ /* 0x000fe40003fc4270 */
[----:B------:R-:W-:Y:S02]  /*db20*/  ISETP.NE.AND P0, PT, R37, R14, PT ;  /* 0x0000000e2500720c */ /* 0x000fe40003f05270 */
[----:B------:R-:W-:-:S02]  /*db30*/  ISETP.GE.AND.EX P2, PT, R36, RZ, PT, P2 ;  /* 0x000000ff2400720c */ /* 0x000fc40003f46320 */
[----:B------:R-:W-:Y:S02]  /*db40*/  SEL R85, RZ, 0xffffffff, P3 ;  /* 0xffffffffff557807 */ /* 0x000fe40001800000 */
[----:B------:R-:W-:Y:S02]  /*db50*/  ISETP.GT.AND P3, PT, R40, R13, PT ;  /* 0x0000000d2800720c */ /* 0x000fe40003f64270 */
[----:B------:R-:W-:Y:S02]  /*db60*/  @P1 SEL R82, RZ, 0xffffffff, !P6 ;  /* 0xffffffffff521807 */ /* 0x000fe40007000000 */
[----:B------:R-:W-:Y:S02]  /*db70*/  ISETP.NE.AND P6, PT, R20, R15, PT ;  /* 0x0000000f1400720c */ /* 0x000fe40003fc5270 */
[----:B------:R-:W-:Y:S02]  /*db80*/  SEL R84, RZ, 0xffffffff, P2 ;  /* 0xffffffffff547807 */ /* 0x000fe40001000000 */
[----:B------:R-:W-:-:S02]  /*db90*/  ISETP.GE.U32.AND P2, PT, R5, R69, PT ;  /* 0x000000450500720c */ /* 0x000fc40003f46070 */
[----:B------:R-:W-:Y:S02]  /*dba0*/  @P4 SEL R83, RZ, 0xffffffff, !P3 ;  /* 0xffffffffff534807 */ /* 0x000fe40005800000 */
[----:B------:R-:W-:Y:S02]  /*dbb0*/  ISETP.GT.AND P4, PT, R37, R14, PT ;  /* 0x0000000e2500720c */ /* 0x000fe40003f84270 */
[----:B------:R-:W-:Y:S02]  /*dbc0*/  LOP3.LUT R86, R86, 0x1, RZ, 0xc0, !PT ;  /* 0x0000000156567812 */ /* 0x000fe400078ec0ff */
[----:B-----5:R-:W-:Y:S02]  /*dbd0*/  ISETP.NE.AND P3, PT, R11, R24, PT ;  /* 0x000000180b00720c */ /* 0x020fe40003f65270 */
[----:B------:R-:W-:Y:S02]  /*dbe0*/  ISETP.GE.AND.EX P2, PT, R7, RZ, PT, P2 ;  /* 0x000000ff0700720c */ /* 0x000fe40003f46320 */
[----:B------:R-:W-:-:S02]  /*dbf0*/  @P0 SEL R84, RZ, 0xffffffff, !P4 ;  /* 0xffffffffff540807 */ /* 0x000fc40006000000 */
[----:B------:R-:W-:Y:S02]  /*dc00*/  ISETP.NE.U32.AND P1, PT, R86, 0x1, PT ;  /* 0x000000015600780c */ /* 0x000fe40003f25070 */
[----:B------:R-:W-:Y:S02]  /*dc10*/  ISETP.GT.AND P4, PT, R20, R15, PT ;  /* 0x0000000f1400720c */ /* 0x000fe40003f84270 */
[----:B------:R-:W-:Y:S02]  /*dc20*/  SEL R86, RZ, 0xffffffff, P2 ;  /* 0xffffffffff567807 */ /* 0x000fe40001000000 */
[----:B------:R-:W-:Y:S02]  /*dc30*/  ISETP.NE.AND P0, PT, R6, R25, PT ;  /* 0x000000190600720c */ /* 0x000fe40003f05270 */
[----:B------:R-:W-:Y:S02]  /*dc40*/  ISETP.GE.U32.AND P2, PT, R0, R69, PT ;  /* 0x000000450000720c */ /* 0x000fe40003f46070 */
[----:B------:R-:W-:-:S02]  /*dc50*/  @P6 SEL R85, RZ, 0xffffffff, !P4 ;  /* 0xffffffffff556807 */ /* 0x000fc40006000000 */
[----:B------:R-:W-:Y:S02]  /*dc60*/  LOP3.LUT R87, R87, 0x1, RZ, 0xc0, !PT ;  /* 0x0000000157577812 */ /* 0x000fe400078ec0ff */
[----:B------:R-:W-:Y:S02]  /*dc70*/  ISETP.GT.AND P6, PT, R11, R24, PT ;  /* 0x000000180b00720c */ /* 0x000fe40003fc4270 */
[----:B------:R-:W-:Y:S02]  /*dc80*/  ISETP.GE.AND.EX P2, PT, R3, RZ, PT, P2 ;  /* 0x000000ff0300720c */ /* 0x000fe40003f46320 */
[----:B------:R-:W-:Y:S02]  /*dc90*/  ISETP.NE.U32.AND P4, PT, R87, 0x1, PT ;  /* 0x000000015700780c */ /* 0x000fe40003f85070 */
[----:B------:R-:W-:Y:S02]  /*dca0*/  @P3 SEL R86, RZ, 0xffffffff, !P6 ;  /* 0xffffffffff563807 */ /* 0x000fe40007000000 */
[----:B------:R-:W-:-:S02]  /*dcb0*/  SEL R87, RZ, 0xffffffff, P2 ;  /* 0xffffffffff577807 */ /* 0x000fc40001000000 */
[----:B------:R-:W-:Y:S02]  /*dcc0*/  ISETP.GT.AND P6, PT, R6, R25, PT ;  /* 0x000000190600720c */ /* 0x000fe40003fc4270 */
[-C--:B------:R-:W-:Y:S02]  /*dcd0*/  ISETP.GE.U32.AND P2, PT, R71, R69.reuse, PT ;  /* 0x000000454700720c */ /* 0x080fe40003f46070 */
[----:B------:R-:W-:Y:S02]  /*dce0*/  LOP3.LUT R88, R88, 0x1, RZ, 0xc0, !PT ;  /* 0x0000000158587812 */ /* 0x000fe400078ec0ff */
[----:B------:R-:W-:Y:S02]  /*dcf0*/  @P0 SEL R87, RZ, 0xffffffff, !P6 ;  /* 0xffffffffff570807 */ /* 0x000fe40007000000 */
[----:B------:R-:W-:Y:S02]  /*dd00*/  ISETP.GE.U32.AND P3, PT, R8, R69, PT ;  /* 0x000000450800720c */ /* 0x000fe40003f66070 */
[----:B------:R-:W-:-:S02]  /*dd10*/  ISETP.GE.AND.EX P2, PT, R70, RZ, PT, P2 ;  /* 0x000000ff4600720c */ /* 0x000fc40003f46320 */
[----:B------:R-:W-:Y:S02]  /*dd20*/  ISETP.NE.AND P6, PT, R73, R26, PT ;  /* 0x0000001a4900720c */ /* 0x000fe40003fc5270 */
[----:B------:R-:W-:Y:S02]  /*dd30*/  ISETP.NE.U32.AND P0, PT, R88, 0x1, PT ;  /* 0x000000015800780c */ /* 0x000fe40003f05070 */
[----:B------:R-:W-:Y:S02]  /*dd40*/  ISETP.GE.AND.EX P3, PT, R9, RZ, PT, P3 ;  /* 0x000000ff0900720c */ /* 0x000fe40003f66330 */
[----:B------:R-:W-:Y:S02]  /*dd50*/  SEL R89, RZ, 0xffffffff, P2 ;  /* 0xffffffffff597807 */ /* 0x000fe40001000000 */
[----:B------:R-:W-:Y:S02]  /*dd60*/  ISETP.NE.AND P2, PT, R4, R27, PT ;  /* 0x0000001b0400720c */ /* 0x000fe40003f45270 */
[----:B------:R-:W-:-:S02]  /*dd70*/  SEL R76, R76, R75, !P5 ;  /* 0x0000004b4c4c7207 */ /* 0x000fc40006800000 */
[-C--:B------:R-:W-:Y:S02]  /*dd80*/  SEL R64, R64, R75.reuse, !P1 ;  /* 0x0000004b40407207 */ /* 0x080fe40004800000 */
[-C--:B------:R-:W-:Y:S02]  /*dd90*/  SEL R62, R62, R75.reuse, !P4 ;  /* 0x0000004b3e3e7207 */ /* 0x080fe40006000000 */
[----:B------:R-:W-:Y:S01]  /*dda0*/  SEL R56, R56, R75, !P0 ;  /* 0x0000004b38387207 */ /* 0x000fe20004000000 */
[----:B------:R-:W-:Y:S01]  /*ddb0*/  IMAD.IADD R75, R69, 0x1, R72 ;  /* 0x00000001454b7824 */ /* 0x000fe200078e0248 */
[----:B------:R-:W-:Y:S02]  /*ddc0*/  SEL R88, RZ, 0xffffffff, P3 ;  /* 0xffffffffff587807 */ /* 0x000fe40001800000 */
[----:B------:R-:W-:Y:S01]  /*ddd0*/  ISETP.GT.AND P3, PT, R73, R26, PT ;  /* 0x0000001a4900720c */ /* 0x000fe20003f64270 */
[----:B------:R-:W-:Y:S01]  /*dde0*/  IMAD R91, R72, 0x3, R75 ;  /* 0x00000003485b7824 */ /* 0x000fe200078e024b */
[----:B------:R-:W-:-:S02]  /*ddf0*/  LOP3.LUT R77, R77, 0x1, RZ, 0xc0, !PT ;  /* 0x000000014d4d7812 */ /* 0x000fc400078ec0ff */
[----:B------:R-:W-:Y:S02]  /*de00*/  @P6 SEL R89, RZ, 0xffffffff, !P3 ;  /* 0xffffffffff596807 */ /* 0x000fe40005800000 */
[----:B------:R-:W-:Y:S02]  /*de10*/  ISETP.GT.AND P6, PT, R4, R27, PT ;  /* 0x0000001b0400720c */ /* 0x000fe40003fc4270 */
[----:B------:R-:W-:Y:S02]  /*de20*/  ISETP.GE.U32.AND P3, PT, R91, R74, PT ;  /* 0x0000004a5b00720c */ /* 0x000fe40003f66070 */
[----:B------:R-:W-:Y:S02]  /*de30*/  LOP3.LUT R79, R79, 0x1, RZ, 0xc0, !PT ;  /* 0x000000014f4f7812 */ /* 0x000fe400078ec0ff */
[----:B------:R-:W-:Y:S02]  /*de40*/  LOP3.LUT R80, R80, 0x1, RZ, 0xc0, !PT ;  /* 0x0000000150507812 */ /* 0x000fe400078ec0ff */
[----:B------:R-:W-:-:S02]  /*de50*/  LOP3.LUT R81, R81, 0x1, RZ, 0xc0, !PT ;  /* 0x0000000151517812 */ /* 0x000fc400078ec0ff */
[----:B------:R-:W-:Y:S02]  /*de60*/  LOP3.LUT R82, R82, 0x1, RZ, 0xc0, !PT ;  /* 0x0000000152527812 */ /* 0x000fe400078ec0ff */
[----:B------:R-:W-:Y:S02]  /*de70*/  LOP3.LUT R83, R83, 0x1, RZ, 0xc0, !PT ;  /* 0x0000000153537812 */ /* 0x000fe400078ec0ff */
[----:B------:R-:W-:Y:S02]  /*de80*/  @P2 SEL R88, RZ, 0xffffffff, !P6 ;  /* 0xffffffffff582807 */ /* 0x000fe40007000000 */
        /* <DEDUP_REMOVED lines=13> */
[----:B------:R-:W-:Y:S02]  /*df60*/  ISETP.NE.U32.AND P0, PT, R83, 0x1, PT ;  /* 0x000000015300780c */ /* 0x000fe40003f05070 */
[----:B------:R-:W-:-:S02]  /*df70*/  LOP3.LUT R84, R84, 0x1, RZ, 0xc0, !PT ;  /* 0x0000000154547812 */ /* 0x000fc400078ec0ff */
[----:B------:R-:W-:Y:S02]  /*df80*/  LOP3.LUT R85, R85, 0x1, RZ, 0xc0, !PT ;  /* 0x0000000155557812 */ /* 0x000fe400078ec0ff */
[----:B------:R-:W-:Y:S02]  /*df90*/  LOP3.LUT R86, R86, 0x1, RZ, 0xc0, !PT ;  /* 0x0000000156567812 */ /* 0x000fe400078ec0ff */
[----:B------:R-:W-:Y:S02]  /*dfa0*/  LOP3.LUT R87, R87, 0x1, RZ, 0xc0, !PT ;  /* 0x0000000157577812 */ /* 0x000fe400078ec0ff */
[----:B------:R-:W-:Y:S02]  /*dfb0*/  LOP3.LUT R89, R89, 0x1, RZ, 0xc0, !PT ;  /* 0x0000000159597812 */ /* 0x000fe400078ec0ff */
[----:B------:R-:W-:Y:S02]  /*dfc0*/  LOP3.LUT R88, R88, 0x1, RZ, 0xc0, !PT ;  /* 0x0000000158587812 */ /* 0x000fe400078ec0ff */
        /* <DEDUP_REMOVED lines=24> */
[----:B------:R-:W-:-:S02]  /*e150*/  SEL R21, R21, R67, !P6 ;  /* 0x0000004315157207 */ /* 0x000fc40007000000 */
[----:B------:R-:W-:Y:S02]  /*e160*/  SEL R10, R10, R67, !P2 ;  /* 0x000000430a0a7207 */ /* 0x000fe40005000000 */
[-C--:B------:R-:W-:Y:S02]  /*e170*/  SEL R5, R5, R69.reuse, !P5 ;  /* 0x0000004505057207 */ /* 0x080fe40006800000 */
[-C--:B------:R-:W-:Y:S02]  /*e180*/  SEL R0, R0, R69.reuse, !P1 ;  /* 0x0000004500007207 */ /* 0x080fe40004800000 */
[-C--:B------:R-:W-:Y:S02]  /*e190*/  SEL R71, R71, R69.reuse, !P4 ;  /* 0x0000004547477207 */ /* 0x080fe40006000000 */
[----:B------:R-:W-:Y:S02]  /*e1a0*/  SEL R8, R8, R69, !P0 ;  /* 0x0000004508087207 */ /* 0x000fe40004000000 */
[----:B------:R-:W-:-:S02]  /*e1b0*/  SEL R37, R37, R14, !P6 ;  /* 0x0000000e25257207 */ /* 0x000fc40007000000 */
[----:B------:R-:W-:Y:S02]  /*e1c0*/  SEL R36, R36, RZ, !P6 ;  /* 0x000000ff24247207 */ /* 0x000fe40007000000 */
[----:B------:R-:W-:Y:S02]  /*e1d0*/  SEL R20, R20, R15, !P2 ;  /* 0x0000000f14147207 */ /* 0x000fe40005000000 */
[----:B------:R-:W-:Y:S02]  /*e1e0*/  SEL R16, R16, RZ, !P2 ;  /* 0x000000ff10107207 */ /* 0x000fe40005000000 */
[----:B------:R-:W-:Y:S02]  /*e1f0*/  SEL R11, R11, R24, !P5 ;  /* 0x000000180b0b7207 */ /* 0x000fe40006800000 */
[----:B------:R-:W-:Y:S02]  /*e200*/  SEL R7, R7, RZ, !P5 ;  /* 0x000000ff07077207 */ /* 0x000fe40006800000 */
[----:B------:R-:W-:-:S02]  /*e210*/  SEL R6, R6, R25, !P1 ;  /* 0x0000001906067207 */ /* 0x000fc40004800000 */
[----:B------:R-:W-:Y:S02]  /*e220*/  SEL R3, R3, RZ, !P1 ;  /* 0x000000ff03037207 */ /* 0x000fe40004800000 */
[----:B------:R-:W-:Y:S02]  /*e230*/  SEL R73, R73, R26, !P4 ;  /* 0x0000001a49497207 */ /* 0x000fe40006000000 */
[----:B------:R-:W-:Y:S02]  /*e240*/  SEL R70, R70, RZ, !P4 ;  /* 0x000000ff46467207 */ /* 0x000fe40006000000 */
[----:B------:R-:W-:Y:S02]  /*e250*/  SEL R4, R4, R27, !P0 ;  /* 0x0000001b04047207 */ /* 0x000fe40004000000 */
[----:B------:R-:W-:Y:S01]  /*e260*/  SEL R9, R9, RZ, !P0 ;  /* 0x000000ff09097207 */ /* 0x000fe20004000000 */
[----:B------:R-:W-:Y:S06]  /*e270*/  @!P3 BRA `(.L_x_3561) ;  /* 0xfffffff000e4b947 */ /* 0x000fec000383ffff */
[----:B------:R-:W-:Y:S05]  /*e280*/  BSYNC B1 ;  /* 0x0000000000017941 */ /* 0x000fea0003800000 */
.L_x_3560:
[----:B------:R-:W-:Y:S05]  /*e290*/  BSYNC B0 ;  /* 0x0000000000007941 */ /* 0x000fea0003800000 */
.L_x_3559:
        /* <DEDUP_REMOVED lines=27> */
.L_x_3563:
[----:B------:R-:W-:Y:S05]  /*e450*/  BSYNC B0 ;  /* 0x0000000000007941 */ /* 0x000fea0003800000 */
.L_x_3562:
[----:B------:R-:W-:Y:S04]  /*e460*/  BSSY B0, `(.L_x_3564) ;  /* 0x00000bb000007945 */ /* 0x000fe80003800000 */
[----:B------:R-:W-:Y:S05]  /*e470*/  @P1 BRA `(.L_x_3565) ;  /* 0x0000000800e41947 */ /* 0x000fea0003800000 */
[CC--:B-----5:R-:W-:Y:S02]  /*e480*/  ISETP.NE.AND P5, PT, R63.reuse, R28.reuse, PT ;  /* 0x0000001c3f00720c */ /* 0x0e0fe40003fa5270 */
[----:B------:R-:W-:Y:S02]  /*e490*/  ISETP.GE.U32.AND P0, PT, R76, R75, PT ;  /* 0x0000004b4c00720c */ /* 0x000fe40003f06070 */
[----:B------:R-:W-:Y:S02]  /*e4a0*/  ISETP.GT.AND P3, PT, R63, R28, PT ;  /* 0x0000001c3f00720c */ /* 0x000fe40003f64270 */
[----:B------:R-:W-:Y:S02]  /*e4b0*/  ISETP.GE.AND.EX P0, PT, R61, RZ, PT, P0 ;  /* 0x000000ff3d00720c */ /* 0x000fe40003f06300 */
[----:B------:R-:W-:Y:S02]  /*e4c0*/  ISETP.NE.AND P4, PT, R59, R30, PT ;  /* 0x0000001e3b00720c */ /* 0x000fe40003f85270 */
[----:B0-----:R-:W-:-:S02]  /*e4d0*/  SEL R18, RZ, 0xffffffff, !P3 ;  /* 0xffffffffff127807 */ /* 0x001fc40005800000 */
[----:B------:R-:W-:Y:S02]  /*e4e0*/  ISETP.NE.AND P3, PT, R68, R29, PT ;  /* 0x0000001d4400720c */ /* 0x000fe40003f65270 */
[----:B------:R-:W-:Y:S02]  /*e4f0*/  @!P5 SEL R18, RZ, 0xffffffff, P0 ;  /* 0xffffffffff12d807 */ /* 0x000fe40000000000 */
[-C--:B------:R-:W-:Y:S02]  /*e500*/  ISETP.GE.U32.AND P0, PT, R62, R75.reuse, PT ;  /* 0x0000004b3e00720c */ /* 0x080fe40003f06070 */
[----:B------:R-:W-:Y:S02]  /*e510*/  ISETP.GT.AND P6, PT, R59, R30, PT ;  /* 0x0000001e3b00720c */ /* 0x000fe40003fc4270 */
[----:B------:R-:W-:Y:S02]  /*e520*/  ISETP.GE.AND.EX P0, PT, R57, RZ, PT, P0 ;  /* 0x000000ff3900720c */ /* 0x000fe40003f06300 */
[----:B------:R-:W-:-:S02]  /*e530*/  ISETP.GE.U32.AND P2, PT, R64, R75, PT ;  /* 0x0000004b4000720c */ /* 0x000fc40003f46070 */
[----:B------:R-:W-:Y:S02]  /*e540*/  SEL R65, RZ, 0xffffffff, !P6 ;  /* 0xffffffffff417807 */ /* 0x000fe40007000000 */
[----:B------:R-:W-:Y:S02]  /*e550*/  @!P4 SEL R65, RZ, 0xffffffff, P0 ;  /* 0xffffffffff41c807 */ /* 0x000fe40000000000 */
[----:B------:R-:W-:Y:S02]  /*e560*/  ISETP.GT.AND P1, PT, R68, R29, PT ;  /* 0x0000001d4400720c */ /* 0x000fe40003f24270 */
[----:B------:R-:W-:Y:S02]  /*e570*/  ISETP.GE.AND.EX P2, PT, R66, RZ, PT, P2 ;  /* 0x000000ff4200720c */ /* 0x000fe40003f46320 */
[----:B------:R-:W-:Y:S02]  /*e580*/  ISETP.NE.AND P5, PT, R60, R31, PT ;  /* 0x0000001f3c00720c */ /* 0x000fe40003fa5270 */
[----:B------:R-:W-:-:S02]  /*e590*/  LOP3.LUT R65, R65, 0x1, RZ, 0xc0, !PT ;  /* 0x0000000141417812 */ /* 0x000fc400078ec0ff */
[----:B------:R-:W-:Y:S02]  /*e5a0*/  SEL R19, RZ, 0xffffffff, !P1 ;  /* 0xffffffffff137807 */ /* 0x000fe40004800000 */
[----:B------:R-:W-:Y:S02]  /*e5b0*/  @!P3 SEL R19, RZ, 0xffffffff, P2 ;  /* 0xffffffffff13b807 */ /* 0x000fe40001000000 */
[----:B------:R-:W-:Y:S01]  /*e5c0*/  ISETP.NE.U32.AND P2, PT, R65, 0x1, PT ;  /* 0x000000014100780c */ /* 0x000fe20003f45070 */
[----:B------:R-:W-:Y:S01]  /*e5d0*/  IMAD.IADD R65, R75, 0x1, R72 ;  /* 0x000000014b417824 */ /* 0x000fe200078e0248 */
[----:B------:R-:W-:Y:S02]  /*e5e0*/  ISETP.GE.U32.AND P1, PT, R56, R75, PT ;  /* 0x0000004b3800720c */ /* 0x000fe40003f26070 */
[----:B------:R-:W-:Y:S02]  /*e5f0*/  ISETP.GT.AND P6, PT, R60, R31, PT ;  /* 0x0000001f3c00720c */ /* 0x000fe40003fc4270 */
[----:B------:R-:W-:-:S02]  /*e600*/  ISETP.GE.AND.EX P1, PT, R58, RZ, PT, P1 ;  /* 0x000000ff3a00720c */ /* 0x000fc40003f26310 */
[----:B------:R-:W-:Y:S02]  /*e610*/  ISETP.GE.U32.AND P4, PT, R65, R74, PT ;  /* 0x0000004a4100720c */ /* 0x000fe40003f86070 */
[----:B------:R-:W-:Y:S02]  /*e620*/  SEL R67, RZ, 0xffffffff, !P6 ;  /* 0xffffffffff437807 */ /* 0x000fe40007000000 */
[----:B------:R-:W-:Y:S02]  /*e630*/  @!P5 SEL R67, RZ, 0xffffffff, P1 ;  /* 0xffffffffff43d807 */ /* 0x000fe40000800000 */
[----:B------:R-:W-:Y:S02]  /*e640*/  LOP3.LUT R18, R18, 0x1, RZ, 0xc0, !PT ;  /* 0x0000000112127812 */ /* 0x000fe400078ec0ff */
[----:B------:R-:W-:Y:S02]  /*e650*/  LOP3.LUT R19, R19, 0x1, RZ, 0xc0, !PT ;  /* 0x0000000113137812 */ /* 0x000fe400078ec0ff */
[----:B------:R-:W-:-:S02]  /*e660*/  LOP3.LUT R67, R67, 0x1, RZ, 0xc0, !PT ;  /* 0x0000000143437812 */ /* 0x000fc400078ec0ff */
        /* <DEDUP_REMOVED lines=21> */
[----:B------:R-:W-:Y:S02]  /*e7c0*/  ISETP.NE.AND P4, PT, R49, R34, PT ;  /* 0x000000223100720c */ /* 0x000fe40003f85270 */
[----:B------:R-:W-:-:S02]  /*e7d0*/  SEL R18, RZ, 0xffffffff, !P3 ;  /* 0xffffffffff127807 */ /* 0x000fc40005800000 */
[CC--:B------:R-:W-:Y:S02]  /*e7e0*/  ISETP.GT.AND P1, PT, R52.reuse, R33.reuse, PT ;  /* 0x000000213400720c */ /* 0x0c0fe40003f24270 */
[----:B------:R-:W-:Y:S02]  /*e7f0*/  @!P5 SEL R18, RZ, 0xffffffff, P0 ;  /* 0xffffffffff12d807 */ /* 0x000fe40000000000 */
[----:B------:R-:W-:Y:S02]  /*e800*/  ISETP.NE.AND P3, PT, R52, R33, PT ;  /* 0x000000213400720c */ /* 0x000fe40003f65270 */
[----:B------:R-:W-:Y:S02]  /*e810*/  ISETP.NE.AND P5, PT, R46, R35, PT ;  /* 0x000000232e00720c */ /* 0x000fe40003fa5270 */
[----:B------:R-:W-:Y:S02]  /*e820*/  ISETP.GE.U32.AND P0, PT, R47, R65, PT ;  /* 0x000000412f00720c */ /* 0x000fe40003f06070 */
[----:B------:R-:W-:-:S02]  /*e830*/  ISETP.GT.AND P6, PT, R49, R34, PT ;  /* 0x000000223100720c */ /* 0x000fc40003fc4270 */
[----:B------:R-:W-:Y:S02]  /*e840*/  SEL R19, RZ, 0xffffffff, !P1 ;  /* 0xffffffffff137807 */ /* 0x000fe40004800000 */
[-C--:B------:R-:W-:Y:S02]  /*e850*/  ISETP.GE.U32.AND P2, PT, R50, R65.reuse, PT ;  /* 0x000000413200720c */ /* 0x080fe40003f46070 */
[----:B------:R-:W-:Y:S02]  /*e860*/  ISETP.GE.U32.AND P1, PT, R44, R65, PT ;  /* 0x000000412c00720c */ /* 0x000fe40003f26070 */
[----:B------:R-:W-:Y:S02]  /*e870*/  ISETP.GE.AND.EX P0, PT, R48, RZ, PT, P0 ;  /* 0x000000ff3000720c */ /* 0x000fe40003f06300 */
[----:B------:R-:W-:Y:S02]  /*e880*/  SEL R28, RZ, 0xffffffff, !P6 ;  /* 0xffffffffff1c7807 */ /* 0x000fe40007000000 */
[----:B------:R-:W-:-:S02]  /*e890*/  ISETP.GT.AND P6, PT, R46, R35, PT ;  /* 0x000000232e00720c */ /* 0x000fc40003fc4270 */
[----:B------:R-:W-:Y:S02]  /*e8a0*/  ISETP.GE.AND.EX P2, PT, R51, RZ, PT, P2 ;  /* 0x000000ff3300720c */ /* 0x000fe40003f46320 */
[----:B------:R-:W-:Y:S02]  /*e8b0*/  ISETP.GE.AND.EX P1, PT, R45, RZ, PT, P1 ;  /* 0x000000ff2d00720c */ /* 0x000fe40003f26310 */
[----:B------:R-:W-:Y:S02]  /*e8c0*/  @!P4 SEL R28, RZ, 0xffffffff, P0 ;  /* 0xffffffffff1cc807 */ /* 0x000fe40000000000 */
[----:B------:R-:W-:Y:S02]  /*e8d0*/  ISETP.GE.U32.AND P4, PT, R31, R74, PT ;  /* 0x0000004a1f00720c */ /* 0x000fe40003f86070 */
[----:B------:R-:W-:Y:S02]  /*e8e0*/  SEL R29, RZ, 0xffffffff, !P6 ;  /* 0xffffffffff1d7807 */ /* 0x000fe40007000000 */
        /* <DEDUP_REMOVED lines=114> */
.L_x_3565:
[----:B------:R-:W-:Y:S05]  /*f010*/  BSYNC B0 ;  /* 0x0000000000007941 */ /* 0x000fea0003800000 */
.L_x_3564:
[C---:B------:R-:W-:Y:S02]  /*f020*/  ISETP.NE.AND P5, PT, R63.reuse, R55, PT ;  /* 0x000000373f00720c */ /* 0x040fe40003fa5270 */
[----:B------:R-:W-:Y:S02]  /*f030*/  ISETP.GE.U32.AND P0, PT, R76, R53, PT ;  /* 0x000000354c00720c */ /* 0x000fe40003f06070 */
[----:B------:R-:W-:Y:S02]  /*f040*/  ISETP.GT.AND P3, PT, R63, R55, PT ;  /* 0x000000373f00720c */ /* 0x000fe40003f64270 */
[----:B------:R-:W-:Y:S02]  /*f050*/  ISETP.GE.AND.EX P0, PT, R61, R54, PT, P0 ;  /* 0x000000363d00720c */ /* 0x000fe40003f06300 */
[----:B-----5:R-:W-:Y:S02]  /*f060*/  SEL R12, RZ, 0xffffffff, !P3 ;  /* 0xffffffffff0c7807 */ /* 0x020fe40005800000 */
[----:B------:R-:W-:-:S02]  /*f070*/  ISETP.NE.AND P3, PT, R68, R52, PT ;  /* 0x000000344400720c */ /* 0x000fc40003f65270 */
[----:B------:R-:W-:Y:S02]  /*f080*/  ISETP.GT.AND P1, PT, R68, R52, PT ;  /* 0x000000344400720c */ /* 0x000fe40003f24270 */
[----:B------:R-:W-:Y:S02]  /*f090*/  @!P5 SEL R12, RZ, 0xffffffff, P0 ;  /* 0xffffffffff0cd807 */ /* 0x000fe40000000000 */
[CC--:B------:R-:W-:Y:S02]  /*f0a0*/  ISETP.NE.AND P4, PT, R59.reuse, R49.reuse, PT ;  /* 0x000000313b00720c */ /* 0x0c0fe40003f85270 */
[----:B------:R-:W-:Y:S02]  /*f0b0*/  ISETP.NE.AND P5, PT, R60, R46, PT ;  /* 0x0000002e3c00720c */ /* 0x000fe40003fa5270 */
[----:B------:R-:W-:Y:S02]  /*f0c0*/  ISETP.GE.U32.AND P2, PT, R64, R50, PT ;  /* 0x000000324000720c */ /* 0x000fe40003f46070 */
[----:B------:R-:W-:-:S02]  /*f0d0*/  ISETP.GT.AND P6, PT, R59, R49, PT ;  /* 0x000000313b00720c */ /* 0x000fc40003fc4270 */
[----:B------:R-:W-:Y:S02]  /*f0e0*/  SEL R13, RZ, 0xffffffff, !P1 ;  /* 0xffffffffff0d7807 */ /* 0x000fe40004800000 */
[----:B------:R-:W-:Y:S02]  /*f0f0*/  ISETP.GE.U32.AND P0, PT, R62, R47, PT ;  /* 0x0000002f3e00720c */ /* 0x000fe40003f06070 */
[----:B------:R-:W-:Y:S02]  /*f100*/  ISETP.GE.U32.AND P1, PT, R56, R44, PT ;  /* 0x0000002c3800720c */ /* 0x000fe40003f26070 */
[----:B------:R-:W-:Y:S02]  /*f110*/  ISETP.GE.AND.EX P2, PT, R66, R51, PT, P2 ;  /* 0x000000334200720c */ /* 0x000fe40003f46320 */
[----:B------:R-:W-:Y:S02]  /*f120*/  SEL R14, RZ, 0xffffffff, !P6 ;  /* 0xffffffffff0e7807 */ /* 0x000fe40007000000 */
        /* <DEDUP_REMOVED lines=18> */
[----:B------:R-:W-:-:S02]  /*f250*/  ISETP.NE.U32.AND P2, PT, R14, 0x1, PT ;  /* 0x000000010e00780c */ /* 0x000fc40003f45070 */
[----:B------:R-:W-:Y:S02]  /*f260*/  SEL R25, R60, R46, !P3 ;  /* 0x0000002e3c197207 */ /* 0x000fe40005800000 */
[----:B------:R-:W-:Y:S02]  /*f270*/  SEL R29, R56, R44, !P3 ;  /* 0x0000002c381d7207 */ /* 0x000fe40005800000 */
[----:B------:R-:W-:Y:S02]  /*f280*/  SEL R45, R58, R45, !P3 ;  /* 0x0000002d3a2d7207 */ /* 0x000fe40005800000 */
[----:B------:R-:W-:Y:S02]  /*f290*/  SEL R27, R64, R50, !P1 ;  /* 0x00000032401b7207 */ /* 0x000fe40004800000 */
[----:B------:R-:W-:Y:S02]  /*f2a0*/  SEL R66, R66, R51, !P1 ;  /* 0x0000003342427207 */ /* 0x000fe40004800000 */
[----:B------:R-:W-:-:S02]  /*f2b0*/  ISETP.GT.AND P3, PT, R15, R40, PT ;  /* 0x000000280f00720c */ /* 0x000fc40003f64270 */
[----:B------:R-:W-:Y:S02]  /*f2c0*/  SEL R61, R61, R54, !P0 ;  /* 0x000000363d3d7207 */ /* 0x000fe40004000000 */
[----:B------:R-:W-:Y:S02]  /*f2d0*/  ISETP.GE.U32.AND P1, PT, R26, R41, PT ;  /* 0x000000291a00720c */ /* 0x000fe40003f26070 */
[----:B0-----:R-:W-:Y:S02]  /*f2e0*/  SEL R18, R59, R49, !P2 ;  /* 0x000000313b127207 */ /* 0x001fe40005000000 */
        /* <DEDUP_REMOVED lines=9> */
[CC--:B------:R-:W-:Y:S02]  /*f380*/  ISETP.GT.AND P0, PT, R18.reuse, R37.reuse, PT ;  /* 0x000000251200720c */ /* 0x0c0fe40003f04270 */
[----:B------:R-:W-:Y:S02]  /*f390*/  ISETP.NE.AND P5, PT, R18, R37, PT ;  /* 0x000000251200720c */ /* 0x000fe40003fa5270 */
[----:B------:R-:W-:Y:S02]  /*f3a0*/  ISETP.NE.AND P4, PT, R15, R40, PT ;  /* 0x000000280f00720c */ /* 0x000fe40003f85270 */
[----:B------:R-:W-:Y:S02]  /*f3b0*/  ISETP.GT.AND P6, PT, R25, R20, PT ;  /* 0x000000141900720c */ /* 0x000fe40003fc4270 */
[----:B------:R-:W-:Y:S02]  /*f3c0*/  ISETP.GE.AND.EX P1, PT, R45, R16, PT, P1 ;  /* 0x000000102d00720c */ /* 0x000fe40003f26310 */
[----:B------:R-:W-:-:S02]  /*f3d0*/  SEL R19, RZ, 0xffffffff, !P0 ;  /* 0xffffffffff137807 */ /* 0x000fc40004000000 */
[----:B------:R-:W-:Y:S02]  /*f3e0*/  ISETP.GE.U32.AND P0, PT, R62, R21, PT ;  /* 0x000000153e00720c */ /* 0x000fe40003f06070 */
[----:B------:R-:W-:Y:S02]  /*f3f0*/  SEL R24, RZ, 0xffffffff, !P6 ;  /* 0xffffffffff187807 */ /* 0x000fe40007000000 */
[----:B------:R-:W-:Y:S02]  /*f400*/  ISETP.GE.U32.AND P2, PT, R27, R38, PT ;  /* 0x000000261b00720c */ /* 0x000fe40003f46070 */
[----:B------:R-:W-:Y:S02]  /*f410*/  @!P3 SEL R24, RZ, 0xffffffff, P1 ;  /* 0xffffffffff18b807 */ /* 0x000fe40000800000 */
[----:B------:R-:W-:Y:S02]  /*f420*/  ISETP.GE.AND.EX P0, PT, R57, R36, PT, P0 ;  /* 0x000000243900720c */ /* 0x000fe40003f06300 */
[----:B------:R-:W-:-:S02]  /*f430*/  ISETP.GE.AND.EX P2, PT, R66, R39, PT, P2 ;  /* 0x000000274200720c */ /* 0x000fc40003f46320 */
[----:B------:R-:W-:Y:S02]  /*f440*/  LOP3.LUT R24, R24, 0x1, RZ, 0xc0, !PT ;  /* 0x0000000118187812 */ /* 0x000fe400078ec0ff */
[----:B------:R-:W-:Y:S02]  /*f450*/  @!P5 SEL R19, RZ, 0xffffffff, P0 ;  /* 0xffffffffff13d807 */ /* 0x000fe40000000000 */
[----:B------:R-:W-:Y:S02]  /*f460*/  @!P4 SEL R14, RZ, 0xffffffff, P2 ;  /* 0xffffffffff0ec807 */ /* 0x000fe40001000000 */
[----:B------:R-:W-:Y:S02]  /*f470*/  LOP3.LUT R13, R13, 0x1, RZ, 0xc0, !PT ;  /* 0x000000010d0d7812 */ /* 0x000fe400078ec0ff */
[----:B------:R-:W-:Y:S02]  /*f480*/  ISETP.NE.U32.AND P3, PT, R24, 0x1, PT ;  /* 0x000000011800780c */ /* 0x000fe40003f65070 */
[----:B------:R-:W-:-:S02]  /*f490*/  LOP3.LUT R19, R19, 0x1, RZ, 0xc0, !PT ;  /* 0x0000000113137812 */ /* 0x000fc400078ec0ff */
[----:B------:R-:W-:Y:S02]  /*f4a0*/  LOP3.LUT R14, R14, 0x1, RZ, 0xc0, !PT ;  /* 0x000000010e0e7812 */ /* 0x000fe400078ec0ff */
[----:B------:R-:W-:Y:S02]  /*f4b0*/  ISETP.NE.U32.AND P0, PT, R13, 0x1, PT ;  /* 0x000000010d00780c */ /* 0x000fe40003f05070 */
[----:B------:R-:W-:Y:S02]  /*f4c0*/  SEL R25, R25, R20, !P3 ;  /* 0x0000001419197207 */ /* 0x000fe40005800000 */
[----:B------:R-:W-:Y:S02]  /*f4d0*/  ISETP.NE.U32.AND P2, PT, R19, 0x1, PT ;  /* 0x000000011300780c */ /* 0x000fe40003f45070 */
[----:B------:R-:W-:Y:S02]  /*f4e0*/  SEL R19, R29, R10, !P3 ;  /* 0x0000000a1d137207 */ /* 0x000fe40005800000 */
[----:B------:R-:W-:-:S02]  /*f4f0*/  SEL R20, R45, R16, !P3 ;  /* 0x000000102d147207 */ /* 0x000fc40005800000 */
[----:B------:R-:W-:Y:S02]  /*f500*/  ISETP.NE.U32.AND P1, PT, R14, 0x1, PT ;  /* 0x000000010e00780c */ /* 0x000fe40003f25070 */
[----:B------:R-:W-:Y:S02]  /*f510*/  SEL R12, R12, R43, !P0 ;  /* 0x0000002b0c0c7207 */ /* 0x000fe40004000000 */
[----:B------:R-:W-:Y:S02]  /*f520*/  ISETP.NE.AND P3, PT, R25, R4, PT ;  /* 0x000000041900720c */ /* 0x000fe40003f65270 */
[----:B------:R-:W-:Y:S02]  /*f530*/  SEL R26, R26, R41, !P0 ;  /* 0x000000291a1a7207 */ /* 0x000fe40004000000 */
[----:B------:R-:W-:Y:S02]  /*f540*/  SEL R42, R61, R42, !P0 ;  /* 0x0000002a3d2a7207 */ /* 0x000fe40004000000 */
[----:B------:R-:W-:-:S02]  /*f550*/  SEL R15, R15, R40, !P1 ;  /* 0x000000280f0f7207 */ /* 0x000fc40004800000 */
[----:B------:R-:W-:Y:S02]  /*f560*/  ISETP.GT.AND P4, PT, R12, R11, PT ;  /* 0x0000000b0c00720c */ /* 0x000fe40003f84270 */
[----:B------:R-:W-:Y:S02]  /*f570*/  SEL R18, R18, R37, !P2 ;  /* 0x0000002512127207 */ /* 0x000fe40005000000 */
[----:B------:R-:W-:Y:S02]  /*f580*/  ISETP.GE.U32.AND P0, PT, R19, R8, PT ;  /* 0x000000081300720c */ /* 0x000fe40003f06070 */
[----:B------:R-:W-:Y:S02]  /*f590*/  SEL R27, R27, R38, !P1 ;  /* 0x000000261b1b7207 */ /* 0x000fe40004800000 */
[----:B------:R-:W-:Y:S02]  /*f5a0*/  SEL R24, R66, R39, !P1 ;  /* 0x0000002742187207 */ /* 0x000fe40004800000 */
[----:B------:R-:W-:-:S02]  /*f5b0*/  SEL R40, R62, R21, !P2 ;  /* 0x000000153e287207 */ /* 0x000fc40005000000 */
[----:B------:R-:W-:Y:S02]  /*f5c0*/  SEL R41, R57, R36, !P2 ;  /* 0x0000002439297207 */ /* 0x000fe40005000000 */
[----:B------:R-:W-:Y:S02]  /*f5d0*/  ISETP.NE.AND P6, PT, R12, R11, PT ;  /* 0x0000000b0c00720c */ /* 0x000fe40003fc5270 */
[----:B------:R-:W-:Y:S02]  /*f5e0*/  ISETP.GT.AND P1, PT, R15, R6, PT ;  /* 0x000000060f00720c */ /* 0x000fe40003f24270 */
[----:B------:R-:W-:Y:S02]  /*f5f0*/  ISETP.GT.AND P2, PT, R25, R4, PT ;  /* 0x000000041900720c */ /* 0x000fe40003f44270 */
[----:B------:R-:W-:Y:S02]  /*f600*/  SEL R10, RZ, 0xffffffff, !P4 ;  /* 0xffffffffff0a7807 */ /* 0x000fe40006000000 */
[----:B------:R-:W-:-:S02]  /*f610*/  ISETP.NE.AND P5, PT, R15, R6, PT ;  /* 0x000000060f00720c */ /* 0x000fc40003fa5270 */
[----:B------:R-:W-:Y:S02]  /*f620*/  ISETP.NE.AND P4, PT, R18, R73, PT ;  /* 0x000000491200720c */ /* 0x000fe40003f85270 */
[----:B------:R-:W-:Y:S02]  /*f630*/  ISETP.GE.AND.EX P0, PT, R20, R9, PT, P0 ;  /* 0x000000091400720c */ /* 0x000fe40003f06300 */
[----:B------:R-:W-:Y:S02]  /*f640*/  SEL R16, RZ, 0xffffffff, !P2 ;  /* 0xffffffffff107807 */ /* 0x000fe40005000000 */
[----:B------:R-:W-:Y:S02]  /*f650*/  SEL R13, RZ, 0xffffffff, !P1 ;  /* 0xffffffffff0d7807 */ /* 0x000fe40004800000 */
[----:B------:R-:W-:Y:S02]  /*f660*/  ISETP.GE.U32.AND P2, PT, R26, R5, PT ;  /* 0x000000051a00720c */ /* 0x000fe40003f46070 */
[----:B------:R-:W-:-:S02]  /*f670*/  ISETP.GE.U32.AND P1, PT, R27, R0, PT ;  /* 0x000000001b00720c */ /* 0x000fc40003f26070 */
[----:B------:R-:W-:Y:S02]  /*f680*/  @!P3 SEL R16, RZ, 0xffffffff, P0 ;  /* 0xffffffffff10b807 */ /* 0x000fe40000000000 */
        /* <DEDUP_REMOVED lines=30> */
.L_x_3542:
[----:B------:R-:W0:Y:S01]  /*f870*/  LDC R0, c[0x0][0x234] ;  /* 0x00008d00ff007b82 */ /* 0x000e220000000800 */
[----:B------:R-:W-:Y:S07]  /*f880*/  BSSY B0, `(.L_x_3566) ;  /* 0x0000124000007945 */ /* 0x000fee0003800000 */
[----:B------:R-:W1:Y:S08]  /*f890*/  LDC R4, c[0x0][0x218] ;  /* 0x00008600ff047b82 */ /* 0x000e700000000800 */
[----:B------:R-:W2:Y:S08]  /*f8a0*/  LDC R42, c[0x0][0x220] ;  /* 0x00008800ff2a7b82 */ /* 0x000eb00000000800 */
[----:B------:R-:W3:Y:S01]  /*f8b0*/  LDC R55, c[0x0][0x224] ;  /* 0x00008900ff377b82 */ /* 0x000ee20000000800 */
[----:B0-----:R-:W-:-:S05]  /*f8c0*/  IMAD R3, R0, 0x3, R75 ;  /* 0x0000000300037824 */ /* 0x001fca00078e024b */
[----:B------:R-:W-:Y:S01]  /*f8d0*/  ISETP.GE.U32.AND P0, PT, R3, R74, PT ;  /* 0x0000004a0300720c */ /* 0x000fe20003f06070 */
[----:B------:R-:W-:Y:S02]  /*f8e0*/  IMAD.MOV.U32 R3, RZ, RZ, R75 ;  /* 0x000000ffff037224 */ /* 0x000fe400078e004b */
        /* <DEDUP_REMOVED lines=89> */
.L_x_3568:
[----:B------:R-:W-:-:S05]  /*fe80*/  SHF.R.U32.HI R33, RZ, 0x2, R3 ;  /* 0x00000002ff217819 */ /* 0x000fca0000011603 */
[----:B------:R-:W-:-:S06]  /*fe90*/  IMAD.WIDE.U32 R32, R33, 0x10, R18 ;  /* 0x0000001021207825 */ /* 0x000fcc00078e0012 */
[----:B------:R-:W2:Y:S01]  /*fea0*/  LDG.E.128 R32, desc[UR60][R32.64] ;  /* 0x0000003c20207981 */ /* 0x000ea2000c1e1d00 */
[----:B------:R-:W-:-:S05]  /*feb0*/  IMAD.IADD R73, R3, 0x1, R0 ;  /* 0x0000000103497824 */ /* 0x000fca00078e0200 */
        /* <DEDUP_REMOVED lines=192> */
.L_x_3567:
[----:B------:R-:W-:Y:S05]  /*10ac0*/  BSYNC B0 ;  /* 0x0000000000007941 */ /* 0x000fea0003800000 */
.L_x_3566:
        /* <DEDUP_REMOVED lines=23> */
.L_x_3570:
[----:B------:R-:W-:Y:S05]  /*10c40*/  BSYNC B0 ;  /* 0x0000000000007941 */ /* 0x000fea0003800000 */
.L_x_3569:
        /* <DEDUP_REMOVED lines=187> */
.L_x_3572:
[----:B------:R-:W-:Y:S05]  /*11800*/  BSYNC B0 ;  /* 0x0000000000007941 */ /* 0x000fea0003800000 */
.L_x_3571:
[CC--:B------:R-:W-:Y:S02]  /*11810*/  ISETP.NE.AND P5, PT, R41.reuse, R15.reuse, PT ;  /* 0x0000000f2900720c */ /* 0x0c0fe40003fa5270 */
[----:B------:R-:W-:Y:S02]  /*11820*/  ISETP.GE.U32.AND P0, PT, R60, R52, PT ;  /* 0x000000343c00720c */ /* 0x000fe40003f06070 */
[----:B------:R-:W-:Y:S02]  /*11830*/  ISETP.GT.AND P3, PT, R41, R15, PT ;  /* 0x0000000f2900720c */ /* 0x000fe40003f64270 */
[----:B------:R-:W-:Y:S02]  /*11840*/  ISETP.GE.AND.EX P0, PT, R71, R68, PT, P0 ;  /* 0x000000444700720c */ /* 0x000fe40003f06300 */
[----:B------:R-:W-:Y:S02]  /*11850*/  SEL R0, RZ, 0xffffffff, !P3 ;  /* 0xffffffffff007807 */ /* 0x000fe40005800000 */
[----:B------:R-:W-:-:S02]  /*11860*/  ISETP.NE.AND P3, PT, R20, R14, PT ;  /* 0x0000000e1400720c */ /* 0x000fc40003f65270 */
[----:B------:R-:W-:Y:S02]  /*11870*/  ISETP.GT.AND P1, PT, R20, R14, PT ;  /* 0x0000000e1400720c */ /* 0x000fe40003f24270 */
[----:B------:R-:W-:Y:S02]  /*11880*/  @!P5 SEL R0, RZ, 0xffffffff, P0 ;  /* 0xffffffffff00d807 */ /* 0x000fe40000000000 */
[C---:B------:R-:W-:Y:S02]  /*11890*/  ISETP.NE.AND P4, PT, R21.reuse, R13, PT ;  /* 0x0000000d1500720c */ /* 0x040fe40003f85270 */
[----:B------:R-:W-:Y:S02]  /*118a0*/  ISETP.NE.AND P5, PT, R16, R12, PT ;  /* 0x0000000c1000720c */ /* 0x000fe40003fa5270 */
[----:B------:R-:W-:Y:S02]  /*118b0*/  ISETP.GE.U32.AND P2, PT, R58, R51, PT ;  /* 0x000000333a00720c */ /* 0x000fe40003f46070 */
[----:B------:R-:W-:-:S02]  /*118c0*/  ISETP.GT.AND P6, PT, R21, R13, PT ;  /* 0x0000000d1500720c */ /* 0x000fc40003fc4270 */
[----:B------:R-:W-:Y:S02]  /*118d0*/  SEL R3, RZ, 0xffffffff, !P1 ;  /* 0xffffffffff037807 */ /* 0x000fe40004800000 */
[----:B------:R-:W-:Y:S02]  /*118e0*/  ISETP.GE.U32.AND P0, PT, R56, R50, PT ;  /* 0x000000323800720c */ /* 0x000fe40003f06070 */
[----:B------:R-:W-:Y:S02]  /*118f0*/  ISETP.GE.U32.AND P1, PT, R54, R49, PT ;  /* 0x000000313600720c */ /* 0x000fe40003f26070 */
[----:B------:R-:W-:Y:S02]  /*11900*/  ISETP.GE.AND.EX P2, PT, R72, R67, PT, P2 ;  /* 0x000000434800720c */ /* 0x000fe40003f46320 */
[----:B0-----:R-:W-:Y:S02]  /*11910*/  SEL R18, RZ, 0xffffffff, !P6 ;  /* 0xffffffffff127807 */ /* 0x001fe40007000000 */
        /* <DEDUP_REMOVED lines=17> */
[----:B-----5:R-:W-:Y:S02]  /*11a30*/  SEL R25, R60, R52, !P0 ;  /* 0x000000343c197207 */ /* 0x020fe40004000000 */
        /* <DEDUP_REMOVED lines=16> */
[----:B------:R-:W-:Y:S02]  /*11b40*/  ISETP.NE.AND P4, PT, R15, R10, PT ;  /* 0x0000000a0f00720c */ /* 0x000fe40003f85270 */
[----:B------:R-:W-:Y:S02]  /*11b50*/  ISETP.GT.AND P0, PT, R14, R9, PT ;  /* 0x000000090e00720c */ /* 0x000fe40003f04270 */
[----:B------:R-:W-:-:S02]  /*11b60*/  SEL R3, RZ, 0xffffffff, !P2 ;  /* 0xffffffffff037807 */ /* 0x000fc40005000000 */
[----:B------:R-:W-:Y:S02]  /*11b70*/  ISETP.NE.AND P5, PT, R14, R9, PT ;  /* 0x000000090e00720c */ /* 0x000fe40003fa5270 */
[----:B------:R-:W-:Y:S02]  /*11b80*/  @!P6 SEL R3, RZ, 0xffffffff, P1 ;  /* 0xffffffffff03e807 */ /* 0x000fe40000800000 */
[----:B------:R-:W-:Y:S02]  /*11b90*/  ISETP.GE.U32.AND P1, PT, R54, R45, PT ;  /* 0x0000002d3600720c */ /* 0x000fe40003f26070 */
[----:B------:R-:W-:Y:S02]  /*11ba0*/  SEL R13, RZ, 0xffffffff, !P0 ;  /* 0xffffffffff0d7807 */ /* 0x000fe40004000000 */
[----:B------:R-:W-:Y:S02]  /*11bb0*/  ISETP.GE.U32.AND P2, PT, R58, R47, PT ;  /* 0x0000002f3a00720c */ /* 0x000fe40003f46070 */
[----:B------:R-:W-:-:S02]  /*11bc0*/  ISETP.GE.U32.AND P0, PT, R21, R46, PT ;  /* 0x0000002e1500720c */ /* 0x000fc40003f06070 */
[----:B------:R-:W-:Y:S02]  /*11bd0*/  ISETP.GT.AND P6, PT, R19, R8, PT ;  /* 0x000000081300720c */ /* 0x000fe40003fc4270 */
[----:B------:R-:W-:Y:S02]  /*11be0*/  ISETP.GE.AND.EX P1, PT, R70, R61, PT, P1 ;  /* 0x0000003d4600720c */ /* 0x000fe40003f26310 */
[----:B------:R-:W-:Y:S02]  /*11bf0*/  ISETP.GE.AND.EX P2, PT, R72, R63, PT, P2 ;  /* 0x0000003f4800720c */ /* 0x000fe40003f46320 */
[----:B------:R-:W-:Y:S02]  /*11c00*/  ISETP.GE.AND.EX P0, PT, R69, R62, PT, P0 ;  /* 0x0000003e4500720c */ /* 0x000fe40003f06300 */
        /* <DEDUP_REMOVED lines=17> */
[----:B------:R-:W-:Y:S02]  /*11d20*/  ISETP.NE.AND P3, PT, R13, R4, PT ;  /* 0x000000040d00720c */ /* 0x000fe40003f65270 */
        /* <DEDUP_REMOVED lines=9> */
[----:B------:R-:W-:Y:S02]  /*11dc0*/  ISETP.GT.AND P1, PT, R15, R6, PT ;  /* 0x000000060f00720c */ /* 0x000fe40003f24270 */
[----:B------:R-:W-:Y:S02]  /*11dd0*/  ISETP.GT.AND P2, PT, R13, R4, PT ;  /* 0x000000040d00720c */ /* 0x000fe40003f44270 */
[----:B------:R-:W-:Y:S02]  /*11de0*/  SEL R0, RZ, 0xffffffff, !P4 ;  /* 0xffffffffff007807 */ /* 0x000fe40006000000 */
[----:B------:R-:W-:Y:S02]  /*11df0*/  ISETP.NE.AND P5, PT, R15, R6, PT ;  /* 0x000000060f00720c */ /* 0x000fe40003fa5270 */
[----:B------:R-:W-:-:S02]  /*11e00*/  ISETP.NE.AND P6, PT, R12, R7, PT ;  /* 0x000000070c00720c */ /* 0x000fc40003fc5270 */
[----:B------:R-:W-:Y:S02]  /*11e10*/  ISETP.NE.AND P4, PT, R14, R5, PT ;  /* 0x000000050e00720c */ /* 0x000fe40003f85270 */
[----:B------:R-:W-:Y:S02]  /*11e20*/  ISETP.GE.AND.EX P0, PT, R10, R59, PT, P0 ;  /* 0x0000003b0a00720c */ /* 0x000fe40003f06300 */
[----:B------:R-:W-:Y:S02]  /*11e30*/  SEL R9, RZ, 0xffffffff, !P2 ;  /* 0xffffffffff097807 */ /* 0x000fe40005000000 */
[----:B------:R-:W-:Y:S02]  /*11e40*/  SEL R3, RZ, 0xffffffff, !P1 ;  /* 0xffffffffff037807 */ /* 0x000fe40004800000 */
[----:B------:R-:W-:Y:S02]  /*11e50*/  ISETP.GE.U32.AND P1, PT, R47, R42, PT ;  /* 0x0000002a2f00720c */ /* 0x000fe40003f26070 */
[----:B------:R-:W-:-:S02]  /*11e60*/  @!P3 SEL R9, RZ, 0xffffffff, P0 ;  /* 0xffffffffff09b807 */ /* 0x000fc40000000000 */
        /* <DEDUP_REMOVED lines=30> */
.L_x_3526:
[----:B------:R-:W-:Y:S05]  /*12050*/  BSYNC B6 ;  /* 0x0000000000067941 */ /* 0x000fea0003800000 */
.L_x_3525:
[----:B------:R-:W-:Y:S02]  /*12060*/  ULDC UR4, c[0x0][0x244] ;  /* 0x0000910000047ab9 */ /* 0x000fe40000000800 */
[----:B------:R-:W-:-:S13]  /*12070*/  ISETP.NE.AND P0, PT, RZ, UR4, PT ;  /* 0x00000004ff007c0c */ /* 0x000fda000bf05270 */
[----:B------:R-:W-:Y:S05]  /*12080*/  @!P0 BRA `(.L_x_3573) ;  /* 0x00000004008c8947 */ /* 0x000fea0003800000 */
[----:B------:R-:W0:Y:S01]  /*12090*/  S2R R10, SR_CgaCtaId ;  /* 0x00000000000a7919 */ /* 0x000e220000008800 */
[----:B------:R-:W1:Y:S01]  /*120a0*/  LDC R32, c[0x0][RZ] ;  /* 0x00000000ff207b82 */ /* 0x000e620000000800 */
[----:B------:R-:W-:Y:S01]  /*120b0*/  MOV R4, 0x400 ;  /* 0x0000040000047802 */ /* 0x000fe20000000f00 */
[----:B------:R-:W-:-:S04]  /*120c0*/  IMAD.MOV.U32 R56, RZ, RZ, R6 ;  /* 0x000000ffff387224 */ /* 0x000fc800078e0006 */
[----:B------:R-:W-:Y:S02]  /*120d0*/  VIADD R5, R4, 0x10 ;  /* 0x0000001004057836 */ /* 0x000fe40000000000 */
[----:B------:R-:W2:Y:S01]  /*120e0*/  LDC R31, c[0x0][0x4] ;  /* 0x00000100ff1f7b82 */ /* 0x000ea20000000800 */
[----:B-1----:R-:W-:Y:S02]  /*120f0*/  IMAD R4, R2, R32, R17 ;  /* 0x0000002002047224 */ /* 0x002fe400078e0211 */
[----:B0-----:R-:W-:Y:S01]  /*12100*/  LEA R25, R10, R5, 0x18 ;  /* 0x000000050a197211 */ /* 0x001fe200078ec0ff */
[----:B------:R-:W-:Y:S01]  /*12110*/  IMAD.MOV.U32 R5, RZ, RZ, R3 ;  /* 0x000000ffff057224 */ /* 0x000fe200078e0003 */
[----:B--2---:R-:W-:-:S03]  /*12120*/  SHF.R.U32.HI R10, RZ, 0x1, R31 ;  /* 0x00000001ff0a7819 */ /* 0x004fc6000001161f */
[----:B------:R-:W-:Y:S01]  /*12130*/  IMAD R12, R4, 0x40, R25 ;  /* 0x00000040040c7824 */ /* 0x000fe200078e0219 */
[----:B------:R-:W-:Y:S01]  /*12140*/  ISETP.NE.AND P0, PT, R10, RZ, PT ;  /* 0x000000ff0a00720c */ /* 0x000fe20003f05270 */
[----:B------:R-:W-:-:S03]  /*12150*/  IMAD.MOV.U32 R4, RZ, RZ, R0 ;  /* 0x000000ffff047224 */ /* 0x000fc600078e0000 */
        /* <DEDUP_REMOVED lines=9> */
.L_x_3576:
[--C-:B0-----:R-:W-:Y:S01]  /*121f0*/  IMAD.IADD R4, R2, 0x1, R10.reuse ;  /* 0x0000000102047824 */ /* 0x101fe200078e020a */
[----:B------:R-:W-:Y:S05]  /*12200*/  WARPSYNC.ALL ;  /* 0x0000000000007948 */ /* 0x000fea0003800000 */
[----:B------:R-:W-:Y:S01]  /*12210*/  BAR.SYNC.DEFER_BLOCKING 0x0 ;  /* 0x0000000000007b1d */ /* 0x000fe20000010000 */
[----:B------:R-:W-:Y:S02]  /*12220*/  ISETP.GE.U32.AND P0, PT, R4, R31, PT ;  /* 0x0000001f0400720c */ /* 0x000fe40003f06070 */
[----:B------:R-:W-:Y:S02]  /*12230*/  ISETP.GT.AND P3, PT, R10, 0x1, PT ;  /* 0x000000010a00780c */ /* 0x000fe40003f64270 */
[----:B------:R-:W-:Y:S01]  /*12240*/  ISETP.GE.U32.OR P0, PT, R2, R10, P0 ;  /* 0x0000000a0200720c */ /* 0x000fe20000706470 */
[----:B------:R-:W-:Y:S01]  /*12250*/  BSSY B0, `(.L_x_3574) ;  /* 0x0000044000007945 */ /* 0x000fe20003800000 */
[----:B------:R-:W-:-:S11]  /*12260*/  SHF.R.S32.HI R29, RZ, 0x1, R10 ;  /* 0x00000001ff1d7819 */ /* 0x000fd6000001140a */
[----:B------:R-:W-:Y:S05]  /*12270*/  @P0 BRA `(.L_x_3575) ;  /* 0x0000000400040947 */ /* 0x000fea0003800000 */
[----:B------:R-:W-:-:S04]  /*12280*/  IMAD R4, R4, R32, R17 ;  /* 0x0000002004047224 */ /* 0x000fc800078e0211 */
[----:B------:R-:W-:-:S05]  /*12290*/  IMAD R14, R4, 0x40, R25 ;  /* 0x00000040040e7824 */ /* 0x000fca00078e0219 */
[----:B------:R-:W0:Y:S04]  /*122a0*/  LDS R26, [R14+0x10] ;  /* 0x000010000e1a7984 */ /* 0x000e280000000800 */
[----:B------:R-:W1:Y:S04]  /*122b0*/  LDS R16, [R14] ;  /* 0x000000000e107984 */ /* 0x000e680000000800 */
[----:B------:R-:W2:Y:S04]  /*122c0*/  LDS.64 R10, [R14+0x18] ;  /* 0x000018000e0a7984 */ /* 0x000ea80000000a00 */
[----:B------:R-:W3:Y:S04]  /*122d0*/  LDS.64 R4, [R14+0x8] ;  /* 0x000008000e047984 */ /* 0x000ee80000000a00 */
[----:B------:R-:W4:Y:S04]  /*122e0*/  LDS R28, [R14+0x20] ;  /* 0x000020000e1c7984 */ /* 0x000f280000000800 */
[----:B------:R-:W5:Y:S04]  /*122f0*/  LDS R30, [R14+0x30] ;  /* 0x000030000e1e7984 */ /* 0x000f680000000800 */
[----:B------:R-:W5:Y:S04]  /*12300*/  LDS.64 R18, [R14+0x28] ;  /* 0x000028000e127984 */ /* 0x000f680000000a00 */
[----:B------:R-:W5:Y:S01]  /*12310*/  LDS.64 R20, [R14+0x38] ;  /* 0x000038000e147984 */ /* 0x000f620000000a00 */
[----:B0-----:R-:W-:-:S02]  /*12320*/  ISETP.NE.AND P4, PT, R15, R26, PT ;  /* 0x0000001a0f00720c */ /* 0x001fc40003f85270 */
[----:B------:R-:W-:Y:S02]  /*12330*/  ISETP.GT.AND P5, PT, R15, R26, PT ;  /* 0x0000001a0f00720c */ /* 0x000fe40003fa4270 */
[CC--:B-1----:R-:W-:Y:S02]  /*12340*/  ISETP.NE.AND P6, PT, R7.reuse, R16.reuse, PT ;  /* 0x000000100700720c */ /* 0x0c2fe40003fc5270 */
[----:B------:R-:W-:Y:S02]  /*12350*/  ISETP.GT.AND P0, PT, R7, R16, PT ;  /* 0x000000100700720c */ /* 0x000fe40003f04270 */
[----:B--2---:R-:W-:Y:S02]  /*12360*/  ISETP.GE.U32.AND P1, PT, R0, R10, PT ;  /* 0x0000000a0000720c */ /* 0x004fe40003f26070 */
[----:B------:R-:W-:Y:S02]  /*12370*/  SEL R27, RZ, 0xffffffff, !P5 ;  /* 0xffffffffff1b7807 */ /* 0x000fe40006800000 */
[----:B---3--:R-:W-:-:S02]  /*12380*/  ISETP.GE.U32.AND P2, PT, R6, R4, PT ;  /* 0x000000040600720c */ /* 0x008fc40003f46070 */
[----:B------:R-:W-:Y:S02]  /*12390*/  ISETP.GE.AND.EX P1, PT, R3, R11, PT, P1 ;  /* 0x0000000b0300720c */ /* 0x000fe40003f26310 */
[----:B------:R-:W-:Y:S02]  /*123a0*/  ISETP.GE.AND.EX P2, PT, R57, R5, PT, P2 ;  /* 0x000000053900720c */ /* 0x000fe40003f46320 */
[----:B------:R-:W-:Y:S02]  /*123b0*/  @!P4 SEL R27, RZ, 0xffffffff, P1 ;  /* 0xffffffffff1bc807 */ /* 0x000fe40000800000 */
[----:B----4-:R-:W-:Y:S02]  /*123c0*/  ISETP.NE.AND P5, PT, R73, R28, PT ;  /* 0x0000001c4900720c */ /* 0x010fe40003fa5270 */
[----:B-----5:R-:W-:Y:S02]  /*123d0*/  ISETP.NE.AND P4, PT, R13, R30, PT ;  /* 0x0000001e0d00720c */ /* 0x020fe40003f85270 */
[----:B------:R-:W-:-:S02]  /*123e0*/  SEL R24, RZ, 0xffffffff, !P0 ;  /* 0xffffffffff187807 */ /* 0x000fc40004000000 */
[----:B------:R-:W-:Y:S02]  /*123f0*/  @!P6 SEL R24, RZ, 0xffffffff, P2 ;  /* 0xffffffffff18e807 */ /* 0x000fe40001000000 */
[----:B------:R-:W-:Y:S02]  /*12400*/  ISETP.GE.U32.AND P0, PT, R40, R18, PT ;  /* 0x000000122800720c */ /* 0x000fe40003f06070 */
[----:B------:R-:W-:Y:S02]  /*12410*/  ISETP.GE.U32.AND P1, PT, R8, R20, PT ;  /* 0x000000140800720c */ /* 0x000fe40003f26070 */
[----:B------:R-:W-:Y:S02]  /*12420*/  ISETP.GT.AND P6, PT, R73, R28, PT ;  /* 0x0000001c4900720c */ /* 0x000fe40003fc4270 */
[----:B------:R-:W-:Y:S02]  /*12430*/  LOP3.LUT R24, R24, 0x1, RZ, 0xc0, !PT ;  /* 0x0000000118187812 */ /* 0x000fe400078ec0ff */
[----:B------:R-:W-:-:S02]  /*12440*/  ISETP.GT.AND P2, PT, R13, R30, PT ;  /* 0x0000001e0d00720c */ /* 0x000fc40003f44270 */
[----:B------:R-:W-:Y:S02]  /*12450*/  ISETP.GE.AND.EX P0, PT, R41, R19, PT, P0 ;  /* 0x000000132900720c */ /* 0x000fe40003f06300 */
[----:B------:R-:W-:Y:S02]  /*12460*/  ISETP.GE.AND.EX P1, PT, R9, R21, PT, P1 ;  /* 0x000000150900720c */ /* 0x000fe40003f26310 */
[----:B------:R-:W-:Y:S02]  /*12470*/  SEL R14, RZ, 0xffffffff, !P6 ;  /* 0xffffffffff0e7807 */ /* 0x000fe40007000000 */
        /* <DEDUP_REMOVED lines=10> */
[----:B------:R-:W-:Y:S01]  /*12520*/  SEL R3, R3, R11, !P0 ;  /* 0x0000000b03037207 */ /* 0x000fe20004000000 */
[----:B------:R-:W-:Y:S01]  /*12530*/  IMAD.MOV.U32 R56, RZ, RZ, R6 ;  /* 0x000000ffff387224 */ /* 0x000fe200078e0006 */
[----:B------:R-:W-:Y:S01]  /*12540*/  SEL R15, R15, R26, !P0 ;  /* 0x0000001a0f0f7207 */ /* 0x000fe20004000000 */
[----:B------:R-:W-:Y:S01]  /*12550*/  IMAD.MOV.U32 R4, RZ, RZ, R0 ;  /* 0x000000ffff047224 */ /* 0x000fe200078e0000 */
[----:B------:R-:W-:Y:S02]  /*12560*/  ISETP.NE.U32.AND P1, PT, R14, 0x1, PT ;  /* 0x000000010e00780c */ /* 0x000fe40003f25070 */
[----:B------:R-:W-:Y:S01]  /*12570*/  ISETP.NE.U32.AND P0, PT, R24, 0x1, PT ;  /* 0x000000011800780c */ /* 0x000fe20003f05070 */
[----:B------:R0:W-:Y:S01]  /*12580*/  STS [R12+0x10], R15 ;  /* 0x0000100f0c007388 */ /* 0x0001e20000000800 */
[----:B------:R-:W-:Y:S01]  /*12590*/  SEL R57, R57, R5, !P6 ;  /* 0x0000000539397207 */ /* 0x000fe20007000000 */
[----:B------:R-:W-:Y:S01]  /*125a0*/  IMAD.MOV.U32 R5, RZ, RZ, R3 ;  /* 0x000000ffff057224 */ /* 0x000fe200078e0003 */
[----:B------:R-:W-:-:S02]  /*125b0*/  SEL R7, R7, R16, !P6 ;  /* 0x0000001007077207 */ /* 0x000fc40007000000 */
[----:B------:R-:W-:Y:S01]  /*125c0*/  SEL R40, R40, R18, !P1 ;  /* 0x0000001228287207 */ /* 0x000fe20004800000 */
[----:B------:R0:W-:Y:S01]  /*125d0*/  STS.64 [R12+0x8], R56 ;  /* 0x000008380c007388 */ /* 0x0001e20000000a00 */
[----:B------:R-:W-:Y:S02]  /*125e0*/  SEL R41, R41, R19, !P1 ;  /* 0x0000001329297207 */ /* 0x000fe40004800000 */
[----:B------:R-:W-:Y:S01]  /*125f0*/  SEL R73, R73, R28, !P1 ;  /* 0x0000001c49497207 */ /* 0x000fe20004800000 */
[----:B------:R0:W-:Y:S01]  /*12600*/  STS.64 [R12+0x18], R4 ;  /* 0x000018040c007388 */ /* 0x0001e20000000a00 */
[----:B------:R-:W-:Y:S02]  /*12610*/  SEL R8, R8, R20, !P0 ;  /* 0x0000001408087207 */ /* 0x000fe40004000000 */
[----:B------:R-:W-:Y:S01]  /*12620*/  SEL R9, R9, R21, !P0 ;  /* 0x0000001509097207 */ /* 0x000fe20004000000 */
[----:B------:R0:W-:Y:S01]  /*12630*/  STS.64 [R12+0x28], R40 ;  /* 0x000028280c007388 */ /* 0x0001e20000000a00 */
[----:B------:R-:W-:-:S03]  /*12640*/  SEL R13, R13, R30, !P0 ;  /* 0x0000001e0d0d7207 */ /* 0x000fc60004000000 */
[----:B------:R0:W-:Y:S04]  /*12650*/  STS.64 [R12+0x38], R8 ;  /* 0x000038080c007388 */ /* 0x0001e80000000a00 */
[----:B------:R0:W-:Y:S04]  /*12660*/  STS [R12], R7 ;  /* 0x000000070c007388 */ /* 0x0001e80000000800 */
[----:B------:R0:W-:Y:S04]  /*12670*/  STS [R12+0x20], R73 ;  /* 0x000020490c007388 */ /* 0x0001e80000000800 */
[----:B------:R0:W-:Y:S02]  /*12680*/  STS [R12+0x30], R13 ;  /* 0x0000300d0c007388 */ /* 0x0001e40000000800 */
.L_x_3575:
[----:B------:R-:W-:Y:S05]  /*12690*/  BSYNC B0 ;  /* 0x0000000000007941 */ /* 0x000fea0003800000 */
.L_x_3574:
[----:B------:R-:W-:Y:S01]  /*126a0*/  IMAD.MOV.U32 R10, RZ, RZ, R29 ;  /* 0x000000ffff0a7224 */ /* 0x000fe200078e001d */
[----:B------:R-:W-:Y:S06]  /*126b0*/  @P3 BRA `(.L_x_3576) ;  /* 0xfffffff800cc3947 */ /* 0x000fec000383ffff */
.L_x_3573:
[----:B------:R-:W-:Y:S02]  /*126c0*/  ULDC UR4, c[0x0][0x240] ;  /* 0x0000900000047ab9 */ /* 0x000fe40000000800 */
[----:B------:R-:W-:-:S13]  /*126d0*/  ISETP.NE.AND P0, PT, RZ, UR4, PT ;  /* 0x00000004ff007c0c */ /* 0x000fda000bf05270 */
[----:B------:R-:W-:Y:S05]  /*126e0*/  @!P0 BRA `(.L_x_3577) ;  /* 0x00000008009c8947 */ /* 0x000fea0003800000 */
[----:B------:R-:W1:Y:S02]  /*126f0*/  LDC R29, c[0x0][RZ] ;  /* 0x00000000ff1d7b82 */ /* 0x000e640000000800 */
[----:B-1----:R-:W-:Y:S01]  /*12700*/  ISETP.GT.AND P0, PT, R29, 0x20, PT ;  /* 0x000000201d00780c */ /* 0x002fe20003f04270 */
[----:B0-----:R-:W-:-:S12]  /*12710*/  IMAD.MOV.U32 R4, RZ, RZ, R29 ;  /* 0x000000ffff047224 */ /* 0x001fd800078e001d */
[----:B------:R-:W-:Y:S05]  /*12720*/  @!P0 BRA `(.L_x_3578) ;  /* 0x00000004008c8947 */ /* 0x000fea0003800000 */
[----:B------:R-:W0:Y:S01]  /*12730*/  S2UR UR5, SR_CgaCtaId ;  /* 0x00000000000579c3 */ /* 0x000e220000008800 */
[----:B------:R-:W-:Y:S01]  /*12740*/  UMOV UR4, 0x400 ;  /* 0x0000040000047882 */ /* 0x000fe20000000000 */
[-C--:B------:R-:W-:Y:S01]  /*12750*/  IMAD R4, R2, R29.reuse, R17 ;  /* 0x0000001d02047224 */ /* 0x080fe200078e0211 */
[----:B------:R-:W-:Y:S01]  /*12760*/  UIADD3 UR4, UR4, 0x10, URZ ;  /* 0x0000001004047890 */ /* 0x000fe2000fffe03f */
[----:B------:R-:W-:Y:S01]  /*12770*/  IMAD.MOV.U32 R56, RZ, RZ, R6 ;  /* 0x000000ffff387224 */ /* 0x000fe200078e0006 */
[----:B------:R-:W-:Y:S01]  /*12780*/  LEA.HI R10, R29, R29, RZ, 0x1 ;  /* 0x0000001d1d0a7211 */ /* 0x000fe200078f08ff */
[----:B------:R-:W-:-:S03]  /*12790*/  IMAD.MOV.U32 R5, RZ, RZ, R3 ;  /* 0x000000ffff057224 */ /* 0x000fc600078e0003 */
[----:B------:R-:W-:-:S04]  /*127a0*/  SHF.R.S32.HI R10, RZ, 0x1, R10 ;  /* 0x00000001ff0a7819 */ /* 0x000fc8000001140a */
[----:B------:R-:W-:Y:S01]  /*127b0*/  ISETP.GE.AND P0, PT, R10, 0x20, PT ;  /* 0x000000200a00780c */ /* 0x000fe20003f06270 */
[----:B0-----:R-:W-:-:S06]  /*127c0*/  ULEA UR4, UR5, UR4, 0x18 ;  /* 0x0000000405047291 */ /* 0x001fcc000f8ec03f */
[----:B------:R-:W-:Y:S01]  /*127d0*/  LEA R12, R4, UR4, 0x6 ;  /* 0x00000004040c7c11 */ /* 0x000fe2000f8e30ff */
[----:B------:R-:W-:-:S04]  /*127e0*/  IMAD.MOV.U32 R4, RZ, RZ, R0 ;  /* 0x000000ffff047224 */ /* 0x000fc800078e0000 */
[----:B------:R-:W-:Y:S04]  /*127f0*/  STS.64 [R12+0x8], R56 ;  /* 0x000008380c007388 */ /* 0x000fe80000000a00 */
[----:B------:R-:W-:Y:S04]  /*12800*/  STS.64 [R12+0x28], R40 ;  /* 0x000028280c007388 */ /* 0x000fe80000000a00 */
[----:B------:R-:W-:Y:S04]  /*12810*/  STS.64 [R12+0x38], R8 ;  /* 0x000038080c007388 */ /* 0x000fe80000000a00 */
[----:B------:R-:W-:Y:S04]  /*12820*/  STS [R12], R7 ;  /* 0x000000070c007388 */ /* 0x000fe80000000800 */
[----:B------:R-:W-:Y:S04]  /*12830*/  STS [R12+0x10], R15 ;  /* 0x0000100f0c007388 */ /* 0x000fe80000000800 */
[----:B------:R-:W-:Y:S04]  /*12840*/  STS [R12+0x20], R73 ;  /* 0x000020490c007388 */ /* 0x000fe80000000800 */
[----:B------:R-:W-:Y:S04]  /*12850*/  STS [R12+0x30], R13 ;  /* 0x0000300d0c007388 */ /* 0x000fe80000000800 */
[----:B------:R0:W-:Y:S02]  /*12860*/  STS.64 [R12+0x18], R4 ;  /* 0x000018040c007388 */ /* 0x0001e40000000a00 */
[----:B0-----:R-:W-:Y:S01]  /*12870*/  IMAD.MOV.U32 R4, RZ, RZ, 0x20 ;  /* 0x00000020ff047424 */ /* 0x001fe200078e00ff */
[----:B------:R-:W-:Y:S06]  /*12880*/  @!P0 BRA `(.L_x_3578) ;  /* 0x0000000400348947 */ /* 0x000fec0003800000 */
[----:B------:R-:W-:-:S07]  /*12890*/  IMAD.MOV.U32 R14, RZ, RZ, R10 ;  /* 0x000000ffff0e7224 */ /* 0x000fce00078e000a */
.L_x_3581:
        /* <DEDUP_REMOVED lines=9> */
[----:B------:R-:W1:Y:S04]  /*12930*/  LDS.64 R4, [R16+0x8] ;  /* 0x0000080010047984 */ /* 0x000e680000000a00 */
[----:B------:R-:W2:Y:S04]  /*12940*/  LDS R26, [R16+0x10] ;  /* 0x00001000101a7984 */ /* 0x000ea80000000800 */
[----:B------:R-:W3:Y:S04]  /*12950*/  LDS.64 R10, [R16+0x18] ;  /* 0x00001800100a7984 */ /* 0x000ee80000000a00 */
[----:B------:R-:W4:Y:S04]  /*12960*/  LDS R28, [R16+0x20] ;  /* 0x00002000101c7984 */ /* 0x000f280000000800 */
[----:B------:R-:W5:Y:S04]  /*12970*/  LDS R30, [R16+0x30] ;  /* 0x00003000101e7984 */ /* 0x000f680000000800 */
[----:B------:R-:W5:Y:S04]  /*12980*/  LDS.64 R18, [R16+0x28] ;  /* 0x0000280010127984 */ /* 0x000f680000000a00 */
[----:B------:R2:W5:Y:S01]  /*12990*/  LDS.64 R20, [R16+0x38] ;  /* 0x0000380010147984 */ /* 0x0005620000000a00 */
[----:B0-----:R-:W-:-:S02]  /*129a0*/  ISETP.NE.AND P5, PT, R7, R24, PT ;  /* 0x000000180700720c */ /* 0x001fc40003fa5270 */
[----:B------:R-:W-:Y:S02]  /*129b0*/  ISETP.GT.AND P0, PT, R7, R24, PT ;  /* 0x000000180700720c */ /* 0x000fe40003f04270 */
[----:B-1----:R-:W-:Y:S02]  /*129c0*/  ISETP.GE.U32.AND P4, PT, R6, R4, PT ;  /* 0x000000040600720c */ /* 0x002fe40003f86070 */
[----:B------:R-:W-:Y:S02]  /*129d0*/  SEL R25, RZ, 0xffffffff, !P0 ;  /* 0xffffffffff197807 */ /* 0x000fe40004000000 */
[-C--:B--2---:R-:W-:Y:S02]  /*129e0*/  ISETP.GT.AND P6, PT, R15, R26.reuse, PT ;  /* 0x0000001a0f00720c */ /* 0x084fe40003fc4270 */
[----:B------:R-:W-:Y:S02]  /*129f0*/  ISETP.GE.AND.EX P4, PT, R57, R5, PT, P4 ;  /* 0x000000053900720c */ /* 0x000fe40003f86340 */
[----:B------:R-:W-:-:S02]  /*12a00*/  ISETP.NE.AND P3, PT, R15, R26, PT ;  /* 0x0000001a0f00720c */ /* 0x000fc40003f65270 */
[----:B------:R-:W-:Y:S02]  /*12a10*/  @!P5 SEL R25, RZ, 0xffffffff, P4 ;  /* 0xffffffffff19d807 */ /* 0x000fe40002000000 */
[----:B------:R-:W-:Y:S02]  /*12a20*/  SEL R16, RZ, 0xffffffff, !P6 ;  /* 0xffffffffff107807 */ /* 0x000fe40007000000 */
[----:B---3--:R-:W-:Y:S02]  /*12a30*/  ISETP.GE.U32.AND P1, PT, R0, R10, PT ;  /* 0x0000000a0000720c */ /* 0x008fe40003f26070 */
[CC--:B----4-:R-:W-:Y:S02]  /*12a40*/  ISETP.GT.AND P2, PT, R73.reuse, R28.reuse, PT ;  /* 0x0000001c4900720c */ /* 0x0d0fe40003f44270 */
[----:B------:R-:W-:Y:S02]  /*12a50*/  ISETP.NE.AND P4, PT, R73, R28, PT ;  /* 0x0000001c4900720c */ /* 0x000fe40003f85270 */
[----:B-----5:R-:W-:-:S02]  /*12a60*/  ISETP.NE.AND P6, PT, R13, R30, PT ;  /* 0x0000001e0d00720c */ /* 0x020fc40003fc5270 */
[----:B------:R-:W-:Y:S02]  /*12a70*/  ISETP.GE.AND.EX P1, PT, R3, R11, PT, P1 ;  /* 0x0000000b0300720c */ /* 0x000fe40003f26310 */
[----:B------:R-:W-:Y:S02]  /*12a80*/  SEL R27, RZ, 0xffffffff, !P2 ;  /* 0xffffffffff1b7807 */ /* 0x000fe40005000000 */
[----:B------:R-:W-:Y:S02]  /*12a90*/  ISETP.GE.U32.AND P0, PT, R40, R18, PT ;  /* 0x000000122800720c */ /* 0x000fe40003f06070 */
[----:B------:R-:W-:Y:S02]  /*12aa0*/  ISETP.GE.U32.AND P2, PT, R8, R20, PT ;  /* 0x000000140800720c */ /* 0x000fe40003f46070 */
[----:B------:R-:W-:Y:S02]  /*12ab0*/  LOP3.LUT R25, R25, 0x1, RZ, 0xc0, !PT ;  /* 0x0000000119197812 */ /* 0x000fe400078ec0ff */
[----:B------:R-:W-:-:S02]  /*12ac0*/  ISETP.GT.AND P5, PT, R13, R30, PT ;  /* 0x0000001e0d00720c */ /* 0x000fc40003fa4270 */
        /* <DEDUP_REMOVED lines=15> */
[----:B------:R-:W-:Y:S02]  /*12bc0*/  SEL R0, R0, R10, !P0 ;  /* 0x0000000a00007207 */ /* 0x000fe40004000000 */
[----:B------:R-:W-:Y:S01]  /*12bd0*/  SEL R3, R3, R11, !P0 ;  /* 0x0000000b03037207 */ /* 0x000fe20004000000 */
[----:B------:R0:W-:Y:S01]  /*12be0*/  STS [R12], R7 ;  /* 0x000000070c007388 */ /* 0x0001e20000000800 */
[----:B------:R-:W-:Y:S01]  /*12bf0*/  SEL R15, R15, R26, !P0 ;  /* 0x0000001a0f0f7207 */ /* 0x000fe20004000000 */
[----:B------:R-:W-:Y:S01]  /*12c00*/  IMAD.MOV.U32 R4, RZ, RZ, R0 ;  /* 0x000000ffff047224 */ /* 0x000fe200078e0000 */
[----:B------:R-:W-:Y:S01]  /*12c10*/  ISETP.NE.U32.AND P1, PT, R27, 0x1, PT ;  /* 0x000000011b00780c */ /* 0x000fe20003f25070 */
[----:B------:R-:W-:Y:S01]  /*12c20*/  IMAD.MOV.U32 R5, RZ, RZ, R3 ;  /* 0x000000ffff057224 */ /* 0x000fe200078e0003 */
[----:B------:R-:W-:Y:S01]  /*12c30*/  ISETP.NE.U32.AND P0, PT, R25, 0x1, PT ;  /* 0x000000011900780c */ /* 0x000fe20003f05070 */
[----:B------:R0:W-:Y:S01]  /*12c40*/  STS.64 [R12+0x8], R56 ;  /* 0x000008380c007388 */ /* 0x0001e20000000a00 */
        /* <DEDUP_REMOVED lines=8> */
[----:B------:R0:W-:Y:S04]  /*12cd0*/  STS [R12+0x10], R15 ;  /* 0x0000100f0c007388 */ /* 0x0001e80000000800 */
[----:B------:R0:W-:Y:S04]  /*12ce0*/  STS.64 [R12+0x38], R8 ;  /* 0x000038080c007388 */ /* 0x0001e80000000a00 */
[----:B------:R0:W-:Y:S04]  /*12cf0*/  STS [R12+0x20], R73 ;  /* 0x000020490c007388 */ /* 0x0001e80000000800 */
[----:B------:R0:W-:Y:S02]  /*12d00*/  STS [R12+0x30], R13 ;  /* 0x0000300d0c007388 */ /* 0x0001e40000000800 */
.L_x_3580:
[----:B------:R-:W-:Y:S05]  /*12d10*/  BSYNC B0 ;  /* 0x0000000000007941 */ /* 0x000fea0003800000 */
.L_x_3579:
[----:B------:R-:W-:-:S04]  /*12d20*/  SHF.R.S32.HI R14, RZ, 0x1, R14 ;  /* 0x00000001ff0e7819 */ /* 0x000fc8000001140e */
[----:B------:R-:W-:-:S13]  /*12d30*/  ISETP.GE.AND P0, PT, R14, 0x20, PT ;  /* 0x000000200e00780c */ /* 0x000fda0003f06270 */
[----:B------:R-:W-:Y:S05]  /*12d40*/  @P0 BRA `(.L_x_3581) ;  /* 0xfffffff800d40947 */ /* 0x000fea000383ffff */
[----:B0-----:R-:W-:-:S07]  /*12d50*/  IMAD.MOV.U32 R4, RZ, RZ, 0x20 ;  /* 0x00000020ff047424 */ /* 0x001fce00078e00ff */
.L_x_3578:
[----:B------:R-:W-:Y:S01]  /*12d60*/  ISETP.GE.AND P0, PT, R4, 0x2, PT ;  /* 0x000000020400780c */ /* 0x000fe20003f06270 */
[----:B------:R-:W-:Y:S05]  /*12d70*/  WARPSYNC.ALL ;  /* 0x0000000000007948 */ /* 0x000fea0003800000 */
[----:B------:R-:W-:Y:S07]  /*12d80*/  BAR.SYNC.DEFER_BLOCKING 0x0 ;  /* 0x0000000000007b1d */ /* 0x000fee0000010000 */
[----:B------:R-:W-:Y:S05]  /*12d90*/  @!P0 BRA `(.L_x_3577) ;  /* 0x0000000000f08947 */ /* 0x000fea0003800000 */
[----:B------:R-:W-:-:S07]  /*12da0*/  IMAD.MOV.U32 R10, RZ, RZ, 0x1 ;  /* 0x00000001ff0a7424 */ /* 0x000fce00078e00ff */
.L_x_3582:
[----:B------:R-:W0:Y:S04]  /*12db0*/  SHFL.DOWN PT, R12, R7, R10, 0x1f ;  /* 0x08001f0a070c7589 */ /* 0x000e2800000e0000 */
[----:B------:R-:W1:Y:S04]  /*12dc0*/  SHFL.DOWN PT, R5, R6, R10, 0x1f ;  /* 0x08001f0a06057589 */ /* 0x000e6800000e0000 */
[----:B------:R-:W2:Y:S04]  /*12dd0*/  SHFL.DOWN PT, R19, R0, R10, 0x1f ;  /* 0x08001f0a00137589 */ /* 0x000ea800000e0000 */
[----:B------:R-:W3:Y:S04]  /*12de0*/  SHFL.DOWN PT, R24, R73, R10, 0x1f ;  /* 0x08001f0a49187589 */ /* 0x000ee800000e0000 */
[----:B------:R-:W4:Y:S04]  /*12df0*/  SHFL.DOWN PT, R14, R57, R10, 0x1f ;  /* 0x08001f0a390e7589 */ /* 0x000f2800000e0000 */
[----:B------:R-:W5:Y:S04]  /*12e00*/  SHFL.DOWN PT, R21, R40, R10, 0x1f ;  /* 0x08001f0a28157589 */ /* 0x000f6800000e0000 */
[----:B------:R-:W5:Y:S01]  /*12e10*/  SHFL.DOWN PT, R18, R3, R10, 0x1f ;  /* 0x08001f0a03127589 */ /* 0x000f6200000e0000 */
[----:B0-----:R-:W-:-:S02]  /*12e20*/  ISETP.NE.AND P3, PT, R7, R12, PT ;  /* 0x0000000c0700720c */ /* 0x001fc40003f65270 */
[----:B------:R-:W-:Y:S01]  /*12e30*/  ISETP.GT.AND P5, PT, R7, R12, PT ;  /* 0x0000000c0700720c */ /* 0x000fe20003fa4270 */
[----:B------:R-:W0:Y:S01]  /*12e40*/  SHFL.DOWN PT, R26, R41, R10, 0x1f ;  /* 0x08001f0a291a7589 */ /* 0x000e2200000e0000 */
[----:B-1----:R-:W-:-:S03]  /*12e50*/  ISETP.GE.U32.AND P1, PT, R6, R5, PT ;  /* 0x000000050600720c */ /* 0x002fc60003f26070 */
[----:B------:R-:W1:Y:S01]  /*12e60*/  SHFL.DOWN PT, R16, R15, R10, 0x1f ;  /* 0x08001f0a0f107589 */ /* 0x000e6200000e0000 */
[----:B--2---:R-:W-:-:S03]  /*12e70*/  ISETP.GE.U32.AND P0, PT, R0, R19, PT ;  /* 0x000000130000720c */ /* 0x004fc60003f06070 */
[----:B------:R-:W2:Y:S01]  /*12e80*/  SHFL.DOWN PT, R28, R13, R10, 0x1f ;  /* 0x08001f0a0d1c7589 */ /* 0x000ea200000e0000 */
[----:B---3--:R-:W-:-:S03]  /*12e90*/  ISETP.NE.AND P4, PT, R73, R24, PT ;  /* 0x000000184900720c */ /* 0x008fc60003f85270 */
[----:B------:R-:W3:Y:S01]  /*12ea0*/  SHFL.DOWN PT, R27, R8, R10, 0x1f ;  /* 0x08001f0a081b7589 */ /* 0x000ee200000e0000 */
[----:B----4-:R-:W-:-:S03]  /*12eb0*/  ISETP.GE.AND.EX P1, PT, R57, R14, PT, P1 ;  /* 0x0000000e3900720c */ /* 0x010fc60003f26310 */
[----:B------:R4:W3:Y:S01]  /*12ec0*/  SHFL.DOWN PT, R30, R9, R10, 0x1f ;  /* 0x08001f0a091e7589 */ /* 0x0008e200000e0000 */
[----:B-----5:R-:W-:Y:S02]  /*12ed0*/  ISETP.GE.U32.AND P2, PT, R40, R21, PT ;  /* 0x000000152800720c */ /* 0x020fe40003f46070 */
[----:B------:R-:W-:Y:S02]  /*12ee0*/  SEL R11, RZ, 0xffffffff, P1 ;  /* 0xffffffffff0b7807 */ /* 0x000fe40000800000 */
[----:B------:R-:W-:Y:S02]  /*12ef0*/  ISETP.GE.AND.EX P0, PT, R3, R18, PT, P0 ;  /* 0x000000120300720c */ /* 0x000fe40003f06300 */
[----:B------:R-:W-:Y:S02]  /*12f00*/  @P3 SEL R11, RZ, 0xffffffff, !P5 ;  /* 0xffffffffff0b3807 */ /* 0x000fe40006800000 */
[----:B0-----:R-:W-:Y:S01]  /*12f10*/  ISETP.GE.AND.EX P2, PT, R41, R26, PT, P2 ;  /* 0x0000001a2900720c */ /* 0x001fe20003f46320 */
[----:B----4-:R-:W-:Y:S01]  /*12f20*/  IMAD.SHL.U32 R10, R10, 0x2, RZ ;  /* 0x000000020a0a7824 */ /* 0x010fe200078e00ff */
[----:B------:R-:W-:-:S02]  /*12f30*/  SEL R20, RZ, 0xffffffff, P0 ;  /* 0xffffffffff147807 */ /* 0x000fc40000000000 */
[----:B-1----:R-:W-:Y:S02]  /*12f40*/  ISETP.NE.AND P6, PT, R15, R16, PT ;  /* 0x000000100f00720c */ /* 0x002fe40003fc5270 */
[----:B------:R-:W-:Y:S02]  /*12f50*/  ISETP.GT.AND P0, PT, R73, R24, PT ;  /* 0x000000184900720c */ /* 0x000fe40003f04270 */
[----:B--2---:R-:W-:Y:S02]  /*12f60*/  ISETP.NE.AND P3, PT, R13, R28, PT ;  /* 0x0000001c0d00720c */ /* 0x004fe40003f65270 */
[----:B------:R-:W-:Y:S02]  /*12f70*/  LOP3.LUT R11, R11, 0x1, RZ, 0xc0, !PT ;  /* 0x000000010b0b7812 */ /* 0x000fe400078ec0ff */
[----:B------:R-:W-:Y:S02]  /*12f80*/  SEL R25, RZ, 0xffffffff, P2 ;  /* 0xffffffffff197807 */ /* 0x000fe40001000000 */
[----:B---3--:R-:W-:-:S02]  /*12f90*/  ISETP.GE.U32.AND P1, PT, R8, R27, PT ;  /* 0x0000001b0800720c */ /* 0x008fc40003f26070 */
[----:B------:R-:W-:Y:S02]  /*12fa0*/  @P4 SEL R25, RZ, 0xffffffff, !P0 ;  /* 0xffffffffff194807 */ /* 0x000fe40004000000 */
[----:B------:R-:W-:Y:S02]  /*12fb0*/  ISETP.NE.U32.AND P0, PT, R11, 0x1, PT ;  /* 0x000000010b00780c */ /* 0x000fe40003f05070 */
[----:B------:R-:W-:Y:S02]  /*12fc0*/  ISETP.GE.AND.EX P1, PT, R9, R30, PT, P1 ;  /* 0x0000001e0900720c */ /* 0x000fe40003f26310 */
[----:B------:R-:W-:Y:S02]  /*12fd0*/  ISETP.GT.AND P5, PT, R15, R16, PT ;  /* 0x000000100f00720c */ /* 0x000fe40003fa4270 */
[----:B------:R-:W-:Y:S02]  /*12fe0*/  ISETP.GT.AND P2, PT, R13, R28, PT ;  /* 0x0000001c0d00720c */ /* 0x000fe40003f44270 */
[----:B------:R-:W-:-:S02]  /*12ff0*/  SEL R6, R6, R5, !P0 ;  /* 0x0000000506067207 */ /* 0x000fc40004000000 */
[----:B------:R-:W-:Y:S02]  /*13000*/  SEL R57, R57, R14, !P0 ;  /* 0x0000000e39397207 */ /* 0x000fe40004000000 */
[----:B------:R-:W-:Y:S02]  /*13010*/  SEL R7, R7, R12, !P0 ;  /* 0x0000000c07077207 */ /* 0x000fe40004000000 */
[----:B------:R-:W-:Y:S02]  /*13020*/  ISETP.GE.AND P0, PT, R10, R4, PT ;  /* 0x000000040a00720c */ /* 0x000fe40003f06270 */
[----:B------:R-:W-:Y:S02]  /*13030*/  SEL R29, RZ, 0xffffffff, P1 ;  /* 0xffffffffff1d7807 */ /* 0x000fe40000800000 */
[----:B------:R-:W-:Y:S02]  /*13040*/  @P6 SEL R20, RZ, 0xffffffff, !P5 ;  /* 0xffffffffff146807 */ /* 0x000fe40006800000 */
[----:B------:R-:W-:-:S02]  /*13050*/  @P3 SEL R29, RZ, 0xffffffff, !P2 ;  /* 0xffffffffff1d3807 */ /* 0x000fc40005000000 */
        /* <DEDUP_REMOVED lines=16> */
.L_x_3577:
[----:B0-----:R-:W0:Y:S01]  /*13160*/  LDC R12, c[0x0][0x3fc] ;  /* 0x0000ff00ff0c7b82 */ /* 0x001e220000000800 */
[----:B------:R-:W-:Y:S02]  /*13170*/  IMAD.MOV.U32 R19, RZ, RZ, RZ ;  /* 0x000000ffff137224 */ /* 0x000fe400078e00ff */
[----:B------:R-:W-:Y:S01]  /*13180*/  IMAD.MOV.U32 R24, RZ, RZ, RZ ;  /* 0x000000ffff187224 */ /* 0x000fe200078e00ff */
        /* <DEDUP_REMOVED lines=276> */
.L_x_3583:
        /* <DEDUP_REMOVED lines=275> */
.L_x_3584:
        /* <DEDUP_REMOVED lines=277> */
.L_x_3585:
        /* <DEDUP_REMOVED lines=275> */
.L_x_3586:
        /* <DEDUP_REMOVED lines=11> */
.L_x_3592:
        /* <DEDUP_REMOVED lines=9> */
[----:B------:R-:W-:Y:S05]  /*177c0*/  CALL.REL.NOINC `($__internal_29_$__cuda_sm20_rem_u64) ;  /* 0x000000a0003c7944 */ /* 0x000fea0003c00000 */
[----:B------:R-:W-:Y:S02]  /*177d0*/  IMAD.MOV.U32 R10, RZ, RZ, R12 ;  /* 0x000000ffff0a7224 */ /* 0x000fe400078e000c */
[----:B------:R-:W-:Y:S01]  /*177e0*/  IMAD.MOV.U32 R11, RZ, RZ, R21 ;  /* 0x000000ffff0b7224 */ /* 0x000fe200078e0015 */
[----:B------:R-:W-:Y:S06]  /*177f0*/  BRA `(.L_x_3591) ;  /* 0x00000000004c7947 */ /* 0x000fec0003800000 */
.L_x_3590:
        /* <DEDUP_REMOVED lines=19> */
.L_x_3591:
[----:B------:R-:W-:Y:S05]  /*17930*/  BSYNC B1 ;  /* 0x0000000000017941 */ /* 0x000fea0003800000 */
.L_x_3589:
[----:B------:R-:W-:Y:S01]  /*17940*/  ISETP.NE.U32.AND P0, PT, R10, RZ, PT ;  /* 0x000000ff0a00720c */ /* 0x000fe20003f05070 */
[----:B------:R-:W-:Y:S02]  /*17950*/  IMAD.MOV.U32 R14, RZ, RZ, R4 ;  /* 0x000000ffff0e7224 */ /* 0x000fe400078e0004 */
[----:B------:R-:W-:Y:S01]  /*17960*/  IMAD.MOV.U32 R28, RZ, RZ, R5 ;  /* 0x000000ffff1c7224 */ /* 0x000fe200078e0005 */
[----:B------:R-:W-:-:S13]  /*17970*/  ISETP.NE.AND.EX P0, PT, R11, RZ, PT, P0 ;  /* 0x000000ff0b00720c */ /* 0x000fda0003f05300 */
[----:B------:R-:W-:Y:S05]  /*17980*/  @P0 BRA `(.L_x_3592) ;  /* 0xfffffffc00680947 */ /* 0x000fea000383ffff */
[----:B------:R-:W-:Y:S05]  /*17990*/  BSYNC B0 ;  /* 0x0000000000007941 */ /* 0x000fea0003800000 */
.L_x_3588:
[----:B------:R-:W-:Y:S01]  /*179a0*/  ISETP.NE.U32.AND P2, PT, R5, RZ, PT ;  /* 0x000000ff0500720c */ /* 0x000fe20003f45070 */
[----:B------:R-:W-:-:S12]  /*179b0*/  BSSY B0, `(.L_x_3593) ;  /* 0x000001c000007945 */ /* 0x000fd80003800000 */
[----:B------:R-:W-:Y:S05]  /*179c0*/  @!P2 BRA `(.L_x_3594) ;  /* 0x00000000001ca947 */ /* 0x000fea0003800000 */
[----:B------:R-:W-:Y:S01]  /*179d0*/  IMAD.MOV.U32 R30, RZ, RZ, 0x10 ;  /* 0x00000010ff1e7424 */ /* 0x000fe200078e00ff */
[----:B------:R-:W-:Y:S01]  /*179e0*/  MOV R12, 0x17a10 ;  /* 0x00017a10000c7802 */ /* 0x000fe20000000f00 */
[----:B------:R-:W-:-:S07]  /*179f0*/  IMAD.MOV.U32 R32, RZ, RZ, RZ ;  /* 0x000000ffff207224 */ /* 0x000fce00078e00ff */
[----:B------:R-:W-:Y:S05]  /*17a00*/  CALL.REL.NOINC `($__internal_28_$__cuda_sm20_div_u64) ;  /* 0x0000009800947944 */ /* 0x000fea0003c00000 */
[----:B------:R-:W-:Y:S02]  /*17a10*/  IMAD.MOV.U32 R10, RZ, RZ, R14 ;  /* 0x000000ffff0a7224 */ /* 0x000fe400078e000e */
[----:B------:R-:W-:Y:S01]  /*17a20*/  IMAD.MOV.U32 R11, RZ, RZ, R25 ;  /* 0x000000ffff0b7224 */ /* 0x000fe200078e0019 */
[----:B------:R-:W-:Y:S06]  /*17a30*/  BRA `(.L_x_3595) ;  /* 0x00000000004c7947 */ /* 0x000fec0003800000 */
.L_x_3594:
        /* <DEDUP_REMOVED lines=19> */
.L_x_3595:
[----:B------:R-:W-:Y:S05]  /*17b70*/  BSYNC B0 ;  /* 0x0000000000007941 */ /* 0x000fea0003800000 */
.L_x_3593:
[----:B------:R-:W-:Y:S04]  /*17b80*/  BSSY B0, `(.L_x_3596) ;  /* 0x000001d000007945 */ /* 0x000fe80003800000 */
        /* <DEDUP_REMOVED lines=8> */
.L_x_3597:
        /* <DEDUP_REMOVED lines=20> */
.L_x_3598:
[----:B------:R-:W-:Y:S05]  /*17d50*/  BSYNC B0 ;  /* 0x0000000000007941 */ /* 0x000fea0003800000 */
.L_x_3596:
        /* <DEDUP_REMOVED lines=8> */
[----:B------:R-:W-:Y:S05]  /*17de0*/  CALL.REL.NOINC `($__internal_28_$__cuda_sm20_div_u64) ;  /* 0x00000094009c7944 */ /* 0x000fea0003c00000 */
[----:B------:R-:W-:Y:S02]  /*17df0*/  IMAD.MOV.U32 R4, RZ, RZ, R14 ;  /* 0x000000ffff047224 */ /* 0x000fe400078e000e */
[----:B------:R-:W-:Y:S01]  /*17e00*/  IMAD.MOV.U32 R5, RZ, RZ, R25 ;  /* 0x000000ffff057224 */ /* 0x000fe200078e0019 */
[----:B------:R-:W-:Y:S06]  /*17e10*/  BRA `(.L_x_3601) ;  /* 0x0000000000507947 */ /* 0x000fec0003800000 */
.L_x_3600:
        /* <DEDUP_REMOVED lines=20> */
.L_x_3601:
[----:B------:R-:W-:Y:S05]  /*17f60*/  BSYNC B0 ;  /* 0x0000000000007941 */ /* 0x000fea0003800000 */
.L_x_3599:
[----:B------:R-:W-:Y:S02]  /*17f70*/  ULDC.64 UR4, c[0x0][0x610] ;  /* 0x0001840000047ab9 */ /* 0x000fe40000000a00 */
[----:B------:R-:W-:-:S04]  /*17f80*/  IADD3 R4, P0, R4, UR4, RZ ;  /* 0x0000000404047c10 */ /* 0x000fc8000ff1e0ff */
[----:B------:R-:W-:-:S05]  /*17f90*/  IADD3.X R5, R5, UR5, RZ, P0, !PT ;  /* 0x0000000505057c10 */ /* 0x000fca00087fe4ff */
[----:B------:R-:W-:-:S07]  /*17fa0*/  IMAD.MOV.U32 R10, RZ, RZ, R5 ;  /* 0x000000ffff0a7224 */ /* 0x000fce00078e0005 */
.L_x_3587:
        /* <DEDUP_REMOVED lines=12> */
[----:B-1----:R-:W-:Y:S02]  /*18070*/  IMAD R20, R14, UR4, R19 ;  /* 0x000000040e147c24 */ /* 0x002fe4000f8e0213 */
        /* <DEDUP_REMOVED lines=276> */
.L_x_3603:
        /* <DEDUP_REMOVED lines=275> */
.L_x_3604:
        /* <DEDUP_REMOVED lines=277> */
.L_x_3605:
        /* <DEDUP_REMOVED lines=275> */
.L_x_3606:
        /* <DEDUP_REMOVED lines=14> */
.L_x_3608:
[----:B------:R-:W-:Y:S05]  /*1c650*/  BSYNC B0 ;  /* 0x0000000000007941 */ /* 0x000fea0003800000 */
.L_x_3607:
        /* <DEDUP_REMOVED lines=24> */
.L_x_3610:
[----:B------:R-:W-:Y:S05]  /*1c7e0*/  BSYNC B0 ;  /* 0x0000000000007941 */ /* 0x000fea0003800000 */
.L_x_3609:
        /* <DEDUP_REMOVED lines=35> */
.L_x_3612:
[----:B------:R-:W-:Y:S05]  /*1ca20*/  BSYNC B0 ;  /* 0x0000000000007941 */ /* 0x000fea0003800000 */
.L_x_3611:
        /* <DEDUP_REMOVED lines=20> */
[----:B------:R-:W-:-:S02]  /*1cb70*/  IMAD.U32 R23, RZ, RZ, UR9 ;  /* 0x00000009ff177e24 */ /* 0x000fc4000f8e00ff */
[----:B0-----:R-:W-:Y:S02]  /*1cb80*/  IMAD.U32 R20, RZ, RZ, UR10 ;  /* 0x0000000aff147e24 */ /* 0x001fe4000f8e00ff */
        /* <DEDUP_REMOVED lines=31> */
.L_x_3617:
[----:B------:R-:W-:-:S04]  /*1cd80*/  IMAD.IADD R25, R37, 0x1, R6 ;  /* 0x0000000125197824 */ /* 0x000fc800078e0206 */
[----:B-1----:R-:W-:-:S05]  /*1cd90*/  IMAD.WIDE.U32 R24, R25, 0x40, R34 ;  /* 0x0000004019187825 */ /* 0x002fca00078e0022 */
[----:B------:R-:W2:Y:S04]  /*1cda0*/  LDG.E R14, desc[UR60][R24.64] ;  /* 0x0000003c180e7981 */ /* 0x000ea8000c1e1900 */
[----:B------:R-:W3:Y:S04]  /*1cdb0*/  LDG.E.64 R26, desc[UR60][R24.64+0x8] ;  /* 0x0000083c181a7981 */ /* 0x000ee8000c1e1b00 */
[----:B------:R-:W4:Y:S04]  /*1cdc0*/  LDG.E R38, desc[UR60][R24.64+0x10] ;  /* 0x0000103c18267981 */ /* 0x000f28000c1e1900 */
[----:B------:R-:W5:Y:S04]  /*1cdd0*/  LDG.E.64 R28, desc[UR60][R24.64+0x18] ;  /* 0x0000183c181c7981 */ /* 0x000f68000c1e1b00 */
[----:B------:R-:W5:Y:S04]  /*1cde0*/  LDG.E R40, desc[UR60][R24.64+0x20] ;  /* 0x0000203c18287981 */ /* 0x000f68000c1e1900 */
[----:B------:R-:W5:Y:S04]  /*1cdf0*/  LDG.E R42, desc[UR60][R24.64+0x30] ;  /* 0x0000303c182a7981 */ /* 0x000f68000c1e1900 */
[----:B------:R-:W5:Y:S04]  /*1ce00*/  LDG.E.64 R30, desc[UR60][R24.64+0x28] ;  /* 0x0000283c181e7981 */ /* 0x000f68000c1e1b00 */
[----:B------:R0:W5:Y:S01]  /*1ce10*/  LDG.E.64 R32, desc[UR60][R24.64+0x38] ;  /* 0x0000383c18207981 */ /* 0x000162000c1e1b00 */
[----:B------:R-:W-:Y:S01]  /*1ce20*/  IMAD.IADD R6, R39, 0x1, R6 ;  /* 0x0000000127067824 */ /* 0x000fe200078e0206 */
[----:B--2---:R-:W-:-:S02]  /*1ce30*/  ISETP.NE.AND P3, PT, R23, R14, PT ;  /* 0x0000000e1700720c */ /* 0x004fc40003f65270 */
[----:B------:R-:W-:Y:S02]  /*1ce40*/  ISETP.GT.AND P1, PT, R23, R14, PT ;  /* 0x0000000e1700720c */ /* 0x000fe40003f24270 */
[----:B---3--:R-:W-:Y:S02]  /*1ce50*/  ISETP.GE.U32.AND P0, PT, R20, R26, PT ;  /* 0x0000001a1400720c */ /* 0x008fe40003f06070 */
[----:B------:R-:W-:Y:S02]  /*1ce60*/  SEL R36, RZ, 0xffffffff, !P1 ;  /* 0xffffffffff247807 */ /* 0x000fe40004800000 */
[----:B------:R-:W-:Y:S02]  /*1ce70*/  ISETP.GE.AND.EX P0, PT, R21, R27, PT, P0 ;  /* 0x0000001b1500720c */ /* 0x000fe40003f06300 */
[----:B----4-:R-:W-:Y:S02]  /*1ce80*/  ISETP.NE.AND P6, PT, R15, R38, PT ;  /* 0x000000260f00720c */ /* 0x010fe40003fc5270 */
[----:B-----5:R-:W-:-:S02]  /*1ce90*/  ISETP.GE.U32.AND P1, PT, R12, R28, PT ;  /* 0x0000001c0c00720c */ /* 0x020fc40003f26070 */
[----:B------:R-:W-:Y:S02]  /*1cea0*/  @!P3 SEL R36, RZ, 0xffffffff, P0 ;  /* 0xffffffffff24b807 */ /* 0x000fe40000000000 */
[----:B------:R-:W-:Y:S02]  /*1ceb0*/  ISETP.GT.AND P0, PT, R15, R38, PT ;  /* 0x000000260f00720c */ /* 0x000fe40003f04270 */
[-C--:B------:R-:W-:Y:S02]  /*1cec0*/  ISETP.NE.AND P4, PT, R11, R40.reuse, PT ;  /* 0x000000280b00720c */ /* 0x080fe40003f85270 */
[----:B0-----:R-:W-:Y:S02]  /*1ced0*/  SEL R24, RZ, 0xffffffff, !P0 ;  /* 0xffffffffff187807 */ /* 0x001fe40004000000 */
[----:B------:R-:W-:Y:S02]  /*1cee0*/  ISETP.GE.AND.EX P1, PT, R13, R29, PT, P1 ;  /* 0x0000001d0d00720c */ /* 0x000fe40003f26310 */
[----:B------:R-:W-:-:S02]  /*1cef0*/  ISETP.GT.AND P0, PT, R11, R40, PT ;  /* 0x000000280b00720c */ /* 0x000fc40003f04270 */
[----:B------:R-:W-:Y:S02]  /*1cf00*/  ISETP.NE.AND P5, PT, R7, R42, PT ;  /* 0x0000002a0700720c */ /* 0x000fe40003fa5270 */
[----:B------:R-:W-:Y:S02]  /*1cf10*/  LOP3.LUT R36, R36, 0x1, RZ, 0xc0, !PT ;  /* 0x0000000124247812 */ /* 0x000fe400078ec0ff */
[----:B------:R-:W-:Y:S02]  /*1cf20*/  @!P6 SEL R24, RZ, 0xffffffff, P1 ;  /* 0xffffffffff18e807 */ /* 0x000fe40000800000 */
[----:B------:R-:W-:Y:S02]  /*1cf30*/  SEL R25, RZ, 0xffffffff, !P0 ;  /* 0xffffffffff197807 */ /* 0x000fe40004000000 */
[----:B------:R-:W-:Y:S02]  /*1cf40*/  ISETP.NE.U32.AND P3, PT, R36, 0x1, PT ;  /* 0x000000012400780c */ /* 0x000fe40003f65070 */
[----:B------:R-:W-:-:S02]  /*1cf50*/  ISETP.GE.U32.AND P1, PT, R8, R30, PT ;  /* 0x0000001e0800720c */ /* 0x000fc40003f26070 */
[----:B------:R-:W-:Y:S02]  /*1cf60*/  ISETP.GE.U32.AND P0, PT, R0, R32, PT ;  /* 0x000000200000720c */ /* 0x000fe40003f06070 */
[----:B------:R-:W-:Y:S02]  /*1cf70*/  ISETP.GT.AND P6, PT, R7, R42, PT ;  /* 0x0000002a0700720c */ /* 0x000fe40003fc4270 */
[----:B------:R-:W-:Y:S02]  /*1cf80*/  SEL R20, R20, R26, !P3 ;  /* 0x0000001a14147207 */ /* 0x000fe40005800000 */
[----:B------:R-:W-:Y:S02]  /*1cf90*/  SEL R21, R21, R27, !P3 ;  /* 0x0000001b15157207 */ /* 0x000fe40005800000 */
[----:B------:R-:W-:Y:S02]  /*1cfa0*/  ISETP.GE.AND.EX P1, PT, R9, R31, PT, P1 ;  /* 0x0000001f0900720c */ /* 0x000fe40003f26310 */
[----:B------:R-:W-:-:S02]  /*1cfb0*/  ISETP.GE.AND.EX P0, PT, R3, R33, PT, P0 ;  /* 0x000000210300720c */ /* 0x000fc40003f06300 */
[----:B------:R-:W-:Y:S02]  /*1cfc0*/  SEL R23, R23, R14, !P3 ;  /* 0x0000000e17177207 */ /* 0x000fe40005800000 */
[----:B------:R-:W-:Y:S02]  /*1cfd0*/  ISETP.GE.U32.AND P3, PT, R6, UR8, PT ;  /* 0x0000000806007c0c */ /* 0x000fe4000bf66070 */
        /* <DEDUP_REMOVED lines=20> */
.L_x_3616:
[----:B------:R-:W-:Y:S05]  /*1d120*/  BRA `(.L_x_3615) ;  /* 0x0000000400547947 */ /* 0x000fea0003800000 */
.L_x_3614:
        /* <DEDUP_REMOVED lines=27> */
.L_x_3618:
[----:B------:R-:W-:-:S04]  /*1d2e0*/  IMAD.IADD R6, R14, 0x1, R37 ;  /* 0x000000010e067824 */ /* 0x000fc800078e0225 */
[----:B0-----:R-:W-:-:S04]  /*1d2f0*/  IMAD R25, R6, R41, R17 ;  /* 0x0000002906197224 */ /* 0x001fc800078e0211 */
[----:B-1----:R-:W-:-:S05]  /*1d300*/  IMAD.WIDE.U32 R24, R25, 0x40, R34 ;  /* 0x0000004019187825 */ /* 0x002fca00078e0022 */
[----:B------:R-:W3:Y:S04]  /*1d310*/  LDG.E R6, desc[UR60][R24.64] ;  /* 0x0000003c18067981 */ /* 0x000ee8000c1e1900 */
[----:B------:R-:W4:Y:S04]  /*1d320*/  LDG.E.64 R26, desc[UR60][R24.64+0x8] ;  /* 0x0000083c181a7981 */ /* 0x000f28000c1e1b00 */
[----:B------:R-:W5:Y:S04]  /*1d330*/  LDG.E R38, desc[UR60][R24.64+0x10] ;  /* 0x0000103c18267981 */ /* 0x000f68000c1e1900 */
[----:B------:R-:W5:Y:S04]  /*1d340*/  LDG.E R40, desc[UR60][R24.64+0x20] ;  /* 0x0000203c18287981 */ /* 0x000f68000c1e1900 */
[----:B------:R-:W5:Y:S04]  /*1d350*/  LDG.E.64 R28, desc[UR60][R24.64+0x18] ;  /* 0x0000183c181c7981 */ /* 0x000f68000c1e1b00 */
[----:B------:R-:W5:Y:S04]  /*1d360*/  LDG.E.64 R30, desc[UR60][R24.64+0x28] ;  /* 0x0000283c181e7981 */ /* 0x000f68000c1e1b00 */
[----:B------:R-:W5:Y:S04]  /*1d370*/  LDG.E R42, desc[UR60][R24.64+0x30] ;  /* 0x0000303c182a7981 */ /* 0x000f68000c1e1900 */
[----:B------:R-:W5:Y:S01]  /*1d380*/  LDG.E.64 R32, desc[UR60][R24.64+0x38] ;  /* 0x0000383c18207981 */ /* 0x000f62000c1e1b00 */
[----:B--2---:R-:W-:Y:S01]  /*1d390*/  IMAD.IADD R37, R44, 0x1, R37 ;  /* 0x000000012c257824 */ /* 0x004fe200078e0225 */
[----:B---3--:R-:W-:-:S02]  /*1d3a0*/  ISETP.NE.AND P6, PT, R23, R6, PT ;  /* 0x000000061700720c */ /* 0x008fc40003fc5270 */
[----:B----4-:R-:W-:Y:S02]  /*1d3b0*/  ISETP.GE.U32.AND P3, PT, R20, R26, PT ;  /* 0x0000001a1400720c */ /* 0x010fe40003f66070 */
[----:B------:R-:W-:Y:S02]  /*1d3c0*/  ISETP.GT.AND P0, PT, R23, R6, PT ;  /* 0x000000061700720c */ /* 0x000fe40003f04270 */
[----:B------:R-:W-:Y:S02]  /*1d3d0*/  ISETP.GE.AND.EX P3, PT, R21, R27, PT, P3 ;  /* 0x0000001b1500720c */ /* 0x000fe40003f66330 */
[----:B-----5:R-:W-:Y:S02]  /*1d3e0*/  ISETP.NE.AND P5, PT, R15, R38, PT ;  /* 0x000000260f00720c */ /* 0x020fe40003fa5270 */
[----:B------:R-:W-:-:S03]  /*1d3f0*/  SEL R36, RZ, 0xffffffff, !P0 ;  /* 0xffffffffff247807 */ /* 0x000fc60004000000 */
[----:B------:R-:W-:Y:S02]  /*1d400*/  @!P6 SEL R36, RZ, 0xffffffff, P3 ;  /* 0xffffffffff24e807 */ /* 0x000fe40001800000 */
[----:B------:R-:W-:Y:S02]  /*1d410*/  ISETP.NE.AND P3, PT, R11, R40, PT ;  /* 0x000000280b00720c */ /* 0x000fe40003f65270 */
[----:B------:R-:W-:Y:S02]  /*1d420*/  ISETP.GE.U32.AND P1, PT, R12, R28, PT ;  /* 0x0000001c0c00720c */ /* 0x000fe40003f26070 */
[----:B------:R-:W-:Y:S02]  /*1d430*/  ISETP.GT.AND P4, PT, R15, R38, PT ;  /* 0x000000260f00720c */ /* 0x000fe40003f84270 */
[----:B------:R-:W-:Y:S02]  /*1d440*/  ISETP.GE.U32.AND P0, PT, R8, R30, PT ;  /* 0x0000001e0800720c */ /* 0x000fe40003f06070 */
[----:B------:R-:W-:-:S02]  /*1d450*/  SEL R39, RZ, 0xffffffff, !P4 ;  /* 0xffffffffff277807 */ /* 0x000fc40006000000 */
[----:B------:R-:W-:Y:S02]  /*1d460*/  ISETP.GE.AND.EX P1, PT, R13, R29, PT, P1 ;  /* 0x0000001d0d00720c */ /* 0x000fe40003f26310 */
[----:B------:R-:W-:Y:S02]  /*1d470*/  ISETP.NE.AND P6, PT, R7, R42, PT ;  /* 0x0000002a0700720c */ /* 0x000fe40003fc5270 */
[----:B------:R-:W-:Y:S02]  /*1d480*/  ISETP.GT.AND P4, PT, R11, R40, PT ;  /* 0x000000280b00720c */ /* 0x000fe40003f84270 */
[----:B------:R-:W-:Y:S02]  /*1d490*/  ISETP.GE.AND.EX P0, PT, R9, R31, PT, P0 ;  /* 0x0000001f0900720c */ /* 0x000fe40003f06300 */
[----:B------:R-:W-:Y:S02]  /*1d4a0*/  @!P5 SEL R39, RZ, 0xffffffff, P1 ;  /* 0xffffffffff27d807 */ /* 0x000fe40000800000 */
[----:B------:R-:W-:-:S02]  /*1d4b0*/  ISETP.GE.U32.AND P1, PT, R0, R32, PT ;  /* 0x000000200000720c */ /* 0x000fc40003f26070 */
[----:B------:R-:W-:Y:S02]  /*1d4c0*/  SEL R24, RZ, 0xffffffff, !P4 ;  /* 0xffffffffff187807 */ /* 0x000fe40006000000 */
[----:B------:R-:W-:Y:S02]  /*1d4d0*/  @!P3 SEL R24, RZ, 0xffffffff, P0 ;  /* 0xffffffffff18b807 */ /* 0x000fe40000000000 */
[----:B------:R-:W-:Y:S02]  /*1d4e0*/  ISETP.GT.AND P5, PT, R7, R42, PT ;  /* 0x0000002a0700720c */ /* 0x000fe40003fa4270 */
[----:B------:R-:W-:Y:S02]  /*1d4f0*/  ISETP.GE.AND.EX P1, PT, R3, R33, PT, P1 ;  /* 0x000000210300720c */ /* 0x000fe40003f26310 */
[----:B------:R-:W-:Y:S02]  /*1d500*/  LOP3.LUT R24, R24, 0x1, RZ, 0xc0, !PT ;  /* 0x0000000118187812 */ /* 0x000fe400078ec0ff */
[----:B------:R-:W-:-:S02]  /*1d510*/  SEL R25, RZ, 0xffffffff, !P5 ;  /* 0xffffffffff197807 */ /* 0x000fc40006800000 */
[----:B------:R-:W-:Y:S02]  /*1d520*/  @!P6 SEL R25, RZ, 0xffffffff, P1 ;  /* 0xffffffffff19e807 */ /* 0x000fe40000800000 */
[----:B------:R-:W-:-:S04]  /*1d530*/  ISETP.NE.U32.AND P1, PT, R24, 0x1, PT ;  /* 0x000000011800780c */ /* 0x000fc80003f25070 */
[----:B------:R-:W-:Y:S02]  /*1d540*/  SEL R8, R8, R30, !P1 ;  /* 0x0000001e08087207 */ /* 0x000fe40004800000 */
[----:B------:R-:W-:Y:S02]  /*1d550*/  SEL R9, R9, R31, !P1 ;  /* 0x0000001f09097207 */ /* 0x000fe40004800000 */
[----:B------:R-:W-:Y:S02]  /*1d560*/  SEL R11, R11, R40, !P1 ;  /* 0x000000280b0b7207 */ /* 0x000fe40004800000 */
[----:B------:R-:W-:Y:S02]  /*1d570*/  ISETP.GE.U32.AND P1, PT, R37, UR7, PT ;  /* 0x0000000725007c0c */ /* 0x000fe4000bf26070 */
[----:B------:R-:W-:Y:S02]  /*1d580*/  LOP3.LUT R39, R39, 0x1, RZ, 0xc0, !PT ;  /* 0x0000000127277812 */ /* 0x000fe400078ec0ff */
[----:B------:R-:W-:-:S02]  /*1d590*/  LOP3.LUT R36, R36, 0x1, RZ, 0xc0, !PT ;  /* 0x0000000124247812 */ /* 0x000fc400078ec0ff */
[----:B------:R-:W-:Y:S02]  /*1d5a0*/  ISETP.NE.U32.AND P0, PT, R39, 0x1, PT ;  /* 0x000000012700780c */ /* 0x000fe40003f05070 */
[----:B------:R-:W-:Y:S02]  /*1d5b0*/  LOP3.LUT R25, R25, 0x1, RZ, 0xc0, !PT ;  /* 0x0000000119197812 */ /* 0x000fe400078ec0ff */
        /* <DEDUP_REMOVED lines=12> */
.L_x_3615:
[----:B------:R-:W-:Y:S05]  /*1d680*/  BSYNC B0 ;  /* 0x0000000000007941 */ /* 0x000fea0003800000 */
.L_x_3613:
[----:B------:R-:W0:Y:S01]  /*1d690*/  LDC R6, c[0x0][RZ] ;  /* 0x00000000ff067b82 */ /* 0x000e220000000800 */
[----:B------:R-:W-:Y:S01]  /*1d6a0*/  UIADD3 UR4, UR4, 0x10, URZ ;  /* 0x0000001004047890 */ /* 0x000fe2000fffe03f */
[----:B------:R-:W-:Y:S01]  /*1d6b0*/  IMAD.MOV.U32 R24, RZ, RZ, R0 ;  /* 0x000000ffff187224 */ /* 0x000fe200078e0000 */
[----:B------:R-:W-:Y:S01]  /*1d6c0*/  ULDC UR6, c[0x0][0x4] ;  /* 0x0000010000067ab9 */ /* 0x000fe20000000800 */
[----:B------:R-:W-:Y:S01]  /*1d6d0*/  IMAD.MOV.U32 R25, RZ, RZ, R3 ;  /* 0x000000ffff197224 */ /* 0x000fe200078e0003 */
        /* <DEDUP_REMOVED lines=14> */
[----:B0-----:R-:W-:-:S07]  /*1d7c0*/  IMAD.U32 R25, RZ, RZ, UR5 ;  /* 0x00000005ff197e24 */ /* 0x001fce000f8e00ff */
.L_x_3622:
        /* <DEDUP_REMOVED lines=10> */
[----:B------:R-:W0:Y:S04]  /*1d870*/  LDS R34, [R32] ;  /* 0x0000000020227984 */ /* 0x000e280000000800 */
[----:B------:R-:W1:Y:S04]  /*1d880*/  LDS R36, [R32+0x10] ;  /* 0x0000100020247984 */ /* 0x000e680000000800 */
[----:B------:R-:W2:Y:S04]  /*1d890*/  LDS.64 R24, [R32+0x8] ;  /* 0x0000080020187984 */ /* 0x000ea80000000a00 */
[----:B------:R-:W3:Y:S04]  /*1d8a0*/  LDS.64 R26, [R32+0x18] ;  /* 0x00001800201a7984 */ /* 0x000ee80000000a00 */
[----:B------:R-:W4:Y:S04]  /*1d8b0*/  LDS R38, [R32+0x20] ;  /* 0x0000200020267984 */ /* 0x000f280000000800 */
[----:B------:R-:W5:Y:S04]  /*1d8c0*/  LDS R40, [R32+0x30] ;  /* 0x0000300020287984 */ /* 0x000f680000000800 */
[----:B------:R-:W5:Y:S04]  /*1d8d0*/  LDS.64 R30, [R32+0x38] ;  /* 0x00003800201e7984 */ /* 0x000f680000000a00 */
[----:B------:R5:W5:Y:S01]  /*1d8e0*/  LDS.64 R28, [R32+0x28] ;  /* 0x00002800201c7984 */ /* 0x000b620000000a00 */
[----:B0-----:R-:W-:-:S02]  /*1d8f0*/  ISETP.NE.AND P6, PT, R23, R34, PT ;  /* 0x000000221700720c */ /* 0x001fc40003fc5270 */
[----:B------:R-:W-:Y:S02]  /*1d900*/  ISETP.GT.AND P0, PT, R23, R34, PT ;  /* 0x000000221700720c */ /* 0x000fe40003f04270 */
[C---:B-1----:R-:W-:Y:S02]  /*1d910*/  ISETP.NE.AND P5, PT, R15.reuse, R36, PT ;  /* 0x000000240f00720c */ /* 0x042fe40003fa5270 */
[----:B------:R-:W-:Y:S02]  /*1d920*/  SEL R33, RZ, 0xffffffff, !P0 ;  /* 0xffffffffff217807 */ /* 0x000fe40004000000 */
[----:B--2---:R-:W-:Y:S02]  /*1d930*/  ISETP.GE.U32.AND P1, PT, R20, R24, PT ;  /* 0x000000181400720c */ /* 0x004fe40003f26070 */
[----:B------:R-:W-:Y:S02]  /*1d940*/  ISETP.GT.AND P4, PT, R15, R36, PT ;  /* 0x000000240f00720c */ /* 0x000fe40003f84270 */
[----:B---3--:R-:W-:-:S02]  /*1d950*/  ISETP.GE.U32.AND P0, PT, R12, R26, PT ;  /* 0x0000001a0c00720c */ /* 0x008fc40003f06070 */
[----:B------:R-:W-:Y:S02]  /*1d960*/  ISETP.GE.AND.EX P1, PT, R21, R25, PT, P1 ;  /* 0x000000191500720c */ /* 0x000fe40003f26310 */
[----:B------:R-:W-:Y:S02]  /*1d970*/  ISETP.GE.AND.EX P0, PT, R13, R27, PT, P0 ;  /* 0x0000001b0d00720c */ /* 0x000fe40003f06300 */
[----:B------:R-:W-:Y:S02]  /*1d980*/  SEL R35, RZ, 0xffffffff, !P4 ;  /* 0xffffffffff237807 */ /* 0x000fe40006000000 */
[----:B------:R-:W-:Y:S02]  /*1d990*/  @!P6 SEL R33, RZ, 0xffffffff, P1 ;  /* 0xffffffffff21e807 */ /* 0x000fe40000800000 */
[----:B------:R-:W-:Y:S02]  /*1d9a0*/  @!P5 SEL R35, RZ, 0xffffffff, P0 ;  /* 0xffffffffff23d807 */ /* 0x000fe40000000000 */
[----:B----4-:R-:W-:-:S02]  /*1d9b0*/  ISETP.GT.AND P6, PT, R11, R38, PT ;  /* 0x000000260b00720c */ /* 0x010fc40003fc4270 */
[----:B-----5:R-:W-:Y:S02]  /*1d9c0*/  ISETP.NE.AND P0, PT, R7, R40, PT ;  /* 0x000000280700720c */ /* 0x020fe40003f05270 */
[----:B------:R-:W-:Y:S02]  /*1d9d0*/  SEL R32, RZ, 0xffffffff, !P6 ;  /* 0xffffffffff207807 */ /* 0x000fe40007000000 */
[----:B------:R-:W-:Y:S02]  /*1d9e0*/  ISETP.NE.AND P4, PT, R11, R38, PT ;  /* 0x000000260b00720c */ /* 0x000fe40003f85270 */
[----:B------:R-:W-:Y:S02]  /*1d9f0*/  ISETP.GE.U32.AND P6, PT, R0, R30, PT ;  /* 0x0000001e0000720c */ /* 0x000fe40003fc6070 */
[----:B------:R-:W-:Y:S02]  /*1da00*/  ISETP.GT.AND P5, PT, R7, R40, PT ;  /* 0x000000280700720c */ /* 0x000fe40003fa4270 */
[----:B------:R-:W-:-:S02]  /*1da10*/  ISETP.GE.AND.EX P6, PT, R3, R31, PT, P6 ;  /* 0x0000001f0300720c */ /* 0x000fc40003fc6360 */
[----:B------:R-:W-:Y:S02]  /*1da20*/  ISETP.GE.U32.AND P1, PT, R8, R28, PT ;  /* 0x0000001c0800720c */ /* 0x000fe40003f26070 */
[----:B------:R-:W-:Y:S02]  /*1da30*/  SEL R37, RZ, 0xffffffff, !P5 ;  /* 0xffffffffff257807 */ /* 0x000fe40006800000 */
[----:B------:R-:W-:Y:S02]  /*1da40*/  LOP3.LUT R35, R35, 0x1, RZ, 0xc0, !PT ;  /* 0x0000000123237812 */ /* 0x000fe400078ec0ff */
[----:B------:R-:W-:Y:S02]  /*1da50*/  @!P0 SEL R37, RZ, 0xffffffff, P6 ;  /* 0xffffffffff258807 */ /* 0x000fe40003000000 */
[----:B------:R-:W-:Y:S02]  /*1da60*/  ISETP.GE.AND.EX P1, PT, R9, R29, PT, P1 ;  /* 0x0000001d0900720c */ /* 0x000fe40003f26310 */
[----:B------:R-:W-:-:S02]  /*1da70*/  ISETP.NE.U32.AND P0, PT, R35, 0x1, PT ;  /* 0x000000012300780c */ /* 0x000fc40003f05070 */
[----:B------:R-:W-:Y:S02]  /*1da80*/  LOP3.LUT R37, R37, 0x1, RZ, 0xc0, !PT ;  /* 0x0000000125257812 */ /* 0x000fe400078ec0ff */
[----:B------:R-:W-:Y:S02]  /*1da90*/  @!P4 SEL R32, RZ, 0xffffffff, P1 ;  /* 0xffffffffff20c807 */ /* 0x000fe40000800000 */
[----:B------:R-:W-:Y:S02]  /*1daa0*/  SEL R12, R12, R26, !P0 ;  /* 0x0000001a0c0c7207 */ /* 0x000fe40004000000 */
[----:B------:R-:W-:Y:S02]  /*1dab0*/  SEL R13, R13, R27, !P0 ;  /* 0x0000001b0d0d7207 */ /* 0x000fe40004000000 */
[----:B------:R-:W-:Y:S02]  /*1dac0*/  SEL R15, R15, R36, !P0 ;  /* 0x000000240f0f7207 */ /* 0x000fe40004000000 */
[----:B------:R-:W-:Y:S01]  /*1dad0*/  LOP3.LUT R33, R33, 0x1, RZ, 0xc0, !PT ;  /* 0x0000000121217812 */ /* 0x000fe200078ec0ff */
[----:B------:R0:W-:Y:S01]  /*1dae0*/  STS.64 [R14+0x18], R12 ;  /* 0x0000180c0e007388 */ /* 0x0001e20000000a00 */
[----:B------:R-:W-:-:S02]  /*1daf0*/  ISETP.NE.U32.AND P0, PT, R37, 0x1, PT ;  /* 0x000000012500780c */ /* 0x000fc40003f05070 */
[----:B------:R-:W-:Y:S01]  /*1db00*/  LOP3.LUT R32, R32, 0x1, RZ, 0xc0, !PT ;  /* 0x0000000120207812 */ /* 0x000fe200078ec0ff */
[----:B------:R0:W-:Y:S01]  /*1db10*/  STS [R14+0x10], R15 ;  /* 0x0000100f0e007388 */ /* 0x0001e20000000800 */
[----:B------:R-:W-:Y:S02]  /*1db20*/  ISETP.NE.U32.AND P5, PT, R33, 0x1, PT ;  /* 0x000000012100780c */ /* 0x000fe40003fa5070 */
[----:B------:R-:W-:Y:S02]  /*1db30*/  SEL R0, R0, R30, !P0 ;  /* 0x0000001e00007207 */ /* 0x000fe40004000000 */
[----:B------:R-:W-:Y:S02]  /*1db40*/  SEL R3, R3, R31, !P0 ;  /* 0x0000001f03037207 */ /* 0x000fe40004000000 */
[----:B------:R-:W-:Y:S02]  /*1db50*/  ISETP.NE.U32.AND P1, PT, R32, 0x1, PT ;  /* 0x000000012000780c */ /* 0x000fe40003f25070 */
[----:B------:R-:W-:Y:S01]  /*1db60*/  SEL R20, R20, R24, !P5 ;  /* 0x0000001814147207 */ /* 0x000fe20006800000 */
[----:B------:R-:W-:Y:S01]  /*1db70*/  IMAD.MOV.U32 R24, RZ, RZ, R0 ;  /* 0x000000ffff187224 */ /* 0x000fe200078e0000 */
        /* <DEDUP_REMOVED lines=13> */
.L_x_3621:
[----:B------:R-:W-:Y:S05]  /*1dc50*/  BSYNC B0 ;  /* 0x0000000000007941 */ /* 0x000fea0003800000 */
.L_x_3620:
[----:B0-----:R-:W-:Y:S01]  /*1dc60*/  IMAD.MOV.U32 R25, RZ, RZ, R39 ;  /* 0x000000ffff197224 */ /* 0x001fe200078e0027 */
[----:B------:R-:W-:Y:S06]  /*1dc70*/  @P3 BRA `(.L_x_3622) ;  /* 0xfffffff800d43947 */ /* 0x000fec000383ffff */
.L_x_3619:
        /* <DEDUP_REMOVED lines=15> */
[----:B------:R0:W-:Y:S04]  /*1dd70*/  STS [R14], R23 ;  /* 0x000000170e007388 */ /* 0x0001e80000000800 */
[----:B------:R0:W-:Y:S04]  /*1dd80*/  STS [R14+0x10], R15 ;  /* 0x0000100f0e007388 */ /* 0x0001e80000000800 */
[----:B------:R0:W-:Y:S04]  /*1dd90*/  STS [R14+0x20], R11 ;  /* 0x0000200b0e007388 */ /* 0x0001e80000000800 */
[----:B------:R0:W-:Y:S01]  /*1dda0*/  STS [R14+0x30], R7 ;  /* 0x000030070e007388 */ /* 0x0001e20000000800 */
[----:B------:R-:W-:Y:S05]  /*1ddb0*/  @!P0 BRA `(.L_x_3624) ;  /* 0x0000000400288947 */ /* 0x000fea0003800000 */
[----:B------:R-:W-:-:S07]  /*1ddc0*/  IMAD.MOV.U32 R32, RZ, RZ, R25 ;  /* 0x000000ffff207224 */ /* 0x000fce00078e0019 */
.L_x_3627:
[----:B------:R-:W-:Y:S01]  /*1ddd0*/  IMAD.IADD R25, R17, 0x1, R32 ;  /* 0x0000000111197824 */ /* 0x000fe200078e0220 */
[----:B------:R-:W-:Y:S04]  /*1dde0*/  BAR.SYNC.DEFER_BLOCKING 0x0 ;  /* 0x0000000000007b1d */ /* 0x000fe80000010000 */
[----:B------:R-:W-:Y:S02]  /*1ddf0*/  ISETP.GE.U32.AND P0, PT, R25, R6, PT ;  /* 0x000000061900720c */ /* 0x000fe40003f06070 */
[----:B------:R-:W-:Y:S02]  /*1de00*/  BSSY B0, `(.L_x_3625) ;  /* 0x0000041000007945 */ /* 0x000fe40003800000 */
[----:B------:R-:W-:-:S13]  /*1de10*/  ISETP.GE.U32.OR P0, PT, R17, R32, P0 ;  /* 0x000000201100720c */ /* 0x000fda0000706470 */
[----:B-1----:R-:W-:Y:S05]  /*1de20*/  @P0 BRA `(.L_x_3626) ;  /* 0x0000000000f80947 */ /* 0x002fea0003800000 */
[----:B0-----:R-:W-:-:S05]  /*1de30*/  IMAD R2, R32, 0x40, R14 ;  /* 0x0000004020027824 */ /* 0x001fca00078e020e */
        /* <DEDUP_REMOVED lines=19> */
[----:B------:R-:W-:Y:S02]  /*1df70*/  SEL R33, RZ, 0xffffffff, !P0 ;  /* 0xffffffffff217807 */ /* 0x000fe40004000000 */
[----:B-----5:R-:W-:-:S02]  /*1df80*/  ISETP.NE.AND P5, PT, R11, R38, PT ;  /* 0x000000260b00720c */ /* 0x020fc40003fa5270 */
[----:B------:R-:W-:Y:S02]  /*1df90*/  @!P6 SEL R33, RZ, 0xffffffff, P3 ;  /* 0xffffffffff21e807 */ /* 0x000fe40001800000 */
[----:B------:R-:W-:Y:S02]  /*1dfa0*/  ISETP.GE.U32.AND P1, PT, R0, R30, PT ;  /* 0x0000001e0000720c */ /* 0x000fe40003f26070 */
[----:B------:R-:W-:Y:S02]  /*1dfb0*/  ISETP.GT.AND P6, PT, R11, R38, PT ;  /* 0x000000260b00720c */ /* 0x000fe40003fc4270 */
[----:B------:R-:W-:Y:S02]  /*1dfc0*/  ISETP.GE.U32.AND P0, PT, R8, R28, PT ;  /* 0x0000001c0800720c */ /* 0x000fe40003f06070 */
[----:B------:R-:W-:Y:S02]  /*1dfd0*/  LOP3.LUT R33, R33, 0x1, RZ, 0xc0, !PT ;  /* 0x0000000121217812 */ /* 0x000fe400078ec0ff */
[----:B------:R-:W-:-:S02]  /*1dfe0*/  ISETP.GT.AND P3, PT, R7, R40, PT ;  /* 0x000000280700720c */ /* 0x000fc40003f64270 */
[----:B------:R-:W-:Y:S02]  /*1dff0*/  ISETP.GE.AND.EX P1, PT, R3, R31, PT, P1 ;  /* 0x0000001f0300720c */ /* 0x000fe40003f26310 */
[----:B------:R-:W-:Y:S02]  /*1e000*/  SEL R2, RZ, 0xffffffff, !P6 ;  /* 0xffffffffff027807 */ /* 0x000fe40007000000 */
        /* <DEDUP_REMOVED lines=8> */
[----:B------:R-:W-:Y:S02]  /*1e090*/  SEL R12, R12, R26, !P0 ;  /* 0x0000001a0c0c7207 */ /* 0x000fe40004000000 */
[----:B------:R-:W-:-:S02]  /*1e0a0*/  SEL R13, R13, R27, !P0 ;  /* 0x0000001b0d0d7207 */ /* 0x000fc40004000000 */
[----:B------:R-:W-:Y:S02]  /*1e0b0*/  SEL R15, R15, R36, !P0 ;  /* 0x000000240f0f7207 */ /* 0x000fe40004000000 */
[----:B------:R-:W-:Y:S01]  /*1e0c0*/  ISETP.NE.U32.AND P0, PT, R33, 0x1, PT ;  /* 0x000000012100780c */ /* 0x000fe20003f05070 */
[----:B------:R1:W-:Y:S01]  /*1e0d0*/  STS.64 [R14+0x18], R12 ;  /* 0x0000180c0e007388 */ /* 0x0003e20000000a00 */
[----:B------:R-:W-:Y:S02]  /*1e0e0*/  LOP3.LUT R2, R2, 0x1, RZ, 0xc0, !PT ;  /* 0x0000000102027812 */ /* 0x000fe400078ec0ff */
[----:B------:R-:W-:Y:S01]  /*1e0f0*/  SEL R0, R0, R30, !P0 ;  /* 0x0000001e00007207 */ /* 0x000fe20004000000 */
[----:B------:R1:W-:Y:S01]  /*1e100*/  STS [R14+0x10], R15 ;  /* 0x0000100f0e007388 */ /* 0x0003e20000000800 */
[----:B------:R-:W-:Y:S02]  /*1e110*/  ISETP.NE.U32.AND P1, PT, R2, 0x1, PT ;  /* 0x000000010200780c */ /* 0x000fe40003f25070 */
[----:B------:R-:W-:Y:S01]  /*1e120*/  SEL R20, R20, R24, !P6 ;  /* 0x0000001814147207 */ /* 0x000fe20007000000 */
[----:B------:R-:W-:Y:S01]  /*1e130*/  IMAD.MOV.U32 R2, RZ, RZ, R0 ;  /* 0x000000ffff027224 */ /* 0x000fe200078e0000 */
[----:B------:R-:W-:-:S02]  /*1e140*/  SEL R21, R21, R25, !P6 ;  /* 0x0000001915157207 */ /* 0x000fc40007000000 */
[----:B------:R-:W-:Y:S02]  /*1e150*/  SEL R23, R23, R34, !P6 ;  /* 0x0000002217177207 */ /* 0x000fe40007000000 */
[----:B------:R-:W-:Y:S01]  /*1e160*/  SEL R8, R8, R28, !P1 ;  /* 0x0000001c08087207 */ /* 0x000fe20004800000 */
[----:B------:R1:W-:Y:S01]  /*1e170*/  STS.64 [R14+0x8], R20 ;  /* 0x000008140e007388 */ /* 0x0003e20000000a00 */
[----:B------:R-:W-:Y:S02]  /*1e180*/  SEL R9, R9, R29, !P1 ;  /* 0x0000001d09097207 */ /* 0x000fe40004800000 */
[----:B------:R-:W-:Y:S01]  /*1e190*/  SEL R11, R11, R38, !P1 ;  /* 0x000000260b0b7207 */ /* 0x000fe20004800000 */
[----:B------:R1:W-:Y:S01]  /*1e1a0*/  STS [R14], R23 ;  /* 0x000000170e007388 */ /* 0x0003e20000000800 */
[----:B------:R-:W-:Y:S02]  /*1e1b0*/  SEL R3, R3, R31, !P0 ;  /* 0x0000001f03037207 */ /* 0x000fe40004000000 */
[----:B------:R-:W-:Y:S01]  /*1e1c0*/  SEL R7, R7, R40, !P0 ;  /* 0x0000002807077207 */ /* 0x000fe20004000000 */
[----:B------:R1:W-:Y:S04]  /*1e1d0*/  STS.64 [R14+0x28], R8 ;  /* 0x000028080e007388 */ /* 0x0003e80000000a00 */
[----:B------:R1:W-:Y:S04]  /*1e1e0*/  STS.64 [R14+0x38], R2 ;  /* 0x000038020e007388 */ /* 0x0003e80000000a00 */
[----:B------:R1:W-:Y:S04]  /*1e1f0*/  STS [R14+0x20], R11 ;  /* 0x0000200b0e007388 */ /* 0x0003e80000000800 */
[----:B------:R1:W-:Y:S02]  /*1e200*/  STS [R14+0x30], R7 ;  /* 0x000030070e007388 */ /* 0x0003e40000000800 */
.L_x_3626:
[----:B------:R-:W-:Y:S05]  /*1e210*/  BSYNC B0 ;  /* 0x0000000000007941 */ /* 0x000fea0003800000 */
.L_x_3625:
[----:B------:R-:W-:-:S04]  /*1e220*/  SHF.R.S32.HI R32, RZ, 0x1, R32 ;  /* 0x00000001ff207819 */ /* 0x000fc80000011420 */
[----:B------:R-:W-:-:S13]  /*1e230*/  ISETP.GE.AND P0, PT, R32, 0x20, PT ;  /* 0x000000202000780c */ /* 0x000fda0003f06270 */
[----:B------:R-:W-:Y:S05]  /*1e240*/  @P0 BRA `(.L_x_3627) ;  /* 0xfffffff800e00947 */ /* 0x000fea000383ffff */
[----:B------:R-:W-:-:S07]  /*1e250*/  IMAD.MOV.U32 R24, RZ, RZ, 0x20 ;  /* 0x00000020ff187424 */ /* 0x000fce00078e00ff */
.L_x_3624:
[----:B------:R-:W-:Y:S01]  /*1e260*/  BAR.SYNC.DEFER_BLOCKING 0x0 ;  /* 0x0000000000007b1d */ /* 0x000fe20000010000 */
[----:B------:R-:W-:-:S13]  /*1e270*/  ISETP.GE.AND P0, PT, R24, 0x2, PT ;  /* 0x000000021800780c */ /* 0x000fda0003f06270 */
[----:B------:R-:W-:Y:S05]  /*1e280*/  @!P0 BRA `(.L_x_3623) ;  /* 0x0000000000f08947 */ /* 0x000fea0003800000 */
[----:B01----:R-:W-:-:S07]  /*1e290*/  IMAD.MOV.U32 R2, RZ, RZ, 0x1 ;  /* 0x00000001ff027424 */ /* 0x003fce00078e00ff */
.L_x_3628:
        /* <DEDUP_REMOVED lines=18> */
[----:B-----5:R-:W-:Y:S02]  /*1e3c0*/  ISETP.GE.AND.EX P0, PT, R13, R28, PT, P0 ;  /* 0x0000001c0d00720c */ /* 0x020fe40003f06300 */
[----:B------:R-:W-:Y:S02]  /*1e3d0*/  SEL R25, RZ, 0xffffffff, P3 ;  /* 0xffffffffff197807 */ /* 0x000fe40001800000 */
[----:B------:R-:W-:Y:S02]  /*1e3e0*/  @P1 SEL R25, RZ, 0xffffffff, !P5 ;  /* 0xffffffffff191807 */ /* 0x000fe40006800000 */
[----:B------:R-:W-:Y:S02]  /*1e3f0*/  SEL R29, RZ, 0xffffffff, P0 ;  /* 0xffffffffff1d7807 */ /* 0x000fe40000000000 */
[----:B------:R-:W-:Y:S01]  /*1e400*/  ISETP.GE.U32.AND P3, PT, R8, R31, PT ;  /* 0x0000001f0800720c */ /* 0x000fe20003f66070 */
[----:B----4-:R-:W-:Y:S01]  /*1e410*/  IMAD.SHL.U32 R2, R2, 0x2, RZ ;  /* 0x0000000202027824 */ /* 0x010fe200078e00ff */
[----:B0-----:R-:W-:-:S02]  /*1e420*/  ISETP.NE.AND P6, PT, R11, R30, PT ;  /* 0x0000001e0b00720c */ /* 0x001fc40003fc5270 */
[----:B-1----:R-:W-:Y:S02]  /*1e430*/  ISETP.GE.U32.AND P1, PT, R0, R35, PT ;  /* 0x000000230000720c */ /* 0x002fe40003f26070 */
[----:B------:R-:W-:Y:S02]  /*1e440*/  ISETP.GT.AND P0, PT, R15, R26, PT ;  /* 0x0000001a0f00720c */ /* 0x000fe40003f04270 */
[----:B--2---:R-:W-:Y:S02]  /*1e450*/  ISETP.NE.AND P5, PT, R7, R34, PT ;  /* 0x000000220700720c */ /* 0x004fe40003fa5270 */
[----:B------:R-:W-:Y:S02]  /*1e460*/  LOP3.LUT R25, R25, 0x1, RZ, 0xc0, !PT ;  /* 0x0000000119197812 */ /* 0x000fe400078ec0ff */
[----:B---3--:R-:W-:Y:S02]  /*1e470*/  ISETP.GE.AND.EX P3, PT, R9, R32, PT, P3 ;  /* 0x000000200900720c */ /* 0x008fe40003f66330 */
[----:B------:R-:W-:-:S02]  /*1e480*/  @P4 SEL R29, RZ, 0xffffffff, !P0 ;  /* 0xffffffffff1d4807 */ /* 0x000fc40004000000 */
[----:B------:R-:W-:Y:S02]  /*1e490*/  ISETP.GE.AND.EX P1, PT, R3, R36, PT, P1 ;  /* 0x000000240300720c */ /* 0x000fe40003f26310 */
[----:B------:R-:W-:Y:S02]  /*1e4a0*/  ISETP.NE.U32.AND P0, PT, R25, 0x1, PT ;  /* 0x000000011900780c */ /* 0x000fe40003f05070 */
[----:B------:R-:W-:Y:S02]  /*1e4b0*/  SEL R33, RZ, 0xffffffff, P3 ;  /* 0xffffffffff217807 */ /* 0x000fe40001800000 */
[----:B------:R-:W-:Y:S02]  /*1e4c0*/  SEL R37, RZ, 0xffffffff, P1 ;  /* 0xffffffffff257807 */ /* 0x000fe40000800000 */
[----:B------:R-:W-:Y:S02]  /*1e4d0*/  ISETP.GT.AND P3, PT, R11, R30, PT ;  /* 0x0000001e0b00720c */ /* 0x000fe40003f64270 */
[----:B------:R-:W-:-:S02]  /*1e4e0*/  ISETP.GT.AND P1, PT, R7, R34, PT ;  /* 0x000000220700720c */ /* 0x000fc40003f24270 */
[----:B------:R-:W-:Y:S02]  /*1e4f0*/  SEL R20, R20, R17, !P0 ;  /* 0x0000001114147207 */ /* 0x000fe40004000000 */
[----:B------:R-:W-:Y:S02]  /*1e500*/  SEL R21, R21, R14, !P0 ;  /* 0x0000000e15157207 */ /* 0x000fe40004000000 */
[----:B------:R-:W-:Y:S02]  /*1e510*/  SEL R23, R23, R6, !P0 ;  /* 0x0000000617177207 */ /* 0x000fe40004000000 */
[----:B------:R-:W-:Y:S02]  /*1e520*/  ISETP.GE.AND P0, PT, R2, R24, PT ;  /* 0x000000180200720c */ /* 0x000fe40003f06270 */
        /* <DEDUP_REMOVED lines=18> */
.L_x_3623:
[----:B------:R-:W-:Y:S05]  /*1e650*/  @!P2 EXIT ;  /* 0x000000000000a94d */ /* 0x000fea0003800000 */
[----:B------:R-:W-:Y:S01]  /*1e660*/  ULDC.U8 UR4, c[0x0][0x630] ;  /* 0x00018c0000047ab9 */ /* 0x000fe20000000000 */
[----:B------:R-:W-:Y:S02]  /*1e670*/  ISETP.NE.U32.AND P0, PT, R4, RZ, PT ;  /* 0x000000ff0400720c */ /* 0x000fe40003f05070 */
[----:B------:R-:W-:Y:S02]  /*1e680*/  ISETP.NE.AND P1, PT, RZ, UR4, PT ;  /* 0x00000004ff007c0c */ /* 0x000fe4000bf25270 */
[----:B------:R-:W-:-:S11]  /*1e690*/  ISETP.NE.AND.EX P0, PT, R10, RZ, PT, P0 ;  /* 0x000000ff0a00720c */ /* 0x000fd60003f05300 */
[----:B------:R-:W-:Y:S05]  /*1e6a0*/  @!P1 BRA `(.L_x_3629) ;  /* 0x0000000000249947 */ /* 0x000fea0003800000 */
[----:B------:R-:W-:Y:S02]  /*1e6b0*/  ULDC.64 UR4, c[0x0][0x628] ;  /* 0x00018a0000047ab9 */ /* 0x000fe40000000a00 */
[----:B01----:R-:W-:Y:S02]  /*1e6c0*/  IADD3 R20, P2, R20, UR4, RZ ;  /* 0x0000000414147c10 */ /* 0x003fe4000ff5e0ff */
[----:B------:R-:W-:Y:S02]  /*1e6d0*/  IADD3 R12, P3, R12, UR4, RZ ;  /* 0x000000040c0c7c10 */ /* 0x000fe4000ff7e0ff */
[----:B------:R-:W-:Y:S02]  /*1e6e0*/  IADD3 R8, P4, R8, UR4, RZ ;  /* 0x0000000408087c10 */ /* 0x000fe4000ff9e0ff */
[----:B------:R-:W-:Y:S02]  /*1e6f0*/  IADD3 R0, P5, R0, UR4, RZ ;  /* 0x0000000400007c10 */ /* 0x000fe4000ffbe0ff */
[----:B------:R-:W-:-:S02]  /*1e700*/  IADD3.X R21, R21, UR5, RZ, P2, !PT ;  /* 0x0000000515157c10 */ /* 0x000fc400097fe4ff */
[----:B------:R-:W-:Y:S02]  /*1e710*/  IADD3.X R13, R13, UR5, RZ, P3, !PT ;  /* 0x000000050d0d7c10 */ /* 0x000fe40009ffe4ff */
[----:B------:R-:W-:Y:S02]  /*1e720*/  IADD3.X R9, R9, UR5, RZ, P4, !PT ;  /* 0x0000000509097c10 */ /* 0x000fe4000a7fe4ff */
[----:B------:R-:W-:-:S07]  /*1e730*/  IADD3.X R3, R3, UR5, RZ, P5, !PT ;  /* 0x0000000503037c10 */ /* 0x000fce000affe4ff */
.L_x_3629:
[----:B------:R-:W-:Y:S05]  /*1e740*/  @!P0 BRA `(.L_x_3630) ;  /* 0x0000000800908947 */ /* 0x000fea0003800000 */
[----:B------:R-:W-:Y:S02]  /*1e750*/  ULDC.U8 UR4, c[0x0][0x631] ;  /* 0x00018c4000047ab9 */ /* 0x000fe40000000000 */
[----:B------:R-:W-:Y:S01]  /*1e760*/  ISETP.NE.AND P3, PT, RZ, UR4, PT ;  /* 0x00000004ff007c0c */ /* 0x000fe2000bf65270 */
[----:B------:R-:W-:-:S12]  /*1e770*/  @!P1 BRA `(.L_x_3631) ;  /* 0x0000000000d09947 */ /* 0x000fd80003800000 */
[----:B------:R-:W2:Y:S04]  /*1e780*/  LDG.E R10, desc[UR60][R4.64+0x10] ;  /* 0x0000103c040a7981 */ /* 0x000ea8000c1e1900 */
[----:B01----:R-:W3:Y:S04]  /*1e790*/  LDG.E R2, desc[UR60][R4.64] ;  /* 0x0000003c04027981 */ /* 0x003ee8000c1e1900 */
[----:B------:R-:W4:Y:S04]  /*1e7a0*/  LDG.E.64 R26, desc[UR60][R4.64+0x18] ;  /* 0x0000183c041a7981 */ /* 0x000f28000c1e1b00 */
[----:B------:R-:W5:Y:S04]  /*1e7b0*/  LDG.E.64 R24, desc[UR60][R4.64+0x8] ;  /* 0x0000083c04187981 */ /* 0x000f68000c1e1b00 */
[----:B------:R-:W5:Y:S04]  /*1e7c0*/  LDG.E R32, desc[UR60][R4.64+0x20] ;  /* 0x0000203c04207981 */ /* 0x000f68000c1e1900 */
[----:B------:R-:W5:Y:S04]  /*1e7d0*/  LDG.E R34, desc[UR60][R4.64+0x30] ;  /* 0x0000303c04227981 */ /* 0x000f68000c1e1900 */
[----:B------:R-:W5:Y:S04]  /*1e7e0*/  LDG.E.64 R28, desc[UR60][R4.64+0x28] ;  /* 0x0000283c041c7981 */ /* 0x000f68000c1e1b00 */
[----:B------:R-:W5:Y:S01]  /*1e7f0*/  LDG.E.64 R30, desc[UR60][R4.64+0x38] ;  /* 0x0000383c041e7981 */ /* 0x000f62000c1e1b00 */
[----:B--2---:R-:W-:-:S02]  /*1e800*/  ISETP.NE.AND P4, PT, R10, R15, PT ;  /* 0x0000000f0a00720c */ /* 0x004fc40003f85270 */
[----:B---3--:R-:W-:Y:S02]  /*1e810*/  ISETP.NE.AND P6, PT, R2, R23, PT ;  /* 0x000000170200720c */ /* 0x008fe40003fc5270 */
[----:B----4-:R-:W-:Y:S02]  /*1e820*/  ISETP.GE.U32.AND P1, PT, R26, R12, PT ;  /* 0x0000000c1a00720c */ /* 0x010fe40003f26070 */
[----:B------:R-:W-:Y:S02]  /*1e830*/  ISETP.GT.AND P5, PT, R10, R15, PT ;  /* 0x0000000f0a00720c */ /* 0x000fe40003fa4270 */
[----:B-----5:R-:W-:Y:S02]  /*1e840*/  ISETP.GE.U32.AND P2, PT, R24, R20, PT ;  /* 0x000000141800720c */ /* 0x020fe40003f46070 */
[----:B------:R-:W-:Y:S02]  /*1e850*/  ISETP.GE.AND.EX P1, PT, R27, R13, PT, P1 ;  /* 0x0000000d1b00720c */ /* 0x000fe40003f26310 */
[----:B------:R-:W-:-:S02]  /*1e860*/  ISETP.GT.AND P0, PT, R2, R23, PT ;  /* 0x000000170200720c */ /* 0x000fc40003f04270 */
[----:B------:R-:W-:Y:S02]  /*1e870*/  SEL R14, RZ, 0xffffffff, !P5 ;  /* 0xffffffffff0e7807 */ /* 0x000fe40006800000 */
[----:B------:R-:W-:Y:S02]  /*1e880*/  ISETP.GE.AND.EX P2, PT, R25, R21, PT, P2 ;  /* 0x000000151900720c */ /* 0x000fe40003f46320 */
[----:B------:R-:W-:Y:S02]  /*1e890*/  @!P4 SEL R14, RZ, 0xffffffff, P1 ;  /* 0xffffffffff0ec807 */ /* 0x000fe40000800000 */
[----:B------:R-:W-:Y:S02]  /*1e8a0*/  ISETP.NE.AND P5, PT, R32, R11, PT ;  /* 0x0000000b2000720c */ /* 0x000fe40003fa5270 */
[----:B------:R-:W-:Y:S02]  /*1e8b0*/  ISETP.NE.AND P4, PT, R34, R7, PT ;  /* 0x000000072200720c */ /* 0x000fe40003f85270 */
        /* <DEDUP_REMOVED lines=32> */
.L_x_3631:
[----:B0-----:R-:W-:Y:S02]  /*1eac0*/  IMAD.MOV.U32 R24, RZ, RZ, R20 ;  /* 0x000000ffff187224 */ /* 0x001fe400078e0014 */
[----:B------:R-:W-:Y:S02]  /*1ead0*/  IMAD.MOV.U32 R25, RZ, RZ, R21 ;  /* 0x000000ffff197224 */ /* 0x000fe400078e0015 */
[----:B------:R-:W-:Y:S02]  /*1eae0*/  IMAD.MOV.U32 R26, RZ, RZ, R12 ;  /* 0x000000ffff1a7224 */ /* 0x000fe400078e000c */
[----:B------:R-:W-:Y:S02]  /*1eaf0*/  IMAD.MOV.U32 R27, RZ, RZ, R13 ;  /* 0x000000ffff1b7224 */ /* 0x000fe400078e000d */
[----:B------:R-:W-:Y:S02]  /*1eb00*/  IMAD.MOV.U32 R28, RZ, RZ, R8 ;  /* 0x000000ffff1c7224 */ /* 0x000fe400078e0008 */
[----:B------:R-:W-:-:S02]  /*1eb10*/  IMAD.MOV.U32 R29, RZ, RZ, R9 ;  /* 0x000000ffff1d7224 */ /* 0x000fc400078e0009 */
        /* <DEDUP_REMOVED lines=11> */
[----:B-1----:R0:W1:Y:S01]  /*1ebd0*/  LDC.64 R2, c[0x4][R0] ;  /* 0x0100000000027b82 */ /* 0x0020620000000a00 */
        /* <DEDUP_REMOVED lines=11> */
.L_x_3633:
        /* <DEDUP_REMOVED lines=22> */
.L_x_3634:
        /* <DEDUP_REMOVED lines=22> */
.L_x_3635:
        /* <DEDUP_REMOVED lines=22> */
.L_x_3636:
[----:B------:R-:W-:Y:S02]  /*1f0b0*/  ULDC.64 UR4, c[0x0][0x600] ;  /* 0x0001800000047ab9 */ /* 0x000fe40000000a00 */
[----:B------:R-:W-:-:S05]  /*1f0c0*/  IADD3 R16, P0, R16, UR4, RZ ;  /* 0x0000000410107c10 */ /* 0x000fca000ff1e0ff */
[----:B------:R-:W-:-:S05]  /*1f0d0*/  IMAD.X R17, RZ, RZ, UR5, P0 ;  /* 0x00000005ff117e24 */ /* 0x000fca00080e06ff */
[----:B------:R-:W-:Y:S01]  /*1f0e0*/  STG.E.64 desc[UR60][R16.64], R30 ;  /* 0x0000001e10007986 */ /* 0x000fe2000c101b3c */
[----:B------:R-:W-:Y:S05]  /*1f0f0*/  EXIT ;  /* 0x000000000000794d */ /* 0x000fea0003800000 */
.L_x_3632:
        /* <DEDUP_REMOVED lines=9> */
.L_x_3630:
        /* <DEDUP_REMOVED lines=17> */
.L_x_3638:
[----:B------:R-:W-:Y:S02]  /*1f2a0*/  CS2R R20, SRZ ;  /* 0x0000000000147805 */ /* 0x000fe4000001ff00 */
[----:B------:R-:W-:Y:S02]  /*1f2b0*/  CS2R R12, SRZ ;  /* 0x00000000000c7805 */ /* 0x000fe4000001ff00 */
[----:B------:R-:W-:Y:S01]  /*1f2c0*/  CS2R R8, SRZ ;  /* 0x0000000000087805 */ /* 0x000fe2000001ff00 */
[----:B------:R-:W-:Y:S02]  /*1f2d0*/  IMAD.MOV.U32 R0, RZ, RZ, RZ ;  /* 0x000000ffff007224 */ /* 0x000fe400078e00ff */
[----:B------:R-:W-:-:S07]  /*1f2e0*/  IMAD.MOV.U32 R3, RZ, RZ, RZ ;  /* 0x000000ffff037224 */ /* 0x000fce00078e00ff */
.L_x_3637:
[----:B------:R-:W-:Y:S01]  /*1f2f0*/  ULDC.U8 UR4, c[0x0][0x631] ;  /* 0x00018c4000047ab9 */ /* 0x000fe20000000000 */
[----:B0-----:R-:W-:Y:S01]  /*1f300*/  IMAD.MOV.U32 R24, RZ, RZ, R20 ;  /* 0x000000ffff187224 */ /* 0x001fe200078e0014 */
[----:B------:R-:W-:Y:S01]  /*1f310*/  ISETP.NE.AND P0, PT, RZ, UR4, PT ;  /* 0x00000004ff007c0c */ /* 0x000fe2000bf05270 */
        /* <DEDUP_REMOVED lines=28> */
.L_x_3640:
        /* <DEDUP_REMOVED lines=22> */
.L_x_3641:
        /* <DEDUP_REMOVED lines=22> */
.L_x_3642:
        /* <DEDUP_REMOVED lines=22> */
.L_x_3643:
[----:B------:R-:W-:Y:S02]  /*1f900*/  ULDC.64 UR4, c[0x0][0x600] ;  /* 0x0001800000047ab9 */ /* 0x000fe40000000a00 */
[----:B------:R-:W-:-:S05]  /*1f910*/  IADD3 R16, P0, R16, UR4, RZ ;  /* 0x0000000410107c10 */ /* 0x000fca000ff1e0ff */
[----:B------:R-:W-:-:S05]  /*1f920*/  IMAD.X R17, RZ, RZ, UR5, P0 ;  /* 0x00000005ff117e24 */ /* 0x000fca00080e06ff */
[----:B------:R-:W-:Y:S01]  /*1f930*/  STG.E.64 desc[UR60][R16.64], R30 ;  /* 0x0000001e10007986 */ /* 0x000fe2000c101b3c */
[----:B------:R-:W-:Y:S05]  /*1f940*/  EXIT ;  /* 0x000000000000794d */ /* 0x000fea0003800000 */
.L_x_3639:
[----:B-1----:R-:W-:Y:S01]  /*1f950*/  MOV R2, 0x0 ;  /* 0x0000000000027802 */ /* 0x002fe20000000f00 */
        /* <DEDUP_REMOVED lines=15> */
.L_x_3644:
        /* <DEDUP_REMOVED lines=15> */
.L_x_3645:
        /* <DEDUP_REMOVED lines=15> */
.L_x_3646:
        /* <DEDUP_REMOVED lines=15> */
.L_x_3647:
[----:B------:R-:W-:Y:S05]  /*1fd20*/  EXIT ;  /* 0x000000000000794d */ /* 0x000fea0003800000 */
.L_x_3602:
        /* <DEDUP_REMOVED lines=25> */
.L_x_3648:
        /* <DEDUP_REMOVED lines=56> */
.L_x_3650:
        /* <DEDUP_REMOVED lines=26> */
.L_x_3652:
        /* <DEDUP_REMOVED lines=22> */
.L_x_3653:
        /* <DEDUP_REMOVED lines=22> */
.L_x_3654:
        /* <DEDUP_REMOVED lines=22> */
.L_x_3655:
[----:B------:R-:W-:Y:S02]  /*20800*/  ULDC.64 UR4, c[0x0][0x600] ;  /* 0x0001800000047ab9 */ /* 0x000fe40000000a00 */
[----:B------:R-:W-:-:S05]  /*20810*/  IADD3 R16, P0, R16, UR4, RZ ;  /* 0x0000000410107c10 */ /* 0x000fca000ff1e0ff */
[----:B------:R-:W-:-:S05]  /*20820*/  IMAD.X R17, RZ, RZ, UR5, P0 ;  /* 0x00000005ff117e24 */ /* 0x000fca00080e06ff */
[----:B------:R-:W-:Y:S01]  /*20830*/  STG.E.64 desc[UR60][R16.64], R22 ;  /* 0x0000001610007986 */ /* 0x000fe2000c101b3c */
[----:B------:R-:W-:Y:S05]  /*20840*/  EXIT ;  /* 0x000000000000794d */ /* 0x000fea0003800000 */
.L_x_3651:
        /* <DEDUP_REMOVED lines=9> */
.L_x_3649:
        /* <DEDUP_REMOVED lines=17> */
.L_x_3657:
[----:B------:R-:W-:Y:S02]  /*209f0*/  CS2R R8, SRZ ;  /* 0x0000000000087805 */ /* 0x000fe4000001ff00 */
[----:B------:R-:W-:Y:S01]  /*20a00*/  CS2R R40, SRZ ;  /* 0x0000000000287805 */ /* 0x000fe2000001ff00 */
[----:B------:R-:W-:Y:S02]  /*20a10*/  IMAD.MOV.U32 R0, RZ, RZ, RZ ;  /* 0x000000ffff007224 */ /* 0x000fe400078e00ff */
[----:B------:R-:W-:Y:S02]  /*20a20*/  IMAD.MOV.U32 R3, RZ, RZ, RZ ;  /* 0x000000ffff037224 */ /* 0x000fe400078e00ff */
[----:B------:R-:W-:Y:S02]  /*20a30*/  IMAD.MOV.U32 R6, RZ, RZ, RZ ;  /* 0x000000ffff067224 */ /* 0x000fe400078e00ff */
[----:B------:R-:W-:-:S07]  /*20a40*/  IMAD.MOV.U32 R57, RZ, RZ, RZ ;  /* 0x000000ffff397224 */ /* 0x000fce00078e00ff */
.L_x_3656:
        /* <DEDUP_REMOVED lines=28> */
.L_x_3659:
        /* <DEDUP_REMOVED lines=22> */
.L_x_3660:
        /* <DEDUP_REMOVED lines=22> */
.L_x_3661:
        /* <DEDUP_REMOVED lines=22> */
.L_x_3662:
[----:B------:R-:W-:Y:S02]  /*21030*/  ULDC.64 UR4, c[0x0][0x600] ;  /* 0x0001800000047ab9 */ /* 0x000fe40000000a00 */
[----:B------:R-:W-:-:S05]  /*21040*/  IADD3 R16, P0, R16, UR4, RZ ;  /* 0x0000000410107c10 */ /* 0x000fca000ff1e0ff */
[----:B------:R-:W-:-:S05]  /*21050*/  IMAD.X R17, RZ, RZ, UR5, P0 ;  /* 0x00000005ff117e24 */ /* 0x000fca00080e06ff */
[----:B------:R-:W-:Y:S01]  /*21060*/  STG.E.64 desc[UR60][R16.64], R22 ;  /* 0x0000001610007986 */ /* 0x000fe2000c101b3c */
[----:B------:R-:W-:Y:S05]  /*21070*/  EXIT ;  /* 0x000000000000794d */ /* 0x000fea0003800000 */
.L_x_3658:
        /* <DEDUP_REMOVED lines=16> */
.L_x_3663:
        /* <DEDUP_REMOVED lines=15> */
.L_x_3664:
        /* <DEDUP_REMOVED lines=15> */
.L_x_3665:
        /* <DEDUP_REMOVED lines=15> */
.L_x_3666:
[----:B------:R-:W-:Y:S05]  /*21450*/  EXIT ;  /* 0x000000000000794d */ /* 0x000fea0003800000 */
        .weak           $__internal_28_$__cuda_sm20_div_u64
        .type           $__internal_28_$__cuda_sm20_div_u64,@function
        .size           $__internal_28_$__cuda_sm20_div_u64,($__internal_29_$__cuda_sm20_rem_u64 - $__internal_28_$__cuda_sm20_div_u64)
$__internal_28_$__cuda_sm20_div_u64:
        /* <DEDUP_REMOVED lines=60> */
[----:B------:R-:W-:Y:S02]  /*21820*/  ISETP.NE.U32.AND P1, PT, R4, RZ, PT ;  /* 0x000000ff0400720c */ /* 0x000fe40003f25070 */
[----:B------:R-:W-:-:S02]  /*21830*/  ISETP.GE.U32.AND.EX P0, PT, R26, R5, PT, P0 ;  /* 0x000000051a00720c */ /* 0x000fc40003f06100 */
[----:B------:R-:W-:Y:S02]  /*21840*/  ISETP.NE.AND.EX P1, PT, R5, RZ, PT, P1 ;  /* 0x000000ff0500720c */ /* 0x000fe40003f25310 */
[----:B------:R-:W-:Y:S01]  /*21850*/  SEL R14, R14, R21, P0 ;  /* 0x000000150e0e7207 */ /* 0x000fe20000000000 */
[----:B------:R-:W-:Y:S01]  /*21860*/  IMAD.MOV.U32 R21, RZ, RZ, 0x0 ;  /* 0x00000000ff157424 */ /* 0x000fe200078e00ff */
[----:B------:R-:W-:Y:S01]  /*21870*/  SEL R25, R25, R20, P0 ;  /* 0x0000001419197207 */ /* 0x000fe20000000000 */
[----:B------:R-:W-:Y:S01]  /*21880*/  IMAD.MOV.U32 R20, RZ, RZ, R12 ;  /* 0x000000ffff147224 */ /* 0x000fe200078e000c */
[----:B------:R-:W-:Y:S02]  /*21890*/  SEL R14, R14, 0xffffffff, P1 ;  /* 0xffffffff0e0e7807 */ /* 0x000fe40000800000 */
[----:B------:R-:W-:Y:S01]  /*218a0*/  SEL R25, R25, 0xffffffff, P1 ;  /* 0xffffffff19197807 */ /* 0x000fe20000800000 */
[----:B------:R-:W-:Y:S06]  /*218b0*/  RET.REL.NODEC R20 `(_ZN2at6native13reduce_kernelILi128ELi4ENS0_8ReduceOpIiNS0_9ArgMaxOpsIiEEjlLi4ELi4EEEEEvT1_) ;  /* 0xfffffde414d07950 */ /* 0x000fec0003c3ffff */
        .weak           $__internal_29_$__cuda_sm20_rem_u64
        .type           $__internal_29_$__cuda_sm20_rem_u64,@function
        .size           $__internal_29_$__cuda_sm20_rem_u64,(.L_x_6986 - $__internal_29_$__cuda_sm20_rem_u64)
$__internal_29_$__cuda_sm20_rem_u64:
        /* <DEDUP_REMOVED lines=63> */
[----:B------:R-:W-:Y:S06]  /*21cb0*/  RET.REL.NODEC R10 `(_ZN2at6native13reduce_kernelILi128ELi4ENS0_8ReduceOpIiNS0_9ArgMaxOpsIiEEjlLi4ELi4EEEEEvT1_) ;  /* 0xfffffde00ad07950 */ /* 0x000fec0003c3ffff */
.L_x_3667:
        /* <DEDUP_REMOVED lines=12> */
.L_x_6986:


//--------------------- .text._ZN2at6native13reduce_kernelILi512ELi1ENS0_8ReduceOpIaNS0_9ArgMaxOpsIaEEjlLi4ELi4EEEEEvT1_ --------------------------
	.section	.text._ZN2at6native13reduce_kernelILi512ELi1ENS0_8ReduceOpIaNS0_9ArgMaxOpsIaEEjlLi4ELi4EEEEEvT1_,"ax",@progbits
	.align	128
        .global         _ZN2at6native13reduce_kernelILi512ELi1ENS0_8ReduceOpIaNS0_9ArgMaxOpsIaEEjlLi4ELi4EEEEEvT1_
        .type           _ZN2at6native13reduce_kernelILi512ELi1ENS0_8ReduceOpIaNS0_9ArgMaxOpsIaEEjlLi4ELi4EEEEEvT1_,@function
        .size           _ZN2at6native13reduce_kernelILi512ELi1ENS0_8ReduceOpIaNS0_9ArgMaxOpsIaEEjlLi4ELi4EEEEEvT1_,(.L_x_6988 - _ZN2at6native13reduce_kernelILi512ELi1ENS0_8ReduceOpIaNS0_9ArgMaxOpsIaEEjlLi4ELi4EEEEEvT1_)
        .other          _ZN2at6native13reduce_kernelILi512ELi1ENS0_8ReduceOpIaNS0_9ArgMaxOpsIaEEjlLi4ELi4EEEEEvT1_,@"STO_CUDA_ENTRY STV_DEFAULT"
_ZN2at6native13reduce_kernelILi512ELi1ENS0_8ReduceOpIaNS0_9ArgMaxOpsIaEEjlLi4ELi4EEEEEvT1_:
.text._ZN2at6native13reduce_kernelILi512ELi1ENS0_8ReduceOpIaNS0_9ArgMaxOpsIaEEjlLi4ELi4EEEEEvT1_:
        /* <DEDUP_REMOVED lines=293> */
.L_x_3668:
[----:B------:R-:W-:Y:S01]  /*1250*/  ULDC UR4, c[0x0][0x22c] ;  /* 0x00008b0000047ab9 */ /* 0x000fe20000000800 */
[----:B------:R-:W-:Y:S01]  /*1260*/  ULDC.64 UR36, c[0x0][0x208] ;  /* 0x0000820000247ab9 */ /* 0x000fe20000000a00 */
[----:B------:R-:W-:Y:S01]  /*1270*/  IMAD.U32 R13, RZ, RZ, UR4 ;  /* 0x00000004ff0d7e24 */ /* 0x000fe2000f8e00ff */
[----:B------:R-:W-:Y:S01]  /*1280*/  ULDC UR4, c[0x0][0x230] ;  /* 0x00008c0000047ab9 */ /* 0x000fe20000000800 */
[----:B------:R-:W-:Y:S01]  /*1290*/  BSSY B0, `(.L_x_3669) ;  /* 0x0000cfd000007945 */ /* 0x000fe20003800000 */
[----:B------:R-:W-:Y:S01]  /*12a0*/  IMAD.MOV.U32 R9, RZ, RZ, RZ ;  /* 0x000000ffff097224 */ /* 0x000fe200078e00ff */
[----:B------:R-:W-:Y:S02]  /*12b0*/  PRMT R0, RZ, 0x7610, R0 ;  /* 0x00007610ff007816 */ /* 0x000fe40000000000 */
[----:B------:R-:W-:-:S04]  /*12c0*/  ISETP.GE.U32.AND P0, PT, R2, R13, PT ;  /* 0x0000000d0200720c */ /* 0x000fc80003f06070 */
[----:B------:R-:W-:Y:S02]  /*12d0*/  ISETP.GE.U32.OR P0, PT, R5, UR4, P0 ;  /* 0x0000000405007c0c */ /* 0x000fe40008706470 */
[----:B------:R-:W-:-:S11]  /*12e0*/  MOV R5, RZ ;  /* 0x000000ff00057202 */ /* 0x000fd60000000f00 */
[----:B------:R-:W-:Y:S05]  /*12f0*/  @P0 BRA `(.L_x_3670) ;  /* 0x000000cc00d80947 */ /* 0x000fea0003800000 */
[----:B------:R-:W-:Y:S01]  /*1300*/  ULDC.U8 UR4, c[0x0][0x260] ;  /* 0x0000980000047ab9 */ /* 0x000fe20000000000 */
[----:B------:R-:W-:Y:S01]  /*1310*/  IMAD.MOV.U32 R11, RZ, RZ, RZ ;  /* 0x000000ffff0b7224 */ /* 0x000fe200078e00ff */
[----:B------:R-:W-:-:S13]  /*1320*/  ISETP.NE.AND P0, PT, RZ, UR4, PT ;  /* 0x00000004ff007c0c */ /* 0x000fda000bf05270 */
[----:B------:R-:W-:Y:S05]  /*1330*/  @!P0 BRA `(.L_x_3671) ;  /* 0x0000000c00f08947 */ /* 0x000fea0003800000 */
[----:B------:R-:W0:Y:S01]  /*1340*/  LDC R19, c[0x0][0x5f8] ;  /* 0x00017e00ff137b82 */ /* 0x000e220000000800 */
[----:B------:R-:W-:Y:S01]  /*1350*/  ULDC UR4, c[0x0][0x22c] ;  /* 0x00008b0000047ab9 */ /* 0x000fe20000000800 */
[----:B------:R-:W-:Y:S01]  /*1360*/  BSSY B1, `(.L_x_3672) ;  /* 0x000003c000017945 */ /* 0x000fe20003800000 */
[----:B------:R-:W-:Y:S02]  /*1370*/  IMAD.U32 R10, RZ, RZ, UR4 ;  /* 0x00000004ff0a7e24 */ /* 0x000fe4000f8e00ff */
[----:B------:R-:W-:-:S03]  /*1380*/  IMAD.MOV.U32 R9, RZ, RZ, RZ ;  /* 0x000000ffff097224 */ /* 0x000fc600078e00ff */
[----:B------:R-:W1:Y:S08]  /*1390*/  LDC.U8 R17, c[0x0][0x218] ;  /* 0x00008600ff117b82 */ /* 0x000e700000000000 */
[----:B------:R-:W2:Y:S08]  /*13a0*/  LDC R4, c[0x0][0x220] ;  /* 0x00008800ff047b82 */ /* 0x000eb00000000800 */
[----:B------:R-:W3:Y:S01]  /*13b0*/  LDC R5, c[0x0][0x224] ;  /* 0x00008900ff057b82 */ /* 0x000ee20000000800 */
[----:B0-----:R-:W-:-:S05]  /*13c0*/  IMAD.IADD R16, R12, 0x1, R19 ;  /* 0x000000010c107824 */ /* 0x001fca00078e0213 */
[----:B------:R-:W-:Y:S02]  /*13d0*/  LOP3.LUT P0, R16, R16, 0x3, RZ, 0xc0, !PT ;  /* 0x0000000310107812 */ /* 0x000fe4000780c0ff */
[----:B-1----:R-:W-:-:S04]  /*13e0*/  PRMT R0, R17, 0x8880, RZ ;  /* 0x0000888011007816 */ /* 0x002fc800000000ff */
[----:B------:R-:W-:Y:S01]  /*13f0*/  PRMT R0, R0, 0x7710, RZ ;  /* 0x0000771000007816 */ /* 0x000fe200000000ff */
[----:B--2---:R-:W-:Y:S02]  /*1400*/  IMAD.MOV.U32 R6, RZ, RZ, R4 ;  /* 0x000000ffff067224 */ /* 0x004fe400078e0004 */
[----:B---3--:R-:W-:-:S04]  /*1410*/  IMAD.MOV.U32 R8, RZ, RZ, R5 ;  /* 0x000000ffff087224 */ /* 0x008fc800078e0005 */
[----:B------:R-:W-:Y:S05]  /*1420*/  @!P0 BRA `(.L_x_3673) ;  /* 0x0000000000bc8947 */ /* 0x000fea0003800000 */
[C---:B------:R-:W-:Y:S01]  /*1430*/  ISETP.GE.U32.AND P0, PT, R7.reuse, R16, PT ;  /* 0x000000100700720c */ /* 0x040fe20003f06070 */
[----:B------:R-:W-:Y:S01]  /*1440*/  BSSY B2, `(.L_x_3674) ;  /* 0x0000029000027945 */ /* 0x000fe20003800000 */
[----:B------:R-:W-:Y:S02]  /*1450*/  IADD3 R21, -R16, RZ, RZ ;  /* 0x000000ff10157210 */ /* 0x000fe40007ffe1ff */
[----:B------:R-:W-:Y:S02]  /*1460*/  ISETP.GT.U32.OR P0, PT, R7, 0x3, !P0 ;  /* 0x000000030700780c */ /* 0x000fe40004704470 */
[----:B------:R-:W-:-:S11]  /*1470*/  SHF.R.S32.HI R18, RZ, 0x1f, R21 ;  /* 0x0000001fff127819 */ /* 0x000fd60000011415 */
        /* <DEDUP_REMOVED lines=11> */
.L_x_3677:
[----:B------:R-:W-:Y:S05]  /*1530*/  BSYNC B3 ;  /* 0x0000000000037941 */ /* 0x000fea0003800000 */
.L_x_3676:
[----:B------:R-:W-:-:S04]  /*1540*/  PRMT R9, R9, 0x9910, RZ ;  /* 0x0000991009097816 */ /* 0x000fc800000000ff */
[----:B------:R-:W-:-:S13]  /*1550*/  ISETP.NE.AND P0, PT, R9, RZ, PT ;  /* 0x000000ff0900720c */ /* 0x000fda0003f05270 */
[----:B------:R-:W-:Y:S05]  /*1560*/  @!P0 BRA `(.L_x_3675) ;  /* 0x0000000000588947 */ /* 0x000fea0003800000 */
[----:B------:R-:W-:Y:S01]  /*1570*/  IADD3 R14, P0, P1, R21, R12, R7 ;  /* 0x0000000c150e7210 */ /* 0x000fe2000791e007 */
[----:B------:R-:W-:Y:S01]  /*1580*/  ULDC UR4, c[0x0][0x5fc] ;  /* 0x00017f0000047ab9 */ /* 0x000fe20000000800 */
[----:B------:R-:W0:Y:S02]  /*1590*/  LDC.64 R8, c[0x0][0x220] ;  /* 0x00008800ff087b82 */ /* 0x000e240000000a00 */
[----:B------:R-:W-:Y:S02]  /*15a0*/  IADD3 R14, P2, R14, R19, RZ ;  /* 0x000000130e0e7210 */ /* 0x000fe40007f5e0ff */
[----:B------:R-:W-:-:S04]  /*15b0*/  IADD3.X R6, R18, R11, RZ, P0, P1 ;  /* 0x0000000b12067210 */ /* 0x000fc800007e24ff */
[----:B------:R-:W-:-:S06]  /*15c0*/  IADD3.X R15, R6, UR4, RZ, P2, !PT ;  /* 0x00000004060f7c10 */ /* 0x000fcc00097fe4ff */
[----:B------:R-:W2:Y:S01]  /*15d0*/  LDG.E.S8 R15, desc[UR36][R14.64] ;  /* 0x000000240e0f7981 */ /* 0x000ea2000c1e1300 */
[----:B------:R-:W-:Y:S01]  /*15e0*/  IMAD.IADD R23, R7, 0x1, -R16 ;  /* 0x0000000107177824 */ /* 0x000fe200078e0a10 */
[C---:B------:R-:W-:Y:S02]  /*15f0*/  LOP3.LUT R25, R0.reuse, 0xff, RZ, 0xc0, !PT ;  /* 0x000000ff00197812 */ /* 0x040fe400078ec0ff */
[----:B------:R-:W-:Y:S02]  /*1600*/  PRMT R10, R0, 0x9910, RZ ;  /* 0x00009910000a7816 */ /* 0x000fe400000000ff */
[----:B0-----:R-:W-:-:S04]  /*1610*/  ISETP.GT.U32.AND P0, PT, R23, R8, PT ;  /* 0x000000081700720c */ /* 0x001fc80003f04070 */
[----:B------:R-:W-:Y:S02]  /*1620*/  ISETP.GT.AND.EX P0, PT, RZ, R9, PT, P0 ;  /* 0x00000009ff00720c */ /* 0x000fe40003f04300 */
[----:B--2---:R-:W-:-:S04]  /*1630*/  LOP3.LUT R6, R15, 0xff, RZ, 0xc0, !PT ;  /* 0x000000ff0f067812 */ /* 0x004fc800078ec0ff */
[----:B------:R-:W-:Y:S02]  /*1640*/  ISETP.NE.AND P1, PT, R25, R6, PT ;  /* 0x000000061900720c */ /* 0x000fe40003f25270 */
[----:B------:R-:W-:Y:S02]  /*1650*/  SEL R6, RZ, 0xffffffff, !P0 ;  /* 0xffffffffff067807 */ /* 0x000fe40004000000 */
[----:B------:R-:W-:-:S09]  /*1660*/  ISETP.GT.AND P0, PT, R10, R15, PT ;  /* 0x0000000f0a00720c */ /* 0x000fd20003f04270 */
[----:B------:R-:W-:-:S04]  /*1670*/  @P1 SEL R6, RZ, 0xffffffff, !P0 ;  /* 0xffffffffff061807 */ /* 0x000fc80004000000 */
[----:B------:R-:W-:-:S04]  /*1680*/  LOP3.LUT R6, R6, 0x1, RZ, 0xc0, !PT ;  /* 0x0000000106067812 */ /* 0x000fc800078ec0ff */
[----:B------:R-:W-:-:S04]  /*1690*/  ISETP.NE.U32.AND P0, PT, R6, 0x1, PT ;  /* 0x000000010600780c */ /* 0x000fc80003f05070 */
[----:B------:R-:W-:Y:S02]  /*16a0*/  SEL R6, R23, R8, P0 ;  /* 0x0000000817067207 */ /* 0x000fe40000000000 */
[----:B------:R-:W-:Y:S02]  /*16b0*/  SEL R0, R0, R15, !P0 ;  /* 0x0000000f00007207 */ /* 0x000fe40004000000 */
[----:B------:R-:W-:-:S07]  /*16c0*/  SEL R8, R9, RZ, !P0 ;  /* 0x000000ff09087207 */ /* 0x000fce0004000000 */
.L_x_3675:
[----:B------:R-:W-:Y:S05]  /*16d0*/  BSYNC B2 ;  /* 0x0000000000027941 */ /* 0x000fea0003800000 */
.L_x_3674:
[----:B------:R-:W-:Y:S02]  /*16e0*/  IADD3 R12, P0, P1, R12, 0x4, R21 ;  /* 0x000000040c0c7810 */ /* 0x000fe4000791e015 */
[C---:B------:R-:W-:Y:S02]  /*16f0*/  IADD3 R10, R16.reuse, -0x4, R13 ;  /* 0xfffffffc100a7810 */ /* 0x040fe40007ffe00d */
[----:B------:R-:W-:Y:S02]  /*1700*/  IADD3 R9, -R16, 0x4, RZ ;  /* 0x0000000410097810 */ /* 0x000fe40007ffe1ff */
[----:B------:R-:W-:-:S07]  /*1710*/  IADD3.X R11, R11, RZ, R18, P0, P1 ;  /* 0x000000ff0b0b7210 */ /* 0x000fce00007e2412 */
.L_x_3673:
[----:B------:R-:W-:Y:S05]  /*1720*/  BSYNC B1 ;  /* 0x0000000000017941 */ /* 0x000fea0003800000 */
.L_x_3672:
[----:B------:R-:W-:Y:S01]  /*1730*/  IMAD.SHL.U32 R24, R2, 0x4, RZ ;  /* 0x0000000402187824 */ /* 0x000fe200078e00ff */
[----:B------:R-:W-:Y:S01]  /*1740*/  IADD3 R12, P3, R12, R19, RZ ;  /* 0x000000130c0c7210 */ /* 0x000fe20007f7e0ff */
[----:B------:R-:W-:Y:S01]  /*1750*/  ULDC UR4, c[0x0][0x5fc] ;  /* 0x00017f0000047ab9 */ /* 0x000fe20000000800 */
[----:B------:R-:W-:Y:S01]  /*1760*/  BSSY B1, `(.L_x_3678) ;  /* 0x0000064000017945 */ /* 0x000fe20003800000 */
[----:B------:R-:W-:Y:S01]  /*1770*/  VIADD R13, R24, 0x3 ;  /* 0x00000003180d7836 */ /* 0x000fe20000000000 */
[----:B------:R-:W-:Y:S01]  /*1780*/  ISETP.NE.AND P2, PT, R20, RZ, PT ;  /* 0x000000ff1400720c */ /* 0x000fe20003f45270 */
[----:B------:R-:W-:Y:S01]  /*1790*/  IMAD.MOV.U32 R22, RZ, RZ, R4 ;  /* 0x000000ffff167224 */ /* 0x000fe200078e0004 */
[----:B------:R-:W-:Y:S01]  /*17a0*/  PRMT R14, R17, 0x7610, R14 ;  /* 0x00007610110e7816 */ /* 0x000fe2000000000e */
[----:B------:R-:W-:Y:S01]  /*17b0*/  IMAD.MOV.U32 R16, RZ, RZ, R5 ;  /* 0x000000ffff107224 */ /* 0x000fe200078e0005 */
[----:B------:R-:W-:Y:S01]  /*17c0*/  ISETP.GE.U32.AND P0, PT, R13, R10, PT ;  /* 0x0000000a0d00720c */ /* 0x000fe20003f06070 */
[--C-:B------:R-:W-:Y:S01]  /*17d0*/  IMAD.MOV.U32 R18, RZ, RZ, R4.reuse ;  /* 0x000000ffff127224 */ /* 0x100fe200078e0004 */
[----:B------:R-:W-:Y:S01]  /*17e0*/  IADD3.X R13, R11, UR4, RZ, P3, !PT ;  /* 0x000000040b0d7c10 */ /* 0x000fe20009ffe4ff */
[----:B------:R-:W-:Y:S01]  /*17f0*/  IMAD.MOV.U32 R19, RZ, RZ, R4 ;  /* 0x000000ffff137224 */ /* 0x000fe200078e0004 */
[----:B------:R-:W-:Y:S01]  /*1800*/  PRMT R15, R17, 0x7610, R15 ;  /* 0x00007610110f7816 */ /* 0x000fe2000000000f */
[----:B------:R-:W-:Y:S01]  /*1810*/  IMAD.MOV.U32 R21, RZ, RZ, R5 ;  /* 0x000000ffff157224 */ /* 0x000fe200078e0005 */
[----:B------:R-:W-:-:S02]  /*1820*/  ISETP.NE.AND P1, PT, RZ, UR27, PT ;  /* 0x0000001bff007c0c */ /* 0x000fc4000bf25270 */
[----:B------:R-:W-:-:S05]  /*1830*/  MOV R20, R5 ;  /* 0x0000000500147202 */ /* 0x000fca0000000f00 */
[----:B------:R-:W-:Y:S06]  /*1840*/  @P0 BRA `(.L_x_3679) ;  /* 0x0000000400540947 */ /* 0x000fec0003800000 */
[--C-:B------:R-:W-:Y:S01]  /*1850*/  IMAD.MOV.U32 R18, RZ, RZ, R4.reuse ;  /* 0x000000ffff127224 */ /* 0x100fe200078e0004 */
[C---:B------:R-:W-:Y:S01]  /*1860*/  PRMT R15, R14.reuse, 0x7610, R15 ;  /* 0x000076100e0f7816 */ /* 0x040fe2000000000f */
[----:B------:R-:W-:Y:S01]  /*1870*/  IMAD.MOV.U32 R19, RZ, RZ, R4 ;  /* 0x000000ffff137224 */ /* 0x000fe200078e0004 */
[----:B------:R-:W-:Y:S01]  /*1880*/  PRMT R17, R14, 0x7610, R17 ;  /* 0x000076100e117816 */ /* 0x000fe20000000011 */
[--C-:B------:R-:W-:Y:S02]  /*1890*/  IMAD.MOV.U32 R20, RZ, RZ, R5.reuse ;  /* 0x000000ffff147224 */ /* 0x100fe400078e0005 */
[----:B------:R-:W-:-:S07]  /*18a0*/  IMAD.MOV.U32 R21, RZ, RZ, R5 ;  /* 0x000000ffff157224 */ /* 0x000fce00078e0005 */
.L_x_3680:
[----:B------:R-:W-:Y:S01]  /*18b0*/  IMAD.WIDE.U32 R4, R2, 0x4, R12 ;  /* 0x0000000402047825 */ /* 0x000fe200078e000c */
[----:B------:R-:W-:Y:S01]  /*18c0*/  PRMT R26, R0, 0x8880, RZ ;  /* 0x00008880001a7816 */ /* 0x000fe200000000ff */
[----:B------:R-:W-:-:S04]  /*18d0*/  ULDC UR4, c[0x0][0x234] ;  /* 0x00008d0000047ab9 */ /* 0x000fc80000000800 */
[----:B------:R-:W2:Y:S01]  /*18e0*/  LDG.E R4, desc[UR36][R4.64] ;  /* 0x0000002404047981 */ /* 0x000ea2000c1e1900 */
[----:B------:R-:W-:Y:S01]  /*18f0*/  VIADD R2, R2, UR4 ;  /* 0x0000000402027c36 */ /* 0x000fe20008000000 */
[C---:B--2---:R-:W-:Y:S02]  /*1900*/  PRMT R11, R4.reuse, 0x8880, RZ ;  /* 0x00008880040b7816 */ /* 0x044fe400000000ff */
[----:B------:R-:W-:Y:S02]  /*1910*/  PRMT R23, R4, 0x7771, RZ ;  /* 0x0000777104177816 */ /* 0x000fe400000000ff */
[----:B------:R-:W-:Y:S02]  /*1920*/  ISETP.GT.AND P5, PT, R26, R11, PT ;  /* 0x0000000b1a00720c */ /* 0x000fe40003fa4270 */
[----:B------:R-:W-:Y:S01]  /*1930*/  LOP3.LUT R11, R17, 0xff, RZ, 0xc0, !PT ;  /* 0x000000ff110b7812 */ /* 0x000fe200078ec0ff */
[----:B------:R-:W-:Y:S01]  /*1940*/  IMAD.MOV.U32 R26, RZ, RZ, R23 ;  /* 0x000000ffff1a7224 */ /* 0x000fe200078e0017 */
[----:B------:R-:W-:-:S02]  /*1950*/  PRMT R5, R4, 0x9991, RZ ;  /* 0x0000999104057816 */ /* 0x000fc400000000ff */
[----:B------:R-:W-:Y:S02]  /*1960*/  PRMT R23, R4, 0x7772, RZ ;  /* 0x0000777204177816 */ /* 0x000fe400000000ff */
[----:B------:R-:W-:Y:S02]  /*1970*/  ISETP.NE.AND P3, PT, R11, R26, PT ;  /* 0x0000001a0b00720c */ /* 0x000fe40003f65270 */
[----:B------:R-:W-:Y:S02]  /*1980*/  PRMT R26, R17, 0x8880, RZ ;  /* 0x00008880111a7816 */ /* 0x000fe400000000ff */
[----:B------:R-:W-:Y:S02]  /*1990*/  IADD3 R11, R24, R9, RZ ;  /* 0x00000009180b7210 */ /* 0x000fe40007ffe0ff */
[----:B------:R-:W-:Y:S02]  /*19a0*/  ISETP.GT.AND P4, PT, R26, R5, PT ;  /* 0x000000051a00720c */ /* 0x000fe40003f84270 */
[----:B------:R-:W-:-:S02]  /*19b0*/  LOP3.LUT R5, R0, 0xff, RZ, 0xc0, !PT ;  /* 0x000000ff00057812 */ /* 0x000fc400078ec0ff */
[----:B------:R-:W-:Y:S02]  /*19c0*/  LOP3.LUT R24, R4, 0xff, RZ, 0xc0, !PT ;  /* 0x000000ff04187812 */ /* 0x000fe400078ec0ff */
[----:B------:R-:W-:Y:S02]  /*19d0*/  ISETP.GE.U32.AND P0, PT, R6, R11, PT ;  /* 0x0000000b0600720c */ /* 0x000fe40003f06070 */
[----:B------:R-:W-:Y:S01]  /*19e0*/  ISETP.NE.AND P6, PT, R5, R24, PT ;  /* 0x000000180500720c */ /* 0x000fe20003fc5270 */
[----:B------:R-:W-:Y:S01]  /*19f0*/  IMAD.MOV.U32 R24, RZ, RZ, R23 ;  /* 0x000000ffff187224 */ /* 0x000fe200078e0017 */
[----:B------:R-:W-:Y:S02]  /*1a00*/  ISETP.GE.AND.EX P0, PT, R8, RZ, PT, P0 ;  /* 0x000000ff0800720c */ /* 0x000fe40003f06300 */
[----:B------:R-:W-:Y:S02]  /*1a10*/  LOP3.LUT R5, R15, 0xff, RZ, 0xc0, !PT ;  /* 0x000000ff0f057812 */ /* 0x000fe400078ec0ff */
[----:B------:R-:W-:-:S02]  /*1a20*/  SEL R23, RZ, 0xffffffff, P0 ;  /* 0xffffffffff177807 */ /* 0x000fc40000000000 */
[----:B------:R-:W-:Y:S02]  /*1a30*/  ISETP.NE.AND P0, PT, R5, R24, PT ;  /* 0x000000180500720c */ /* 0x000fe40003f05270 */
[----:B------:R-:W-:Y:S02]  /*1a40*/  PRMT R24, R15, 0x8880, RZ ;  /* 0x000088800f187816 */ /* 0x000fe400000000ff */
[----:B------:R-:W-:Y:S02]  /*1a50*/  PRMT R5, R4, 0xaaa2, RZ ;  /* 0x0000aaa204057816 */ /* 0x000fe400000000ff */
[----:B------:R-:W-:Y:S02]  /*1a60*/  @P6 SEL R23, RZ, 0xffffffff, !P5 ;  /* 0xffffffffff176807 */ /* 0x000fe40006800000 */
[----:B------:R-:W-:Y:S01]  /*1a70*/  ISETP.GT.AND P6, PT, R24, R5, PT ;  /* 0x000000051800720c */ /* 0x000fe20003fc4270 */
[----:B------:R-:W-:Y:S01]  /*1a80*/  VIADD R24, R11, 0x1 ;  /* 0x000000010b187836 */ /* 0x000fe20000000000 */
[----:B------:R-:W-:Y:S01]  /*1a90*/  LOP3.LUT R23, R23, 0x1, RZ, 0xc0, !PT ;  /* 0x0000000117177812 */ /* 0x000fe200078ec0ff */
[----:B------:R-:W-:-:S03]  /*1aa0*/  VIADD R5, R11, 0x2 ;  /* 0x000000020b057836 */ /* 0x000fc60000000000 */
[----:B------:R-:W-:-:S04]  /*1ab0*/  ISETP.GE.U32.AND P5, PT, R19, R24, PT ;  /* 0x000000181300720c */ /* 0x000fc80003fa6070 */
[----:B------:R-:W-:-:S04]  /*1ac0*/  ISETP.GE.AND.EX P5, PT, R21, RZ, PT, P5 ;  /* 0x000000ff1500720c */ /* 0x000fc80003fa6350 */
[----:B------:R-:W-:Y:S02]  /*1ad0*/  SEL R25, RZ, 0xffffffff, P5 ;  /* 0xffffffffff197807 */ /* 0x000fe40002800000 */
[----:B------:R-:W-:Y:S02]  /*1ae0*/  ISETP.GE.U32.AND P5, PT, R18, R5, PT ;  /* 0x000000051200720c */ /* 0x000fe40003fa6070 */
[----:B------:R-:W-:Y:S02]  /*1af0*/  @P3 SEL R25, RZ, 0xffffffff, !P4 ;  /* 0xffffffffff193807 */ /* 0x000fe40006000000 */
[----:B------:R-:W-:Y:S02]  /*1b00*/  ISETP.GE.AND.EX P5, PT, R20, RZ, PT, P5 ;  /* 0x000000ff1400720c */ /* 0x000fe40003fa6350 */
[----:B------:R-:W-:Y:S02]  /*1b10*/  LOP3.LUT R25, R25, 0x1, RZ, 0xc0, !PT ;  /* 0x0000000119197812 */ /* 0x000fe400078ec0ff */
[----:B------:R-:W-:-:S02]  /*1b20*/  SEL R26, RZ, 0xffffffff, P5 ;  /* 0xffffffffff1a7807 */ /* 0x000fc40002800000 */
[----:B------:R-:W-:Y:S02]  /*1b30*/  @P0 SEL R26, RZ, 0xffffffff, !P6 ;  /* 0xffffffffff1a0807 */ /* 0x000fe40007000000 */
[----:B------:R-:W-:Y:S02]  /*1b40*/  ISETP.NE.U32.AND P5, PT, R23, 0x1, PT ;  /* 0x000000011700780c */ /* 0x000fe40003fa5070 */
[----:B------:R-:W-:Y:S02]  /*1b50*/  LOP3.LUT R26, R26, 0x1, RZ, 0xc0, !PT ;  /* 0x000000011a1a7812 */ /* 0x000fe400078ec0ff */
[----:B------:R-:W-:Y:S02]  /*1b60*/  PRMT R23, R4, 0x7770, RZ ;  /* 0x0000777004177816 */ /* 0x000fe400000000ff */
[----:B------:R-:W-:Y:S01]  /*1b70*/  SEL R6, R6, R11, !P5 ;  /* 0x0000000b06067207 */ /* 0x000fe20006800000 */
[----:B------:R-:W-:Y:S01]  /*1b80*/  VIADD R11, R11, 0x3 ;  /* 0x000000030b0b7836 */ /* 0x000fe20000000000 */
[----:B------:R-:W-:-:S02]  /*1b90*/  ISETP.NE.U32.AND P4, PT, R26, 0x1, PT ;  /* 0x000000011a00780c */ /* 0x000fc40003f85070 */
[----:B------:R-:W-:Y:S02]  /*1ba0*/  SEL R0, R0, R23, !P5 ;  /* 0x0000001700007207 */ /* 0x000fe40006800000 */
[----:B------:R-:W-:Y:S02]  /*1bb0*/  PRMT R26, R4, 0x7773, RZ ;  /* 0x00007773041a7816 */ /* 0x000fe400000000ff */
[----:B------:R-:W-:Y:S02]  /*1bc0*/  LOP3.LUT R23, R14, 0xff, RZ, 0xc0, !PT ;  /* 0x000000ff0e177812 */ /* 0x000fe400078ec0ff */
[----:B------:R-:W-:Y:S02]  /*1bd0*/  ISETP.GE.U32.AND P0, PT, R22, R11, PT ;  /* 0x0000000b1600720c */ /* 0x000fe40003f06070 */
[----:B------:R-:W-:Y:S02]  /*1be0*/  ISETP.NE.AND P6, PT, R23, R26, PT ;  /* 0x0000001a1700720c */ /* 0x000fe40003fc5270 */
[----:B------:R-:W-:-:S02]  /*1bf0*/  ISETP.NE.U32.AND P3, PT, R25, 0x1, PT ;  /* 0x000000011900780c */ /* 0x000fc40003f65070 */
[----:B------:R-:W-:Y:S02]  /*1c00*/  ISETP.GE.AND.EX P0, PT, R16, RZ, PT, P0 ;  /* 0x000000ff1000720c */ /* 0x000fe40003f06300 */
[----:B------:R-:W-:Y:S02]  /*1c10*/  PRMT R26, R14, 0x8880, RZ ;  /* 0x000088800e1a7816 */ /* 0x000fe400000000ff */
[----:B------:R-:W-:Y:S02]  /*1c20*/  PRMT R25, R4, 0xbbb3, RZ ;  /* 0x0000bbb304197816 */ /* 0x000fe400000000ff */
[----:B------:R-:W-:Y:S02]  /*1c30*/  SEL R23, RZ, 0xffffffff, P0 ;  /* 0xffffffffff177807 */ /* 0x000fe40000000000 */
[----:B------:R-:W-:Y:S02]  /*1c40*/  ISETP.GT.AND P0, PT, R26, R25, PT ;  /* 0x000000191a00720c */ /* 0x000fe40003f04270 */
[----:B------:R-:W-:Y:S01]  /*1c50*/  SEL R19, R19, R24, !P3 ;  /* 0x0000001813137207 */ /* 0x000fe20005800000 */
[----:B------:R-:W-:Y:S01]  /*1c60*/  IMAD.SHL.U32 R24, R2, 0x4, RZ ;  /* 0x0000000402187824 */ /* 0x000fe200078e00ff */
[----:B------:R-:W-:-:S02]  /*1c70*/  @P6 SEL R23, RZ, 0xffffffff, !P0 ;  /* 0xffffffffff176807 */ /* 0x000fc40004000000 */
[----:B------:R-:W-:Y:S02]  /*1c80*/  SEL R8, R8, RZ, !P5 ;  /* 0x000000ff08087207 */ /* 0x000fe40006800000 */
[----:B------:R-:W-:Y:S02]  /*1c90*/  LOP3.LUT R23, R23, 0x1, RZ, 0xc0, !PT ;  /* 0x0000000117177812 */ /* 0x000fe400078ec0ff */
[----:B------:R-:W-:Y:S02]  /*1ca0*/  PRMT R26, R4, 0x7771, RZ ;  /* 0x00007771041a7816 */ /* 0x000fe400000000ff */
[----:B------:R-:W-:Y:S01]  /*1cb0*/  ISETP.NE.U32.AND P0, PT, R23, 0x1, PT ;  /* 0x000000011700780c */ /* 0x000fe20003f05070 */
[----:B------:R-:W-:Y:S01]  /*1cc0*/  VIADD R23, R24, 0x3 ;  /* 0x0000000318177836 */ /* 0x000fe20000000000 */
[----:B------:R-:W-:Y:S02]  /*1cd0*/  SEL R18, R18, R5, !P4 ;  /* 0x0000000512127207 */ /* 0x000fe40006000000 */
[----:B------:R-:W-:-:S02]  /*1ce0*/  PRMT R5, R4, 0x7773, RZ ;  /* 0x0000777304057816 */ /* 0x000fc400000000ff */
[----:B------:R-:W-:Y:S02]  /*1cf0*/  ISETP.GE.U32.AND P5, PT, R23, R10, PT ;  /* 0x0000000a1700720c */ /* 0x000fe40003fa6070 */
[----:B------:R-:W-:Y:S02]  /*1d00*/  SEL R17, R17, R26, !P3 ;  /* 0x0000001a11117207 */ /* 0x000fe40005800000 */
[----:B------:R-:W-:Y:S02]  /*1d10*/  PRMT R26, R4, 0x7772, RZ ;  /* 0x00007772041a7816 */ /* 0x000fe400000000ff */
[----:B------:R-:W-:Y:S02]  /*1d20*/  SEL R5, R14, R5, !P0 ;  /* 0x000000050e057207 */ /* 0x000fe40004000000 */
[----:B------:R-:W-:Y:S02]  /*1d30*/  SEL R15, R15, R26, !P4 ;  /* 0x0000001a0f0f7207 */ /* 0x000fe40006000000 */
[----:B------:R-:W-:-:S02]  /*1d40*/  SEL R22, R22, R11, !P0 ;  /* 0x0000000b16167207 */ /* 0x000fc40004000000 */
[----:B------:R-:W-:Y:S02]  /*1d50*/  SEL R21, R21, RZ, !P3 ;  /* 0x000000ff15157207 */ /* 0x000fe40005800000 */
[----:B------:R-:W-:Y:S02]  /*1d60*/  SEL R20, R20, RZ, !P4 ;  /* 0x000000ff14147207 */ /* 0x000fe40006000000 */
[----:B------:R-:W-:Y:S02]  /*1d70*/  SEL R16, R16, RZ, !P0 ;  /* 0x000000ff10107207 */ /* 0x000fe40004000000 */
[----:B------:R-:W-:Y:S01]  /*1d80*/  PRMT R14, R5, 0x7610, R14 ;  /* 0x00007610050e7816 */ /* 0x000fe2000000000e */
[----:B------:R-:W-:Y:S06]  /*1d90*/  @!P5 BRA `(.L_x_3680) ;  /* 0xfffffff800c4d947 */ /* 0x000fec000383ffff */
.L_x_3679:
[----:B------:R-:W-:Y:S05]  /*1da0*/  BSYNC B1 ;  /* 0x0000000000017941 */ /* 0x000fea0003800000 */
.L_x_3678:
        /* <DEDUP_REMOVED lines=8> */
.L_x_3682:
[----:B------:R-:W-:Y:S05]  /*1e30*/  BSYNC B1 ;  /* 0x0000000000017941 */ /* 0x000fea0003800000 */
.L_x_3681:
        /* <DEDUP_REMOVED lines=8> */
[----:B------:R-:W-:-:S04]  /*1ec0*/  IADD3 R2, P0, R7, R12, RZ ;  /* 0x0000000c07027210 */ /* 0x000fc80007f1e0ff */
[----:B------:R-:W-:-:S06]  /*1ed0*/  LEA.HI.X.SX32 R3, R7, R13, 0x1, P0 ;  /* 0x0000000d07037211 */ /* 0x000fcc00000f0eff */
[----:B------:R-:W2:Y:S01]  /*1ee0*/  LDG.E.S8 R3, desc[UR36][R2.64] ;  /* 0x0000002402037981 */ /* 0x000ea2000c1e1300 */
[----:B------:R-:W-:Y:S01]  /*1ef0*/  IMAD.IADD R9, R7, 0x1, R9 ;  /* 0x0000000107097824 */ /* 0x000fe200078e0209 */
[C---:B------:R-:W-:Y:S02]  /*1f00*/  LOP3.LUT R7, R0.reuse, 0xff, RZ, 0xc0, !PT ;  /* 0x000000ff00077812 */ /* 0x040fe400078ec0ff */
[----:B------:R-:W-:Y:S02]  /*1f10*/  PRMT R10, R0, 0x8880, RZ ;  /* 0x00008880000a7816 */ /* 0x000fe400000000ff */
[----:B------:R-:W-:Y:S02]  /*1f20*/  ISETP.GE.U32.AND P0, PT, R6, R9, PT ;  /* 0x000000090600720c */ /* 0x000fe40003f06070 */
[----:B------:R-:W-:-:S04]  /*1f30*/  SHF.R.S32.HI R5, RZ, 0x1f, R9 ;  /* 0x0000001fff057819 */ /* 0x000fc80000011409 */
[----:B------:R-:W-:Y:S02]  /*1f40*/  ISETP.GE.AND.EX P0, PT, R8, R5, PT, P0 ;  /* 0x000000050800720c */ /* 0x000fe40003f06300 */
[----:B--2---:R-:W-:-:S04]  /*1f50*/  LOP3.LUT R4, R3, 0xff, RZ, 0xc0, !PT ;  /* 0x000000ff03047812 */ /* 0x004fc800078ec0ff */
[----:B------:R-:W-:Y:S02]  /*1f60*/  ISETP.NE.AND P1, PT, R7, R4, PT ;  /* 0x000000040700720c */ /* 0x000fe40003f25270 */
[----:B------:R-:W-:Y:S02]  /*1f70*/  SEL R4, RZ, 0xffffffff, P0 ;  /* 0xffffffffff047807 */ /* 0x000fe40000000000 */
[----:B------:R-:W-:-:S09]  /*1f80*/  ISETP.GT.AND P0, PT, R10, R3, PT ;  /* 0x000000030a00720c */ /* 0x000fd20003f04270 */
[----:B------:R-:W-:-:S04]  /*1f90*/  @P1 SEL R4, RZ, 0xffffffff, !P0 ;  /* 0xffffffffff041807 */ /* 0x000fc80004000000 */
[----:B------:R-:W-:-:S04]  /*1fa0*/  LOP3.LUT R4, R4, 0x1, RZ, 0xc0, !PT ;  /* 0x0000000104047812 */ /* 0x000fc800078ec0ff */
[----:B------:R-:W-:-:S04]  /*1fb0*/  ISETP.NE.U32.AND P0, PT, R4, 0x1, PT ;  /* 0x000000010400780c */ /* 0x000fc80003f05070 */
[----:B------:R-:W-:Y:S02]  /*1fc0*/  SEL R0, R0, R3, !P0 ;  /* 0x0000000300007207 */ /* 0x000fe40004000000 */
[----:B------:R-:W-:Y:S02]  /*1fd0*/  SEL R6, R6, R9, !P0 ;  /* 0x0000000906067207 */ /* 0x000fe40004000000 */
[----:B------:R-:W-:-:S07]  /*1fe0*/  SEL R8, R8, R5, !P0 ;  /* 0x0000000508087207 */ /* 0x000fce0004000000 */
.L_x_3684:
[----:B------:R-:W-:Y:S05]  /*1ff0*/  BSYNC B1 ;  /* 0x0000000000017941 */ /* 0x000fea0003800000 */
.L_x_3683:
[C---:B------:R-:W-:Y:S02]  /*2000*/  LOP3.LUT R3, R0.reuse, 0xff, RZ, 0xc0, !PT ;  /* 0x000000ff00037812 */ /* 0x040fe400078ec0ff */
[C---:B------:R-:W-:Y:S02]  /*2010*/  LOP3.LUT R2, R17.reuse, 0xff, RZ, 0xc0, !PT ;  /* 0x000000ff11027812 */ /* 0x040fe400078ec0ff */
[----:B------:R-:W-:Y:S02]  /*2020*/  PRMT R4, R17, 0x8880, RZ ;  /* 0x0000888011047816 */ /* 0x000fe400000000ff */
[----:B------:R-:W-:Y:S02]  /*2030*/  PRMT R5, R0, 0x8880, RZ ;  /* 0x0000888000057816 */ /* 0x000fe400000000ff */
[----:B------:R-:W-:Y:S01]  /*2040*/  ISETP.NE.AND P2, PT, R3, R2, PT ;  /* 0x000000020300720c */ /* 0x000fe20003f45270 */
[----:B------:R-:W-:Y:S01]  /*2050*/  IMAD.MOV.U32 R2, RZ, RZ, R4 ;  /* 0x000000ffff027224 */ /* 0x000fe200078e0004 */
[----:B------:R-:W-:Y:S01]  /*2060*/  ISETP.GE.U32.AND P0, PT, R6, R19, PT ;  /* 0x000000130600720c */ /* 0x000fe20003f06070 */
[----:B------:R-:W-:-:S03]  /*2070*/  IMAD.MOV.U32 R3, RZ, RZ, R5 ;  /* 0x000000ffff037224 */ /* 0x000fc600078e0005 */
[----:B------:R-:W-:Y:S02]  /*2080*/  ISETP.GE.AND.EX P0, PT, R8, R21, PT, P0 ;  /* 0x000000150800720c */ /* 0x000fe40003f06300 */
[----:B------:R-:W-:Y:S02]  /*2090*/  ISETP.GT.AND P1, PT, R3, R2, PT ;  /* 0x000000020300720c */ /* 0x000fe40003f24270 */
[----:B------:R-:W-:Y:S02]  /*20a0*/  SEL R2, RZ, 0xffffffff, P0 ;  /* 0xffffffffff027807 */ /* 0x000fe40000000000 */
[----:B------:R-:W-:Y:S02]  /*20b0*/  LOP3.LUT R3, R15, 0xff, RZ, 0xc0, !PT ;  /* 0x000000ff0f037812 */ /* 0x000fe400078ec0ff */
[----:B------:R-:W-:-:S04]  /*20c0*/  @P2 SEL R2, RZ, 0xffffffff, !P1 ;  /* 0xffffffffff022807 */ /* 0x000fc80004800000 */
[----:B------:R-:W-:-:S04]  /*20d0*/  LOP3.LUT R2, R2, 0x1, RZ, 0xc0, !PT ;  /* 0x0000000102027812 */ /* 0x000fc800078ec0ff */
[----:B------:R-:W-:-:S04]  /*20e0*/  ISETP.NE.U32.AND P0, PT, R2, 0x1, PT ;  /* 0x000000010200780c */ /* 0x000fc80003f05070 */
[----:B------:R-:W-:Y:S02]  /*20f0*/  SEL R0, R0, R17, !P0 ;  /* 0x0000001100007207 */ /* 0x000fe40004000000 */
[----:B------:R-:W-:Y:S02]  /*2100*/  SEL R5, R6, R19, !P0 ;  /* 0x0000001306057207 */ /* 0x000fe40004000000 */
[----:B------:R-:W-:Y:S02]  /*2110*/  LOP3.LUT R2, R0, 0xff, RZ, 0xc0, !PT ;  /* 0x000000ff00027812 */ /* 0x000fe400078ec0ff */
[----:B------:R-:W-:Y:S02]  /*2120*/  SEL R9, R8, R21, !P0 ;  /* 0x0000001508097207 */ /* 0x000fe40004000000 */
[----:B------:R-:W-:Y:S02]  /*2130*/  ISETP.NE.AND P2, PT, R2, R3, PT ;  /* 0x000000030200720c */ /* 0x000fe40003f45270 */
[----:B------:R-:W-:-:S02]  /*2140*/  ISETP.GE.U32.AND P0, PT, R5, R18, PT ;  /* 0x000000120500720c */ /* 0x000fc40003f06070 */
[----:B------:R-:W-:Y:S02]  /*2150*/  PRMT R2, R15, 0x8880, RZ ;  /* 0x000088800f027816 */ /* 0x000fe400000000ff */
[----:B------:R-:W-:Y:S02]  /*2160*/  PRMT R3, R0, 0x8880, RZ ;  /* 0x0000888000037816 */ /* 0x000fe400000000ff */
[----:B------:R-:W-:Y:S02]  /*2170*/  ISETP.GE.AND.EX P0, PT, R9, R20, PT, P0 ;  /* 0x000000140900720c */ /* 0x000fe40003f06300 */
[----:B------:R-:W-:Y:S02]  /*2180*/  ISETP.GT.AND P1, PT, R3, R2, PT ;  /* 0x000000020300720c */ /* 0x000fe40003f24270 */
[----:B------:R-:W-:Y:S02]  /*2190*/  SEL R2, RZ, 0xffffffff, P0 ;  /* 0xffffffffff027807 */ /* 0x000fe40000000000 */
[----:B------:R-:W-:-:S02]  /*21a0*/  @P2 SEL R2, RZ, 0xffffffff, !P1 ;  /* 0xffffffffff022807 */ /* 0x000fc40004800000 */
[----:B------:R-:W-:Y:S02]  /*21b0*/  LOP3.LUT R3, R14, 0xff, RZ, 0xc0, !PT ;  /* 0x000000ff0e037812 */ /* 0x000fe400078ec0ff */
        /* <DEDUP_REMOVED lines=13> */
[----:B------:R-:W-:-:S04]  /*2290*/  @P2 SEL R0, RZ, 0xffffffff, !P1 ;  /* 0xffffffffff002807 */ /* 0x000fc80004800000 */
[----:B------:R-:W-:-:S04]  /*22a0*/  LOP3.LUT R0, R0, 0x1, RZ, 0xc0, !PT ;  /* 0x0000000100007812 */ /* 0x000fc800078ec0ff */
[----:B------:R-:W-:-:S04]  /*22b0*/  ISETP.NE.U32.AND P0, PT, R0, 0x1, PT ;  /* 0x000000010000780c */ /* 0x000fc80003f05070 */
[----:B------:R-:W-:Y:S02]  /*22c0*/  SEL R0, R15, R14, !P0 ;  /* 0x0000000e0f007207 */ /* 0x000fe40004000000 */
[----:B------:R-:W-:Y:S02]  /*22d0*/  SEL R5, R5, R22, !P0 ;  /* 0x0000001605057207 */ /* 0x000fe40004000000 */
[----:B------:R-:W-:Y:S01]  /*22e0*/  SEL R9, R9, R16, !P0 ;  /* 0x0000001009097207 */ /* 0x000fe20004000000 */
[----:B------:R-:W-:Y:S06]  /*22f0*/  BRA `(.L_x_3670) ;  /* 0x000000bc00d87947 */ /* 0x000fec0003800000 */
.L_x_3671:
[----:B------:R-:W0:Y:S08]  /*2300*/  LDC R14, c[0x0][0x268] ;  /* 0x00009a00ff0e7b82 */ /* 0x000e300000000800 */
[----:B------:R-:W1:Y:S01]  /*2310*/  LDC R26, c[0x0][0x398] ;  /* 0x0000e600ff1a7b82 */ /* 0x000e620000000800 */
[----:B0-----:R-:W-:Y:S02]  /*2320*/  ISETP.NE.AND P0, PT, R14, 0x1, PT ;  /* 0x000000010e00780c */ /* 0x001fe40003f05270 */
[----:B-1----:R-:W-:-:S13]  /*2330*/  ISETP.EQ.AND P1, PT, R26, 0x1, PT ;  /* 0x000000011a00780c */ /* 0x002fda0003f22270 */
[----:B------:R-:W-:Y:S05]  /*2340*/  @!P0 BRA P1, `(.L_x_3685) ;  /* 0x000000ac009c8947 */ /* 0x000fea0000800000 */
[----:B------:R-:W0:Y:S01]  /*2350*/  LDC R4, c[0x0][0x220] ;  /* 0x00008800ff047b82 */ /* 0x000e220000000800 */
[----:B------:R-:W-:Y:S01]  /*2360*/  ULDC UR5, c[0x0][0x234] ;  /* 0x00008d0000057ab9 */ /* 0x000fe20000000800 */
[----:B------:R-:W-:Y:S01]  /*2370*/  ULDC.U8 UR4, c[0x0][0x218] ;  /* 0x0000860000047ab9 */ /* 0x000fe20000000000 */
[----:B------:R-:W-:Y:S02]  /*2380*/  IMAD.U32 R10, RZ, RZ, UR5 ;  /* 0x00000005ff0a7e24 */ /* 0x000fe4000f8e00ff */
[----:B------:R-:W-:Y:S02]  /*2390*/  IMAD.U32 R6, RZ, RZ, UR4 ;  /* 0x00000004ff067e24 */ /* 0x000fe4000f8e00ff */
[--C-:B------:R-:W-:Y:S01]  /*23a0*/  IMAD.MOV.U32 R9, RZ, RZ, R2.reuse ;  /* 0x000000ffff097224 */ /* 0x100fe200078e0002 */
[----:B------:R-:W1:Y:S01]  /*23b0*/  LDC R3, c[0x0][0x224] ;  /* 0x00008900ff037b82 */ /* 0x000e620000000800 */
[----:B------:R-:W-:Y:S01]  /*23c0*/  IMAD R0, R10, 0x3, R2 ;  /* 0x000000030a007824 */ /* 0x000fe200078e0202 */
[----:B0-----:R-:W-:Y:S01]  /*23d0*/  MOV R8, R4 ;  /* 0x0000000400087202 */ /* 0x001fe20000000f00 */
[----:B-1----:R-:W-:Y:S01]  /*23e0*/  IMAD.MOV.U32 R7, RZ, RZ, R3 ;  /* 0x000000ffff077224 */ /* 0x002fe200078e0003 */
[----:B------:R-:W-:Y:S06]  /*23f0*/  @!P0 BRA `(.L_x_3686) ;  /* 0x0000009c004c8947 */ /* 0x000fec0003800000 */
[----:B------:R-:W-:Y:S01]  /*2400*/  ISETP.GE.U32.AND P0, PT, R0, R13, PT ;  /* 0x0000000d0000720c */ /* 0x000fe20003f06070 */
[----:B------:R-:W-:Y:S01]  /*2410*/  BSSY B1, `(.L_x_3687) ;  /* 0x000045e000017945 */ /* 0x000fe20003800000 */
[C---:B------:R-:W-:Y:S01]  /*2420*/  PRMT R21, R6.reuse, 0x7610, R21 ;  /* 0x0000761006157816 */ /* 0x040fe20000000015 */
[----:B------:R-:W-:Y:S01]  /*2430*/  IMAD.MOV.U32 R22, RZ, RZ, R4 ;  /* 0x000000ffff167224 */ /* 0x000fe200078e0004 */
[C---:B------:R-:W-:Y:S01]  /*2440*/  PRMT R20, R6.reuse, 0x7610, R20 ;  /* 0x0000761006147816 */ /* 0x040fe20000000014 */
[----:B------:R-:W-:Y:S01]  /*2450*/  IMAD.MOV.U32 R25, RZ, RZ, R3 ;  /* 0x000000ffff197224 */ /* 0x000fe200078e0003 */
[----:B------:R-:W-:Y:S01]  /*2460*/  PRMT R5, R6, 0x7610, R5 ;  /* 0x0000761006057816 */ /* 0x000fe20000000005 */
[--C-:B------:R-:W-:Y:S02]  /*2470*/  IMAD.MOV.U32 R23, RZ, RZ, R4.reuse ;  /* 0x000000ffff177224 */ /* 0x100fe400078e0004 */
[----:B------:R-:W-:Y:S02]  /*2480*/  IMAD.MOV.U32 R26, RZ, RZ, R3 ;  /* 0x000000ffff1a7224 */ /* 0x000fe400078e0003 */
[----:B------:R-:W-:-:S02]  /*2490*/  IMAD.MOV.U32 R24, RZ, RZ, R4 ;  /* 0x000000ffff187224 */ /* 0x000fc400078e0004 */
[----:B------:R-:W-:Y:S01]  /*24a0*/  IMAD.MOV.U32 R27, RZ, RZ, R3 ;  /* 0x000000ffff1b7224 */ /* 0x000fe200078e0003 */
[----:B------:R-:W-:Y:S06]  /*24b0*/  @P0 BRA `(.L_x_3688) ;  /* 0x00000044004c0947 */ /* 0x000fec0003800000 */
[----:B------:R-:W-:Y:S01]  /*24c0*/  BSSY B2, `(.L_x_3689) ;  /* 0x000044f000027945 */ /* 0x000fe20003800000 */
[----:B------:R-:W-:Y:S01]  /*24d0*/  ISETP.NE.AND P1, PT, R14, RZ, PT ;  /* 0x000000ff0e00720c */ /* 0x000fe20003f25270 */
[--C-:B------:R-:W-:Y:S01]  /*24e0*/  IMAD.MOV.U32 R23, RZ, RZ, R4.reuse ;  /* 0x000000ffff177224 */ /* 0x100fe200078e0004 */
[----:B------:R-:W-:Y:S01]  /*24f0*/  MOV R22, R4 ;  /* 0x0000000400167202 */ /* 0x000fe20000000f00 */
[----:B------:R-:W-:Y:S01]  /*2500*/  IMAD.MOV.U32 R24, RZ, RZ, R4 ;  /* 0x000000ffff187224 */ /* 0x000fe200078e0004 */
[C---:B------:R-:W-:Y:S01]  /*2510*/  PRMT R21, R6.reuse, 0x7610, R21 ;  /* 0x0000761006157816 */ /* 0x040fe20000000015 */
[--C-:B------:R-:W-:Y:S01]  /*2520*/  IMAD.MOV.U32 R25, RZ, RZ, R3.reuse ;  /* 0x000000ffff197224 */ /* 0x100fe200078e0003 */
[C---:B------:R-:W-:Y:S01]  /*2530*/  PRMT R20, R6.reuse, 0x7610, R20 ;  /* 0x0000761006147816 */ /* 0x040fe20000000014 */
[----:B------:R-:W-:Y:S01]  /*2540*/  IMAD.MOV.U32 R26, RZ, RZ, R3 ;  /* 0x000000ffff1a7224 */ /* 0x000fe200078e0003 */
[----:B------:R-:W-:Y:S01]  /*2550*/  PRMT R5, R6, 0x7610, R5 ;  /* 0x0000761006057816 */ /* 0x000fe20000000005 */
[----:B------:R-:W-:-:S07]  /*2560*/  IMAD.MOV.U32 R27, RZ, RZ, R3 ;  /* 0x000000ffff1b7224 */ /* 0x000fce00078e0003 */
.L_x_3694:
        /* <DEDUP_REMOVED lines=288> */
.L_x_3690:
[----:B------:R-:W-:Y:S02]  /*3770*/  ULDC.64 UR34, c[0x0][0x5f8] ;  /* 0x00017e0000227ab9 */ /* 0x000fe40000000a00 */
[----:B------:R-:W-:-:S04]  /*3780*/  IADD3 R2, P0, P2, R3, UR34, R12 ;  /* 0x0000002203027c10 */ /* 0x000fc8000fa1e00c */
[----:B------:R-:W-:-:S05]  /*3790*/  IADD3.X R3, RZ, UR35, R11, P0, P2 ;  /* 0x00000023ff037c10 */ /* 0x000fca00087e440b */
[----:B------:R0:W5:Y:S01]  /*37a0*/  LDG.E.S8 R4, desc[UR36][R2.64] ;  /* 0x0000002402047981 */ /* 0x000162000c1e1300 */
        /* <DEDUP_REMOVED lines=239> */
.L_x_3691:
[----:B0-----:R-:W-:-:S04]  /*46a0*/  IADD3 R2, P0, P2, R0, UR34, R12 ;  /* 0x0000002200027c10 */ /* 0x001fc8000fa1e00c */
[----:B------:R-:W-:Y:S01]  /*46b0*/  IADD3.X R3, RZ, UR35, R11, P0, P2 ;  /* 0x00000023ff037c10 */ /* 0x000fe200087e440b */
[----:B------:R-:W-:-:S05]  /*46c0*/  IMAD.MOV.U32 R0, RZ, RZ, RZ ;  /* 0x000000ffff007224 */ /* 0x000fca00078e00ff */
[----:B------:R0:W5:Y:S02]  /*46d0*/  LDG.E.S8 R3, desc[UR36][R2.64] ;  /* 0x0000002402037981 */ /* 0x000164000c1e1300 */
[----:B0-----:R-:W-:Y:S01]  /*46e0*/  IMAD.MOV.U32 R2, RZ, RZ, RZ ;  /* 0x000000ffff027224 */ /* 0x001fe200078e00ff */
        /* <DEDUP_REMOVED lines=235> */
[----:B------:R-:W-:-:S05]  /*55a0*/  @P0 SHF.R.U32.HI R16, RZ, R17, R16 ;  /* 0x00000011ff100219 */ /* 0x000fca0000011610 */
[----:B------:R-:W-:-:S04]  /*55b0*/  @P0 IMAD.MOV R14, RZ, RZ, -R16 ;  /* 0x000000ffff0e0224 */ /* 0x000fc800078e0a10 */
[----:B0-----:R-:W-:-:S04]  /*55c0*/  @P0 IMAD R14, R29, R14, R15 ;  /* 0x0000000e1d0e0224 */ /* 0x001fc800078e020f */
[----:B--2---:R-:W-:-:S07]  /*55d0*/  @P0 IMAD R2, R14, R19, R2 ;  /* 0x000000130e020224 */ /* 0x004fce00078e0202 */
.L_x_3692:
[----:B------:R-:W-:-:S04]  /*55e0*/  IADD3 R14, P0, P2, R2, UR34, R12 ;  /* 0x00000022020e7c10 */ /* 0x000fc8000fa1e00c */
[----:B------:R-:W-:-:S05]  /*55f0*/  IADD3.X R15, RZ, UR35, R11, P0, P2 ;  /* 0x00000023ff0f7c10 */ /* 0x000fca00087e440b */
[----:B------:R0:W5:Y:S01]  /*5600*/  LDG.E.S8 R2, desc[UR36][R14.64] ;  /* 0x000000240e027981 */ /* 0x000162000c1e1300 */
        /* <DEDUP_REMOVED lines=241> */
.L_x_3693:
[----:B0-----:R-:W-:Y:S01]  /*6520*/  IADD3 R14, P0, P2, R0, UR34, R12 ;  /* 0x00000022000e7c10 */ /* 0x001fe2000fa1e00c */
[----:B------:R-:W-:-:S03]  /*6530*/  ULDC UR4, c[0x0][0x234] ;  /* 0x00008d0000047ab9 */ /* 0x000fc60000000800 */
[----:B------:R-:W-:-:S05]  /*6540*/  IADD3.X R15, RZ, UR35, R11, P0, P2 ;  /* 0x00000023ff0f7c10 */ /* 0x000fca00087e440b */
[----:B------:R0:W2:Y:S01]  /*6550*/  LDG.E.U8 R14, desc[UR36][R14.64] ;  /* 0x000000240e0e7981 */ /* 0x0000a2000c1e1100 */
[----:B-----5:R-:W-:Y:S02]  /*6560*/  LOP3.LUT R0, R4, 0xff, RZ, 0xc0, !PT ;  /* 0x000000ff04007812 */ /* 0x020fe400078ec0ff */
[----:B------:R-:W-:Y:S02]  /*6570*/  LOP3.LUT R13, R20, 0xff, RZ, 0xc0, !PT ;  /* 0x000000ff140d7812 */ /* 0x000fe400078ec0ff */
[----:B------:R-:W-:Y:S02]  /*6580*/  LOP3.LUT R10, R3, 0xff, RZ, 0xc0, !PT ;  /* 0x000000ff030a7812 */ /* 0x000fe400078ec0ff */
[----:B------:R-:W-:Y:S02]  /*6590*/  LOP3.LUT R17, R21, 0xff, RZ, 0xc0, !PT ;  /* 0x000000ff15117812 */ /* 0x000fe400078ec0ff */
[----:B------:R-:W-:Y:S02]  /*65a0*/  ISETP.NE.AND P5, PT, R13, R0, PT ;  /* 0x000000000d00720c */ /* 0x000fe40003fa5270 */
[----:B------:R-:W-:-:S02]  /*65b0*/  LOP3.LUT R0, R2, 0xff, RZ, 0xc0, !PT ;  /* 0x000000ff02007812 */ /* 0x000fc400078ec0ff */
[----:B------:R-:W-:Y:S02]  /*65c0*/  LOP3.LUT R13, R6, 0xff, RZ, 0xc0, !PT ;  /* 0x000000ff060d7812 */ /* 0x000fe400078ec0ff */
[----:B------:R-:W-:Y:S02]  /*65d0*/  ISETP.NE.AND P4, PT, R17, R10, PT ;  /* 0x0000000a1100720c */ /* 0x000fe40003f85270 */
[----:B------:R-:W-:Y:S02]  /*65e0*/  PRMT R10, R4, 0x9910, RZ ;  /* 0x00009910040a7816 */ /* 0x000fe400000000ff */
[----:B0-----:R-:W-:Y:S02]  /*65f0*/  PRMT R15, R20, 0x8880, RZ ;  /* 0x00008880140f7816 */ /* 0x001fe400000000ff */
[----:B------:R-:W-:Y:S02]  /*6600*/  ISETP.NE.AND P2, PT, R13, R0, PT ;  /* 0x000000000d00720c */ /* 0x000fe40003f45270 */
[----:B------:R-:W-:-:S02]  /*6610*/  PRMT R0, R3, 0x9910, RZ ;  /* 0x0000991003007816 */ /* 0x000fc400000000ff */
[----:B------:R-:W-:Y:S02]  /*6620*/  PRMT R13, R21, 0x8880, RZ ;  /* 0x00008880150d7816 */ /* 0x000fe400000000ff */
[----:B------:R-:W-:Y:S02]  /*6630*/  ISETP.GT.AND P0, PT, R15, R10, PT ;  /* 0x0000000a0f00720c */ /* 0x000fe40003f04270 */
[----:B------:R-:W-:Y:S02]  /*6640*/  ISETP.GT.AND P6, PT, R13, R0, PT ;  /* 0x000000000d00720c */ /* 0x000fe40003fc4270 */
[----:B------:R-:W-:Y:S02]  /*6650*/  SEL R0, RZ, 0xffffffff, !P0 ;  /* 0xffffffffff007807 */ /* 0x000fe40004000000 */
[----:B------:R-:W-:Y:S02]  /*6660*/  ISETP.GE.U32.AND P0, PT, R22, R9, PT ;  /* 0x000000091600720c */ /* 0x000fe40003f06070 */
[----:B------:R-:W-:-:S02]  /*6670*/  PRMT R10, R2, 0x9910, RZ ;  /* 0x00009910020a7816 */ /* 0x000fc400000000ff */
[----:B------:R-:W-:Y:S02]  /*6680*/  PRMT R15, R6, 0x8880, RZ ;  /* 0x00008880060f7816 */ /* 0x000fe400000000ff */
[----:B------:R-:W-:Y:S02]  /*6690*/  ISETP.GE.AND.EX P0, PT, R25, RZ, PT, P0 ;  /* 0x000000ff1900720c */ /* 0x000fe40003f06300 */
[----:B------:R-:W-:Y:S01]  /*66a0*/  ISETP.GT.AND P3, PT, R15, R10, PT ;  /* 0x0000000a0f00720c */ /* 0x000fe20003f64270 */
[----:B------:R-:W-:Y:S01]  /*66b0*/  IMAD.U32 R10, RZ, RZ, UR4 ;  /* 0x00000004ff0a7e24 */ /* 0x000fe2000f8e00ff */
[----:B------:R-:W-:Y:S01]  /*66c0*/  @!P5 SEL R0, RZ, 0xffffffff, P0 ;  /* 0xffffffffff00d807 */ /* 0x000fe20000000000 */
[----:B------:R-:W-:Y:S01]  /*66d0*/  ULDC UR4, c[0x0][0x22c] ;  /* 0x00008b0000047ab9 */ /* 0x000fe20000000800 */
[----:B------:R-:W-:Y:S02]  /*66e0*/  PRMT R16, R5, 0x8880, RZ ;  /* 0x0000888005107816 */ /* 0x000fe400000000ff */
[----:B------:R-:W-:-:S02]  /*66f0*/  IADD3 R13, R9, R10, RZ ;  /* 0x0000000a090d7210 */ /* 0x000fc40007ffe0ff */
[----:B------:R-:W-:Y:S02]  /*6700*/  LOP3.LUT R0, R0, 0x1, RZ, 0xc0, !PT ;  /* 0x0000000100007812 */ /* 0x000fe400078ec0ff */
[----:B------:R-:W-:Y:S02]  /*6710*/  ISETP.GE.U32.AND P0, PT, R8, R13, PT ;  /* 0x0000000d0800720c */ /* 0x000fe40003f06070 */
[----:B------:R-:W-:Y:S02]  /*6720*/  LOP3.LUT R17, R5, 0xff, RZ, 0xc0, !PT ;  /* 0x000000ff05117812 */ /* 0x000fe400078ec0ff */
[----:B------:R-:W-:Y:S02]  /*6730*/  ISETP.GE.AND.EX P0, PT, R7, RZ, PT, P0 ;  /* 0x000000ff0700720c */ /* 0x000fe40003f06300 */
[----:B--2---:R-:W-:-:S04]  /*6740*/  PRMT R15, R14, 0x8880, RZ ;  /* 0x000088800e0f7816 */ /* 0x004fc800000000ff */
[----:B------:R-:W-:Y:S02]  /*6750*/  ISETP.GT.AND P5, PT, R16, R15, PT ;  /* 0x0000000f1000720c */ /* 0x000fe40003fa4270 */
[----:B------:R-:W-:Y:S02]  /*6760*/  SEL R16, RZ, 0xffffffff, !P6 ;  /* 0xffffffffff107807 */ /* 0x000fe40007000000 */
[----:B------:R-:W-:Y:S01]  /*6770*/  ISETP.NE.U32.AND P6, PT, R0, 0x1, PT ;  /* 0x000000010000780c */ /* 0x000fe20003fc5070 */
[--C-:B------:R-:W-:Y:S01]  /*6780*/  IMAD.IADD R0, R13, 0x1, R10.reuse ;  /* 0x000000010d007824 */ /* 0x100fe200078e020a */
[----:B------:R-:W-:Y:S02]  /*6790*/  @!P4 SEL R16, RZ, 0xffffffff, P0 ;  /* 0xffffffffff10c807 */ /* 0x000fe40000000000 */
[----:B------:R-:W-:Y:S01]  /*67a0*/  SEL R22, R22, R9, !P6 ;  /* 0x0000000916167207 */ /* 0x000fe20007000000 */
[----:B------:R-:W-:Y:S01]  /*67b0*/  IMAD.IADD R15, R0, 0x1, R10 ;  /* 0x00000001000f7824 */ /* 0x000fe200078e020a */
[----:B------:R-:W-:-:S02]  /*67c0*/  LOP3.LUT R16, R16, 0x1, RZ, 0xc0, !PT ;  /* 0x0000000110107812 */ /* 0x000fc400078ec0ff */
[----:B------:R-:W-:Y:S02]  /*67d0*/  SEL R9, RZ, 0xffffffff, !P3 ;  /* 0xffffffffff097807 */ /* 0x000fe40005800000 */
[----:B------:R-:W-:Y:S02]  /*67e0*/  ISETP.GE.U32.AND P0, PT, R24, R15, PT ;  /* 0x0000000f1800720c */ /* 0x000fe40003f06070 */
[----:B------:R-:W-:Y:S02]  /*67f0*/  ISETP.NE.AND P3, PT, R17, R14, PT ;  /* 0x0000000e1100720c */ /* 0x000fe40003f65270 */
[----:B------:R-:W-:Y:S02]  /*6800*/  ISETP.GE.AND.EX P0, PT, R27, RZ, PT, P0 ;  /* 0x000000ff1b00720c */ /* 0x000fe40003f06300 */
[----:B------:R-:W-:Y:S02]  /*6810*/  ISETP.NE.U32.AND P4, PT, R16, 0x1, PT ;  /* 0x000000011000780c */ /* 0x000fe40003f85070 */
[----:B------:R-:W-:-:S02]  /*6820*/  SEL R16, RZ, 0xffffffff, P0 ;  /* 0xffffffffff107807 */ /* 0x000fc40000000000 */
[----:B------:R-:W-:Y:S02]  /*6830*/  ISETP.GE.U32.AND P0, PT, R23, R0, PT ;  /* 0x000000001700720c */ /* 0x000fe40003f06070 */
[----:B------:R-:W-:Y:S02]  /*6840*/  SEL R8, R8, R13, !P4 ;  /* 0x0000000d08087207 */ /* 0x000fe40006000000 */
[----:B------:R-:W-:Y:S02]  /*6850*/  ISETP.GE.AND.EX P0, PT, R26, RZ, PT, P0 ;  /* 0x000000ff1a00720c */ /* 0x000fe40003f06300 */
[----:B------:R-:W-:Y:S02]  /*6860*/  @P3 SEL R16, RZ, 0xffffffff, !P5 ;  /* 0xffffffffff103807 */ /* 0x000fe40006800000 */
[----:B------:R-:W-:Y:S02]  /*6870*/  @!P2 SEL R9, RZ, 0xffffffff, P0 ;  /* 0xffffffffff09a807 */ /* 0x000fe40000000000 */
[----:B------:R-:W-:-:S02]  /*6880*/  LOP3.LUT R16, R16, 0x1, RZ, 0xc0, !PT ;  /* 0x0000000110107812 */ /* 0x000fc400078ec0ff */
[----:B------:R-:W-:Y:S01]  /*6890*/  LOP3.LUT R13, R9, 0x1, RZ, 0xc0, !PT ;  /* 0x00000001090d7812 */ /* 0x000fe200078ec0ff */
[----:B------:R-:W-:Y:S01]  /*68a0*/  IMAD.IADD R9, R15, 0x1, R10 ;  /* 0x000000010f097824 */ /* 0x000fe200078e020a */
[----:B------:R-:W-:Y:S02]  /*68b0*/  ISETP.NE.U32.AND P2, PT, R16, 0x1, PT ;  /* 0x000000011000780c */ /* 0x000fe40003f45070 */
[----:B------:R-:W-:Y:S01]  /*68c0*/  ISETP.NE.U32.AND P0, PT, R13, 0x1, PT ;  /* 0x000000010d00780c */ /* 0x000fe20003f05070 */
[----:B------:R-:W-:Y:S01]  /*68d0*/  IMAD R16, R10, 0x3, R9 ;  /* 0x000000030a107824 */ /* 0x000fe200078e0209 */
[----:B------:R-:W-:Y:S01]  /*68e0*/  SEL R24, R24, R15, !P2 ;  /* 0x0000000f18187207 */ /* 0x000fe20005000000 */
[----:B------:R-:W-:Y:S01]  /*68f0*/  IMAD.U32 R13, RZ, RZ, UR4 ;  /* 0x00000004ff0d7e24 */ /* 0x000fe2000f8e00ff */
[----:B------:R-:W-:Y:S02]  /*6900*/  SEL R23, R23, R0, !P0 ;  /* 0x0000000017177207 */ /* 0x000fe40004000000 */
[----:B------:R-:W-:-:S02]  /*6910*/  SEL R20, R20, R4, !P6 ;  /* 0x0000000414147207 */ /* 0x000fc40007000000 */
[----:B------:R-:W-:Y:S02]  /*6920*/  ISETP.GE.U32.AND P3, PT, R16, R13, PT ;  /* 0x0000000d1000720c */ /* 0x000fe40003f66070 */
        /* <DEDUP_REMOVED lines=9> */
.L_x_3689:
[----:B------:R-:W-:-:S04]  /*69c0*/  PRMT R0, R14, 0x8880, RZ ;  /* 0x000088800e007816 */ /* 0x000fc800000000ff */
[----:B------:R-:W-:-:S05]  /*69d0*/  PRMT R0, R0, 0x7710, RZ ;  /* 0x0000771000007816 */ /* 0x000fca00000000ff */
[----:B------:R0:W-:Y:S02]  /*69e0*/  STL.S16 [R1], R0 ;  /* 0x0000000001007387 */ /* 0x0001e40000100600 */
.L_x_3688:
[----:B------:R-:W-:Y:S05]  /*69f0*/  BSYNC B1 ;  /* 0x0000000000017941 */ /* 0x000fea0003800000 */
.L_x_3687:
        /* <DEDUP_REMOVED lines=269> */
[----:B------:R-:W-:Y:S01]  /*7ad0*/  @P2 IMAD.MOV.U32 R14, RZ, RZ, RZ ;  /* 0x000000ffff0e2224 */ /* 0x000fe200078e00ff */
[----:B------:R-:W0:Y:S01]  /*7ae0*/  @P2 LDC R4, c[0x0][0x3f8] ;  /* 0x0000fe00ff042b82 */ /* 0x000e220000000800 */
[----:B------:R-:W-:-:S04]  /*7af0*/  IMAD R17, R16, UR6, R17 ;  /* 0x0000000610117c24 */ /* 0x000fc8000f8e0211 */
[----:B------:R-:W-:-:S03]  /*7b00*/  IMAD R0, R17, UR4, R0 ;  /* 0x0000000411007c24 */ /* 0x000fc6000f8e0200 */
[----:B------:R-:W1:Y:S02]  /*7b10*/  @P2 LDC.64 R16, c[0x0][0x390] ;  /* 0x0000e400ff102b82 */ /* 0x000e640000000a00 */
[----:B-1----:R-:W-:-:S05]  /*7b20*/  @P2 IMAD.HI.U32 R16, R15, R16, R14 ;  /* 0x000000100f102227 */ /* 0x002fca00078e000e */
[----:B------:R-:W-:Y:S02]  /*7b30*/  @P2 SHF.R.U32.HI R16, RZ, R17, R16 ;  /* 0x00000011ff102219 */ /* 0x000fe40000011610 */
[----:B------:R-:W1:Y:S02]  /*7b40*/  @P2 LDC R17, c[0x0][0x38c] ;  /* 0x0000e300ff112b82 */ /* 0x000e640000000800 */
[----:B------:R-:W-:-:S05]  /*7b50*/  @P2 IADD3 R14, -R16, RZ, RZ ;  /* 0x000000ff100e2210 */ /* 0x000fca0007ffe1ff */
[----:B-1----:R-:W-:-:S04]  /*7b60*/  @P2 IMAD R15, R17, R14, R15 ;  /* 0x0000000e110f2224 */ /* 0x002fc800078e020f */
[----:B0-----:R-:W-:-:S07]  /*7b70*/  @P2 IMAD R0, R15, R4, R0 ;  /* 0x000000040f002224 */ /* 0x001fce00078e0200 */
.L_x_3697:
[----:B------:R-:W0:Y:S02]  /*7b80*/  LDC.64 R28, c[0x0][0x5f8] ;  /* 0x00017e00ff1c7b82 */ /* 0x000e240000000a00 */
[----:B0-----:R-:W-:-:S04]  /*7b90*/  IADD3 R14, P2, P3, R0, R28, R12 ;  /* 0x0000001c000e7210 */ /* 0x001fc80007b5e00c */
[----:B------:R-:W-:-:S05]  /*7ba0*/  IADD3.X R15, RZ, R29, R11, P2, P3 ;  /* 0x0000001dff0f7210 */ /* 0x000fca00017e640b */
[----:B------:R1:W5:Y:S01]  /*7bb0*/  LDG.E.U8 R4, desc[UR36][R14.64] ;  /* 0x000000240e047981 */ /* 0x000362000c1e1100 */
[----:B------:R-:W-:-:S05]  /*7bc0*/  IMAD.IADD R19, R9, 0x1, R10 ;  /* 0x0000000109137824 */ /* 0x000fca00078e020a */
[----:B------:R-:W-:-:S13]  /*7bd0*/  ISETP.GE.U32.AND P2, PT, R19, R13, PT ;  /* 0x0000000d1300720c */ /* 0x000fda0003f46070 */
[----:B-1----:R-:W-:Y:S05]  /*7be0*/  @P2 BRA `(.L_x_3696) ;  /* 0x0000003c00482947 */ /* 0x002fea0003800000 */
        /* <DEDUP_REMOVED lines=322> */
[----:B------:R-:W0:Y:S01]  /*9010*/  LDC R3, c[0x0][0x268] ;  /* 0x00009a00ff037b82 */ /* 0x000e220000000800 */
[----:B------:R-:W-:Y:S01]  /*9020*/  IMAD.MOV.U32 R16, RZ, RZ, RZ ;  /* 0x000000ffff107224 */ /* 0x000fe200078e00ff */
[----:B------:R-:W-:Y:S01]  /*9030*/  ULDC.64 UR6, c[0x0][0x380] ;  /* 0x0000e00000067ab9 */ /* 0x000fe20000000a00 */
[----:B------:R-:W-:Y:S02]  /*9040*/  ULDC UR4, c[0x0][0x388] ;  /* 0x0000e20000047ab9 */ /* 0x000fe40000000800 */
[----:B------:R-:W-:-:S05]  /*9050*/  IMAD.HI.U32 R14, R17, UR7, R16 ;  /* 0x00000007110e7c27 */ /* 0x000fca000f8e0010 */
[----:B------:R-:W-:Y:S01]  /*9060*/  SHF.R.U32.HI R15, RZ, UR4, R14 ;  /* 0x00000004ff0f7c19 */ /* 0x000fe2000801160e */
[----:B------:R-:W-:Y:S01]  /*9070*/  ULDC UR4, c[0x0][0x3f4] ;  /* 0x0000fd0000047ab9 */ /* 0x000fe20000000800 */
[----:B0-----:R-:W-:-:S03]  /*9080*/  ISETP.NE.AND P2, PT, R3, 0x18, PT ;  /* 0x000000180300780c */ /* 0x001fc60003f45270 */
[----:B------:R-:W-:-:S04]  /*9090*/  IMAD.MOV R3, RZ, RZ, -R15 ;  /* 0x000000ffff037224 */ /* 0x000fc800078e0a0f */
[----:B------:R-:W-:-:S04]  /*90a0*/  IMAD R3, R3, UR6, R17 ;  /* 0x0000000603037c24 */ /* 0x000fc8000f8e0211 */
[----:B------:R-:W-:Y:S02]  /*90b0*/  IMAD R0, R3, UR4, R0 ;  /* 0x0000000403007c24 */ /* 0x000fe4000f8e0200 */
[----:B------:R-:W0:Y:S01]  /*90c0*/  @P2 LDC.64 R16, c[0x0][0x390] ;  /* 0x0000e400ff102b82 */ /* 0x000e220000000a00 */
[----:B------:R-:W-:-:S07]  /*90d0*/  @P2 IMAD.MOV.U32 R14, RZ, RZ, RZ ;  /* 0x000000ffff0e2224 */ /* 0x000fce00078e00ff */
[----:B------:R-:W1:Y:S01]  /*90e0*/  @P2 LDC R3, c[0x0][0x38c] ;  /* 0x0000e300ff032b82 */ /* 0x000e620000000800 */
[----:B0-----:R-:W-:-:S07]  /*90f0*/  @P2 IMAD.HI.U32 R16, R15, R16, R14 ;  /* 0x000000100f102227 */ /* 0x001fce00078e000e */
[----:B------:R-:W0:Y:S01]  /*9100*/  @P2 LDC R14, c[0x0][0x3f8] ;  /* 0x0000fe00ff0e2b82 */ /* 0x000e220000000800 */
[----:B------:R-:W-:-:S05]  /*9110*/  @P2 SHF.R.U32.HI R16, RZ, R17, R16 ;  /* 0x00000011ff102219 */ /* 0x000fca0000011610 */
[----:B------:R-:W-:-:S04]  /*9120*/  @P2 IMAD.MOV R16, RZ, RZ, -R16 ;  /* 0x000000ffff102224 */ /* 0x000fc800078e0a10 */
[----:B-1----:R-:W-:-:S04]  /*9130*/  @P2 IMAD R3, R3, R16, R15 ;  /* 0x0000001003032224 */ /* 0x002fc800078e020f */
[----:B0-----:R-:W-:-:S07]  /*9140*/  @P2 IMAD R0, R3, R14, R0 ;  /* 0x0000000e03002224 */ /* 0x001fce00078e0200 */
.L_x_3698:
[----:B------:R-:W-:-:S04]  /*9150*/  IADD3 R14, P2, P3, R0, R28, R12 ;  /* 0x0000001c000e7210 */ /* 0x000fc80007b5e00c */
        /* <DEDUP_REMOVED lines=12> */
[----:B------:R-:W-:-:S04]  /*9220*/  SHF.R.U32.HI R17, RZ, UR5, R16 ;  /* 0x00000005ff117c19 */ /* 0x000fc80008011610 */
[----:B------:R-:W-:-:S05]  /*9230*/  IADD3 R15, -R17, RZ, RZ ;  /* 0x000000ff110f7210 */ /* 0x000fca0007ffe1ff */
[----:B------:R-:W-:Y:S01]  /*9240*/  IMAD R0, R15, UR4, R19 ;  /* 0x000000040f007c24 */ /* 0x000fe2000f8e0213 */
[----:B------:R-:W-:-:S03]  /*9250*/  ULDC UR4, c[0x0][0x398] ;  /* 0x0000e60000047ab9 */ /* 0x000fc60000000800 */
[----:B------:R-:W-:Y:S01]  /*9260*/  IMAD R0, R0, UR4, RZ ;  /* 0x0000000400007c24 */ /* 0x000fe2000f8e02ff */
[----:B0-----:R-:W-:-:S13]  /*9270*/  ISETP.NE.AND P2, PT, R14, 0x1, PT ;  /* 0x000000010e00780c */ /* 0x001fda0003f45270 */
        /* <DEDUP_REMOVED lines=323> */
[----:B0-----:R-:W-:-:S05]  /*a6b0*/  @P2 IMAD.HI.U32 R16, R15, R16, R14 ;  /* 0x000000100f102227 */ /* 0x001fca00078e000e */
[----:B------:R-:W-:-:S04]  /*a6c0*/  @P2 SHF.R.U32.HI R16, RZ, R17, R16 ;  /* 0x00000011ff102219 */ /* 0x000fc80000011610 */
[----:B------:R-:W-:-:S05]  /*a6d0*/  @P2 IADD3 R16, -R16, RZ, RZ ;  /* 0x000000ff10102210 */ /* 0x000fca0007ffe1ff */
[----:B-1----:R-:W-:Y:S02]  /*a6e0*/  @P2 IMAD R15, R2, R16, R15 ;  /* 0x00000010020f2224 */ /* 0x002fe400078e020f */
[----:B------:R-:W0:Y:S02]  /*a6f0*/  @P2 LDC R2, c[0x0][0x3f8] ;  /* 0x0000fe00ff022b82 */ /* 0x000e240000000800 */
[----:B0-----:R-:W-:-:S07]  /*a700*/  @P2 IMAD R0, R15, R2, R0 ;  /* 0x000000020f002224 */ /* 0x001fce00078e0200 */
.L_x_3699:
[----:B------:R-:W-:-:S04]  /*a710*/  IADD3 R14, P2, P3, R0, R28, R12 ;  /* 0x0000001c000e7210 */ /* 0x000fc80007b5e00c */
[----:B------:R-:W-:-:S05]  /*a720*/  IADD3.X R15, RZ, R29, R11, P2, P3 ;  /* 0x0000001dff0f7210 */ /* 0x000fca00017e640b */
[----:B-----5:R0:W5:Y:S02]  /*a730*/  LDG.E.U8 R2, desc[UR36][R14.64] ;  /* 0x000000240e027981 */ /* 0x020164000c1e1100 */
[----:B0-----:R-:W-:-:S05]  /*a740*/  IMAD.IADD R15, R19, 0x1, R10 ;  /* 0x00000001130f7824 */ /* 0x001fca00078e020a */
        /* <DEDUP_REMOVED lines=193> */
[----:B------:R-:W0:Y:S01]  /*b360*/  LDC R15, c[0x0][0x268] ;  /* 0x00009a00ff0f7b82 */ /* 0x000e220000000800 */
        /* <DEDUP_REMOVED lines=8> */
[----:B------:R-:W-:Y:S01]  /*b3f0*/  IMAD R0, R19, UR4, R0 ;  /* 0x0000000413007c24 */ /* 0x000fe2000f8e0200 */
[----:B0-----:R-:W-:-:S13]  /*b400*/  ISETP.NE.AND P1, PT, R15, 0x12, PT ;  /* 0x000000120f00780c */ /* 0x001fda0003f25270 */
[----:B------:R-:W-:Y:S05]  /*b410*/  @!P1 BRA `(.L_x_3700) ;  /* 0x00000004002c9947 */ /* 0x000fea0003800000 */
        /* <DEDUP_REMOVED lines=9> */
[----:B------:R-:W-:Y:S01]  /*b4b0*/  IMAD R0, R17, UR4, R0 ;  /* 0x0000000411007c24 */ /* 0x000fe2000f8e0200 */
        /* <DEDUP_REMOVED lines=56> */
[----:B------:R-:W-:Y:S02]  /*b840*/  IMAD R15, R14, UR6, R15 ;  /* 0x000000060e0f7c24 */ /* 0x000fe4000f8e020f */
[----:B------:R-:W1:Y:S02]  /*b850*/  @P1 LDC R14, c[0x0][0x3f8] ;  /* 0x0000fe00ff0e1b82 */ /* 0x000e640000000800 */
[----:B------:R-:W-:Y:S02]  /*b860*/  IMAD R0, R15, UR4, R0 ;  /* 0x000000040f007c24 */ /* 0x000fe4000f8e0200 */
[----:B0-----:R-:W-:-:S04]  /*b870*/  @P1 IMAD.HI.U32 R18, R17, R18, R16 ;  /* 0x0000001211121227 */ /* 0x001fc800078e0010 */
[----:B------:R-:W0:Y:S01]  /*b880*/  @P1 LDC R16, c[0x0][0x38c] ;  /* 0x0000e300ff101b82 */ /* 0x000e220000000800 */
[----:B------:R-:W-:-:S05]  /*b890*/  @P1 SHF.R.U32.HI R18, RZ, R19, R18 ;  /* 0x00000013ff121219 */ /* 0x000fca0000011612 */
[----:B------:R-:W-:-:S04]  /*b8a0*/  @P1 IMAD.MOV R15, RZ, RZ, -R18 ;  /* 0x000000ffff0f1224 */ /* 0x000fc800078e0a12 */
[----:B0-----:R-:W-:-:S04]  /*b8b0*/  @P1 IMAD R17, R16, R15, R17 ;  /* 0x0000000f10111224 */ /* 0x001fc800078e0211 */
[----:B-1----:R-:W-:-:S07]  /*b8c0*/  @P1 IMAD R0, R17, R14, R0 ;  /* 0x0000000e11001224 */ /* 0x002fce00078e0200 */
.L_x_3700:
[----:B------:R-:W-:-:S04]  /*b8d0*/  IADD3 R14, P1, P2, R0, R28, R12 ;  /* 0x0000001c000e7210 */ /* 0x000fc80007a3e00c */
[----:B------:R-:W-:-:S05]  /*b8e0*/  IADD3.X R15, RZ, R29, R11, P1, P2 ;  /* 0x0000001dff0f7210 */ /* 0x000fca0000fe440b */
[----:B------:R-:W2:Y:S04]  /*b8f0*/  LDG.E.U8 R0, desc[UR36][R14.64] ;  /* 0x000000240e007981 */ /* 0x000ea8000c1e1100 */
[----:B--2---:R1:W-:Y:S02]  /*b900*/  STL [R1], R0 ;  /* 0x0000000001007387 */ /* 0x0043e40000100800 */
.L_x_3696:
[----:B------:R-:W-:Y:S05]  /*b910*/  BSYNC B1 ;  /* 0x0000000000017941 */ /* 0x000fea0003800000 */
.L_x_3695:
[----:B------:R-:W-:Y:S04]  /*b920*/  BSSY B1, `(.L_x_3701) ;  /* 0x0000050000017945 */ /* 0x000fe80003800000 */
[----:B------:R-:W-:Y:S05]  /*b930*/  @P0 BRA `(.L_x_3702) ;  /* 0x0000000400380947 */ /* 0x000fea0003800000 */
[----:B01---5:R-:W-:Y:S02]  /*b940*/  LOP3.LUT R0, R4, 0xff, RZ, 0xc0, !PT ;  /* 0x000000ff04007812 */ /* 0x023fe400078ec0ff */
[----:B------:R-:W-:Y:S02]  /*b950*/  LOP3.LUT R11, R20, 0xff, RZ, 0xc0, !PT ;  /* 0x000000ff140b7812 */ /* 0x000fe400078ec0ff */
[----:B------:R-:W-:Y:S02]  /*b960*/  PRMT R12, R4, 0x8880, RZ ;  /* 0x00008880040c7816 */ /* 0x000fe400000000ff */
[----:B------:R-:W-:Y:S02]  /*b970*/  PRMT R14, R20, 0x8880, RZ ;  /* 0x00008880140e7816 */ /* 0x000fe400000000ff */
[----:B------:R-:W-:Y:S01]  /*b980*/  ISETP.NE.AND P2, PT, R11, R0, PT ;  /* 0x000000000b00720c */ /* 0x000fe20003f45270 */
[----:B------:R-:W-:Y:S01]  /*b990*/  IMAD.MOV.U32 R0, RZ, RZ, R12 ;  /* 0x000000ffff007224 */ /* 0x000fe200078e000c */
[----:B------:R-:W-:Y:S01]  /*b9a0*/  ISETP.GE.U32.AND P0, PT, R22, R9, PT ;  /* 0x000000091600720c */ /* 0x000fe20003f06070 */
[----:B------:R-:W-:-:S03]  /*b9b0*/  IMAD.MOV.U32 R11, RZ, RZ, R14 ;  /* 0x000000ffff0b7224 */ /* 0x000fc600078e000e */
[----:B------:R-:W-:Y:S02]  /*b9c0*/  ISETP.GE.AND.EX P0, PT, R25, RZ, PT, P0 ;  /* 0x000000ff1900720c */ /* 0x000fe40003f06300 */
[----:B------:R-:W-:Y:S01]  /*b9d0*/  ISETP.GT.AND P1, PT, R11, R0, PT ;  /* 0x000000000b00720c */ /* 0x000fe20003f24270 */
[----:B------:R-:W-:-:S03]  /*b9e0*/  IMAD.IADD R11, R9, 0x1, R10 ;  /* 0x00000001090b7824 */ /* 0x000fc600078e020a */
[----:B------:R-:W-:Y:S02]  /*b9f0*/  SEL R0, RZ, 0xffffffff, !P1 ;  /* 0xffffffffff007807 */ /* 0x000fe40004800000 */
        /* <DEDUP_REMOVED lines=8> */
[----:B------:R-:W-:Y:S02]  /*ba80*/  LOP3.LUT R0, R3, 0xff, RZ, 0xc0, !PT ;  /* 0x000000ff03007812 */ /* 0x000fe400078ec0ff */
[C---:B------:R-:W-:Y:S02]  /*ba90*/  LOP3.LUT R9, R21.reuse, 0xff, RZ, 0xc0, !PT ;  /* 0x000000ff15097812 */ /* 0x040fe400078ec0ff */
[----:B------:R-:W-:Y:S02]  /*baa0*/  PRMT R12, R21, 0x8880, RZ ;  /* 0x00008880150c7816 */ /* 0x000fe400000000ff */
[----:B------:R-:W-:Y:S02]  /*bab0*/  PRMT R4, R3, 0x8880, RZ ;  /* 0x0000888003047816 */ /* 0x000fe400000000ff */
[----:B------:R-:W-:Y:S01]  /*bac0*/  ISETP.NE.AND P2, PT, R9, R0, PT ;  /* 0x000000000900720c */ /* 0x000fe20003f45270 */
[----:B------:R-:W-:Y:S01]  /*bad0*/  IMAD.MOV.U32 R9, RZ, RZ, R12 ;  /* 0x000000ffff097224 */ /* 0x000fe200078e000c */
[----:B------:R-:W-:-:S02]  /*bae0*/  MOV R0, R4 ;  /* 0x0000000400007202 */ /* 0x000fc40000000f00 */
[----:B------:R-:W-:Y:S02]  /*baf0*/  ISETP.GE.U32.AND P0, PT, R8, R11, PT ;  /* 0x0000000b0800720c */ /* 0x000fe40003f06070 */
[----:B------:R-:W-:Y:S02]  /*bb00*/  ISETP.GT.AND P1, PT, R9, R0, PT ;  /* 0x000000000900720c */ /* 0x000fe40003f24270 */
[----:B------:R-:W-:Y:S02]  /*bb10*/  ISETP.GE.AND.EX P0, PT, R7, RZ, PT, P0 ;  /* 0x000000ff0700720c */ /* 0x000fe40003f06300 */
[----:B------:R-:W-:-:S03]  /*bb20*/  SEL R0, RZ, 0xffffffff, !P1 ;  /* 0xffffffffff007807 */ /* 0x000fc60004800000 */
        /* <DEDUP_REMOVED lines=9> */
[----:B------:R-:W-:Y:S02]  /*bbc0*/  LOP3.LUT R3, R2, 0xff, RZ, 0xc0, !PT ;  /* 0x000000ff02037812 */ /* 0x000fe400078ec0ff */
[----:B------:R-:W-:Y:S02]  /*bbd0*/  LOP3.LUT R4, R6, 0xff, RZ, 0xc0, !PT ;  /* 0x000000ff06047812 */ /* 0x000fe400078ec0ff */
[----:B------:R-:W-:Y:S02]  /*bbe0*/  PRMT R9, R2, 0x8880, RZ ;  /* 0x0000888002097816 */ /* 0x000fe400000000ff */
[----:B------:R-:W-:Y:S02]  /*bbf0*/  PRMT R11, R6, 0x8880, RZ ;  /* 0x00008880060b7816 */ /* 0x000fe400000000ff */
[----:B------:R-:W-:Y:S01]  /*bc00*/  ISETP.NE.AND P2, PT, R4, R3, PT ;  /* 0x000000030400720c */ /* 0x000fe20003f45270 */
[----:B------:R-:W-:Y:S01]  /*bc10*/  IMAD.MOV.U32 R3, RZ, RZ, R9 ;  /* 0x000000ffff037224 */ /* 0x000fe200078e0009 */
[----:B------:R-:W-:Y:S01]  /*bc20*/  ISETP.GE.U32.AND P0, PT, R23, R0, PT ;  /* 0x000000001700720c */ /* 0x000fe20003f06070 */
[----:B------:R-:W-:-:S02]  /*bc30*/  IMAD.MOV.U32 R4, RZ, RZ, R11 ;  /* 0x000000ffff047224 */ /* 0x000fc400078e000b */
[----:B------:R-:W-:Y:S01]  /*bc40*/  IMAD.IADD R9, R0, 0x1, R10 ;  /* 0x0000000100097824 */ /* 0x000fe200078e020a */
[----:B------:R-:W-:Y:S02]  /*bc50*/  ISETP.GE.AND.EX P0, PT, R26, RZ, PT, P0 ;  /* 0x000000ff1a00720c */ /* 0x000fe40003f06300 */
[----:B------:R-:W-:-:S04]  /*bc60*/  ISETP.GT.AND P1, PT, R4, R3, PT ;  /* 0x000000030400720c */ /* 0x000fc80003f24270 */
        /* <DEDUP_REMOVED lines=9> */
[----:B------:R-:W2:Y:S01]  /*bd00*/  LDL.LU R15, [R1] ;  /* 0x00000000010f7983 */ /* 0x000ea20000300800 */
[C---:B------:R-:W-:Y:S02]  /*bd10*/  LOP3.LUT R3, R5.reuse, 0xff, RZ, 0xc0, !PT ;  /* 0x000000ff05037812 */ /* 0x040fe400078ec0ff */
[----:B------:R-:W-:Y:S02]  /*bd20*/  PRMT R4, R5, 0x8880, RZ ;  /* 0x0000888005047816 */ /* 0x000fe400000000ff */
[----:B------:R-:W-:-:S04]  /*bd30*/  ISETP.GE.U32.AND P0, PT, R24, R9, PT ;  /* 0x000000091800720c */ /* 0x000fc80003f06070 */
[----:B------:R-:W-:Y:S02]  /*bd40*/  ISETP.GE.AND.EX P0, PT, R27, RZ, PT, P0 ;  /* 0x000000ff1b00720c */ /* 0x000fe40003f06300 */
[C---:B--2---:R-:W-:Y:S02]  /*bd50*/  LOP3.LUT R0, R15.reuse, 0xff, RZ, 0xc0, !PT ;  /* 0x000000ff0f007812 */ /* 0x044fe400078ec0ff */
[----:B------:R-:W-:Y:S02]  /*bd60*/  PRMT R2, R15, 0x8880, RZ ;  /* 0x000088800f027816 */ /* 0x000fe400000000ff */
[----:B------:R-:W-:Y:S01]  /*bd70*/  ISETP.NE.AND P2, PT, R3, R0, PT ;  /* 0x000000000300720c */ /* 0x000fe20003f45270 */
[----:B------:R-:W-:Y:S02]  /*bd80*/  IMAD.MOV.U32 R3, RZ, RZ, R4 ;  /* 0x000000ffff037224 */ /* 0x000fe400078e0004 */
[----:B------:R-:W-:-:S05]  /*bd90*/  IMAD.MOV.U32 R0, RZ, RZ, R2 ;  /* 0x000000ffff007224 */ /* 0x000fca00078e0002 */
[----:B------:R-:W-:-:S04]  /*bda0*/  ISETP.GT.AND P1, PT, R3, R0, PT ;  /* 0x000000000300720c */ /* 0x000fc80003f24270 */
[----:B------:R-:W-:Y:S02]  /*bdb0*/  SEL R0, RZ, 0xffffffff, !P1 ;  /* 0xffffffffff007807 */ /* 0x000fe40004800000 */
[----:B------:R-:W-:-:S04]  /*bdc0*/  @!P2 SEL R0, RZ, 0xffffffff, P0 ;  /* 0xffffffffff00a807 */ /* 0x000fc80000000000 */
[----:B------:R-:W-:-:S04]  /*bdd0*/  LOP3.LUT R0, R0, 0x1, RZ, 0xc0, !PT ;  /* 0x0000000100007812 */ /* 0x000fc800078ec0ff */
[----:B------:R-:W-:-:S04]  /*bde0*/  ISETP.NE.U32.AND P0, PT, R0, 0x1, PT ;  /* 0x000000010000780c */ /* 0x000fc80003f05070 */
[----:B------:R-:W-:Y:S02]  /*bdf0*/  SEL R5, R5, R15, !P0 ;  /* 0x0000000f05057207 */ /* 0x000fe40004000000 */
[----:B------:R-:W-:Y:S02]  /*be00*/  SEL R24, R24, R9, !P0 ;  /* 0x0000000918187207 */ /* 0x000fe40004000000 */
[----:B------:R-:W-:-:S07]  /*be10*/  SEL R27, R27, RZ, !P0 ;  /* 0x000000ff1b1b7207 */ /* 0x000fce0004000000 */
.L_x_3702:
[----:B------:R-:W-:Y:S05]  /*be20*/  BSYNC B1 ;  /* 0x0000000000017941 */ /* 0x000fea0003800000 */
.L_x_3701:
[C---:B01----:R-:W-:Y:S02]  /*be30*/  LOP3.LUT R0, R20.reuse, 0xff, RZ, 0xc0, !PT ;  /* 0x000000ff14007812 */ /* 0x043fe400078ec0ff */
[C---:B-----5:R-:W-:Y:S02]  /*be40*/  LOP3.LUT R3, R21.reuse, 0xff, RZ, 0xc0, !PT ;  /* 0x000000ff15037812 */ /* 0x060fe400078ec0ff */
[----:B------:R-:W-:Y:S02]  /*be50*/  PRMT R4, R20, 0x8880, RZ ;  /* 0x0000888014047816 */ /* 0x000fe400000000ff */
[----:B------:R-:W-:Y:S02]  /*be60*/  ISETP.NE.AND P2, PT, R0, R3, PT ;  /* 0x000000030000720c */ /* 0x000fe40003f45270 */
[----:B------:R-:W-:Y:S01]  /*be70*/  PRMT R2, R21, 0x8880, RZ ;  /* 0x0000888015027816 */ /* 0x000fe200000000ff */
[----:B------:R-:W-:Y:S01]  /*be80*/  IMAD.MOV.U32 R3, RZ, RZ, R4 ;  /* 0x000000ffff037224 */ /* 0x000fe200078e0004 */
[----:B------:R-:W-:-:S02]  /*be90*/  ISETP.GE.U32.AND P0, PT, R22, R8, PT ;  /* 0x000000081600720c */ /* 0x000fc40003f06070 */
[----:B------:R-:W-:Y:S02]  /*bea0*/  MOV R0, R2 ;  /* 0x0000000200007202 */ /* 0x000fe40000000f00 */
[----:B------:R-:W-:Y:S02]  /*beb0*/  ISETP.GE.AND.EX P0, PT, R25, R7, PT, P0 ;  /* 0x000000071900720c */ /* 0x000fe40003f06300 */
[----:B------:R-:W-:Y:S02]  /*bec0*/  ISETP.GT.AND P1, PT, R3, R0, PT ;  /* 0x000000000300720c */ /* 0x000fe40003f24270 */
[----:B------:R-:W-:Y:S02]  /*bed0*/  SEL R0, RZ, 0xffffffff, P0 ;  /* 0xffffffffff007807 */ /* 0x000fe40000000000 */
[----:B------:R-:W-:Y:S02]  /*bee0*/  @P2 SEL R0, RZ, 0xffffffff, !P1 ;  /* 0xffffffffff002807 */ /* 0x000fe40004800000 */
[----:B------:R-:W-:-:S02]  /*bef0*/  LOP3.LUT R3, R6, 0xff, RZ, 0xc0, !PT ;  /* 0x000000ff06037812 */ /* 0x000fc400078ec0ff */
        /* <DEDUP_REMOVED lines=35> */
.L_x_3686:
[----:B------:R-:W-:Y:S01]  /*c130*/  ISETP.GE.U32.AND P0, PT, R0, R13, PT ;  /* 0x0000000d0000720c */ /* 0x000fe20003f06070 */
[----:B------:R-:W-:Y:S01]  /*c140*/  BSSY B1, `(.L_x_3703) ;  /* 0x000006a000017945 */ /* 0x000fe20003800000 */
[C---:B------:R-:W-:Y:S01]  /*c150*/  PRMT R0, R6.reuse, 0x7610, R0 ;  /* 0x0000761006007816 */ /* 0x040fe20000000000 */
[----:B------:R-:W-:Y:S01]  /*c160*/  IMAD.MOV.U32 R2, RZ, RZ, R4 ;  /* 0x000000ffff027224 */ /* 0x000fe200078e0004 */
[C---:B------:R-:W-:Y:S01]  /*c170*/  PRMT R16, R6.reuse, 0x7610, R16 ;  /* 0x0000761006107816 */ /* 0x040fe20000000010 */
[----:B------:R-:W-:Y:S01]  /*c180*/  IMAD.MOV.U32 R5, RZ, RZ, R3 ;  /* 0x000000ffff057224 */ /* 0x000fe200078e0003 */
[----:B------:R-:W-:Y:S01]  /*c190*/  PRMT R17, R6, 0x7610, R17 ;  /* 0x0000761006117816 */ /* 0x000fe20000000011 */
[----:B------:R-:W-:Y:S02]  /*c1a0*/  IMAD.MOV.U32 R18, RZ, RZ, R4 ;  /* 0x000000ffff127224 */ /* 0x000fe400078e0004 */
[----:B------:R-:W-:-:S04]  /*c1b0*/  IMAD.MOV.U32 R19, RZ, RZ, R3 ;  /* 0x000000ffff137224 */ /* 0x000fc800078e0003 */
[----:B------:R-:W-:Y:S05]  /*c1c0*/  @P0 BRA `(.L_x_3704) ;  /* 0x0000000400840947 */ /* 0x000fea0003800000 */
[----:B------:R-:W-:Y:S01]  /*c1d0*/  BSSY B2, `(.L_x_3705) ;  /* 0x0000058000027945 */ /* 0x000fe20003800000 */
[--C-:B------:R-:W-:Y:S01]  /*c1e0*/  IMAD.MOV.U32 R2, RZ, RZ, R4.reuse ;  /* 0x000000ffff027224 */ /* 0x100fe200078e0004 */
[----:B------:R-:W-:Y:S01]  /*c1f0*/  MOV R5, R3 ;  /* 0x0000000300057202 */ /* 0x000fe20000000f00 */
[----:B------:R-:W-:Y:S01]  /*c200*/  IMAD.MOV.U32 R18, RZ, RZ, R4 ;  /* 0x000000ffff127224 */ /* 0x000fe200078e0004 */
[C---:B------:R-:W-:Y:S01]  /*c210*/  PRMT R0, R6.reuse, 0x7610, R0 ;  /* 0x0000761006007816 */ /* 0x040fe20000000000 */
[----:B------:R-:W-:Y:S01]  /*c220*/  IMAD.MOV.U32 R19, RZ, RZ, R3 ;  /* 0x000000ffff137224 */ /* 0x000fe200078e0003 */
[C---:B------:R-:W-:Y:S02]  /*c230*/  PRMT R16, R6.reuse, 0x7610, R16 ;  /* 0x0000761006107816 */ /* 0x040fe40000000010 */
[----:B------:R-:W-:-:S07]  /*c240*/  PRMT R17, R6, 0x7610, R17 ;  /* 0x0000761006117816 */ /* 0x000fce0000000011 */
.L_x_3706:
[----:B------:R-:W-:Y:S01]  /*c250*/  IMAD R15, R26, R9, RZ ;  /* 0x000000091a0f7224 */ /* 0x000fe200078e02ff */
[----:B------:R-:W-:Y:S01]  /*c260*/  ULDC.64 UR4, c[0x0][0x5f8] ;  /* 0x00017e0000047ab9 */ /* 0x000fe20000000a00 */
[----:B------:R-:W-:-:S03]  /*c270*/  IMAD.IADD R21, R10, 0x1, R9 ;  /* 0x000000010a157824 */ /* 0x000fc600078e0209 */
[----:B------:R-:W-:Y:S01]  /*c280*/  IADD3 R14, P0, P1, R15, UR4, R12 ;  /* 0x000000040f0e7c10 */ /* 0x000fe2000f91e00c */
[----:B------:R-:W-:-:S03]  /*c290*/  IMAD R25, R21, R26, RZ ;  /* 0x0000001a15197224 */ /* 0x000fc600078e02ff */
[----:B------:R-:W-:-:S05]  /*c2a0*/  IADD3.X R15, RZ, UR5, R11, P0, P1 ;  /* 0x00000005ff0f7c10 */ /* 0x000fca00087e240b */
[----:B------:R0:W2:Y:S02]  /*c2b0*/  LDG.E.U8 R23, desc[UR36][R14.64] ;  /* 0x000000240e177981 */ /* 0x0000a4000c1e1100 */
[----:B0-----:R-:W-:-:S04]  /*c2c0*/  IADD3 R14, P0, P1, R25, UR4, R12 ;  /* 0x00000004190e7c10 */ /* 0x001fc8000f91e00c */
[----:B------:R-:W-:-:S05]  /*c2d0*/  IADD3.X R15, RZ, UR5, R11, P0, P1 ;  /* 0x00000005ff0f7c10 */ /* 0x000fca00087e240b */
[----:B------:R0:W3:Y:S01]  /*c2e0*/  LDG.E.U8 R25, desc[UR36][R14.64] ;  /* 0x000000240e197981 */ /* 0x0000e2000c1e1100 */
[----:B------:R-:W-:Y:S02]  /*c2f0*/  PRMT R27, R16, 0x8880, RZ ;  /* 0x00008880101b7816 */ /* 0x000fe400000000ff */
[----:B------:R-:W-:Y:S02]  /*c300*/  PRMT R29, R0, 0x8880, RZ ;  /* 0x00008880001d7816 */ /* 0x000fe400000000ff */
[----:B--2---:R-:W-:-:S04]  /*c310*/  PRMT R20, R23, 0x8880, RZ ;  /* 0x0000888017147816 */ /* 0x004fc800000000ff */
[----:B------:R-:W-:Y:S01]  /*c320*/  ISETP.GT.AND P1, PT, R27, R20, PT ;  /* 0x000000141b00720c */ /* 0x000fe20003f24270 */
[----:B------:R-:W-:-:S04]  /*c330*/  IMAD.IADD R27, R21, 0x1, R10 ;  /* 0x00000001151b7824 */ /* 0x000fc800078e020a */
[----:B0-----:R-:W-:-:S05]  /*c340*/  IMAD R15, R27, R26, RZ ;  /* 0x0000001a1b0f7224 */ /* 0x001fca00078e02ff */
[----:B------:R-:W-:-:S04]  /*c350*/  IADD3 R14, P0, P2, R15, UR4, R12 ;  /* 0x000000040f0e7c10 */ /* 0x000fc8000fa1e00c */
[----:B------:R-:W-:Y:S02]  /*c360*/  IADD3.X R15, RZ, UR5, R11, P0, P2 ;  /* 0x00000005ff0f7c10 */ /* 0x000fe400087e440b */
[----:B---3--:R-:W-:-:S04]  /*c370*/  PRMT R20, R25, 0x8880, RZ ;  /* 0x0000888019147816 */ /* 0x008fc800000000ff */
[----:B------:R-:W-:Y:S02]  /*c380*/  ISETP.GT.AND P3, PT, R29, R20, PT ;  /* 0x000000141d00720c */ /* 0x000fe40003f64270 */
[----:B------:R0:W2:Y:S01]  /*c390*/  LDG.E.U8 R29, desc[UR36][R14.64] ;  /* 0x000000240e1d7981 */ /* 0x0000a2000c1e1100 */
[----:B------:R-:W-:Y:S02]  /*c3a0*/  LOP3.LUT R20, R16, 0xff, RZ, 0xc0, !PT ;  /* 0x000000ff10147812 */ /* 0x000fe400078ec0ff */
[----:B------:R-:W-:Y:S02]  /*c3b0*/  ISETP.GE.U32.AND P0, PT, R2, R9, PT ;  /* 0x000000090200720c */ /* 0x000fe40003f06070 */
[----:B------:R-:W-:Y:S02]  /*c3c0*/  ISETP.NE.AND P2, PT, R20, R23, PT ;  /* 0x000000171400720c */ /* 0x000fe40003f45270 */
[----:B------:R-:W-:Y:S02]  /*c3d0*/  ISETP.GE.AND.EX P0, PT, R3, RZ, PT, P0 ;  /* 0x000000ff0300720c */ /* 0x000fe40003f06300 */
[----:B------:R-:W-:-:S02]  /*c3e0*/  LOP3.LUT R22, R6, 0xff, RZ, 0xc0, !PT ;  /* 0x000000ff06167812 */ /* 0x000fc400078ec0ff */
[----:B------:R-:W-:Y:S02]  /*c3f0*/  SEL R20, RZ, 0xffffffff, P0 ;  /* 0xffffffffff147807 */ /* 0x000fe40000000000 */
[----:B0-----:R-:W-:Y:S02]  /*c400*/  PRMT R15, R6, 0x8880, RZ ;  /* 0x00008880060f7816 */ /* 0x001fe400000000ff */
[----:B------:R-:W-:-:S03]  /*c410*/  ISETP.GE.U32.AND P0, PT, R8, R21, PT ;  /* 0x000000150800720c */ /* 0x000fc60003f06070 */
[----:B------:R-:W-:Y:S02]  /*c420*/  @P2 SEL R20, RZ, 0xffffffff, !P1 ;  /* 0xffffffffff142807 */ /* 0x000fe40004800000 */
[----:B------:R-:W-:Y:S02]  /*c430*/  ISETP.GE.AND.EX P0, PT, R7, RZ, PT, P0 ;  /* 0x000000ff0700720c */ /* 0x000fe40003f06300 */
[----:B------:R-:W-:-:S04]  /*c440*/  LOP3.LUT R20, R20, 0x1, RZ, 0xc0, !PT ;  /* 0x0000000114147812 */ /* 0x000fc800078ec0ff */
[----:B------:R-:W-:Y:S02]  /*c450*/  ISETP.NE.U32.AND P1, PT, R20, 0x1, PT ;  /* 0x000000011400780c */ /* 0x000fe40003f25070 */
[----:B------:R-:W-:Y:S02]  /*c460*/  LOP3.LUT R20, R0, 0xff, RZ, 0xc0, !PT ;  /* 0x000000ff00147812 */ /* 0x000fe400078ec0ff */
[----:B------:R-:W-:Y:S02]  /*c470*/  SEL R2, R2, R9, !P1 ;  /* 0x0000000902027207 */ /* 0x000fe40004800000 */
[----:B------:R-:W-:Y:S01]  /*c480*/  ISETP.NE.AND P4, PT, R20, R25, PT ;  /* 0x000000191400720c */ /* 0x000fe20003f85270 */
[----:B------:R-:W-:Y:S01]  /*c490*/  IMAD.IADD R20, R27, 0x1, R10 ;  /* 0x000000011b147824 */ /* 0x000fe200078e020a */
[----:B------:R-:W-:-:S11]  /*c4a0*/  SEL R9, RZ, 0xffffffff, P0 ;  /* 0xffffffffff097807 */ /* 0x000fd60000000000 */
[----:B------:R-:W-:-:S04]  /*c4b0*/  @P4 SEL R9, RZ, 0xffffffff, !P3 ;  /* 0xffffffffff094807 */ /* 0x000fc80005800000 */
[----:B------:R-:W-:-:S04]  /*c4c0*/  LOP3.LUT R9, R9, 0x1, RZ, 0xc0, !PT ;  /* 0x0000000109097812 */ /* 0x000fc800078ec0ff */
[----:B------:R-:W-:Y:S02]  /*c4d0*/  ISETP.NE.U32.AND P3, PT, R9, 0x1, PT ;  /* 0x000000010900780c */ /* 0x000fe40003f65070 */
[----:B--2---:R-:W-:Y:S02]  /*c4e0*/  PRMT R14, R29, 0x8880, RZ ;  /* 0x000088801d0e7816 */ /* 0x004fe400000000ff */
[----:B------:R-:W-:Y:S02]  /*c4f0*/  ISETP.NE.AND P4, PT, R22, R29, PT ;  /* 0x0000001d1600720c */ /* 0x000fe40003f85270 */
[----:B------:R-:W-:Y:S01]  /*c500*/  ISETP.GT.AND P2, PT, R15, R14, PT ;  /* 0x0000000e0f00720c */ /* 0x000fe20003f44270 */
[----:B------:R-:W-:-:S05]  /*c510*/  IMAD R15, R20, R26, RZ ;  /* 0x0000001a140f7224 */ /* 0x000fca00078e02ff */
[----:B------:R-:W-:-:S04]  /*c520*/  IADD3 R14, P0, P5, R15, UR4, R12 ;  /* 0x000000040f0e7c10 */ /* 0x000fc8000fd1e00c */
[----:B------:R-:W-:-:S05]  /*c530*/  IADD3.X R15, RZ, UR5, R11, P0, P5 ;  /* 0x00000005ff0f7c10 */ /* 0x000fca00087ea40b */
[----:B------:R-:W2:Y:S01]  /*c540*/  LDG.E.U8 R14, desc[UR36][R14.64] ;  /* 0x000000240e0e7981 */ /* 0x000ea2000c1e1100 */
[----:B------:R-:W-:Y:S02]  /*c550*/  ISETP.GE.U32.AND P0, PT, R4, R27, PT ;  /* 0x0000001b0400720c */ /* 0x000fe40003f06070 */
[----:B------:R-:W-:Y:S02]  /*c560*/  PRMT R22, R17, 0x8880, RZ ;  /* 0x0000888011167816 */ /* 0x000fe400000000ff */
[----:B------:R-:W-:Y:S02]  /*c570*/  ISETP.GE.AND.EX P0, PT, R5, RZ, PT, P0 ;  /* 0x000000ff0500720c */ /* 0x000fe40003f06300 */
[----:B------:R-:W-:Y:S02]  /*c580*/  SEL R8, R8, R21, !P3 ;  /* 0x0000001508087207 */ /* 0x000fe40005800000 */
[----:B------:R-:W-:Y:S02]  /*c590*/  SEL R9, RZ, 0xffffffff, P0 ;  /* 0xffffffffff097807 */ /* 0x000fe40000000000 */
[----:B------:R-:W-:-:S02]  /*c5a0*/  @P4 SEL R9, RZ, 0xffffffff, !P2 ;  /* 0xffffffffff094807 */ /* 0x000fc40005000000 */
[----:B------:R-:W-:Y:S02]  /*c5b0*/  ISETP.GE.U32.AND P0, PT, R18, R20, PT ;  /* 0x000000141200720c */ /* 0x000fe40003f06070 */
[----:B------:R-:W-:Y:S02]  /*c5c0*/  LOP3.LUT R9, R9, 0x1, RZ, 0xc0, !PT ;  /* 0x0000000109097812 */ /* 0x000fe400078ec0ff */
[----:B------:R-:W-:Y:S02]  /*c5d0*/  ISETP.GE.AND.EX P0, PT, R19, RZ, PT, P0 ;  /* 0x000000ff1300720c */ /* 0x000fe40003f06300 */
[----:B------:R-:W-:Y:S02]  /*c5e0*/  ISETP.NE.U32.AND P2, PT, R9, 0x1, PT ;  /* 0x000000010900780c */ /* 0x000fe40003f45070 */
[----:B------:R-:W-:Y:S02]  /*c5f0*/  SEL R16, R16, R23, !P1 ;  /* 0x0000001710107207 */ /* 0x000fe40004800000 */
[----:B------:R-:W-:-:S02]  /*c600*/  SEL R4, R4, R27, !P2 ;  /* 0x0000001b04047207 */ /* 0x000fc40005000000 */
[----:B------:R-:W-:Y:S02]  /*c610*/  SEL R3, R3, RZ, !P1 ;  /* 0x000000ff03037207 */ /* 0x000fe40004800000 */
[----:B------:R-:W-:Y:S02]  /*c620*/  SEL R0, R0, R25, !P3 ;  /* 0x0000001900007207 */ /* 0x000fe40005800000 */
[----:B------:R-:W-:Y:S02]  /*c630*/  SEL R7, R7, RZ, !P3 ;  /* 0x000000ff07077207 */ /* 0x000fe40005800000 */
[----:B------:R-:W-:Y:S02]  /*c640*/  SEL R6, R6, R29, !P2 ;  /* 0x0000001d06067207 */ /* 0x000fe40005000000 */
[----:B------:R-:W-:Y:S02]  /*c650*/  SEL R5, R5, RZ, !P2 ;  /* 0x000000ff05057207 */ /* 0x000fe40005000000 */
[----:B--2---:R-:W-:-:S04]  /*c660*/  PRMT R9, R14, 0x8880, RZ ;  /* 0x000088800e097816 */ /* 0x004fc800000000ff */
[----:B------:R-:W-:Y:S02]  /*c670*/  ISETP.GT.AND P4, PT, R22, R9, PT ;  /* 0x000000091600720c */ /* 0x000fe40003f84270 */
[----:B------:R-:W-:-:S04]  /*c680*/  LOP3.LUT R9, R17, 0xff, RZ, 0xc0, !PT ;  /* 0x000000ff11097812 */ /* 0x000fc800078ec0ff */
[----:B------:R-:W-:Y:S02]  /*c690*/  ISETP.NE.AND P5, PT, R9, R14, PT ;  /* 0x0000000e0900720c */ /* 0x000fe40003fa5270 */
[----:B------:R-:W-:-:S11]  /*c6a0*/  SEL R9, RZ, 0xffffffff, P0 ;  /* 0xffffffffff097807 */ /* 0x000fd60000000000 */
[----:B------:R-:W-:-:S04]  /*c6b0*/  @P5 SEL R9, RZ, 0xffffffff, !P4 ;  /* 0xffffffffff095807 */ /* 0x000fc80006000000 */
[----:B------:R-:W-:Y:S01]  /*c6c0*/  LOP3.LUT R15, R9, 0x1, RZ, 0xc0, !PT ;  /* 0x00000001090f7812 */ /* 0x000fe200078ec0ff */
[----:B------:R-:W-:-:S03]  /*c6d0*/  IMAD.IADD R9, R20, 0x1, R10 ;  /* 0x0000000114097824 */ /* 0x000fc600078e020a */
[----:B------:R-:W-:Y:S01]  /*c6e0*/  ISETP.NE.U32.AND P0, PT, R15, 0x1, PT ;  /* 0x000000010f00780c */ /* 0x000fe20003f05070 */
[----:B------:R-:W-:-:S03]  /*c6f0*/  IMAD R22, R10, 0x3, R9 ;  /* 0x000000030a167824 */ /* 0x000fc600078e0209 */
[----:B------:R-:W-:Y:S02]  /*c700*/  SEL R18, R18, R20, !P0 ;  /* 0x0000001412127207 */ /* 0x000fe40004000000 */
[----:B------:R-:W-:Y:S02]  /*c710*/  ISETP.GE.U32.AND P4, PT, R22, R13, PT ;  /* 0x0000000d1600720c */ /* 0x000fe40003f86070 */
[----:B------:R-:W-:Y:S02]  /*c720*/  SEL R17, R17, R14, !P0 ;  /* 0x0000000e11117207 */ /* 0x000fe40004000000 */
[----:B------:R-:W-:-:S09]  /*c730*/  SEL R19, R19, RZ, !P0 ;  /* 0x000000ff13137207 */ /* 0x000fd20004000000 */
[----:B------:R-:W-:Y:S05]  /*c740*/  @!P4 BRA `(.L_x_3706) ;  /* 0xfffffff800c0c947 */ /* 0x000fea000383ffff */
[----:B------:R-:W-:Y:S05]  /*c750*/  BSYNC B2 ;  /* 0x0000000000027941 */ /* 0x000fea0003800000 */
.L_x_3705:
[----:B------:R-:W-:Y:S02]  /*c760*/  PRMT R24, R25, 0x8880, RZ ;  /* 0x0000888019187816 */ /* 0x000fe400000000ff */
[----:B------:R-:W-:Y:S02]  /*c770*/  PRMT R23, R23, 0x8880, RZ ;  /* 0x0000888017177816 */ /* 0x000fe400000000ff */
[----:B------:R-:W-:Y:S02]  /*c780*/  PRMT R25, R29, 0x8880, RZ ;  /* 0x000088801d197816 */ /* 0x000fe400000000ff */
[----:B------:R-:W-:Y:S02]  /*c790*/  PRMT R22, R14, 0x8880, RZ ;  /* 0x000088800e167816 */ /* 0x000fe400000000ff */
[----:B------:R-:W-:Y:S02]  /*c7a0*/  PRMT R23, R23, 0x7710, RZ ;  /* 0x0000771017177816 */ /* 0x000fe400000000ff */
[----:B------:R-:W-:-:S02]  /*c7b0*/  PRMT R24, R24, 0x7710, RZ ;  /* 0x0000771018187816 */ /* 0x000fc400000000ff */
[----:B------:R-:W-:Y:S02]  /*c7c0*/  PRMT R25, R25, 0x7710, RZ ;  /* 0x0000771019197816 */ /* 0x000fe400000000ff */
[----:B------:R-:W-:-:S07]  /*c7d0*/  PRMT R22, R22, 0x7710, RZ ;  /* 0x0000771016167816 */ /* 0x000fce00000000ff */
.L_x_3704:
[----:B------:R-:W-:Y:S05]  /*c7e0*/  BSYNC B1 ;  /* 0x0000000000017941 */ /* 0x000fea0003800000 */
.L_x_3703:
[----:B------:R-:W-:Y:S01]  /*c7f0*/  ISETP.GE.U32.AND P0, PT, R9, R13, PT ;  /* 0x0000000d0900720c */ /* 0x000fe20003f06070 */
[----:B------:R-:W-:-:S12]  /*c800*/  BSSY B1, `(.L_x_3707) ;  /* 0x000001b000017945 */ /* 0x000fd80003800000 */
[----:B------:R-:W-:Y:S05]  /*c810*/  @P0 BRA `(.L_x_3708) ;  /* 0x0000000000640947 */ /* 0x000fea0003800000 */
[----:B------:R-:W0:Y:S01]  /*c820*/  LDC.64 R14, c[0x0][0x5f8] ;  /* 0x00017e00ff0e7b82 */ /* 0x000e220000000a00 */
[----:B------:R-:W-:-:S05]  /*c830*/  IMAD R21, R9, R26, RZ ;  /* 0x0000001a09157224 */ /* 0x000fca00078e02ff */
[----:B0-----:R-:W-:-:S04]  /*c840*/  IADD3 R20, P1, P2, R21, R14, R12 ;  /* 0x0000000e15147210 */ /* 0x001fc80007a3e00c */
[----:B------:R-:W-:-:S05]  /*c850*/  IADD3.X R21, RZ, R15, R11, P1, P2 ;  /* 0x0000000fff157210 */ /* 0x000fca0000fe440b */
[----:B------:R0:W5:Y:S01]  /*c860*/  LDG.E.U8 R23, desc[UR36][R20.64] ;  /* 0x0000002414177981 */ /* 0x000162000c1e1100 */
[----:B------:R-:W-:-:S05]  /*c870*/  IMAD.IADD R27, R9, 0x1, R10 ;  /* 0x00000001091b7824 */ /* 0x000fca00078e020a */
[----:B------:R-:W-:-:S13]  /*c880*/  ISETP.GE.U32.AND P1, PT, R27, R13, PT ;  /* 0x0000000d1b00720c */ /* 0x000fda0003f26070 */
[----:B0-----:R-:W-:Y:S05]  /*c890*/  @P1 BRA `(.L_x_3708) ;  /* 0x0000000000441947 */ /* 0x001fea0003800000 */
[----:B------:R-:W-:-:S05]  /*c8a0*/  IMAD R21, R27, R26, RZ ;  /* 0x0000001a1b157224 */ /* 0x000fca00078e02ff */
[----:B------:R-:W-:-:S04]  /*c8b0*/  IADD3 R20, P1, P2, R21, R14, R12 ;  /* 0x0000000e15147210 */ /* 0x000fc80007a3e00c */
[----:B------:R-:W-:-:S05]  /*c8c0*/  IADD3.X R21, RZ, R15, R11, P1, P2 ;  /* 0x0000000fff157210 */ /* 0x000fca0000fe440b */
[----:B------:R0:W5:Y:S01]  /*c8d0*/  LDG.E.U8 R24, desc[UR36][R20.64] ;  /* 0x0000002414187981 */ /* 0x000162000c1e1100 */
[----:B------:R-:W-:-:S05]  /*c8e0*/  IMAD.IADD R27, R27, 0x1, R10 ;  /* 0x000000011b1b7824 */ /* 0x000fca00078e020a */
[----:B------:R-:W-:-:S13]  /*c8f0*/  ISETP.GE.U32.AND P1, PT, R27, R13, PT ;  /* 0x0000000d1b00720c */ /* 0x000fda0003f26070 */
[----:B0-----:R-:W-:Y:S05]  /*c900*/  @P1 BRA `(.L_x_3708) ;  /* 0x0000000000281947 */ /* 0x001fea0003800000 */
[C---:B------:R-:W-:Y:S01]  /*c910*/  IADD3 R25, R27.reuse, R10, RZ ;  /* 0x0000000a1b197210 */ /* 0x040fe20007ffe0ff */
[----:B------:R-:W-:-:S03]  /*c920*/  IMAD R21, R27, R26, RZ ;  /* 0x0000001a1b157224 */ /* 0x000fc600078e02ff */
[----:B------:R-:W-:Y:S02]  /*c930*/  ISETP.GE.U32.AND P1, PT, R25, R13, PT ;  /* 0x0000000d1900720c */ /* 0x000fe40003f26070 */
[----:B------:R-:W-:-:S04]  /*c940*/  IADD3 R20, P2, P3, R21, R14, R12 ;  /* 0x0000000e15147210 */ /* 0x000fc80007b5e00c */
[----:B------:R-:W-:-:S07]  /*c950*/  IADD3.X R21, RZ, R15, R11, P2, P3 ;  /* 0x0000000fff157210 */ /* 0x000fce00017e640b */
[----:B------:R-:W-:-:S05]  /*c960*/  @!P1 IMAD R25, R25, R26, RZ ;  /* 0x0000001a19199224 */ /* 0x000fca00078e02ff */
[----:B------:R-:W-:Y:S02]  /*c970*/  @!P1 IADD3 R14, P4, P5, R25, R14, R12 ;  /* 0x0000000e190e9210 */ /* 0x000fe40007d9e00c */
[----:B------:R0:W5:Y:S02]  /*c980*/  LDG.E.U8 R25, desc[UR36][R20.64] ;  /* 0x0000002414197981 */ /* 0x000164000c1e1100 */
[----:B------:R-:W-:-:S05]  /*c990*/  @!P1 IADD3.X R15, RZ, R15, R11, P4, P5 ;  /* 0x0000000fff0f9210 */ /* 0x000fca00027ea40b */
[----:B------:R0:W5:Y:S04]  /*c9a0*/  @!P1 LDG.E.U8 R22, desc[UR36][R14.64] ;  /* 0x000000240e169981 */ /* 0x000168000c1e1100 */
.L_x_3708:
[----:B------:R-:W-:Y:S05]  /*c9b0*/  BSYNC B1 ;  /* 0x0000000000017941 */ /* 0x000fea0003800000 */
.L_x_3707:
[----:B------:R-:W-:Y:S04]  /*c9c0*/  BSSY B1, `(.L_x_3709) ;  /* 0x000004f000017945 */ /* 0x000fe80003800000 */
[----:B------:R-:W-:Y:S05]  /*c9d0*/  @P0 BRA `(.L_x_3710) ;  /* 0x0000000400340947 */ /* 0x000fea0003800000 */
[C---:B-----5:R-:W-:Y:S02]  /*c9e0*/  LOP3.LUT R11, R23.reuse, 0xff, RZ, 0xc0, !PT ;  /* 0x000000ff170b7812 */ /* 0x060fe400078ec0ff */
[C---:B------:R-:W-:Y:S02]  /*c9f0*/  LOP3.LUT R12, R16.reuse, 0xff, RZ, 0xc0, !PT ;  /* 0x000000ff100c7812 */ /* 0x040fe400078ec0ff */
[----:B0-----:R-:W-:Y:S02]  /*ca00*/  PRMT R14, R23, 0x8880, RZ ;  /* 0x00008880170e7816 */ /* 0x001fe400000000ff */
[----:B------:R-:W-:Y:S02]  /*ca10*/  PRMT R15, R16, 0x8880, RZ ;  /* 0x00008880100f7816 */ /* 0x000fe400000000ff */
[----:B------:R-:W-:Y:S01]  /*ca20*/  ISETP.NE.AND P2, PT, R12, R11, PT ;  /* 0x0000000b0c00720c */ /* 0x000fe20003f45270 */
[----:B------:R-:W-:Y:S01]  /*ca30*/  IMAD.MOV.U32 R11, RZ, RZ, R14 ;  /* 0x000000ffff0b7224 */ /* 0x000fe200078e000e */
[----:B------:R-:W-:Y:S01]  /*ca40*/  ISETP.GE.U32.AND P0, PT, R2, R9, PT ;  /* 0x000000090200720c */ /* 0x000fe20003f06070 */
[----:B------:R-:W-:-:S03]  /*ca50*/  IMAD.MOV.U32 R12, RZ, RZ, R15 ;  /* 0x000000ffff0c7224 */ /* 0x000fc600078e000f */
[----:B------:R-:W-:Y:S02]  /*ca60*/  ISETP.GE.AND.EX P0, PT, R3, RZ, PT, P0 ;  /* 0x000000ff0300720c */ /* 0x000fe40003f06300 */
[----:B------:R-:W-:-:S04]  /*ca70*/  ISETP.GT.AND P1, PT, R12, R11, PT ;  /* 0x0000000b0c00720c */ /* 0x000fc80003f24270 */
[----:B------:R-:W-:Y:S02]  /*ca80*/  SEL R11, RZ, 0xffffffff, !P1 ;  /* 0xffffffffff0b7807 */ /* 0x000fe40004800000 */
        /* <DEDUP_REMOVED lines=29> */
[C---:B------:R-:W-:Y:S02]  /*cc60*/  LOP3.LUT R11, R25.reuse, 0xff, RZ, 0xc0, !PT ;  /* 0x000000ff190b7812 */ /* 0x040fe400078ec0ff */
[C---:B------:R-:W-:Y:S02]  /*cc70*/  LOP3.LUT R12, R6.reuse, 0xff, RZ, 0xc0, !PT ;  /* 0x000000ff060c7812 */ /* 0x040fe400078ec0ff */
[----:B------:R-:W-:Y:S02]  /*cc80*/  PRMT R14, R25, 0x8880, RZ ;  /* 0x00008880190e7816 */ /* 0x000fe400000000ff */
[----:B------:R-:W-:Y:S02]  /*cc90*/  PRMT R15, R6, 0x8880, RZ ;  /* 0x00008880060f7816 */ /* 0x000fe400000000ff */
[----:B------:R-:W-:Y:S01]  /*cca0*/  ISETP.NE.AND P2, PT, R12, R11, PT ;  /* 0x0000000b0c00720c */ /* 0x000fe20003f45270 */
[----:B------:R-:W-:Y:S01]  /*ccb0*/  IMAD.MOV.U32 R11, RZ, RZ, R14 ;  /* 0x000000ffff0b7224 */ /* 0x000fe200078e000e */
[----:B------:R-:W-:Y:S01]  /*ccc0*/  MOV R12, R15 ;  /* 0x0000000f000c7202 */ /* 0x000fe20000000f00 */
[----:B------:R-:W-:Y:S01]  /*ccd0*/  IMAD.IADD R15, R9, 0x1, R10 ;  /* 0x00000001090f7824 */ /* 0x000fe200078e020a */
[----:B------:R-:W-:-:S02]  /*cce0*/  ISETP.GE.U32.AND P0, PT, R4, R9, PT ;  /* 0x000000090400720c */ /* 0x000fc40003f06070 */
[----:B------:R-:W-:Y:S02]  /*ccf0*/  ISETP.GT.AND P1, PT, R12, R11, PT ;  /* 0x0000000b0c00720c */ /* 0x000fe40003f24270 */
[----:B------:R-:W-:Y:S02]  /*cd00*/  ISETP.GE.AND.EX P0, PT, R5, RZ, PT, P0 ;  /* 0x000000ff0500720c */ /* 0x000fe40003f06300 */
        /* <DEDUP_REMOVED lines=26> */
.L_x_3710:
[----:B------:R-:W-:Y:S05]  /*ceb0*/  BSYNC B1 ;  /* 0x0000000000017941 */ /* 0x000fea0003800000 */
.L_x_3709:
[----:B------:R-:W-:Y:S02]  /*cec0*/  LOP3.LUT R9, R16, 0xff, RZ, 0xc0, !PT ;  /* 0x000000ff10097812 */ /* 0x000fe400078ec0ff */
[C---:B------:R-:W-:Y:S02]  /*ced0*/  LOP3.LUT R10, R0.reuse, 0xff, RZ, 0xc0, !PT ;  /* 0x000000ff000a7812 */ /* 0x040fe400078ec0ff */
[----:B------:R-:W-:Y:S02]  /*cee0*/  PRMT R11, R0, 0x8880, RZ ;  /* 0x00008880000b7816 */ /* 0x000fe400000000ff */
[----:B------:R-:W-:Y:S02]  /*cef0*/  PRMT R12, R16, 0x8880, RZ ;  /* 0x00008880100c7816 */ /* 0x000fe400000000ff */
[----:B------:R-:W-:Y:S01]  /*cf00*/  ISETP.NE.AND P2, PT, R9, R10, PT ;  /* 0x0000000a0900720c */ /* 0x000fe20003f45270 */
[----:B------:R-:W-:Y:S01]  /*cf10*/  IMAD.MOV.U32 R9, RZ, RZ, R11 ;  /* 0x000000ffff097224 */ /* 0x000fe200078e000b */
[----:B------:R-:W-:Y:S01]  /*cf20*/  ISETP.GE.U32.AND P0, PT, R2, R8, PT ;  /* 0x000000080200720c */ /* 0x000fe20003f06070 */
[----:B------:R-:W-:Y:S01]  /*cf30*/  IMAD.MOV.U32 R10, RZ, RZ, R12 ;  /* 0x000000ffff0a7224 */ /* 0x000fe200078e000c */
[----:B------:R-:W-:-:S02]  /*cf40*/  LOP3.LUT R13, R6, 0xff, RZ, 0xc0, !PT ;  /* 0x000000ff060d7812 */ /* 0x000fc400078ec0ff */
[----:B------:R-:W-:Y:S02]  /*cf50*/  ISETP.GE.AND.EX P0, PT, R3, R7, PT, P0 ;  /* 0x000000070300720c */ /* 0x000fe40003f06300 */
[----:B------:R-:W-:Y:S02]  /*cf60*/  ISETP.GT.AND P1, PT, R10, R9, PT ;  /* 0x000000090a00720c */ /* 0x000fe40003f24270 */
[----:B------:R-:W-:-:S03]  /*cf70*/  SEL R9, RZ, 0xffffffff, P0 ;  /* 0xffffffffff097807 */ /* 0x000fc60000000000 */
        /* <DEDUP_REMOVED lines=36> */
.L_x_3685:
[----:B------:R-:W0:Y:S01]  /*d1c0*/  LDC R21, c[0x0][0x234] ;  /* 0x00008d00ff157b82 */ /* 0x000e220000000800 */
[----:B------:R-:W-:Y:S01]  /*d1d0*/  ULDC.U8 UR4, c[0x0][0x218] ;  /* 0x0000860000047ab9 */ /* 0x000fe20000000000 */
[----:B------:R-:W-:Y:S01]  /*d1e0*/  BSSY B1, `(.L_x_3711) ;  /* 0x000006f000017945 */ /* 0x000fe20003800000 */
[----:B------:R-:W-:Y:S01]  /*d1f0*/  IMAD.U32 R10, RZ, RZ, UR4 ;  /* 0x00000004ff0a7e24 */ /* 0x000fe2000f8e00ff */
[----:B------:R-:W-:Y:S01]  /*d200*/  MOV R18, UR4 ;  /* 0x0000000400127c02 */ /* 0x000fe20008000f00 */
[----:B------:R-:W-:Y:S02]  /*d210*/  IMAD.U32 R19, RZ, RZ, UR4 ;  /* 0x00000004ff137e24 */ /* 0x000fe4000f8e00ff */
[----:B------:R-:W-:Y:S01]  /*d220*/  IMAD.U32 R20, RZ, RZ, UR4 ;  /* 0x00000004ff147e24 */ /* 0x000fe2000f8e00ff */
[----:B------:R-:W1:Y:S08]  /*d230*/  LDC R3, c[0x0][0x220] ;  /* 0x00008800ff037b82 */ /* 0x000e700000000800 */
[----:B------:R-:W2:Y:S01]  /*d240*/  LDC R7, c[0x0][0x224] ;  /* 0x00008900ff077b82 */ /* 0x000ea20000000800 */
[----:B0-----:R-:W-:-:S05]  /*d250*/  IMAD R0, R21, 0x3, R2 ;  /* 0x0000000315007824 */ /* 0x001fca00078e0202 */
[----:B------:R-:W-:Y:S01]  /*d260*/  ISETP.GE.U32.AND P0, PT, R0, R13, PT ;  /* 0x0000000d0000720c */ /* 0x000fe20003f06070 */
[----:B------:R-:W-:Y:S02]  /*d270*/  IMAD.MOV.U32 R0, RZ, RZ, R2 ;  /* 0x000000ffff007224 */ /* 0x000fe400078e0002 */
[--C-:B-1----:R-:W-:Y:S02]  /*d280*/  IMAD.MOV.U32 R2, RZ, RZ, R3.reuse ;  /* 0x000000ffff027224 */ /* 0x102fe400078e0003 */
[--C-:B------:R-:W-:Y:S02]  /*d290*/  IMAD.MOV.U32 R4, RZ, RZ, R3.reuse ;  /* 0x000000ffff047224 */ /* 0x100fe400078e0003 */
[----:B------:R-:W-:Y:S02]  /*d2a0*/  IMAD.MOV.U32 R5, RZ, RZ, R3 ;  /* 0x000000ffff057224 */ /* 0x000fe400078e0003 */
[--C-:B--2---:R-:W-:Y:S01]  /*d2b0*/  IMAD.MOV.U32 R6, RZ, RZ, R7.reuse ;  /* 0x000000ffff067224 */ /* 0x104fe200078e0007 */
[----:B------:R-:W-:Y:S01]  /*d2c0*/  MOV R9, R7 ;  /* 0x0000000700097202 */ /* 0x000fe20000000f00 */
[----:B------:R-:W-:-:S02]  /*d2d0*/  IMAD.MOV.U32 R8, RZ, RZ, R7 ;  /* 0x000000ffff087224 */ /* 0x000fc400078e0007 */
[----:B------:R-:W-:Y:S05]  /*d2e0*/  @P0 BRA `(.L_x_3712) ;  /* 0x0000000400780947 */ /* 0x000fea0003800000 */
[----:B------:R-:W-:Y:S01]  /*d2f0*/  BSSY B2, `(.L_x_3713) ;  /* 0x0000055000027945 */ /* 0x000fe20003800000 */
[--C-:B------:R-:W-:Y:S01]  /*d300*/  IMAD.MOV.U32 R4, RZ, RZ, R3.reuse ;  /* 0x000000ffff047224 */ /* 0x100fe200078e0003 */
[C---:B------:R-:W-:Y:S01]  /*d310*/  PRMT R18, R10.reuse, 0x7610, R18 ;  /* 0x000076100a127816 */ /* 0x040fe20000000012 */
[----:B------:R-:W-:Y:S01]  /*d320*/  IMAD.MOV.U32 R5, RZ, RZ, R3 ;  /* 0x000000ffff057224 */ /* 0x000fe200078e0003 */
[C---:B------:R-:W-:Y:S01]  /*d330*/  PRMT R19, R10.reuse, 0x7610, R19 ;  /* 0x000076100a137816 */ /* 0x040fe20000000013 */
[--C-:B------:R-:W-:Y:S01]  /*d340*/  IMAD.MOV.U32 R8, RZ, RZ, R7.reuse ;  /* 0x000000ffff087224 */ /* 0x100fe200078e0007 */
[----:B------:R-:W-:Y:S01]  /*d350*/  PRMT R20, R10, 0x7610, R20 ;  /* 0x000076100a147816 */ /* 0x000fe20000000014 */
[----:B------:R-:W-:-:S07]  /*d360*/  IMAD.MOV.U32 R9, RZ, RZ, R7 ;  /* 0x000000ffff097224 */ /* 0x000fce00078e0007 */
.L_x_3714:
[----:B------:R-:W-:Y:S01]  /*d370*/  ULDC.64 UR4, c[0x0][0x5f8] ;  /* 0x00017e0000047ab9 */ /* 0x000fe20000000a00 */
[C---:B------:R-:W-:Y:S01]  /*d380*/  IMAD.IADD R23, R0.reuse, 0x1, R21 ;  /* 0x0000000100177824 */ /* 0x040fe200078e0215 */
[----:B------:R-:W-:-:S04]  /*d390*/  IADD3 R16, P0, P1, R0, UR4, R12 ;  /* 0x0000000400107c10 */ /* 0x000fc8000f91e00c */
[----:B------:R-:W-:Y:S02]  /*d3a0*/  IADD3.X R17, RZ, UR5, R11, P0, P1 ;  /* 0x00000005ff117c10 */ /* 0x000fe400087e240b */
[C---:B------:R-:W-:Y:S01]  /*d3b0*/  IADD3 R14, P0, P1, R23.reuse, UR4, R12 ;  /* 0x00000004170e7c10 */ /* 0x040fe2000f91e00c */
[----:B------:R-:W-:Y:S02]  /*d3c0*/  IMAD.IADD R23, R23, 0x1, R21 ;  /* 0x0000000117177824 */ /* 0x000fe400078e0215 */
[----:B------:R0:W2:Y:S01]  /*d3d0*/  LDG.E.U8 R22, desc[UR36][R16.64] ;  /* 0x0000002410167981 */ /* 0x0000a2000c1e1100 */
[----:B------:R-:W-:-:S05]  /*d3e0*/  IADD3.X R15, RZ, UR5, R11, P0, P1 ;  /* 0x00000005ff0f7c10 */ /* 0x000fca00087e240b */
[----:B------:R1:W3:Y:S01]  /*d3f0*/  LDG.E.U8 R25, desc[UR36][R14.64] ;  /* 0x000000240e197981 */ /* 0x0002e2000c1e1100 */
[----:B0-----:R-:W-:-:S04]  /*d400*/  IADD3 R16, P0, P1, R23, UR4, R12 ;  /* 0x0000000417107c10 */ /* 0x001fc8000f91e00c */
[----:B------:R-:W-:-:S05]  /*d410*/  IADD3.X R17, RZ, UR5, R11, P0, P1 ;  /* 0x00000005ff117c10 */ /* 0x000fca00087e240b */
[----:B------:R0:W4:Y:S01]  /*d420*/  LDG.E.U8 R27, desc[UR36][R16.64] ;  /* 0x00000024101b7981 */ /* 0x000122000c1e1100 */
[----:B------:R-:W-:Y:S02]  /*d430*/  PRMT R29, R19, 0x8880, RZ ;  /* 0x00008880131d7816 */ /* 0x000fe400000000ff */
[----:B-1----:R-:W-:Y:S01]  /*d440*/  PRMT R15, R10, 0x8880, RZ ;  /* 0x000088800a0f7816 */ /* 0x002fe200000000ff */
[----:B0-----:R-:W-:Y:S01]  /*d450*/  IMAD.IADD R16, R23, 0x1, R21 ;  /* 0x0000000117107824 */ /* 0x001fe200078e0215 */
[----:B------:R-:W-:Y:S02]  /*d460*/  LOP3.LUT R17, R19, 0xff, RZ, 0xc0, !PT ;  /* 0x000000ff13117812 */ /* 0x000fe400078ec0ff */
[----:B--2---:R-:W-:-:S04]  /*d470*/  PRMT R24, R22, 0x8880, RZ ;  /* 0x0000888016187816 */ /* 0x004fc800000000ff */
[----:B------:R-:W-:Y:S02]  /*d480*/  ISETP.GT.AND P2, PT, R29, R24, PT ;  /* 0x000000181d00720c */ /* 0x000fe40003f44270 */
[----:B------:R-:W-:Y:S02]  /*d490*/  PRMT R29, R18, 0x8880, RZ ;  /* 0x00008880121d7816 */ /* 0x000fe400000000ff */
[----:B---3--:R-:W-:-:S04]  /*d4a0*/  PRMT R14, R25, 0x8880, RZ ;  /* 0x00008880190e7816 */ /* 0x008fc800000000ff */
[----:B------:R-:W-:Y:S02]  /*d4b0*/  ISETP.GT.AND P3, PT, R29, R14, PT ;  /* 0x0000000e1d00720c */ /* 0x000fe40003f64270 */
[----:B----4-:R-:W-:-:S04]  /*d4c0*/  PRMT R14, R27, 0x8880, RZ ;  /* 0x000088801b0e7816 */ /* 0x010fc800000000ff */
[----:B------:R-:W-:Y:S02]  /*d4d0*/  ISETP.GT.AND P1, PT, R15, R14, PT ;  /* 0x0000000e0f00720c */ /* 0x000fe40003f24270 */
[----:B------:R-:W-:-:S04]  /*d4e0*/  IADD3 R14, P0, P4, R16, UR4, R12 ;  /* 0x00000004100e7c10 */ /* 0x000fc8000fc1e00c */
[----:B------:R-:W-:-:S06]  /*d4f0*/  IADD3.X R15, RZ, UR5, R11, P0, P4 ;  /* 0x00000005ff0f7c10 */ /* 0x000fcc00087e840b */
[----:B------:R-:W2:Y:S01]  /*d500*/  LDG.E.U8 R15, desc[UR36][R14.64] ;  /* 0x000000240e0f7981 */ /* 0x000ea2000c1e1100 */
[----:B------:R-:W-:Y:S02]  /*d510*/  ISETP.NE.AND P4, PT, R17, R22, PT ;  /* 0x000000161100720c */ /* 0x000fe40003f85270 */
[----:B------:R-:W-:-:S04]  /*d520*/  ISETP.GE.U32.AND P0, PT, R3, R0, PT ;  /* 0x000000000300720c */ /* 0x000fc80003f06070 */
[----:B------:R-:W-:-:S04]  /*d530*/  ISETP.GE.AND.EX P0, PT, R7, RZ, PT, P0 ;  /* 0x000000ff0700720c */ /* 0x000fc80003f06300 */
[----:B------:R-:W-:-:S03]  /*d540*/  SEL R17, RZ, 0xffffffff, P0 ;  /* 0xffffffffff117807 */ /* 0x000fc60000000000 */
[----:B------:R-:W-:Y:S02]  /*d550*/  @P4 SEL R17, RZ, 0xffffffff, !P2 ;  /* 0xffffffffff114807 */ /* 0x000fe40005000000 */
[----:B------:R-:W-:Y:S02]  /*d560*/  LOP3.LUT R24, R18, 0xff, RZ, 0xc0, !PT ;  /* 0x000000ff12187812 */ /* 0x000fe400078ec0ff */
[----:B------:R-:W-:Y:S02]  /*d570*/  LOP3.LUT R17, R17, 0x1, RZ, 0xc0, !PT ;  /* 0x0000000111117812 */ /* 0x000fe400078ec0ff */
[----:B------:R-:W-:Y:S02]  /*d580*/  ISETP.NE.AND P5, PT, R24, R25, PT ;  /* 0x000000191800720c */ /* 0x000fe40003fa5270 */
[----:B------:R-:W-:Y:S02]  /*d590*/  ISETP.NE.U32.AND P2, PT, R17, 0x1, PT ;  /* 0x000000011100780c */ /* 0x000fe40003f45070 */
[----:B------:R-:W-:-:S02]  /*d5a0*/  IADD3 R17, R0, R21, RZ ;  /* 0x0000001500117210 */ /* 0x000fc40007ffe0ff */
[----:B------:R-:W-:Y:S02]  /*d5b0*/  SEL R3, R3, R0, !P2 ;  /* 0x0000000003037207 */ /* 0x000fe40005000000 */
[----:B------:R-:W-:Y:S02]  /*d5c0*/  ISETP.GE.U32.AND P0, PT, R2, R17, PT ;  /* 0x000000110200720c */ /* 0x000fe40003f06070 */
[----:B------:R-:W-:Y:S02]  /*d5d0*/  LOP3.LUT R0, R10, 0xff, RZ, 0xc0, !PT ;  /* 0x000000ff0a007812 */ /* 0x000fe400078ec0ff */
[----:B------:R-:W-:Y:S02]  /*d5e0*/  ISETP.GE.AND.EX P0, PT, R6, RZ, PT, P0 ;  /* 0x000000ff0600720c */ /* 0x000fe40003f06300 */
[----:B------:R-:W-:Y:S02]  /*d5f0*/  ISETP.NE.AND P4, PT, R0, R27, PT ;  /* 0x0000001b0000720c */ /* 0x000fe40003f85270 */
[----:B------:R-:W-:-:S02]  /*d600*/  SEL R0, RZ, 0xffffffff, P0 ;  /* 0xffffffffff007807 */ /* 0x000fc40000000000 */
[----:B------:R-:W-:Y:S02]  /*d610*/  @P5 SEL R0, RZ, 0xffffffff, !P3 ;  /* 0xffffffffff005807 */ /* 0x000fe40005800000 */
[----:B------:R-:W-:Y:S02]  /*d620*/  ISETP.GE.U32.AND P0, PT, R4, R23, PT ;  /* 0x000000170400720c */ /* 0x000fe40003f06070 */
[----:B------:R-:W-:Y:S02]  /*d630*/  LOP3.LUT R0, R0, 0x1, RZ, 0xc0, !PT ;  /* 0x0000000100007812 */ /* 0x000fe400078ec0ff */
[----:B------:R-:W-:Y:S02]  /*d640*/  ISETP.GE.AND.EX P0, PT, R8, RZ, PT, P0 ;  /* 0x000000ff0800720c */ /* 0x000fe40003f06300 */
[----:B------:R-:W-:Y:S02]  /*d650*/  ISETP.NE.U32.AND P3, PT, R0, 0x1, PT ;  /* 0x000000010000780c */ /* 0x000fe40003f65070 */
[----:B------:R-:W-:-:S02]  /*d660*/  SEL R0, RZ, 0xffffffff, P0 ;  /* 0xffffffffff007807 */ /* 0x000fc40000000000 */
        /* <DEDUP_REMOVED lines=30> */
.L_x_3713:
        /* <DEDUP_REMOVED lines=8> */
.L_x_3712:
[----:B------:R-:W-:Y:S05]  /*d8d0*/  BSYNC B1 ;  /* 0x0000000000017941 */ /* 0x000fea0003800000 */
.L_x_3711:
[----:B------:R-:W-:Y:S01]  /*d8e0*/  ISETP.GE.U32.AND P0, PT, R0, R13, PT ;  /* 0x0000000d0000720c */ /* 0x000fe20003f06070 */
[----:B------:R-:W-:-:S12]  /*d8f0*/  BSSY B1, `(.L_x_3715) ;  /* 0x0000017000017945 */ /* 0x000fd80003800000 */
[----:B------:R-:W-:Y:S05]  /*d900*/  @P0 BRA `(.L_x_3716) ;  /* 0x0000000000540947 */ /* 0x000fea0003800000 */
[----:B------:R-:W0:Y:S02]  /*d910*/  LDC.64 R14, c[0x0][0x5f8] ;  /* 0x00017e00ff0e7b82 */ /* 0x000e240000000a00 */
[----:B0-----:R-:W-:-:S04]  /*d920*/  IADD3 R16, P1, P2, R0, R14, R12 ;  /* 0x0000000e00107210 */ /* 0x001fc80007a3e00c */
[----:B------:R-:W-:-:S05]  /*d930*/  IADD3.X R17, RZ, R15, R11, P1, P2 ;  /* 0x0000000fff117210 */ /* 0x000fca0000fe440b */
[----:B------:R0:W5:Y:S01]  /*d940*/  LDG.E.U8 R22, desc[UR36][R16.64] ;  /* 0x0000002410167981 */ /* 0x000162000c1e1100 */
[----:B------:R-:W-:-:S05]  /*d950*/  IMAD.IADD R26, R0, 0x1, R21 ;  /* 0x00000001001a7824 */ /* 0x000fca00078e0215 */
[----:B------:R-:W-:-:S13]  /*d960*/  ISETP.GE.U32.AND P1, PT, R26, R13, PT ;  /* 0x0000000d1a00720c */ /* 0x000fda0003f26070 */
[----:B0-----:R-:W-:Y:S05]  /*d970*/  @P1 BRA `(.L_x_3716) ;  /* 0x0000000000381947 */ /* 0x001fea0003800000 */
[----:B------:R-:W-:-:S04]  /*d980*/  IADD3 R16, P1, P2, R26, R14, R12 ;  /* 0x0000000e1a107210 */ /* 0x000fc80007a3e00c */
[----:B------:R-:W-:-:S05]  /*d990*/  IADD3.X R17, RZ, R15, R11, P1, P2 ;  /* 0x0000000fff117210 */ /* 0x000fca0000fe440b */
[----:B------:R0:W5:Y:S01]  /*d9a0*/  LDG.E.U8 R24, desc[UR36][R16.64] ;  /* 0x0000002410187981 */ /* 0x000162000c1e1100 */
[----:B------:R-:W-:-:S05]  /*d9b0*/  IMAD.IADD R26, R26, 0x1, R21 ;  /* 0x000000011a1a7824 */ /* 0x000fca00078e0215 */
[----:B------:R-:W-:-:S13]  /*d9c0*/  ISETP.GE.U32.AND P1, PT, R26, R13, PT ;  /* 0x0000000d1a00720c */ /* 0x000fda0003f26070 */
[----:B0-----:R-:W-:Y:S05]  /*d9d0*/  @P1 BRA `(.L_x_3716) ;  /* 0x0000000000201947 */ /* 0x001fea0003800000 */
[C---:B------:R-:W-:Y:S01]  /*d9e0*/  IMAD.IADD R17, R26.reuse, 0x1, R21 ;  /* 0x000000011a117824 */ /* 0x040fe200078e0215 */
[----:B------:R-:W-:-:S04]  /*d9f0*/  IADD3 R16, P2, P3, R26, R14, R12 ;  /* 0x0000000e1a107210 */ /* 0x000fc80007b5e00c */
[----:B------:R-:W-:-:S13]  /*da00*/  ISETP.GE.U32.AND P1, PT, R17, R13, PT ;  /* 0x0000000d1100720c */ /* 0x000fda0003f26070 */
[----:B------:R-:W-:Y:S02]  /*da10*/  @!P1 IADD3 R14, P4, P5, R17, R14, R12 ;  /* 0x0000000e110e9210 */ /* 0x000fe40007d9e00c */
[-CC-:B------:R-:W-:Y:S02]  /*da20*/  IADD3.X R17, RZ, R15.reuse, R11.reuse, P2, P3 ;  /* 0x0000000fff117210 */ /* 0x180fe400017e640b */
[----:B------:R-:W-:-:S03]  /*da30*/  @!P1 IADD3.X R15, RZ, R15, R11, P4, P5 ;  /* 0x0000000fff0f9210 */ /* 0x000fc600027ea40b */
[----:B------:R0:W5:Y:S04]  /*da40*/  LDG.E.U8 R25, desc[UR36][R16.64] ;  /* 0x0000002410197981 */ /* 0x000168000c1e1100 */
[----:B------:R0:W5:Y:S02]  /*da50*/  @!P1 LDG.E.U8 R23, desc[UR36][R14.64] ;  /* 0x000000240e179981 */ /* 0x000164000c1e1100 */
.L_x_3716:
[----:B------:R-:W-:Y:S05]  /*da60*/  BSYNC B1 ;  /* 0x0000000000017941 */ /* 0x000fea0003800000 */
.L_x_3715:
        /* <DEDUP_REMOVED lines=79> */
.L_x_3718:
[----:B------:R-:W-:Y:S05]  /*df60*/  BSYNC B1 ;  /* 0x0000000000017941 */ /* 0x000fea0003800000 */
.L_x_3717:
[C---:B------:R-:W-:Y:S02]  /*df70*/  LOP3.LUT R0, R19.reuse, 0xff, RZ, 0xc0, !PT ;  /* 0x000000ff13007812 */ /* 0x040fe400078ec0ff */
[----:B------:R-:W-:Y:S02]  /*df80*/  LOP3.LUT R11, R18, 0xff, RZ, 0xc0, !PT ;  /* 0x000000ff120b7812 */ /* 0x000fe400078ec0ff */
        /* <DEDUP_REMOVED lines=44> */
[----:B------:R-:W-:-:S07]  /*e250*/  SEL R9, R8, R9, !P0 ;  /* 0x0000000908097207 */ /* 0x000fce0004000000 */
.L_x_3670:
[----:B------:R-:W-:Y:S05]  /*e260*/  BSYNC B0 ;  /* 0x0000000000007941 */ /* 0x000fea0003800000 */
.L_x_3669:
[----:B------:R-:W1:Y:S01]  /*e270*/  S2R R3, SR_TID.X ;  /* 0x0000000000037919 */ /* 0x000e620000002100 */
[----:B------:R-:W-:Y:S02]  /*e280*/  ULDC UR4, c[0x0][0x244] ;  /* 0x0000910000047ab9 */ /* 0x000fe40000000800 */
[----:B------:R-:W-:-:S13]  /*e290*/  ISETP.NE.AND P0, PT, RZ, UR4, PT ;  /* 0x00000004ff007c0c */ /* 0x000fda000bf05270 */
[----:B------:R-:W-:Y:S05]  /*e2a0*/  @!P0 BRA `(.L_x_3719) ;  /* 0x0000000000c88947 */ /* 0x000fea0003800000 */
[----:B------:R-:W1:Y:S01]  /*e2b0*/  S2R R2, SR_TID.Y ;  /* 0x0000000000027919 */ /* 0x000e620000002200 */
[----:B------:R-:W2:Y:S01]  /*e2c0*/  S2UR UR5, SR_CgaCtaId ;  /* 0x00000000000579c3 */ /* 0x000ea20000008800 */
[----:B------:R-:W-:Y:S01]  /*e2d0*/  UMOV UR4, 0x400 ;  /* 0x0000040000047882 */ /* 0x000fe20000000000 */
[----:B------:R-:W-:Y:S01]  /*e2e0*/  ULDC UR6, c[0x0][0x0] ;  /* 0x0000000000067ab9 */ /* 0x000fe20000000800 */
[----:B------:R-:W-:Y:S01]  /*e2f0*/  UIADD3 UR4, UR4, 0x10, URZ ;  /* 0x0000001004047890 */ /* 0x000fe2000fffe03f */
[----:B------:R-:W-:Y:S01]  /*e300*/  IMAD.MOV.U32 R8, RZ, RZ, R5 ;  /* 0x000000ffff087224 */ /* 0x000fe200078e0005 */
[----:B------:R-:W-:Y:S02]  /*e310*/  ULDC UR7, c[0x0][0x4] ;  /* 0x0000010000077ab9 */ /* 0x000fe40000000800 */
[----:B--2---:R-:W-:Y:S02]  /*e320*/  ULEA UR4, UR5, UR4, 0x18 ;  /* 0x0000000405047291 */ /* 0x004fe4000f8ec03f */
[----:B------:R-:W-:Y:S01]  /*e330*/  USHF.R.U32.HI UR5, URZ, 0x1, UR7 ;  /* 0x000000013f057899 */ /* 0x000fe20008011607 */
[----:B-1----:R-:W-:-:S05]  /*e340*/  IMAD R2, R2, UR6, R3 ;  /* 0x0000000602027c24 */ /* 0x002fca000f8e0203 */
[----:B------:R-:W-:Y:S02]  /*e350*/  ISETP.NE.AND P0, PT, RZ, UR5, PT ;  /* 0x00000005ff007c0c */ /* 0x000fe4000bf05270 */
[----:B------:R-:W-:-:S05]  /*e360*/  LEA R11, R2, UR4, 0x4 ;  /* 0x00000004020b7c11 */ /* 0x000fca000f8e20ff */
[----:B------:R2:W-:Y:S04]  /*e370*/  STS.64 [R11+0x8], R8 ;  /* 0x000008080b007388 */ /* 0x0005e80000000a00 */
[----:B------:R2:W-:Y:S02]  /*e380*/  STS.U8 [R11], R0 ;  /* 0x000000000b007388 */ /* 0x0005e40000000000 */
[----:B------:R-:W-:Y:S05]  /*e390*/  @!P0 BRA `(.L_x_3719) ;  /* 0x00000000008c8947 */ /* 0x000fea0003800000 */
[----:B------:R-:W-:-:S07]  /*e3a0*/  IMAD.U32 R2, RZ, RZ, UR5 ;  /* 0x00000005ff027e24 */ /* 0x000fce000f8e00ff */
.L_x_3722:
[----:B------:R-:W1:Y:S01]  /*e3b0*/  S2R R6, SR_TID.Y ;  /* 0x0000000000067919 */ /* 0x000e620000002200 */
[----:B------:R-:W-:Y:S01]  /*e3c0*/  BSSY B0, `(.L_x_3720) ;  /* 0x000001e000007945 */ /* 0x000fe20003800000 */
[----:B------:R-:W-:Y:S01]  /*e3d0*/  BAR.SYNC.DEFER_BLOCKING 0x0 ;  /* 0x0000000000007b1d */ /* 0x000fe20000010000 */
[----:B------:R-:W-:Y:S02]  /*e3e0*/  ISETP.GT.AND P3, PT, R2, 0x1, PT ;  /* 0x000000010200780c */ /* 0x000fe40003f64270 */
[--C-:B------:R-:W-:Y:S01]  /*e3f0*/  SHF.R.S32.HI R10, RZ, 0x1, R2.reuse ;  /* 0x00000001ff0a7819 */ /* 0x100fe20000011402 */
[----:B-1----:R-:W-:-:S05]  /*e400*/  IMAD.IADD R4, R6, 0x1, R2 ;  /* 0x0000000106047824 */ /* 0x002fca00078e0202 */
[----:B------:R-:W-:-:S04]  /*e410*/  ISETP.GE.U32.AND P0, PT, R4, UR7, PT ;  /* 0x0000000704007c0c */ /* 0x000fc8000bf06070 */
[----:B------:R-:W-:-:S13]  /*e420*/  ISETP.GE.U32.OR P0, PT, R6, R2, P0 ;  /* 0x000000020600720c */ /* 0x000fda0000706470 */
[----:B------:R-:W-:Y:S05]  /*e430*/  @P0 BRA `(.L_x_3721) ;  /* 0x0000000000580947 */ /* 0x000fea0003800000 */
[----:B------:R-:W-:Y:S01]  /*e440*/  IMAD R2, R4, UR6, R3 ;  /* 0x0000000604027c24 */ /* 0x000fe2000f8e0203 */
[C---:B------:R-:W-:Y:S02]  /*e450*/  LOP3.LUT R4, R0.reuse, 0xff, RZ, 0xc0, !PT ;  /* 0x000000ff00047812 */ /* 0x040fe400078ec0ff */
[----:B--2---:R-:W-:Y:S02]  /*e460*/  PRMT R8, R0, 0x8880, RZ ;  /* 0x0000888000087816 */ /* 0x004fe400000000ff */
[----:B------:R-:W-:-:S05]  /*e470*/  LEA R2, R2, UR4, 0x4 ;  /* 0x0000000402027c11 */ /* 0x000fca000f8e20ff */
[----:B------:R-:W0:Y:S04]  /*e480*/  LDS.S8 R13, [R2] ;  /* 0x00000000020d7984 */ /* 0x000e280000000200 */
[----:B------:R-:W1:Y:S01]  /*e490*/  LDS.64 R6, [R2+0x8] ;  /* 0x0000080002067984 */ /* 0x000e620000000a00 */
[----:B0-----:R-:W-:Y:S02]  /*e4a0*/  LOP3.LUT R15, R13, 0xff, RZ, 0xc0, !PT ;  /* 0x000000ff0d0f7812 */ /* 0x001fe400078ec0ff */
[----:B------:R-:W-:Y:S02]  /*e4b0*/  ISETP.GT.AND P1, PT, R8, R13, PT ;  /* 0x0000000d0800720c */ /* 0x000fe40003f24270 */
[----:B------:R-:W-:Y:S02]  /*e4c0*/  ISETP.NE.AND P2, PT, R4, R15, PT ;  /* 0x0000000f0400720c */ /* 0x000fe40003f45270 */
[----:B-1----:R-:W-:-:S02]  /*e4d0*/  ISETP.GE.U32.AND P0, PT, R5, R6, PT ;  /* 0x000000060500720c */ /* 0x002fc40003f06070 */
[----:B------:R-:W-:Y:S02]  /*e4e0*/  SEL R4, RZ, 0xffffffff, !P1 ;  /* 0xffffffffff047807 */ /* 0x000fe40004800000 */
[----:B------:R-:W-:-:S07]  /*e4f0*/  ISETP.GE.AND.EX P0, PT, R9, R7, PT, P0 ;  /* 0x000000070900720c */ /* 0x000fce0003f06300 */
        /* <DEDUP_REMOVED lines=8> */
[----:B------:R1:W-:Y:S04]  /*e580*/  STS.U8 [R11], R2 ;  /* 0x000000020b007388 */ /* 0x0003e80000000000 */
[----:B------:R1:W-:Y:S02]  /*e590*/  STS.64 [R11+0x8], R8 ;  /* 0x000008080b007388 */ /* 0x0003e40000000a00 */
.L_x_3721:
[----:B------:R-:W-:Y:S05]  /*e5a0*/  BSYNC B0 ;  /* 0x0000000000007941 */ /* 0x000fea0003800000 */
.L_x_3720:
[----:B-1----:R-:W-:Y:S01]  /*e5b0*/  IMAD.MOV.U32 R2, RZ, RZ, R10 ;  /* 0x000000ffff027224 */ /* 0x002fe200078e000a */
[----:B------:R-:W-:Y:S06]  /*e5c0*/  @P3 BRA `(.L_x_3722) ;  /* 0xfffffffc00783947 */ /* 0x000fec000383ffff */
.L_x_3719:
[----:B------:R-:W-:Y:S02]  /*e5d0*/  ULDC UR4, c[0x0][0x240] ;  /* 0x0000900000047ab9 */ /* 0x000fe40000000800 */
[----:B------:R-:W-:-:S13]  /*e5e0*/  ISETP.NE.AND P0, PT, RZ, UR4, PT ;  /* 0x00000004ff007c0c */ /* 0x000fda000bf05270 */
[----:B------:R-:W-:Y:S05]  /*e5f0*/  @!P0 BRA `(.L_x_3723) ;  /* 0x0000000400388947 */ /* 0x000fea0003800000 */
[----:B------:R-:W3:Y:S02]  /*e600*/  LDC R10, c[0x0][RZ] ;  /* 0x00000000ff0a7b82 */ /* 0x000ee40000000800 */
[----:B---3--:R-:W-:Y:S01]  /*e610*/  ISETP.GT.AND P0, PT, R10, 0x20, PT ;  /* 0x000000200a00780c */ /* 0x008fe20003f04270 */
[----:B------:R-:W-:-:S12]  /*e620*/  IMAD.MOV.U32 R2, RZ, RZ, R10 ;  /* 0x000000ffff027224 */ /* 0x000fd800078e000a */
[----:B------:R-:W-:Y:S05]  /*e630*/  @!P0 BRA `(.L_x_3724) ;  /* 0x0000000000bc8947 */ /* 0x000fea0003800000 */
[----:B------:R-:W1:Y:S01]  /*e640*/  S2R R4, SR_TID.Y ;  /* 0x0000000000047919 */ /* 0x000e620000002200 */
[----:B------:R-:W3:Y:S01]  /*e650*/  S2UR UR5, SR_CgaCtaId ;  /* 0x00000000000579c3 */ /* 0x000ee20000008800 */
[----:B------:R-:W-:Y:S01]  /*e660*/  UMOV UR4, 0x400 ;  /* 0x0000040000047882 */ /* 0x000fe20000000000 */
[----:B--2---:R-:W-:Y:S01]  /*e670*/  MOV R8, R5 ;  /* 0x0000000500087202 */ /* 0x004fe20000000f00 */
[----:B------:R-:W-:-:S04]  /*e680*/  UIADD3 UR4, UR4, 0x10, URZ ;  /* 0x0000001004047890 */ /* 0x000fc8000fffe03f */
[----:B---3--:R-:W-:Y:S01]  /*e690*/  ULEA UR4, UR5, UR4, 0x18 ;  /* 0x0000000405047291 */ /* 0x008fe2000f8ec03f */
[----:B-1----:R-:W-:-:S05]  /*e6a0*/  IMAD R2, R4, R10, R3 ;  /* 0x0000000a04027224 */ /* 0x002fca00078e0203 */
[----:B------:R-:W-:Y:S02]  /*e6b0*/  LEA R11, R2, UR4, 0x4 ;  /* 0x00000004020b7c11 */ /* 0x000fe4000f8e20ff */
[----:B------:R-:W-:-:S03]  /*e6c0*/  LEA.HI R2, R10, R10, RZ, 0x1 ;  /* 0x0000000a0a027211 */ /* 0x000fc600078f08ff */
[----:B------:R3:W-:Y:S01]  /*e6d0*/  STS.64 [R11+0x8], R8 ;  /* 0x000008080b007388 */ /* 0x0007e20000000a00 */
[----:B------:R-:W-:Y:S01]  /*e6e0*/  SHF.R.S32.HI R4, RZ, 0x1, R2 ;  /* 0x00000001ff047819 */ /* 0x000fe20000011402 */
[----:B------:R-:W-:Y:S02]  /*e6f0*/  IMAD.MOV.U32 R2, RZ, RZ, 0x20 ;  /* 0x00000020ff027424 */ /* 0x000fe400078e00ff */
[----:B------:R3:W-:Y:S01]  /*e700*/  STS.U8 [R11], R0 ;  /* 0x000000000b007388 */ /* 0x0007e20000000000 */
[----:B------:R-:W-:-:S13]  /*e710*/  ISETP.GE.AND P0, PT, R4, 0x20, PT ;  /* 0x000000200400780c */ /* 0x000fda0003f06270 */
[----:B---3--:R-:W-:Y:S05]  /*e720*/  @!P0 BRA `(.L_x_3724) ;  /* 0x0000000000808947 */ /* 0x008fea0003800000 */
.L_x_3727:
[C---:B-1----:R-:W-:Y:S01]  /*e730*/  IMAD.IADD R2, R3.reuse, 0x1, R4 ;  /* 0x0000000103027824 */ /* 0x042fe200078e0204 */
[----:B------:R-:W-:Y:S04]  /*e740*/  BAR.SYNC.DEFER_BLOCKING 0x0 ;  /* 0x0000000000007b1d */ /* 0x000fe80000010000 */
[----:B------:R-:W-:Y:S02]  /*e750*/  ISETP.GE.U32.AND P0, PT, R2, R10, PT ;  /* 0x0000000a0200720c */ /* 0x000fe40003f06070 */
[----:B------:R-:W-:Y:S02]  /*e760*/  BSSY B0, `(.L_x_3725) ;  /* 0x0000018000007945 */ /* 0x000fe40003800000 */
[----:B------:R-:W-:-:S13]  /*e770*/  ISETP.GE.U32.OR P0, PT, R3, R4, P0 ;  /* 0x000000040300720c */ /* 0x000fda0000706470 */
[----:B------:R-:W-:Y:S05]  /*e780*/  @P0 BRA `(.L_x_3726) ;  /* 0x0000000000540947 */ /* 0x000fea0003800000 */
[----:B------:R-:W-:Y:S01]  /*e790*/  IMAD R2, R4, 0x10, R11 ;  /* 0x0000001004027824 */ /* 0x000fe200078e020b */
[C---:B0-----:R-:W-:Y:S02]  /*e7a0*/  LOP3.LUT R15, R0.reuse, 0xff, RZ, 0xc0, !PT ;  /* 0x000000ff000f7812 */ /* 0x041fe400078ec0ff */
[----:B------:R-:W-:Y:S02]  /*e7b0*/  PRMT R12, R0, 0x8880, RZ ;  /* 0x00008880000c7816 */ /* 0x000fe400000000ff */
[----:B------:R-:W0:Y:S04]  /*e7c0*/  LDS.S8 R13, [R2] ;  /* 0x00000000020d7984 */ /* 0x000e280000000200 */
[----:B------:R-:W1:Y:S01]  /*e7d0*/  LDS.64 R6, [R2+0x8] ;  /* 0x0000080002067984 */ /* 0x000e620000000a00 */
[----:B0-----:R-:W-:-:S02]  /*e7e0*/  LOP3.LUT R8, R13, 0xff, RZ, 0xc0, !PT ;  /* 0x000000ff0d087812 */ /* 0x001fc400078ec0ff */
[----:B------:R-:W-:Y:S02]  /*e7f0*/  ISETP.GT.AND P1, PT, R12, R13, PT ;  /* 0x0000000d0c00720c */ /* 0x000fe40003f24270 */
[----:B------:R-:W-:Y:S02]  /*e800*/  ISETP.NE.AND P2, PT, R15, R8, PT ;  /* 0x000000080f00720c */ /* 0x000fe40003f45270 */
[----:B-1----:R-:W-:Y:S02]  /*e810*/  ISETP.GE.U32.AND P0, PT, R5, R6, PT ;  /* 0x000000060500720c */ /* 0x002fe40003f06070 */
        /* <DEDUP_REMOVED lines=12> */
.L_x_3726:
[----:B------:R-:W-:Y:S05]  /*e8e0*/  BSYNC B0 ;  /* 0x0000000000007941 */ /* 0x000fea0003800000 */
.L_x_3725:
[----:B------:R-:W-:-:S04]  /*e8f0*/  SHF.R.S32.HI R4, RZ, 0x1, R4 ;  /* 0x00000001ff047819 */ /* 0x000fc80000011404 */
[----:B------:R-:W-:-:S13]  /*e900*/  ISETP.GE.AND P0, PT, R4, 0x20, PT ;  /* 0x000000200400780c */ /* 0x000fda0003f06270 */
[----:B------:R-:W-:Y:S05]  /*e910*/  @P0 BRA `(.L_x_3727) ;  /* 0xfffffffc00840947 */ /* 0x000fea000383ffff */
[----:B-1----:R-:W-:-:S07]  /*e920*/  IMAD.MOV.U32 R2, RZ, RZ, 0x20 ;  /* 0x00000020ff027424 */ /* 0x002fce00078e00ff */
.L_x_3724:
[----:B------:R-:W-:Y:S01]  /*e930*/  BAR.SYNC.DEFER_BLOCKING 0x0 ;  /* 0x0000000000007b1d */ /* 0x000fe20000010000 */
[----:B------:R-:W-:-:S13]  /*e940*/  ISETP.GE.AND P0, PT, R2, 0x2, PT ;  /* 0x000000020200780c */ /* 0x000fda0003f06270 */
[----:B------:R-:W-:Y:S05]  /*e950*/  @!P0 BRA `(.L_x_3723) ;  /* 0x0000000000608947 */ /* 0x000fea0003800000 */
[----:B------:R-:W-:-:S07]  /*e960*/  IMAD.MOV.U32 R4, RZ, RZ, 0x1 ;  /* 0x00000001ff047424 */ /* 0x000fce00078e00ff */
.L_x_3728:
[C---:B------:R-:W-:Y:S01]  /*e970*/  LOP3.LUT R6, R0.reuse, 0xffff, RZ, 0xc0, !PT ;  /* 0x0000ffff00067812 */ /* 0x040fe200078ec0ff */
[----:B--2---:R-:W2:Y:S01]  /*e980*/  SHFL.DOWN PT, R8, R5, R4, 0x1f ;  /* 0x08001f0405087589 */ /* 0x004ea200000e0000 */
[----:B------:R-:W-:Y:S02]  /*e990*/  LOP3.LUT R10, R0, 0xff, RZ, 0xc0, !PT ;  /* 0x000000ff000a7812 */ /* 0x000fe400078ec0ff */
[----:B------:R-:W-:Y:S02]  /*e9a0*/  PRMT R7, R6, 0x8880, RZ ;  /* 0x0000888006077816 */ /* 0x000fe400000000ff */
[----:B------:R-:W3:Y:S01]  /*e9b0*/  SHFL.DOWN PT, R6, R9, R4, 0x1f ;  /* 0x08001f0409067589 */ /* 0x000ee200000e0000 */
[----:B------:R-:W-:-:S03]  /*e9c0*/  PRMT R12, R0, 0x8880, RZ ;  /* 0x00008880000c7816 */ /* 0x000fc600000000ff */
[----:B------:R4:W0:Y:S02]  /*e9d0*/  SHFL.DOWN PT, R7, R7, R4, 0x1f ;  /* 0x08001f0407077589 */ /* 0x00082400000e0000 */
[----:B----4-:R-:W-:Y:S01]  /*e9e0*/  IMAD.SHL.U32 R4, R4, 0x2, RZ ;  /* 0x0000000204047824 */ /* 0x010fe200078e00ff */
[----:B--2---:R-:W-:-:S04]  /*e9f0*/  ISETP.GE.U32.AND P0, PT, R5, R8, PT ;  /* 0x000000080500720c */ /* 0x004fc80003f06070 */
[----:B---3--:R-:W-:Y:S02]  /*ea00*/  ISETP.GE.AND.EX P0, PT, R9, R6, PT, P0 ;  /* 0x000000060900720c */ /* 0x008fe40003f06300 */
[----:B0-----:R-:W-:-:S04]  /*ea10*/  LOP3.LUT R11, R7, 0xff, RZ, 0xc0, !PT ;  /* 0x000000ff070b7812 */ /* 0x001fc800078ec0ff */
[----:B------:R-:W-:Y:S02]  /*ea20*/  ISETP.NE.AND P1, PT, R10, R11, PT ;  /* 0x0000000b0a00720c */ /* 0x000fe40003f25270 */
[----:B------:R-:W-:Y:S02]  /*ea30*/  PRMT R11, R7, 0x8880, RZ ;  /* 0x00008880070b7816 */ /* 0x000fe400000000ff */
[----:B------:R-:W-:Y:S02]  /*ea40*/  SEL R10, RZ, 0xffffffff, P0 ;  /* 0xffffffffff0a7807 */ /* 0x000fe40000000000 */
[----:B------:R-:W-:-:S07]  /*ea50*/  ISETP.GT.AND P0, PT, R12, R11, PT ;  /* 0x0000000b0c00720c */ /* 0x000fce0003f04270 */
        /* <DEDUP_REMOVED lines=8> */
.L_x_3723:
[----:B------:R-:W3:Y:S01]  /*eae0*/  LDC R4, c[0x0][0x3fc] ;  /* 0x0000ff00ff047b82 */ /* 0x000ee20000000800 */
[----:B------:R-:W-:Y:S01]  /*eaf0*/  ULDC UR4, c[0x0][0x24c] ;  /* 0x0000930000047ab9 */ /* 0x000fe20000000800 */
[----:B------:R-:W-:Y:S01]  /*eb00*/  HFMA2.MMA R2, -RZ, RZ, 0, 0 ;  /* 0x00000000ff027435 */ /* 0x000fe200000001ff */
[----:B-12---:R-:W-:Y:S01]  /*eb10*/  IMAD R11, R3, UR4, RZ ;  /* 0x00000004030b7c24 */ /* 0x006fe2000f8e02ff */
[----:B---3--:R-:W-:-:S13]  /*eb20*/  ISETP.NE.AND P0, PT, R4, RZ, PT ;  /* 0x000000ff0400720c */ /* 0x008fda0003f05270 */
[----:B------:R-:W-:Y:S05]  /*eb30*/  @!P0 BRA `(.L_x_3729) ;  /* 0x00000010005c8947 */ /* 0x000fea0003800000 */
[----:B------:R-:W1:Y:S01]  /*eb40*/  S2R R2, SR_TID.Y ;  /* 0x0000000000027919 */ /* 0x000e620000002200 */
[----:B------:R-:W2:Y:S01]  /*eb50*/  S2UR UR4, SR_CTAID.X ;  /* 0x00000000000479c3 */ /* 0x000ea20000002500 */
[----:B------:R-:W-:Y:S01]  /*eb60*/  ULDC UR5, c[0x0][0x250] ;  /* 0x0000940000057ab9 */ /* 0x000fe20000000800 */
[----:B------:R-:W-:Y:S01]  /*eb70*/  ULDC.64 UR6, c[0x0][0x400] ;  /* 0x0001000000067ab9 */ /* 0x000fe20000000a00 */
[----:B------:R-:W-:-:S05]  /*eb80*/  ISETP.NE.AND P0, PT, R4, 0x1, PT ;  /* 0x000000010400780c */ /* 0x000fca0003f05270 */
[----:B------:R-:W2:Y:S01]  /*eb90*/  LDC R13, c[0x0][0x238] ;  /* 0x00008e00ff0d7b82 */ /* 0x000ea20000000800 */
[----:B-1----:R-:W-:-:S04]  /*eba0*/  IMAD R12, R2, UR5, R11 ;  /* 0x00000005020c7c24 */ /* 0x002fc8000f8e020b */
        /* <DEDUP_REMOVED lines=272> */
.L_x_3729:
[----:B------:R-:W-:Y:S01]  /*fcb0*/  ULDC.64 UR4, c[0x0][0x610] ;  /* 0x0001840000047ab9 */ /* 0x000fe20000000a00 */
[----:B------:R-:W-:Y:S02]  /*fcc0*/  CS2R R6, SRZ ;  /* 0x0000000000067805 */ /* 0x000fe4000001ff00 */
[----:B------:R-:W-:Y:S01]  /*fcd0*/  ISETP.NE.U32.AND P0, PT, RZ, UR4, PT ;  /* 0x00000004ff007c0c */ /* 0x000fe2000bf05070 */
[----:B------:R-:W-:-:S03]  /*fce0*/  IMAD.MOV.U32 R4, RZ, RZ, RZ ;  /* 0x000000ffff047224 */ /* 0x000fc600078e00ff */
[----:B------:R-:W-:-:S13]  /*fcf0*/  ISETP.NE.AND.EX P0, PT, RZ, UR5, PT, P0 ;  /* 0x00000005ff007c0c */ /* 0x000fda000bf05300 */
[----:B------:R-:W-:Y:S05]  /*fd00*/  @!P0 BRA `(.L_x_3730) ;  /* 0x0000000800108947 */ /* 0x000fea0003800000 */
[----:B------:R-:W-:Y:S02]  /*fd10*/  IMAD.MOV.U32 R12, RZ, RZ, 0x8 ;  /* 0x00000008ff0c7424 */ /* 0x000fe400078e00ff */
[----:B0-----:R-:W-:Y:S02]  /*fd20*/  IMAD.MOV.U32 R17, RZ, RZ, RZ ;  /* 0x000000ffff117224 */ /* 0x001fe400078e00ff */
[----:B------:R-:W-:Y:S02]  /*fd30*/  IMAD.MOV.U32 R14, RZ, RZ, 0x10 ;  /* 0x00000010ff0e7424 */ /* 0x000fe400078e00ff */
[----:B------:R-:W-:-:S07]  /*fd40*/  IMAD.MOV.U32 R15, RZ, RZ, 0x0 ;  /* 0x00000000ff0f7424 */ /* 0x000fce00078e00ff */
.L_x_3733:
[----:B------:R-:W-:Y:S01]  /*fd50*/  LOP3.LUT R4, R17, R15, RZ, 0xfc, !PT ;  /* 0x0000000f11047212 */ /* 0x000fe200078efcff */
[----:B------:R-:W-:Y:S01]  /*fd60*/  IMAD.MOV.U32 R10, RZ, RZ, R15 ;  /* 0x000000ffff0a7224 */ /* 0x000fe200078e000f */
[----:B------:R-:W-:Y:S02]  /*fd70*/  MOV R8, R14 ;  /* 0x0000000e00087202 */ /* 0x000fe40000000f00 */
[----:B------:R-:W-:-:S13]  /*fd80*/  ISETP.NE.U32.AND P0, PT, R4, RZ, PT ;  /* 0x000000ff0400720c */ /* 0x000fda0003f05070 */
[----:B------:R-:W-:Y:S05]  /*fd90*/  @!P0 BRA `(.L_x_3731) ;  /* 0x00000000001c8947 */ /* 0x000fea0003800000 */
[----:B------:R-:W-:Y:S01]  /*fda0*/  IMAD.MOV.U32 R16, RZ, RZ, R14 ;  /* 0x000000ffff107224 */ /* 0x000fe200078e000e */
[----:B------:R-:W-:Y:S01]  /*fdb0*/  MOV R14, 0xfde0 ;  /* 0x0000fde0000e7802 */ /* 0x000fe20000000f00 */
[----:B------:R-:W-:-:S07]  /*fdc0*/  IMAD.MOV.U32 R4, RZ, RZ, R12 ;  /* 0x000000ffff047224 */ /* 0x000fce00078e000c */
[----:B-----5:R-:W-:Y:S05]  /*fdd0*/  CALL.REL.NOINC `($__internal_31_$__cuda_sm20_rem_u64) ;  /* 0x0000003c00cc7944 */ /* 0x020fea0003c00000 */
[----:B------:R-:W-:Y:S02]  /*fde0*/  IMAD.MOV.U32 R14, RZ, RZ, R4 ;  /* 0x000000ffff0e7224 */ /* 0x000fe400078e0004 */
[----:B------:R-:W-:Y:S01]  /*fdf0*/  IMAD.MOV.U32 R15, RZ, RZ, R7 ;  /* 0x000000ffff0f7224 */ /* 0x000fe200078e0007 */
[----:B------:R-:W-:Y:S06]  /*fe00*/  BRA `(.L_x_3732) ;  /* 0x00000000004c7947 */ /* 0x000fec0003800000 */
.L_x_3731:
        /* <DEDUP_REMOVED lines=19> */
.L_x_3732:
        /* <DEDUP_REMOVED lines=10> */
[----:B-----5:R-:W-:Y:S05]  /*ffe0*/  CALL.REL.NOINC `($__internal_30_$__cuda_sm20_div_u64) ;  /* 0x0000003800307944 */ /* 0x020fea0003c00000 */
[----:B------:R-:W-:Y:S02]  /*fff0*/  IMAD.MOV.U32 R12, RZ, RZ, R14 ;  /* 0x000000ffff0c7224 */ /* 0x000fe400078e000e */
[----:B------:R-:W-:Y:S01]  /*10000*/  IMAD.MOV.U32 R13, RZ, RZ, R15 ;  /* 0x000000ffff0d7224 */ /* 0x000fe200078e000f */
[----:B------:R-:W-:Y:S06]  /*10010*/  BRA `(.L_x_3735) ;  /* 0x00000000004c7947 */ /* 0x000fec0003800000 */
.L_x_3734:
        /* <DEDUP_REMOVED lines=19> */
.L_x_3735:
[----:B------:R-:W-:Y:S05]  /*10150*/  @!P2 BRA `(.L_x_3736) ;  /* 0x000000000014a947 */ /* 0x000fea0003800000 */
[----:B------:R-:W-:Y:S01]  /*10160*/  IMAD.MOV.U32 R6, RZ, RZ, 0x8 ;  /* 0x00000008ff067424 */ /* 0x000fe200078e00ff */
[----:B------:R-:W-:Y:S01]  /*10170*/  MOV R4, 0x101a0 ;  /* 0x000101a000047802 */ /* 0x000fe20000000f00 */
[----:B------:R-:W-:-:S07]  /*10180*/  IMAD.MOV.U32 R7, RZ, RZ, RZ ;  /* 0x000000ffff077224 */ /* 0x000fce00078e00ff */
[----:B-----5:R-:W-:Y:S05]  /*10190*/  CALL.REL.NOINC `($__internal_30_$__cuda_sm20_div_u64) ;  /* 0x0000003400c47944 */ /* 0x020fea0003c00000 */
[----:B------:R-:W-:Y:S05]  /*101a0*/  BRA `(.L_x_3737) ;  /* 0x00000000004c7947 */ /* 0x000fea0003800000 */
.L_x_3736:
        /* <DEDUP_REMOVED lines=19> */
.L_x_3737:
        /* <DEDUP_REMOVED lines=10> */
[----:B-----5:R-:W-:Y:S05]  /*10380*/  CALL.REL.NOINC `($__internal_30_$__cuda_sm20_div_u64) ;  /* 0x0000003400487944 */ /* 0x020fea0003c00000 */
[----:B------:R-:W-:Y:S02]  /*10390*/  IMAD.MOV.U32 R6, RZ, RZ, R14 ;  /* 0x000000ffff067224 */ /* 0x000fe400078e000e */
[----:B------:R-:W-:Y:S01]  /*103a0*/  IMAD.MOV.U32 R7, RZ, RZ, R15 ;  /* 0x000000ffff077224 */ /* 0x000fe200078e000f */
[----:B------:R-:W-:Y:S06]  /*103b0*/  BRA `(.L_x_3740) ;  /* 0x0000000000507947 */ /* 0x000fec0003800000 */
.L_x_3739:
        /* <DEDUP_REMOVED lines=13> */
[----:B------:R-:W-:Y:S01]  /*10490*/  @P0 IADD3 R7, R7, -R14, RZ ;  /* 0x8000000e07070210 */ /* 0x000fe20007ffe0ff */
[----:B------:R-:W-:-:S03]  /*104a0*/  @P0 VIADD R13, R13, 0x1 ;  /* 0x000000010d0d0836 */ /* 0x000fc60000000000 */
[----:B------:R-:W-:Y:S01]  /*104b0*/  ISETP.GE.U32.AND P1, PT, R7, R14, PT ;  /* 0x0000000e0700720c */ /* 0x000fe20003f26070 */
[----:B------:R-:W-:-:S12]  /*104c0*/  IMAD.MOV.U32 R7, RZ, RZ, RZ ;  /* 0x000000ffff077224 */ /* 0x000fd800078e00ff */
[----:B------:R-:W-:Y:S01]  /*104d0*/  @P1 VIADD R13, R13, 0x1 ;  /* 0x000000010d0d1836 */ /* 0x000fe20000000000 */
[----:B------:R-:W-:-:S05]  /*104e0*/  @!P2 LOP3.LUT R13, RZ, R14, RZ, 0x33, !PT ;  /* 0x0000000eff0da212 */ /* 0x000fca00078e33ff */
[----:B------:R-:W-:-:S07]  /*104f0*/  IMAD.MOV.U32 R6, RZ, RZ, R13 ;  /* 0x000000ffff067224 */ /* 0x000fce00078e000d */
.L_x_3740:
[----:B------:R-:W-:Y:S05]  /*10500*/  BSYNC B0 ;  /* 0x0000000000007941 */ /* 0x000fea0003800000 */
.L_x_3738:
[----:B------:R-:W-:Y:S02]  /*10510*/  ULDC.64 UR4, c[0x0][0x610] ;  /* 0x0001840000047ab9 */ /* 0x000fe40000000a00 */
[----:B------:R-:W-:-:S04]  /*10520*/  IADD3 R6, P0, R6, UR4, RZ ;  /* 0x0000000406067c10 */ /* 0x000fc8000ff1e0ff */
[----:B------:R-:W-:-:S05]  /*10530*/  IADD3.X R7, R7, UR5, RZ, P0, !PT ;  /* 0x0000000507077c10 */ /* 0x000fca00087fe4ff */
[----:B------:R-:W-:-:S07]  /*10540*/  IMAD.MOV.U32 R4, RZ, RZ, R7 ;  /* 0x000000ffff047224 */ /* 0x000fce00078e0007 */
.L_x_3730:
[----:B------:R-:W-:Y:S02]  /*10550*/  ULDC UR4, c[0x0][0x248] ;  /* 0x0000920000047ab9 */ /* 0x000fe40000000800 */
[----:B------:R-:W-:-:S13]  /*10560*/  ISETP.NE.AND P0, PT, RZ, UR4, PT ;  /* 0x00000004ff007c0c */ /* 0x000fda000bf05270 */
[----:B------:R-:W-:Y:S05]  /*10570*/  @!P0 BRA `(.L_x_3741) ;  /* 0x0000002800a88947 */ /* 0x000fea0003800000 */
[----:B------:R-:W1:Y:S01]  /*10580*/  LDC R8, c[0x0][0x3fc] ;  /* 0x0000ff00ff087b82 */ /* 0x000e620000000800 */
[----:B0-----:R-:W0:Y:S01]  /*10590*/  S2R R16, SR_TID.Y ;  /* 0x0000000000107919 */ /* 0x001e220000002200 */
[----:B------:R-:W-:Y:S01]  /*105a0*/  ULDC UR4, c[0x0][0x24c] ;  /* 0x0000930000047ab9 */ /* 0x000fe20000000800 */
[----:B------:R-:W-:Y:S01]  /*105b0*/  IMAD.MOV.U32 R18, RZ, RZ, RZ ;  /* 0x000000ffff127224 */ /* 0x000fe200078e00ff */
[----:B------:R-:W2:Y:S01]  /*105c0*/  S2R R2, SR_CTAID.X ;  /* 0x0000000000027919 */ /* 0x000ea20000002500 */
[----:B------:R-:W-:Y:S01]  /*105d0*/  IMAD R10, R3, UR4, RZ ;  /* 0x00000004030a7c24 */ /* 0x000fe2000f8e02ff */
[----:B------:R-:W-:Y:S01]  /*105e0*/  ULDC UR4, c[0x0][0x250] ;  /* 0x0000940000047ab9 */ /* 0x000fe20000000800 */
[----:B-1----:R-:W-:Y:S02]  /*105f0*/  ISETP.NE.AND P0, PT, R8, RZ, PT ;  /* 0x000000ff0800720c */ /* 0x002fe40003f05270 */
[----:B0-----:R-:W-:Y:S01]  /*10600*/  IMAD R11, R16, UR4, R10 ;  /* 0x00000004100b7c24 */ /* 0x001fe2000f8e020a */
[----:B------:R-:W-:-:S03]  /*10610*/  ULDC UR4, c[0x0][0x238] ;  /* 0x00008e0000047ab9 */ /* 0x000fc60000000800 */
[----:B--2---:R-:W-:-:S07]  /*10620*/  IMAD R11, R2, UR4, R11 ;  /* 0x00000004020b7c24 */ /* 0x004fce000f8e020b */
        /* <DEDUP_REMOVED lines=274> */
.L_x_3742:
        /* <DEDUP_REMOVED lines=15> */
.L_x_3744:
[----:B0-----:R-:W-:Y:S05]  /*11840*/  BSYNC B0 ;  /* 0x0000000000007941 */ /* 0x001fea0003800000 */
.L_x_3743:
        /* <DEDUP_REMOVED lines=14> */
[----:B------:R0:W-:Y:S04]  /*11930*/  STG.E.U8 desc[UR36][R10.64], R0 ;  /* 0x000000000a007986 */ /* 0x0001e8000c101124 */
[----:B------:R0:W-:Y:S02]  /*11940*/  STG.E.64 desc[UR36][R10.64+0x8], R8 ;  /* 0x000008080a007986 */ /* 0x0001e4000c101b24 */
.L_x_3746:
[----:B------:R-:W-:Y:S05]  /*11950*/  BSYNC B0 ;  /* 0x0000000000007941 */ /* 0x000fea0003800000 */
.L_x_3745:
        /* <DEDUP_REMOVED lines=35> */
.L_x_3748:
[----:B------:R-:W-:Y:S05]  /*11b90*/  BSYNC B0 ;  /* 0x0000000000007941 */ /* 0x000fea0003800000 */
.L_x_3747:
        /* <DEDUP_REMOVED lines=15> */
[----:B------:R-:W-:Y:S01]  /*11c90*/  ULDC.U8 UR4, c[0x0][0x218] ;  /* 0x0000860000047ab9 */ /* 0x000fe20000000000 */
[----:B------:R-:W-:Y:S01]  /*11ca0*/  ULDC.64 UR10, c[0x0][0x220] ;  /* 0x00008800000a7ab9 */ /* 0x000fe20000000a00 */
        /* <DEDUP_REMOVED lines=16> */
.L_x_3753:
[----:B------:R-:W-:-:S04]  /*11db0*/  IMAD.IADD R15, R17, 0x1, R0 ;  /* 0x00000001110f7824 */ /* 0x000fc800078e0200 */
[----:B-1----:R-:W-:-:S05]  /*11dc0*/  IMAD.WIDE.U32 R14, R15, 0x10, R10 ;  /* 0x000000100f0e7825 */ /* 0x002fca00078e000a */
[----:B------:R-:W2:Y:S04]  /*11dd0*/  LDG.E.S8 R16, desc[UR36][R14.64] ;  /* 0x000000240e107981 */ /* 0x000ea8000c1e1300 */
[----:B------:R-:W3:Y:S01]  /*11de0*/  LDG.E.64 R12, desc[UR36][R14.64+0x8] ;  /* 0x000008240e0c7981 */ /* 0x000ee2000c1e1b00 */
[C---:B------:R-:W-:Y:S02]  /*11df0*/  LOP3.LUT R2, R5.reuse, 0xff, RZ, 0xc0, !PT ;  /* 0x000000ff05027812 */ /* 0x040fe400078ec0ff */
[----:B-----5:R-:W-:Y:S02]  /*11e00*/  PRMT R23, R5, 0x8880, RZ ;  /* 0x0000888005177816 */ /* 0x020fe400000000ff */
[----:B------:R-:W-:Y:S02]  /*11e10*/  IADD3 R0, R19, R0, RZ ;  /* 0x0000000013007210 */ /* 0x000fe40007ffe0ff */
[----:B--2---:R-:W-:-:S02]  /*11e20*/  LOP3.LUT R21, R16, 0xff, RZ, 0xc0, !PT ;  /* 0x000000ff10157812 */ /* 0x004fc400078ec0ff */
[----:B------:R-:W-:Y:S02]  /*11e30*/  ISETP.GT.AND P2, PT, R23, R16, PT ;  /* 0x000000101700720c */ /* 0x000fe40003f44270 */
[----:B------:R-:W-:Y:S02]  /*11e40*/  ISETP.NE.AND P3, PT, R2, R21, PT ;  /* 0x000000150200720c */ /* 0x000fe40003f65270 */
[----:B---3--:R-:W-:Y:S02]  /*11e50*/  ISETP.GE.U32.AND P0, PT, R8, R12, PT ;  /* 0x0000000c0800720c */ /* 0x008fe40003f06070 */
[----:B------:R-:W-:Y:S02]  /*11e60*/  SEL R2, RZ, 0xffffffff, !P2 ;  /* 0xffffffffff027807 */ /* 0x000fe40005000000 */
[----:B------:R-:W-:Y:S02]  /*11e70*/  ISETP.GE.AND.EX P0, PT, R9, R13, PT, P0 ;  /* 0x0000000d0900720c */ /* 0x000fe40003f06300 */
[----:B------:R-:W-:-:S05]  /*11e80*/  ISETP.GE.U32.AND P2, PT, R0, UR6, PT ;  /* 0x0000000600007c0c */ /* 0x000fca000bf46070 */
        /* <DEDUP_REMOVED lines=8> */
.L_x_3752:
[----:B------:R-:W-:Y:S05]  /*11f10*/  BRA `(.L_x_3751) ;  /* 0x0000000000807947 */ /* 0x000fea0003800000 */
.L_x_3750:
        /* <DEDUP_REMOVED lines=10> */
.L_x_3754:
[----:B------:R-:W-:-:S04]  /*11fc0*/  IMAD.IADD R12, R2, 0x1, R17 ;  /* 0x00000001020c7824 */ /* 0x000fc800078e0211 */
[----:B0-----:R-:W-:-:S04]  /*11fd0*/  IMAD R13, R12, R0, R3 ;  /* 0x000000000c0d7224 */ /* 0x001fc800078e0203 */
[----:B-1----:R-:W-:-:S05]  /*11fe0*/  IMAD.WIDE.U32 R12, R13, 0x10, R10 ;  /* 0x000000100d0c7825 */ /* 0x002fca00078e000a */
[----:B------:R-:W3:Y:S04]  /*11ff0*/  LDG.E.S8 R20, desc[UR36][R12.64] ;  /* 0x000000240c147981 */ /* 0x000ee8000c1e1300 */
[----:B------:R-:W4:Y:S01]  /*12000*/  LDG.E.64 R14, desc[UR36][R12.64+0x8] ;  /* 0x000008240c0e7981 */ /* 0x000f22000c1e1b00 */
[C---:B-----5:R-:W-:Y:S01]  /*12010*/  LOP3.LUT R22, R5.reuse, 0xff, RZ, 0xc0, !PT ;  /* 0x000000ff05167812 */ /* 0x060fe200078ec0ff */
[----:B--2---:R-:W-:Y:S01]  /*12020*/  IMAD.IADD R17, R16, 0x1, R17 ;  /* 0x0000000110117824 */ /* 0x004fe200078e0211 */
[----:B------:R-:W-:Y:S02]  /*12030*/  PRMT R21, R5, 0x8880, RZ ;  /* 0x0000888005157816 */ /* 0x000fe400000000ff */
[----:B---3--:R-:W-:Y:S02]  /*12040*/  LOP3.LUT R19, R20, 0xff, RZ, 0xc0, !PT ;  /* 0x000000ff14137812 */ /* 0x008fe400078ec0ff */
[----:B------:R-:W-:-:S02]  /*12050*/  ISETP.GT.AND P2, PT, R21, R20, PT ;  /* 0x000000141500720c */ /* 0x000fc40003f44270 */
[----:B------:R-:W-:Y:S02]  /*12060*/  ISETP.NE.AND P3, PT, R22, R19, PT ;  /* 0x000000131600720c */ /* 0x000fe40003f65270 */
[----:B----4-:R-:W-:Y:S02]  /*12070*/  ISETP.GE.U32.AND P0, PT, R8, R14, PT ;  /* 0x0000000e0800720c */ /* 0x010fe40003f06070 */
        /* <DEDUP_REMOVED lines=10> */
.L_x_3751:
[----:B------:R-:W-:Y:S05]  /*12120*/  BSYNC B0 ;  /* 0x0000000000007941 */ /* 0x000fea0003800000 */
.L_x_3749:
[----:B------:R-:W0:Y:S01]  /*12130*/  S2R R12, SR_TID.Y ;  /* 0x00000000000c7919 */ /* 0x000e220000002200 */
        /* <DEDUP_REMOVED lines=9> */
[----:B------:R0:W-:Y:S01]  /*121d0*/  STS.U8 [R2], R5 ;  /* 0x0000000502007388 */ /* 0x0001e20000000000 */
[----:B------:R-:W-:Y:S05]  /*121e0*/  @!P0 BRA `(.L_x_3755) ;  /* 0x0000000000888947 */ /* 0x000fea0003800000 */
[----:B------:R-:W-:-:S07]  /*121f0*/  IMAD.U32 R10, RZ, RZ, UR4 ;  /* 0x00000004ff0a7e24 */ /* 0x000fce000f8e00ff */
.L_x_3758:
[----:B-1----:R-:W1:Y:S01]  /*12200*/  S2R R12, SR_TID.Y ;  /* 0x00000000000c7919 */ /* 0x002e620000002200 */
        /* <DEDUP_REMOVED lines=8> */
[----:B------:R-:W-:Y:S01]  /*12290*/  IMAD R10, R11, R0, R3 ;  /* 0x000000000b0a7224 */ /* 0x000fe200078e0203 */
[C---:B------:R-:W-:Y:S02]  /*122a0*/  LOP3.LUT R13, R5.reuse, 0xff, RZ, 0xc0, !PT ;  /* 0x000000ff050d7812 */ /* 0x040fe400078ec0ff */
[----:B------:R-:W-:Y:S02]  /*122b0*/  PRMT R17, R5, 0x8880, RZ ;  /* 0x0000888005117816 */ /* 0x000fe400000000ff */
[----:B------:R-:W-:-:S05]  /*122c0*/  LEA R12, R10, UR7, 0x4 ;  /* 0x000000070a0c7c11 */ /* 0x000fca000f8e20ff */
[----:B------:R-:W1:Y:S04]  /*122d0*/  LDS.S8 R14, [R12] ;  /* 0x000000000c0e7984 */ /* 0x000e680000000200 */
[----:B------:R-:W2:Y:S01]  /*122e0*/  LDS.64 R10, [R12+0x8] ;  /* 0x000008000c0a7984 */ /* 0x000ea20000000a00 */
[----:B-1----:R-:W-:Y:S02]  /*122f0*/  LOP3.LUT R16, R14, 0xff, RZ, 0xc0, !PT ;  /* 0x000000ff0e107812 */ /* 0x002fe400078ec0ff */
[----:B------:R-:W-:Y:S02]  /*12300*/  ISETP.GT.AND P3, PT, R17, R14, PT ;  /* 0x0000000e1100720c */ /* 0x000fe40003f64270 */
[----:B------:R-:W-:Y:S02]  /*12310*/  ISETP.NE.AND P4, PT, R13, R16, PT ;  /* 0x000000100d00720c */ /* 0x000fe40003f85270 */
[----:B--2---:R-:W-:-:S02]  /*12320*/  ISETP.GE.U32.AND P0, PT, R8, R10, PT ;  /* 0x0000000a0800720c */ /* 0x004fc40003f06070 */
[----:B------:R-:W-:Y:S02]  /*12330*/  SEL R13, RZ, 0xffffffff, !P3 ;  /* 0xffffffffff0d7807 */ /* 0x000fe40005800000 */
[----:B------:R-:W-:-:S07]  /*12340*/  ISETP.GE.AND.EX P0, PT, R9, R11, PT, P0 ;  /* 0x0000000b0900720c */ /* 0x000fce0003f06300 */
[----:B------:R-:W-:-:S04]  /*12350*/  @!P4 SEL R13, RZ, 0xffffffff, P0 ;  /* 0xffffffffff0dc807 */ /* 0x000fc80000000000 */
[----:B------:R-:W-:-:S04]  /*12360*/  LOP3.LUT R13, R13, 0x1, RZ, 0xc0, !PT ;  /* 0x000000010d0d7812 */ /* 0x000fc800078ec0ff */
[----:B------:R-:W-:-:S04]  /*12370*/  ISETP.NE.U32.AND P0, PT, R13, 0x1, PT ;  /* 0x000000010d00780c */ /* 0x000fc80003f05070 */
[----:B------:R-:W-:Y:S02]  /*12380*/  SEL R13, R5, R14, !P0 ;  /* 0x0000000e050d7207 */ /* 0x000fe40004000000 */
[----:B0-----:R-:W-:Y:S02]  /*12390*/  SEL R8, R8, R10, !P0 ;  /* 0x0000000a08087207 */ /* 0x001fe40004000000 */
[----:B------:R-:W-:Y:S01]  /*123a0*/  SEL R9, R9, R11, !P0 ;  /* 0x0000000b09097207 */ /* 0x000fe20004000000 */
[----:B------:R1:W-:Y:S01]  /*123b0*/  STS.U8 [R2], R13 ;  /* 0x0000000d02007388 */ /* 0x0003e20000000000 */
[----:B------:R-:W-:-:S03]  /*123c0*/  PRMT R5, R13, 0x7610, R5 ;  /* 0x000076100d057816 */ /* 0x000fc60000000005 */
[----:B------:R1:W-:Y:S04]  /*123d0*/  STS.64 [R2+0x8], R8 ;  /* 0x0000080802007388 */ /* 0x0003e80000000a00 */
.L_x_3757:
[----:B------:R-:W-:Y:S05]  /*123e0*/  BSYNC B0 ;  /* 0x0000000000007941 */ /* 0x000fea0003800000 */
.L_x_3756:
[----:B------:R-:W-:Y:S01]  /*123f0*/  IMAD.MOV.U32 R10, RZ, RZ, R15 ;  /* 0x000000ffff0a7224 */ /* 0x000fe200078e000f */
[----:B------:R-:W-:Y:S06]  /*12400*/  @P2 BRA `(.L_x_3758) ;  /* 0xfffffffc007c2947 */ /* 0x000fec000383ffff */
.L_x_3755:
[----:B------:R-:W-:Y:S02]  /*12410*/  ULDC UR4, c[0x0][0x240] ;  /* 0x0000900000047ab9 */ /* 0x000fe40000000800 */
[----:B------:R-:W-:-:S13]  /*12420*/  ISETP.NE.AND P0, PT, RZ, UR4, PT ;  /* 0x00000004ff007c0c */ /* 0x000fda000bf05270 */
[----:B------:R-:W-:Y:S05]  /*12430*/  @!P0 BRA `(.L_x_3759) ;  /* 0x0000000400148947 */ /* 0x000fea0003800000 */
[----:B------:R-:W-:Y:S01]  /*12440*/  ISETP.GT.AND P0, PT, R0, 0x20, PT ;  /* 0x000000200000780c */ /* 0x000fe20003f04270 */
[----:B------:R-:W-:-:S12]  /*12450*/  IMAD.MOV.U32 R10, RZ, RZ, R0 ;  /* 0x000000ffff0a7224 */ /* 0x000fd800078e0000 */
[----:B------:R-:W-:Y:S05]  /*12460*/  @!P0 BRA `(.L_x_3760) ;  /* 0x00000000009c8947 */ /* 0x000fea0003800000 */
[----:B------:R-:W-:Y:S01]  /*12470*/  LEA.HI R10, R0, R0, RZ, 0x1 ;  /* 0x00000000000a7211 */ /* 0x000fe200078f08ff */
[----:B------:R2:W-:Y:S03]  /*12480*/  STS.U8 [R2], R5 ;  /* 0x0000000502007388 */ /* 0x0005e60000000000 */
[----:B------:R-:W-:Y:S01]  /*12490*/  SHF.R.S32.HI R11, RZ, 0x1, R10 ;  /* 0x00000001ff0b7819 */ /* 0x000fe2000001140a */
[----:B------:R2:W-:Y:S01]  /*124a0*/  STS.64 [R2+0x8], R8 ;  /* 0x0000080802007388 */ /* 0x0005e20000000a00 */
[----:B------:R-:W-:Y:S02]  /*124b0*/  HFMA2.MMA R10, -RZ, RZ, 0, 1.9073486328125e-06 ;  /* 0x00000020ff0a7435 */ /* 0x000fe400000001ff */
[----:B------:R-:W-:-:S13]  /*124c0*/  ISETP.GE.AND P0, PT, R11, 0x20, PT ;  /* 0x000000200b00780c */ /* 0x000fda0003f06270 */
[----:B--2---:R-:W-:Y:S05]  /*124d0*/  @!P0 BRA `(.L_x_3760) ;  /* 0x0000000000808947 */ /* 0x004fea0003800000 */
[----:B------:R-:W-:-:S07]  /*124e0*/  IMAD.MOV.U32 R12, RZ, RZ, R11 ;  /* 0x000000ffff0c7224 */ /* 0x000fce00078e000b */
.L_x_3763:
[----:B------:R-:W-:Y:S01]  /*124f0*/  IMAD.IADD R11, R3, 0x1, R12 ;  /* 0x00000001030b7824 */ /* 0x000fe200078e020c */
[----:B------:R-:W-:Y:S04]  /*12500*/  BAR.SYNC.DEFER_BLOCKING 0x0 ;  /* 0x0000000000007b1d */ /* 0x000fe80000010000 */
[----:B------:R-:W-:Y:S02]  /*12510*/  ISETP.GE.U32.AND P0, PT, R11, R0, PT ;  /* 0x000000000b00720c */ /* 0x000fe40003f06070 */
[----:B------:R-:W-:Y:S02]  /*12520*/  BSSY B0, `(.L_x_3761) ;  /* 0x0000017000007945 */ /* 0x000fe40003800000 */
[----:B------:R-:W-:-:S13]  /*12530*/  ISETP.GE.U32.OR P0, PT, R3, R12, P0 ;  /* 0x0000000c0300720c */ /* 0x000fda0000706470 */
[----:B--2---:R-:W-:Y:S05]  /*12540*/  @P0 BRA `(.L_x_3762) ;  /* 0x0000000000500947 */ /* 0x004fea0003800000 */
[----:B-1----:R-:W-:Y:S01]  /*12550*/  IMAD R13, R12, 0x10, R2 ;  /* 0x000000100c0d7824 */ /* 0x002fe200078e0202 */
[C---:B------:R-:W-:Y:S02]  /*12560*/  LOP3.LUT R16, R5.reuse, 0xff, RZ, 0xc0, !PT ;  /* 0x000000ff05107812 */ /* 0x040fe400078ec0ff */
[----:B------:R-:W-:Y:S02]  /*12570*/  PRMT R17, R5, 0x8880, RZ ;  /* 0x0000888005117816 */ /* 0x000fe400000000ff */
[----:B------:R-:W1:Y:S04]  /*12580*/  LDS.S8 R14, [R13] ;  /* 0x000000000d0e7984 */ /* 0x000e680000000200 */
[----:B------:R-:W2:Y:S01]  /*12590*/  LDS.64 R10, [R13+0x8] ;  /* 0x000008000d0a7984 */ /* 0x000ea20000000a00 */
[----:B-1----:R-:W-:-:S02]  /*125a0*/  LOP3.LUT R15, R14, 0xff, RZ, 0xc0, !PT ;  /* 0x000000ff0e0f7812 */ /* 0x002fc400078ec0ff */
[----:B------:R-:W-:Y:S02]  /*125b0*/  ISETP.GT.AND P2, PT, R17, R14, PT ;  /* 0x0000000e1100720c */ /* 0x000fe40003f44270 */
[----:B------:R-:W-:Y:S02]  /*125c0*/  ISETP.NE.AND P3, PT, R16, R15, PT ;  /* 0x0000000f1000720c */ /* 0x000fe40003f65270 */
[----:B--2---:R-:W-:Y:S02]  /*125d0*/  ISETP.GE.U32.AND P0, PT, R8, R10, PT ;  /* 0x0000000a0800720c */ /* 0x004fe40003f06070 */
        /* <DEDUP_REMOVED lines=11> */
.L_x_3762:
[----:B------:R-:W-:Y:S05]  /*12690*/  BSYNC B0 ;  /* 0x0000000000007941 */ /* 0x000fea0003800000 */
.L_x_3761:
[----:B------:R-:W-:-:S04]  /*126a0*/  SHF.R.S32.HI R12, RZ, 0x1, R12 ;  /* 0x00000001ff0c7819 */ /* 0x000fc8000001140c */
[----:B------:R-:W-:-:S13]  /*126b0*/  ISETP.GE.AND P0, PT, R12, 0x20, PT ;  /* 0x000000200c00780c */ /* 0x000fda0003f06270 */
[----:B------:R-:W-:Y:S05]  /*126c0*/  @P0 BRA `(.L_x_3763) ;  /* 0xfffffffc00880947 */ /* 0x000fea000383ffff */
[----:B------:R-:W-:-:S07]  /*126d0*/  IMAD.MOV.U32 R10, RZ, RZ, 0x20 ;  /* 0x00000020ff0a7424 */ /* 0x000fce00078e00ff */
.L_x_3760:
[----:B------:R-:W-:Y:S01]  /*126e0*/  BAR.SYNC.DEFER_BLOCKING 0x0 ;  /* 0x0000000000007b1d */ /* 0x000fe20000010000 */
[----:B------:R-:W-:-:S13]  /*126f0*/  ISETP.GE.AND P0, PT, R10, 0x2, PT ;  /* 0x000000020a00780c */ /* 0x000fda0003f06270 */
[----:B------:R-:W-:Y:S05]  /*12700*/  @!P0 BRA `(.L_x_3759) ;  /* 0x0000000000608947 */ /* 0x000fea0003800000 */
[----:B------:R-:W-:-:S07]  /*12710*/  IMAD.MOV.U32 R3, RZ, RZ, 0x1 ;  /* 0x00000001ff037424 */ /* 0x000fce00078e00ff */
.L_x_3764:
[C---:B------:R-:W-:Y:S01]  /*12720*/  LOP3.LUT R0, R5.reuse, 0xffff, RZ, 0xc0, !PT ;  /* 0x0000ffff05007812 */ /* 0x040fe200078ec0ff */
[----:B------:R-:W3:Y:S01]  /*12730*/  SHFL.DOWN PT, R11, R8, R3, 0x1f ;  /* 0x08001f03080b7589 */ /* 0x000ee200000e0000 */
[C---:B-12---:R-:W-:Y:S02]  /*12740*/  LOP3.LUT R13, R5.reuse, 0xff, RZ, 0xc0, !PT ;  /* 0x000000ff050d7812 */ /* 0x046fe400078ec0ff */
[----:B------:R-:W-:Y:S01]  /*12750*/  PRMT R0, R0, 0x8880, RZ ;  /* 0x0000888000007816 */ /* 0x000fe200000000ff */
[----:B0-----:R-:W0:Y:S01]  /*12760*/  SHFL.DOWN PT, R2, R9, R3, 0x1f ;  /* 0x08001f0309027589 */ /* 0x001e2200000e0000 */
[----:B------:R-:W-:-:S04]  /*12770*/  PRMT R14, R5, 0x8880, RZ ;  /* 0x00008880050e7816 */ /* 0x000fc800000000ff */
[----:B------:R1:W2:Y:S02]  /*12780*/  SHFL.DOWN PT, R0, R0, R3, 0x1f ;  /* 0x08001f0300007589 */ /* 0x0002a400000e0000 */
[----:B-1----:R-:W-:Y:S01]  /*12790*/  IMAD.SHL.U32 R3, R3, 0x2, RZ ;  /* 0x0000000203037824 */ /* 0x002fe200078e00ff */
[----:B---3--:R-:W-:-:S04]  /*127a0*/  ISETP.GE.U32.AND P0, PT, R8, R11, PT ;  /* 0x0000000b0800720c */ /* 0x008fc80003f06070 */
[----:B0-----:R-:W-:Y:S02]  /*127b0*/  ISETP.GE.AND.EX P0, PT, R9, R2, PT, P0 ;  /* 0x000000020900720c */ /* 0x001fe40003f06300 */
[----:B--2---:R-:W-:-:S04]  /*127c0*/  LOP3.LUT R12, R0, 0xff, RZ, 0xc0, !PT ;  /* 0x000000ff000c7812 */ /* 0x004fc800078ec0ff */
        /* <DEDUP_REMOVED lines=12> */
.L_x_3759:
[----:B------:R-:W-:Y:S05]  /*12890*/  @!P1 EXIT ;  /* 0x000000000000994d */ /* 0x000fea0003800000 */
[----:B------:R-:W3:Y:S01]  /*128a0*/  LDC.64 R10, c[0x0][0x628] ;  /* 0x00018a00ff0a7b82 */ /* 0x000ee20000000a00 */
[----:B------:R-:W-:Y:S01]  /*128b0*/  ISETP.NE.U32.AND P0, PT, R6, RZ, PT ;  /* 0x000000ff0600720c */ /* 0x000fe20003f05070 */
[----:B------:R-:W-:Y:S02]  /*128c0*/  ULDC.U8 UR4, c[0x0][0x630] ;  /* 0x00018c0000047ab9 */ /* 0x000fe40000000000 */
[----:B------:R-:W-:Y:S02]  /*128d0*/  ISETP.NE.AND P1, PT, RZ, UR4, PT ;  /* 0x00000004ff007c0c */ /* 0x000fe4000bf25270 */
[----:B------:R-:W-:Y:S02]  /*128e0*/  ISETP.NE.AND.EX P0, PT, R4, RZ, PT, P0 ;  /* 0x000000ff0400720c */ /* 0x000fe40003f05300 */
[----:B---3--:R-:W-:Y:S02]  /*128f0*/  SEL R3, R10, RZ, P1 ;  /* 0x000000ff0a037207 */ /* 0x008fe40000800000 */
[----:B------:R-:W-:-:S02]  /*12900*/  SEL R0, R11, RZ, P1 ;  /* 0x000000ff0b007207 */ /* 0x000fc40000800000 */
[----:B------:R-:W-:-:S05]  /*12910*/  IADD3 R16, P2, R8, R3, RZ ;  /* 0x0000000308107210 */ /* 0x000fca0007f5e0ff */
[----:B------:R-:W-:Y:S02]  /*12920*/  IMAD.X R17, R9, 0x1, R0, P2 ;  /* 0x0000000109117824 */ /* 0x000fe400010e0600 */
[----:B------:R-:W-:Y:S06]  /*12930*/  @!P0 BRA `(.L_x_3765) ;  /* 0x0000000000c08947 */ /* 0x000fec0003800000 */
[----:B------:R-:W-:Y:S02]  /*12940*/  ULDC.U8 UR4, c[0x0][0x631] ;  /* 0x00018c4000047ab9 */ /* 0x000fe40000000000 */
[----:B------:R-:W-:Y:S01]  /*12950*/  ISETP.NE.AND P3, PT, RZ, UR4, PT ;  /* 0x00000004ff007c0c */ /* 0x000fe2000bf65270 */
[----:B------:R-:W-:-:S12]  /*12960*/  @!P1 BRA `(.L_x_3766) ;  /* 0x0000000000449947 */ /* 0x000fd80003800000 */
[----:B------:R-:W3:Y:S04]  /*12970*/  LDG.E.S8 R0, desc[UR36][R6.64] ;  /* 0x0000002406007981 */ /* 0x000ee8000c1e1300 */
[----:B012---:R-:W2:Y:S01]  /*12980*/  LDG.E.64 R2, desc[UR36][R6.64+0x8] ;  /* 0x0000082406027981 */ /* 0x007ea2000c1e1b00 */
[C---:B------:R-:W-:Y:S02]  /*12990*/  LOP3.LUT R9, R5.reuse, 0xff, RZ, 0xc0, !PT ;  /* 0x000000ff05097812 */ /* 0x040fe400078ec0ff */
[----:B------:R-:W-:Y:S02]  /*129a0*/  PRMT R8, R5, 0x8880, RZ ;  /* 0x0000888005087816 */ /* 0x000fe400000000ff */
[----:B---3--:R-:W-:-:S04]  /*129b0*/  LOP3.LUT R4, R0, 0xff, RZ, 0xc0, !PT ;  /* 0x000000ff00047812 */ /* 0x008fc800078ec0ff */
[----:B------:R-:W-:Y:S02]  /*129c0*/  ISETP.NE.AND P2, PT, R4, R9, PT ;  /* 0x000000090400720c */ /* 0x000fe40003f45270 */
[----:B------:R-:W-:Y:S02]  /*129d0*/  MOV R9, R8 ;  /* 0x0000000800097202 */ /* 0x000fe40000000f00 */
[----:B--2---:R-:W-:Y:S02]  /*129e0*/  ISETP.GE.U32.AND P0, PT, R2, R16, PT ;  /* 0x000000100200720c */ /* 0x004fe40003f06070 */
[----:B------:R-:W-:Y:S02]  /*129f0*/  ISETP.GT.AND P1, PT, R0, R9, PT ;  /* 0x000000090000720c */ /* 0x000fe40003f24270 */
        /* <DEDUP_REMOVED lines=8> */
.L_x_3766:
[----:B------:R-:W-:Y:S05]  /*12a80*/  @!P3 BRA `(.L_x_3767) ;  /* 0x000000000060b947 */ /* 0x000fea0003800000 */
[----:B------:R-:W3:Y:S02]  /*12a90*/  LDC R0, c[0x0][0x634] ;  /* 0x00018d00ff007b82 */ /* 0x000ee40000000800 */
[----:B---3--:R-:W-:-:S13]  /*12aa0*/  ISETP.NE.AND P0, PT, R0, 0x1, PT ;  /* 0x000000010000780c */ /* 0x008fda0003f05270 */
[----:B------:R-:W-:Y:S05]  /*12ab0*/  @!P0 BRA `(.L_x_3768) ;  /* 0x0000000000408947 */ /* 0x000fea0003800000 */
[----:B012---:R-:W-:Y:S01]  /*12ac0*/  MOV R2, 0x0 ;  /* 0x0000000000027802 */ /* 0x007fe20000000f00 */
[----:B------:R-:W-:Y:S01]  /*12ad0*/  ULDC.64 UR4, c[0x4][0x3d8] ;  /* 0x0100f60000047ab9 */ /* 0x000fe20000000a00 */
[----:B------:R-:W-:Y:S01]  /*12ae0*/  ULDC.64 UR6, c[0x4][0x110] ;  /* 0x0100440000067ab9 */ /* 0x000fe20000000a00 */
[----:B------:R-:W-:Y:S01]  /*12af0*/  IMAD.U32 R4, RZ, RZ, UR4 ;  /* 0x00000004ff047e24 */ /* 0x000fe2000f8e00ff */
[----:B------:R-:W-:Y:S01]  /*12b00*/  HFMA2.MMA R12, -RZ, RZ, 0, 5.9604644775390625e-08 ;  /* 0x00000001ff0c7435 */ /* 0x000fe200000001ff */
[----:B------:R-:W-:Y:S01]  /*12b10*/  IMAD.U32 R5, RZ, RZ, UR5 ;  /* 0x00000005ff057e24 */ /* 0x000fe2000f8e00ff */
[----:B------:R-:W0:Y:S01]  /*12b20*/  LDC.64 R2, c[0x4][R2] ;  /* 0x0100000002027b82 */ /* 0x000e220000000a00 */
[----:B------:R-:W-:Y:S01]  /*12b30*/  ULDC.64 UR4, c[0x4][0x3c0] ;  /* 0x0100f00000047ab9 */ /* 0x000fe20000000a00 */
[----:B------:R-:W-:Y:S02]  /*12b40*/  IMAD.U32 R10, RZ, RZ, UR6 ;  /* 0x00000006ff0a7e24 */ /* 0x000fe4000f8e00ff */
[----:B------:R-:W-:-:S02]  /*12b50*/  IMAD.U32 R6, RZ, RZ, UR4 ;  /* 0x00000004ff067e24 */ /* 0x000fc4000f8e00ff */
[----:B------:R-:W-:Y:S02]  /*12b60*/  IMAD.U32 R7, RZ, RZ, UR5 ;  /* 0x00000005ff077e24 */ /* 0x000fe4000f8e00ff */
[----:B------:R-:W-:Y:S02]  /*12b70*/  IMAD.U32 R11, RZ, RZ, UR7 ;  /* 0x00000007ff0b7e24 */ /* 0x000fe4000f8e00ff */
[----:B------:R-:W-:Y:S02]  /*12b80*/  IMAD.MOV.U32 R8, RZ, RZ, 0x2ef ;  /* 0x000002efff087424 */ /* 0x000fe400078e00ff */
[----:B------:R-:W-:-:S07]  /*12b90*/  IMAD.MOV.U32 R13, RZ, RZ, RZ ;  /* 0x000000ffff0d7224 */ /* 0x000fce00078e00ff */
[----:B------:R-:W-:-:S07]  /*12ba0*/  LEPC R20, `(.L_x_3768) ;  /* 0x000000001014794e */ /* 0x000fce0000000000 */
[----:B0----5:R-:W-:Y:S05]  /*12bb0*/  CALL.ABS.NOINC R2 ;  /* 0x0000000002007343 */ /* 0x021fea0003c00000 */
.L_x_3768:
[----:B------:R-:W-:Y:S02]  /*12bc0*/  ULDC.64 UR4, c[0x0][0x600] ;  /* 0x0001800000047ab9 */ /* 0x000fe40000000a00 */
[----:B------:R-:W-:-:S05]  /*12bd0*/  IADD3 R18, P0, R18, UR4, RZ ;  /* 0x0000000412127c10 */ /* 0x000fca000ff1e0ff */
[----:B------:R-:W-:-:S05]  /*12be0*/  IMAD.X R19, RZ, RZ, UR5, P0 ;  /* 0x00000005ff137e24 */ /* 0x000fca00080e06ff */
[----:B------:R-:W-:Y:S01]  /*12bf0*/  STG.E.64 desc[UR36][R18.64], R16 ;  /* 0x0000001012007986 */ /* 0x000fe2000c101b24 */
[----:B------:R-:W-:Y:S05]  /*12c00*/  EXIT ;  /* 0x000000000000794d */ /* 0x000fea0003800000 */
.L_x_3767:
[----:B------:R-:W-:Y:S04]  /*12c10*/  STG.E.64 desc[UR36][R6.64+0x8], R16 ;  /* 0x0000081006007986 */ /* 0x000fe8000c101b24 */
[----:B------:R-:W-:Y:S01]  /*12c20*/  STG.E.U8 desc[UR36][R6.64], R5 ;  /* 0x0000000506007986 */ /* 0x000fe2000c101124 */
[----:B------:R-:W-:Y:S05]  /*12c30*/  EXIT ;  /* 0x000000000000794d */ /* 0x000fea0003800000 */
.L_x_3765:
[----:B------:R-:W-:Y:S05]  /*12c40*/  @!P1 BRA `(.L_x_3769) ;  /* 0x0000000000449947 */ /* 0x000fea0003800000 */
[----:B------:R-:W-:Y:S01]  /*12c50*/  MOV R0, 0x0 ;  /* 0x0000000000007802 */ /* 0x000fe20000000f00 */
[----:B------:R-:W-:Y:S01]  /*12c60*/  ULDC.64 UR4, c[0x4][0x3c8] ;  /* 0x0100f20000047ab9 */ /* 0x000fe20000000a00 */
[----:B------:R-:W-:Y:S01]  /*12c70*/  ULDC.64 UR6, c[0x4][0x3c0] ;  /* 0x0100f00000067ab9 */ /* 0x000fe20000000a00 */
[----:B------:R-:W-:Y:S01]  /*12c80*/  IMAD.U32 R4, RZ, RZ, UR4 ;  /* 0x00000004ff047e24 */ /* 0x000fe2000f8e00ff */
[----:B012---:R0:W1:Y:S01]  /*12c90*/  LDC.64 R2, c[0x4][R0] ;  /* 0x0100000000027b82 */ /* 0x0070620000000a00 */
        /* <DEDUP_REMOVED lines=10> */
[----:B-1---5:R-:W-:Y:S05]  /*12d40*/  CALL.ABS.NOINC R2 ;  /* 0x0000000002007343 */ /* 0x022fea0003c00000 */
.L_x_3770:
[----:B------:R-:W-:-:S07]  /*12d50*/  CS2R R16, SRZ ;  /* 0x0000000000107805 */ /* 0x000fce000001ff00 */
.L_x_3769:
[----:B------:R-:W-:Y:S02]  /*12d60*/  ULDC.U8 UR4, c[0x0][0x631] ;  /* 0x00018c4000047ab9 */ /* 0x000fe40000000000 */
[----:B------:R-:W-:-:S13]  /*12d70*/  ISETP.NE.AND P0, PT, RZ, UR4, PT ;  /* 0x00000004ff007c0c */ /* 0x000fda000bf05270 */
        /* <DEDUP_REMOVED lines=18> */
[----:B------:R-:W-:-:S07]  /*12ea0*/  LEPC R20, `(.L_x_3772) ;  /* 0x000000001014794e */ /* 0x000fce0000000000 */
[----:B0----5:R-:W-:Y:S05]  /*12eb0*/  CALL.ABS.NOINC R2 ;  /* 0x0000000002007343 */ /* 0x021fea0003c00000 */
.L_x_3772:
[----:B------:R-:W-:Y:S02]  /*12ec0*/  ULDC.64 UR4, c[0x0][0x600] ;  /* 0x0001800000047ab9 */ /* 0x000fe40000000a00 */
[----:B------:R-:W-:-:S05]  /*12ed0*/  IADD3 R18, P0, R18, UR4, RZ ;  /* 0x0000000412127c10 */ /* 0x000fca000ff1e0ff */
[----:B------:R-:W-:-:S05]  /*12ee0*/  IMAD.X R19, RZ, RZ, UR5, P0 ;  /* 0x00000005ff137e24 */ /* 0x000fca00080e06ff */
[----:B------:R-:W-:Y:S01]  /*12ef0*/  STG.E.64 desc[UR36][R18.64], R16 ;  /* 0x0000001012007986 */ /* 0x000fe2000c101b24 */
[----:B------:R-:W-:Y:S05]  /*12f00*/  EXIT ;  /* 0x000000000000794d */ /* 0x000fea0003800000 */
.L_x_3771:
[----:B------:R-:W-:Y:S01]  /*12f10*/  MOV R0, 0x0 ;  /* 0x0000000000007802 */ /* 0x000fe20000000f00 */
[----:B------:R-:W-:Y:S01]  /*12f20*/  ULDC.64 UR4, c[0x4][0x3c8] ;  /* 0x0100f20000047ab9 */ /* 0x000fe20000000a00 */
[----:B------:R-:W-:Y:S01]  /*12f30*/  ULDC.64 UR6, c[0x4][0x3c0] ;  /* 0x0100f00000067ab9 */ /* 0x000fe20000000a00 */
[----:B------:R-:W-:Y:S01]  /*12f40*/  IMAD.U32 R4, RZ, RZ, UR4 ;  /* 0x00000004ff047e24 */ /* 0x000fe2000f8e00ff */
[----:B012---:R0:W1:Y:S01]  /*12f50*/  LDC.64 R2, c[0x4][R0] ;  /* 0x0100000000027b82 */ /* 0x0070620000000a00 */
        /* <DEDUP_REMOVED lines=10> */
[----:B-1---5:R-:W-:Y:S05]  /*13000*/  CALL.ABS.NOINC R2 ;  /* 0x0000000002007343 */ /* 0x022fea0003c00000 */
.L_x_3773:
[----:B------:R-:W-:Y:S05]  /*13010*/  EXIT ;  /* 0x000000000000794d */ /* 0x000fea0003800000 */
.L_x_3741:
[----:B------:R-:W1:Y:S01]  /*13020*/  S2R R8, SR_TID.Y ;  /* 0x0000000000087919 */ /* 0x000e620000002200 */
[----:B------:R-:W2:Y:S01]  /*13030*/  S2UR UR4, SR_CTAID.X ;  /* 0x00000000000479c3 */ /* 0x000ea20000002500 */
[----:B------:R-:W-:-:S07]  /*13040*/  ULDC UR5, c[0x0][0x250] ;  /* 0x0000940000057ab9 */ /* 0x000fce0000000800 */
[----:B------:R-:W2:Y:S01]  /*13050*/  LDC R10, c[0x0][0x238] ;  /* 0x00008e00ff0a7b82 */ /* 0x000ea20000000800 */
[----:B-1----:R-:W-:-:S04]  /*13060*/  IMAD R11, R8, UR5, R11 ;  /* 0x00000005080b7c24 */ /* 0x002fc8000f8e020b */
        /* <DEDUP_REMOVED lines=19> */
[----:B0-----:R-:W-:-:S05]  /*131a0*/  IADD3 R16, P1, R5, R10, RZ ;  /* 0x0000000a05107210 */ /* 0x001fca0007f3e0ff */
[----:B------:R-:W-:Y:S02]  /*131b0*/  IMAD.X R17, R9, 0x1, R4, P1 ;  /* 0x0000000109117824 */ /* 0x000fe400008e0604 */
[----:B------:R-:W-:Y:S06]  /*131c0*/  @!P0 BRA `(.L_x_3774) ;  /* 0x0000000000c08947 */ /* 0x000fec0003800000 */
[----:B------:R-:W-:Y:S02]  /*131d0*/  ULDC.U8 UR4, c[0x0][0x631] ;  /* 0x00018c4000047ab9 */ /* 0x000fe40000000000 */
[----:B------:R-:W-:Y:S01]  /*131e0*/  ISETP.NE.AND P3, PT, RZ, UR4, PT ;  /* 0x00000004ff007c0c */ /* 0x000fe2000bf65270 */
[----:B------:R-:W-:-:S12]  /*131f0*/  @!P2 BRA `(.L_x_3775) ;  /* 0x000000000044a947 */ /* 0x000fd80003800000 */
[----:B------:R-:W2:Y:S04]  /*13200*/  LDG.E.S8 R3, desc[UR36][R6.64] ;  /* 0x0000002406037981 */ /* 0x000ea8000c1e1300 */
[----:B------:R-:W3:Y:S01]  /*13210*/  LDG.E.64 R4, desc[UR36][R6.64+0x8] ;  /* 0x0000082406047981 */ /* 0x000ee2000c1e1b00 */
[C---:B------:R-:W-:Y:S02]  /*13220*/  LOP3.LUT R9, R0.reuse, 0xff, RZ, 0xc0, !PT ;  /* 0x000000ff00097812 */ /* 0x040fe400078ec0ff */
[----:B------:R-:W-:Y:S02]  /*13230*/  PRMT R10, R0, 0x8880, RZ ;  /* 0x00008880000a7816 */ /* 0x000fe400000000ff */
[----:B--2---:R-:W-:-:S04]  /*13240*/  LOP3.LUT R8, R3, 0xff, RZ, 0xc0, !PT ;  /* 0x000000ff03087812 */ /* 0x004fc800078ec0ff */
[----:B------:R-:W-:Y:S02]  /*13250*/  ISETP.NE.AND P2, PT, R8, R9, PT ;  /* 0x000000090800720c */ /* 0x000fe40003f45270 */
[----:B------:R-:W-:Y:S02]  /*13260*/  MOV R8, R10 ;  /* 0x0000000a00087202 */ /* 0x000fe40000000f00 */
[----:B---3--:R-:W-:Y:S02]  /*13270*/  ISETP.GE.U32.AND P0, PT, R4, R16, PT ;  /* 0x000000100400720c */ /* 0x008fe40003f06070 */
        /* <DEDUP_REMOVED lines=9> */
.L_x_3775:
        /* <DEDUP_REMOVED lines=20> */
.L_x_3777:
[----:B------:R-:W-:Y:S02]  /*13450*/  ULDC.64 UR4, c[0x0][0x600] ;  /* 0x0001800000047ab9 */ /* 0x000fe40000000a00 */
[----:B------:R-:W-:-:S05]  /*13460*/  IADD3 R2, P0, R2, UR4, RZ ;  /* 0x0000000402027c10 */ /* 0x000fca000ff1e0ff */
[----:B------:R-:W-:-:S05]  /*13470*/  IMAD.X R3, RZ, RZ, UR5, P0 ;  /* 0x00000005ff037e24 */ /* 0x000fca00080e06ff */
[----:B------:R-:W-:Y:S01]  /*13480*/  STG.E.64 desc[UR36][R2.64], R16 ;  /* 0x0000001002007986 */ /* 0x000fe2000c101b24 */
[----:B------:R-:W-:Y:S05]  /*13490*/  EXIT ;  /* 0x000000000000794d */ /* 0x000fea0003800000 */
.L_x_3776:
[----:B------:R-:W-:Y:S04]  /*134a0*/  STG.E.64 desc[UR36][R6.64+0x8], R16 ;  /* 0x0000081006007986 */ /* 0x000fe8000c101b24 */
[----:B------:R-:W-:Y:S01]  /*134b0*/  STG.E.U8 desc[UR36][R6.64], R0 ;  /* 0x0000000006007986 */ /* 0x000fe2000c101124 */
[----:B------:R-:W-:Y:S05]  /*134c0*/  EXIT ;  /* 0x000000000000794d */ /* 0x000fea0003800000 */
.L_x_3774:
        /* <DEDUP_REMOVED lines=17> */
.L_x_3779:
[----:B------:R-:W-:-:S07]  /*135e0*/  CS2R R16, SRZ ;  /* 0x0000000000107805 */ /* 0x000fce000001ff00 */
.L_x_3778:
        /* <DEDUP_REMOVED lines=22> */
.L_x_3781:
[----:B------:R-:W-:Y:S02]  /*13750*/  ULDC.64 UR4, c[0x0][0x600] ;  /* 0x0001800000047ab9 */ /* 0x000fe40000000a00 */
[----:B------:R-:W-:-:S05]  /*13760*/  IADD3 R2, P0, R2, UR4, RZ ;  /* 0x0000000402027c10 */ /* 0x000fca000ff1e0ff */
[----:B------:R-:W-:-:S05]  /*13770*/  IMAD.X R3, RZ, RZ, UR5, P0 ;  /* 0x00000005ff037e24 */ /* 0x000fca00080e06ff */
[----:B------:R-:W-:Y:S01]  /*13780*/  STG.E.64 desc[UR36][R2.64], R16 ;  /* 0x0000001002007986 */ /* 0x000fe2000c101b24 */
[----:B------:R-:W-:Y:S05]  /*13790*/  EXIT ;  /* 0x000000000000794d */ /* 0x000fea0003800000 */
.L_x_3780:
        /* <DEDUP_REMOVED lines=16> */
.L_x_3782:
[----:B------:R-:W-:Y:S05]  /*138a0*/  EXIT ;  /* 0x000000000000794d */ /* 0x000fea0003800000 */
        .weak           $__internal_30_$__cuda_sm20_div_u64
        .type           $__internal_30_$__cuda_sm20_div_u64,@function
        .size           $__internal_30_$__cuda_sm20_div_u64,($__internal_31_$__cuda_sm20_rem_u64 - $__internal_30_$__cuda_sm20_div_u64)
$__internal_30_$__cuda_sm20_div_u64:
        /* <DEDUP_REMOVED lines=59> */
[----:B------:R-:W-:Y:S01]  /*13c60*/  IMAD.MOV.U32 R7, RZ, RZ, 0x0 ;  /* 0x00000000ff077424 */ /* 0x000fe200078e00ff */
        /* <DEDUP_REMOVED lines=9> */
[----:B------:R-:W-:Y:S06]  /*13d00*/  RET.REL.NODEC R6 `(_ZN2at6native13reduce_kernelILi512ELi1ENS0_8ReduceOpIaNS0_9ArgMaxOpsIaEEjlLi4ELi4EEEEEvT1_) ;  /* 0xfffffec006bc7950 */ /* 0x000fec0003c3ffff */
        .weak           $__internal_31_$__cuda_sm20_rem_u64
        .type           $__internal_31_$__cuda_sm20_rem_u64,@function
        .size           $__internal_31_$__cuda_sm20_rem_u64,(.L_x_6988 - $__internal_31_$__cuda_sm20_rem_u64)
$__internal_31_$__cuda_sm20_rem_u64:
        /* <DEDUP_REMOVED lines=29> */
[----:B------:R-:W-:-:S03]  /*13ee0*/  HFMA2.MMA R7, -RZ, RZ, 0, 0 ;  /* 0x00000000ff077435 */ /* 0x000fc600000001ff */
        /* <DEDUP_REMOVED lines=34> */
[----:B------:R-:W-:Y:S06]  /*14110*/  RET.REL.NODEC R14 `(_ZN2at6native13reduce_kernelILi512ELi1ENS0_8ReduceOpIaNS0_9ArgMaxOpsIaEEjlLi4ELi4EEEEEvT1_) ;  /* 0xfffffebc0eb87950 */ /* 0x000fec0003c3ffff */
.L_x_3783:
        /* <DEDUP_REMOVED lines=14> */
.L_x_6988:


//--------------------- .text._ZN2at6native13reduce_kernelILi256ELi2ENS0_8ReduceOpIaNS0_9ArgMaxOpsIaEEjlLi4ELi4EEEEEvT1_ --------------------------
	.section	.text._ZN2at6native13reduce_kernelILi256ELi2ENS0_8ReduceOpIaNS0_9ArgMaxOpsIaEEjlLi4ELi4EEEEEvT1_,"ax",@progbits
	.align	128
        .global         _ZN2at6native13reduce_kernelILi256ELi2ENS0_8ReduceOpIaNS0_9ArgMaxOpsIaEEjlLi4ELi4EEEEEvT1_
        .type           _ZN2at6native13reduce_kernelILi256ELi2ENS0_8ReduceOpIaNS0_9ArgMaxOpsIaEEjlLi4ELi4EEEEEvT1_,@function
        .size           _ZN2at6native13reduce_kernelILi256ELi2ENS0_8ReduceOpIaNS0_9ArgMaxOpsIaEEjlLi4ELi4EEEEEvT1_,(.L_x_6990 - _ZN2at6native13reduce_kernelILi256ELi2ENS0_8ReduceOpIaNS0_9ArgMaxOpsIaEEjlLi4ELi4EEEEEvT1_)
        .other          _ZN2at6native13reduce_kernelILi256ELi2ENS0_8ReduceOpIaNS0_9ArgMaxOpsIaEEjlLi4ELi4EEEEEvT1_,@"STO_CUDA_ENTRY STV_DEFAULT"
_ZN2at6native13reduce_kernelILi256ELi2ENS0_8ReduceOpIaNS0_9ArgMaxOpsIaEEjlLi4ELi4EEEEEvT1_:
.text._ZN2at6native13reduce_kernelILi256ELi2ENS0_8ReduceOpIaNS0_9ArgMaxOpsIaEEjlLi4ELi4EEEEEvT1_:
        /* <DEDUP_REMOVED lines=288> */
.L_x_3784:
        /* <DEDUP_REMOVED lines=11> */
[----:B------:R-:W-:Y:S02]  /*12b0*/  PRMT R9, RZ, 0x7610, R9 ;  /* 0x00007610ff097816 */ /* 0x000fe40000000009 */
[----:B------:R-:W-:Y:S01]  /*12c0*/  CS2R R34, SRZ ;  /* 0x0000000000227805 */ /* 0x000fe2000001ff00 */
        /* <DEDUP_REMOVED lines=28> */
.L_x_3788:
[----:B------:R-:W0:Y:S01]  /*1490*/  LDC R21, c[0x0][0x5f8] ;  /* 0x00017e00ff157b82 */ /* 0x000e220000000800 */
[----:B------:R-:W-:Y:S01]  /*14a0*/  ULDC UR4, c[0x0][0x22c] ;  /* 0x00008b0000047ab9 */ /* 0x000fe20000000800 */
[----:B------:R-:W-:Y:S01]  /*14b0*/  BSSY B0, `(.L_x_3789) ;  /* 0x0000041000007945 */ /* 0x000fe20003800000 */
[----:B------:R-:W-:-:S05]  /*14c0*/  IMAD.U32 R6, RZ, RZ, UR4 ;  /* 0x00000004ff067e24 */ /* 0x000fca000f8e00ff */
        /* <DEDUP_REMOVED lines=11> */
[----:B------:R-:W-:Y:S01]  /*1580*/  IMAD.MOV R13, RZ, RZ, -R12 ;  /* 0x000000ffff0d7224 */ /* 0x000fe200078e0a0c */
[----:B------:R-:W-:Y:S02]  /*1590*/  BSSY B1, `(.L_x_3791) ;  /* 0x000002a000017945 */ /* 0x000fe40003800000 */
[----:B------:R-:W-:Y:S02]  /*15a0*/  ISETP.GT.U32.OR P0, PT, R17, 0x3, !P0 ;  /* 0x000000031100780c */ /* 0x000fe40004704470 */
[----:B------:R-:W-:-:S11]  /*15b0*/  SHF.R.S32.HI R19, RZ, 0x1f, R13 ;  /* 0x0000001fff137819 */ /* 0x000fd6000001140d */
        /* <DEDUP_REMOVED lines=13> */
.L_x_3794:
[----:B------:R-:W-:Y:S05]  /*1690*/  BSYNC B2 ;  /* 0x0000000000027941 */ /* 0x000fea0003800000 */
.L_x_3793:
[----:B------:R-:W-:-:S04]  /*16a0*/  PRMT R5, R5, 0x9910, RZ ;  /* 0x0000991005057816 */ /* 0x000fc800000000ff */
[----:B------:R-:W-:-:S13]  /*16b0*/  ISETP.NE.AND P0, PT, R5, RZ, PT ;  /* 0x000000ff0500720c */ /* 0x000fda0003f05270 */
[----:B------:R-:W-:Y:S05]  /*16c0*/  @!P0 BRA `(.L_x_3792) ;  /* 0x0000000000588947 */ /* 0x000fea0003800000 */
[----:B------:R-:W-:Y:S01]  /*16d0*/  IADD3 R4, P0, P1, R13, R24, R17 ;  /* 0x000000180d047210 */ /* 0x000fe2000791e011 */
[----:B------:R-:W-:Y:S01]  /*16e0*/  ULDC UR4, c[0x0][0x5fc] ;  /* 0x00017f0000047ab9 */ /* 0x000fe20000000800 */
[----:B------:R-:W0:Y:S02]  /*16f0*/  LDC.64 R14, c[0x0][0x220] ;  /* 0x00008800ff0e7b82 */ /* 0x000e240000000a00 */
[----:B------:R-:W-:Y:S02]  /*1700*/  IADD3 R4, P2, R4, R21, RZ ;  /* 0x0000001504047210 */ /* 0x000fe40007f5e0ff */
[----:B------:R-:W-:-:S04]  /*1710*/  IADD3.X R3, R19, RZ, RZ, P0, P1 ;  /* 0x000000ff13037210 */ /* 0x000fc800007e24ff */
        /* <DEDUP_REMOVED lines=14> */
[----:B------:R-:W-:Y:S02]  /*1800*/  SEL R0, R0, R5, !P0 ;  /* 0x0000000500007207 */ /* 0x000fe40004000000 */
[----:B------:R-:W-:Y:S02]  /*1810*/  SEL R3, R3, R14, P0 ;  /* 0x0000000e03037207 */ /* 0x000fe40000000000 */
[----:B------:R-:W-:-:S07]  /*1820*/  SEL R4, R15, RZ, !P0 ;  /* 0x000000ff0f047207 */ /* 0x000fce0004000000 */
.L_x_3792:
[----:B------:R-:W-:Y:S05]  /*1830*/  BSYNC B1 ;  /* 0x0000000000017941 */ /* 0x000fea0003800000 */
.L_x_3791:
[----:B------:R-:W0:Y:S01]  /*1840*/  LDC R5, c[0x0][0x22c] ;  /* 0x00008b00ff057b82 */ /* 0x000e220000000800 */
[----:B------:R-:W-:Y:S01]  /*1850*/  IADD3 R16, P0, P1, R24, R21, R13 ;  /* 0x0000001518107210 */ /* 0x000fe2000791e00d */
[----:B------:R-:W-:Y:S01]  /*1860*/  ULDC UR4, c[0x0][0x5fc] ;  /* 0x00017f0000047ab9 */ /* 0x000fe20000000800 */
[----:B------:R-:W-:Y:S02]  /*1870*/  IADD3 R18, -R12, 0x4, RZ ;  /* 0x000000040c127810 */ /* 0x000fe40007ffe1ff */
[----:B------:R-:W-:Y:S02]  /*1880*/  IADD3 R16, P2, R16, 0x4, RZ ;  /* 0x0000000410107810 */ /* 0x000fe40007f5e0ff */
[----:B------:R-:W-:-:S05]  /*1890*/  IADD3.X R19, RZ, UR4, R19, P0, P1 ;  /* 0x00000004ff137c10 */ /* 0x000fca00087e2413 */
[----:B------:R-:W-:Y:S01]  /*18a0*/  IMAD.X R19, RZ, RZ, R19, P2 ;  /* 0x000000ffff137224 */ /* 0x000fe200010e0613 */
[----:B0-----:R-:W-:-:S07]  /*18b0*/  IADD3 R6, R12, -0x4, R5 ;  /* 0xfffffffc0c067810 */ /* 0x001fce0007ffe005 */
.L_x_3790:
[----:B------:R-:W-:Y:S05]  /*18c0*/  BSYNC B0 ;  /* 0x0000000000007941 */ /* 0x000fea0003800000 */
.L_x_3789:
[----:B------:R-:W0:Y:S01]  /*18d0*/  LDC.64 R12, c[0x0][0x240] ;  /* 0x00009000ff0c7b82 */ /* 0x000e220000000a00 */
[----:B------:R-:W-:Y:S01]  /*18e0*/  BSSY B0, `(.L_x_3795) ;  /* 0x0000064000007945 */ /* 0x000fe20003800000 */
[----:B------:R-:W-:Y:S01]  /*18f0*/  ISETP.NE.AND P2, PT, R2, RZ, PT ;  /* 0x000000ff0200720c */ /* 0x000fe20003f45270 */
[----:B------:R-:W-:Y:S01]  /*1900*/  IMAD.MOV.U32 R34, RZ, RZ, R10 ;  /* 0x000000ffff227224 */ /* 0x000fe200078e000a */
[----:B------:R-:W-:Y:S01]  /*1910*/  PRMT R8, R11, 0x7610, R8 ;  /* 0x000076100b087816 */ /* 0x000fe20000000008 */
[----:B------:R-:W-:-:S03]  /*1920*/  IMAD.MOV.U32 R35, RZ, RZ, R9 ;  /* 0x000000ffff237224 */ /* 0x000fc600078e0009 */
[----:B------:R-:W1:Y:S01]  /*1930*/  LDC R7, c[0x0][0x248] ;  /* 0x00009200ff077b82 */ /* 0x000e620000000800 */
        /* <DEDUP_REMOVED lines=8> */
[----:B------:R-:W-:Y:S02]  /*19c0*/  ISETP.GE.U32.AND P0, PT, R5, R6, PT ;  /* 0x000000060500720c */ /* 0x000fe40003f06070 */
[----:B------:R-:W-:-:S11]  /*19d0*/  PRMT R5, R11, 0x7610, R5 ;  /* 0x000076100b057816 */ /* 0x000fd60000000005 */
[----:B------:R-:W-:Y:S05]  /*19e0*/  @P0 BRA `(.L_x_3796) ;  /* 0x00000004004c0947 */ /* 0x000fea0003800000 */
[----:B------:R-:W-:Y:S01]  /*19f0*/  IMAD.MOV.U32 R13, RZ, RZ, R10 ;  /* 0x000000ffff0d7224 */ /* 0x000fe200078e000a */
[C---:B------:R-:W-:Y:S01]  /*1a00*/  PRMT R8, R5.reuse, 0x7610, R8 ;  /* 0x0000761005087816 */ /* 0x040fe20000000008 */
[----:B------:R-:W-:Y:S01]  /*1a10*/  IMAD.MOV.U32 R12, RZ, RZ, R9 ;  /* 0x000000ffff0c7224 */ /* 0x000fe200078e0009 */
[----:B------:R-:W-:-:S07]  /*1a20*/  PRMT R11, R5, 0x7610, R11 ;  /* 0x00007610050b7816 */ /* 0x000fce000000000b */
.L_x_3797:
[----:B------:R-:W-:Y:S02]  /*1a30*/  IMAD.MOV.U32 R20, RZ, RZ, R16 ;  /* 0x000000ffff147224 */ /* 0x000fe400078e0010 */
[----:B------:R-:W-:Y:S01]  /*1a40*/  IMAD.MOV.U32 R21, RZ, RZ, R19 ;  /* 0x000000ffff157224 */ /* 0x000fe200078e0013 */
[----:B------:R-:W-:Y:S01]  /*1a50*/  LOP3.LUT R24, R0, 0xff, RZ, 0xc0, !PT ;  /* 0x000000ff00187812 */ /* 0x000fe200078ec0ff */
[----:B------:R-:W-:Y:S01]  /*1a60*/  ULDC UR4, c[0x0][0x234] ;  /* 0x00008d0000047ab9 */ /* 0x000fe20000000800 */
[----:B------:R-:W-:-:S06]  /*1a70*/  IMAD.WIDE.U32 R20, R14, 0x4, R20 ;  /* 0x000000040e147825 */ /* 0x000fcc00078e0014 */
[----:B------:R-:W2:Y:S01]  /*1a80*/  LDG.E R20, desc[UR60][R20.64] ;  /* 0x0000003c14147981 */ /* 0x000ea2000c1e1900 */
[----:B------:R-:W-:Y:S01]  /*1a90*/  PRMT R27, R0, 0x8880, RZ ;  /* 0x00008880001b7816 */ /* 0x000fe200000000ff */
[----:B------:R-:W-:Y:S01]  /*1aa0*/  VIADD R14, R14, UR4 ;  /* 0x000000040e0e7c36 */ /* 0x000fe20008000000 */
[----:B------:R-:W-:Y:S02]  /*1ab0*/  PRMT R33, R5, 0x8880, RZ ;  /* 0x0000888005217816 */ /* 0x000fe400000000ff */
[C---:B--2---:R-:W-:Y:S02]  /*1ac0*/  LOP3.LUT R25, R20.reuse, 0xff, RZ, 0xc0, !PT ;  /* 0x000000ff14197812 */ /* 0x044fe400078ec0ff */
[----:B------:R-:W-:Y:S02]  /*1ad0*/  PRMT R26, R20, 0x8880, RZ ;  /* 0x00008880141a7816 */ /* 0x000fe400000000ff */
[----:B------:R-:W-:Y:S01]  /*1ae0*/  ISETP.NE.AND P5, PT, R24, R25, PT ;  /* 0x000000191800720c */ /* 0x000fe20003fa5270 */
[----:B------:R-:W-:Y:S01]  /*1af0*/  IMAD.IADD R24, R15, 0x1, R18 ;  /* 0x000000010f187824 */ /* 0x000fe200078e0212 */
[----:B------:R-:W-:-:S02]  /*1b00*/  PRMT R28, R20, 0x7771, RZ ;  /* 0x00007771141c7816 */ /* 0x000fc400000000ff */
[----:B------:R-:W-:Y:S01]  /*1b10*/  LOP3.LUT R25, R11, 0xff, RZ, 0xc0, !PT ;  /* 0x000000ff0b197812 */ /* 0x000fe200078ec0ff */
[----:B------:R-:W-:Y:S01]  /*1b20*/  VIADD R29, R24, 0x3 ;  /* 0x00000003181d7836 */ /* 0x000fe20000000000 */
[----:B------:R-:W-:Y:S02]  /*1b30*/  ISETP.GE.U32.AND P4, PT, R3, R24, PT ;  /* 0x000000180300720c */ /* 0x000fe40003f86070 */
[----:B------:R-:W-:Y:S02]  /*1b40*/  ISETP.GT.AND P6, PT, R27, R26, PT ;  /* 0x0000001a1b00720c */ /* 0x000fe40003fc4270 */
[----:B------:R-:W-:Y:S02]  /*1b50*/  PRMT R26, R11, 0x8880, RZ ;  /* 0x000088800b1a7816 */ /* 0x000fe400000000ff */
[----:B------:R-:W-:Y:S02]  /*1b60*/  PRMT R21, R20, 0x9991, RZ ;  /* 0x0000999114157816 */ /* 0x000fe400000000ff */
[----:B------:R-:W-:Y:S01]  /*1b70*/  ISETP.NE.AND P0, PT, R25, R28, PT ;  /* 0x0000001c1900720c */ /* 0x000fe20003f05270 */
[----:B------:R-:W-:Y:S01]  /*1b80*/  VIADD R25, R24, 0x1 ;  /* 0x0000000118197836 */ /* 0x000fe20000000000 */
[----:B------:R-:W-:-:S02]  /*1b90*/  ISETP.GE.AND.EX P4, PT, R4, RZ, PT, P4 ;  /* 0x000000ff0400720c */ /* 0x000fc40003f86340 */
[----:B------:R-:W-:Y:S02]  /*1ba0*/  ISETP.GT.AND P1, PT, R26, R21, PT ;  /* 0x000000151a00720c */ /* 0x000fe40003f24270 */
[----:B------:R-:W-:Y:S02]  /*1bb0*/  SEL R21, RZ, 0xffffffff, P4 ;  /* 0xffffffffff157807 */ /* 0x000fe40002000000 */
[----:B------:R-:W-:Y:S02]  /*1bc0*/  @P5 SEL R21, RZ, 0xffffffff, !P6 ;  /* 0xffffffffff155807 */ /* 0x000fe40007000000 */
[----:B------:R-:W-:Y:S02]  /*1bd0*/  PRMT R28, R20, 0x7772, RZ ;  /* 0x00007772141c7816 */ /* 0x000fe400000000ff */
[----:B------:R-:W-:Y:S02]  /*1be0*/  LOP3.LUT R15, R8, 0xff, RZ, 0xc0, !PT ;  /* 0x000000ff080f7812 */ /* 0x000fe400078ec0ff */
[----:B------:R-:W-:-:S02]  /*1bf0*/  ISETP.GE.U32.AND P5, PT, R10, R25, PT ;  /* 0x000000190a00720c */ /* 0x000fc40003fa6070 */
[----:B------:R-:W-:Y:S02]  /*1c00*/  PRMT R27, R8, 0x8880, RZ ;  /* 0x00008880081b7816 */ /* 0x000fe400000000ff */
[C---:B------:R-:W-:Y:S02]  /*1c10*/  PRMT R26, R20.reuse, 0xaaa2, RZ ;  /* 0x0000aaa2141a7816 */ /* 0x040fe400000000ff */
[----:B------:R-:W-:Y:S02]  /*1c20*/  ISETP.NE.AND P4, PT, R15, R28, PT ;  /* 0x0000001c0f00720c */ /* 0x000fe40003f85270 */
[----:B------:R-:W-:Y:S02]  /*1c30*/  ISETP.GE.AND.EX P5, PT, R9, RZ, PT, P5 ;  /* 0x000000ff0900720c */ /* 0x000fe40003fa6350 */
[----:B------:R-:W-:Y:S02]  /*1c40*/  PRMT R28, R20, 0x7773, RZ ;  /* 0x00007773141c7816 */ /* 0x000fe400000000ff */
[----:B------:R-:W-:-:S02]  /*1c50*/  LOP3.LUT R15, R5, 0xff, RZ, 0xc0, !PT ;  /* 0x000000ff050f7812 */ /* 0x000fc400078ec0ff */
[----:B------:R-:W-:Y:S02]  /*1c60*/  ISETP.GT.AND P6, PT, R27, R26, PT ;  /* 0x0000001a1b00720c */ /* 0x000fe40003fc4270 */
[----:B------:R-:W-:Y:S02]  /*1c70*/  SEL R26, RZ, 0xffffffff, P5 ;  /* 0xffffffffff1a7807 */ /* 0x000fe40002800000 */
[----:B------:R-:W-:Y:S01]  /*1c80*/  ISETP.NE.AND P5, PT, R15, R28, PT ;  /* 0x0000001c0f00720c */ /* 0x000fe20003fa5270 */
[----:B------:R-:W-:Y:S01]  /*1c90*/  VIADD R28, R24, 0x2 ;  /* 0x00000002181c7836 */ /* 0x000fe20000000000 */
[----:B------:R-:W-:Y:S01]  /*1ca0*/  @P0 SEL R26, RZ, 0xffffffff, !P1 ;  /* 0xffffffffff1a0807 */ /* 0x000fe20004800000 */
[----:B------:R-:W-:Y:S01]  /*1cb0*/  IMAD.SHL.U32 R15, R14, 0x4, RZ ;  /* 0x000000040e0f7824 */ /* 0x000fe200078e00ff */
[----:B------:R-:W-:Y:S02]  /*1cc0*/  ISETP.GE.U32.AND P1, PT, R34, R29, PT ;  /* 0x0000001d2200720c */ /* 0x000fe40003f26070 */
[----:B------:R-:W-:Y:S01]  /*1cd0*/  ISETP.GE.U32.AND P0, PT, R13, R28, PT ;  /* 0x0000001c0d00720c */ /* 0x000fe20003f06070 */
[----:B------:R-:W-:Y:S01]  /*1ce0*/  VIADD R31, R15, 0x3 ;  /* 0x000000030f1f7836 */ /* 0x000fe20000000000 */
[----:B------:R-:W-:-:S02]  /*1cf0*/  PRMT R30, R20, 0xbbb3, RZ ;  /* 0x0000bbb3141e7816 */ /* 0x000fc400000000ff */
[----:B------:R-:W-:Y:S02]  /*1d00*/  ISETP.GE.AND.EX P0, PT, R12, RZ, PT, P0 ;  /* 0x000000ff0c00720c */ /* 0x000fe40003f06300 */
[----:B------:R-:W-:Y:S02]  /*1d10*/  ISETP.GE.AND.EX P1, PT, R35, RZ, PT, P1 ;  /* 0x000000ff2300720c */ /* 0x000fe40003f26310 */
[----:B------:R-:W-:Y:S02]  /*1d20*/  SEL R27, RZ, 0xffffffff, P0 ;  /* 0xffffffffff1b7807 */ /* 0x000fe40000000000 */
[----:B------:R-:W-:Y:S02]  /*1d30*/  ISETP.GT.AND P0, PT, R33, R30, PT ;  /* 0x0000001e2100720c */ /* 0x000fe40003f04270 */
[----:B------:R-:W-:Y:S02]  /*1d40*/  SEL R30, RZ, 0xffffffff, P1 ;  /* 0xffffffffff1e7807 */ /* 0x000fe40000800000 */
[----:B------:R-:W-:-:S02]  /*1d50*/  ISETP.GE.U32.AND P1, PT, R31, R6, PT ;  /* 0x000000061f00720c */ /* 0x000fc40003f26070 */
[----:B------:R-:W-:Y:S02]  /*1d60*/  LOP3.LUT R21, R21, 0x1, RZ, 0xc0, !PT ;  /* 0x0000000115157812 */ /* 0x000fe400078ec0ff */
[----:B------:R-:W-:Y:S02]  /*1d70*/  @P4 SEL R27, RZ, 0xffffffff, !P6 ;  /* 0xffffffffff1b4807 */ /* 0x000fe40007000000 */
[----:B------:R-:W-:Y:S02]  /*1d80*/  @P5 SEL R30, RZ, 0xffffffff, !P0 ;  /* 0xffffffffff1e5807 */ /* 0x000fe40004000000 */
[----:B------:R-:W-:Y:S02]  /*1d90*/  ISETP.NE.U32.AND P0, PT, R21, 0x1, PT ;  /* 0x000000011500780c */ /* 0x000fe40003f05070 */
[----:B------:R-:W-:Y:S02]  /*1da0*/  PRMT R21, R20, 0x7770, RZ ;  /* 0x0000777014157816 */ /* 0x000fe400000000ff */
[----:B------:R-:W-:-:S02]  /*1db0*/  LOP3.LUT R26, R26, 0x1, RZ, 0xc0, !PT ;  /* 0x000000011a1a7812 */ /* 0x000fc400078ec0ff */
[----:B------:R-:W-:Y:S02]  /*1dc0*/  LOP3.LUT R27, R27, 0x1, RZ, 0xc0, !PT ;  /* 0x000000011b1b7812 */ /* 0x000fe400078ec0ff */
[----:B------:R-:W-:Y:S02]  /*1dd0*/  LOP3.LUT R30, R30, 0x1, RZ, 0xc0, !PT ;  /* 0x000000011e1e7812 */ /* 0x000fe400078ec0ff */
[----:B------:R-:W-:Y:S02]  /*1de0*/  SEL R3, R3, R24, !P0 ;  /* 0x0000001803037207 */ /* 0x000fe40004000000 */
[----:B------:R-:W-:Y:S02]  /*1df0*/  SEL R24, R0, R21, !P0 ;  /* 0x0000001500187207 */ /* 0x000fe40004000000 */
[----:B------:R-:W-:Y:S02]  /*1e00*/  ISETP.NE.U32.AND P4, PT, R26, 0x1, PT ;  /* 0x000000011a00780c */ /* 0x000fe40003f85070 */
[----:B------:R-:W-:-:S02]  /*1e10*/  PRMT R0, R20, 0x7771, RZ ;  /* 0x0000777114007816 */ /* 0x000fc400000000ff */
[----:B------:R-:W-:Y:S02]  /*1e20*/  PRMT R21, R20, 0x7772, RZ ;  /* 0x0000777214157816 */ /* 0x000fe400000000ff */
[----:B------:R-:W-:Y:S02]  /*1e30*/  ISETP.NE.U32.AND P5, PT, R27, 0x1, PT ;  /* 0x000000011b00780c */ /* 0x000fe40003fa5070 */
[----:B------:R-:W-:Y:S02]  /*1e40*/  ISETP.NE.U32.AND P6, PT, R30, 0x1, PT ;  /* 0x000000011e00780c */ /* 0x000fe40003fc5070 */
[----:B------:R-:W-:Y:S02]  /*1e50*/  PRMT R20, R20, 0x7773, RZ ;  /* 0x0000777314147816 */ /* 0x000fe400000000ff */
[----:B------:R-:W-:Y:S02]  /*1e60*/  SEL R11, R11, R0, !P4 ;  /* 0x000000000b0b7207 */ /* 0x000fe40006000000 */
[----:B------:R-:W-:-:S02]  /*1e70*/  SEL R10, R10, R25, !P4 ;  /* 0x000000190a0a7207 */ /* 0x000fc40006000000 */
[----:B------:R-:W-:Y:S02]  /*1e80*/  SEL R13, R13, R28, !P5 ;  /* 0x0000001c0d0d7207 */ /* 0x000fe40006800000 */
[----:B------:R-:W-:Y:S02]  /*1e90*/  SEL R8, R8, R21, !P5 ;  /* 0x0000001508087207 */ /* 0x000fe40006800000 */
[----:B------:R-:W-:Y:S02]  /*1ea0*/  SEL R5, R5, R20, !P6 ;  /* 0x0000001405057207 */ /* 0x000fe40007000000 */
[----:B------:R-:W-:Y:S02]  /*1eb0*/  SEL R34, R34, R29, !P6 ;  /* 0x0000001d22227207 */ /* 0x000fe40007000000 */
[----:B------:R-:W-:Y:S02]  /*1ec0*/  SEL R4, R4, RZ, !P0 ;  /* 0x000000ff04047207 */ /* 0x000fe40004000000 */
[----:B------:R-:W-:-:S02]  /*1ed0*/  SEL R9, R9, RZ, !P4 ;  /* 0x000000ff09097207 */ /* 0x000fc40006000000 */
[----:B------:R-:W-:Y:S02]  /*1ee0*/  SEL R12, R12, RZ, !P5 ;  /* 0x000000ff0c0c7207 */ /* 0x000fe40006800000 */
[----:B------:R-:W-:Y:S02]  /*1ef0*/  SEL R35, R35, RZ, !P6 ;  /* 0x000000ff23237207 */ /* 0x000fe40007000000 */
[----:B------:R-:W-:Y:S01]  /*1f00*/  PRMT R0, R24, 0x7610, R0 ;  /* 0x0000761018007816 */ /* 0x000fe20000000000 */
[----:B------:R-:W-:Y:S06]  /*1f10*/  @!P1 BRA `(.L_x_3797) ;  /* 0xfffffff800c49947 */ /* 0x000fec000383ffff */
.L_x_3796:
[----:B------:R-:W-:Y:S05]  /*1f20*/  BSYNC B0 ;  /* 0x0000000000007941 */ /* 0x000fea0003800000 */
.L_x_3795:
        /* <DEDUP_REMOVED lines=8> */
.L_x_3799:
[----:B------:R-:W-:Y:S05]  /*1fb0*/  BSYNC B0 ;  /* 0x0000000000007941 */ /* 0x000fea0003800000 */
.L_x_3798:
        /* <DEDUP_REMOVED lines=27> */
.L_x_3801:
[----:B------:R-:W-:Y:S05]  /*2170*/  BSYNC B0 ;  /* 0x0000000000007941 */ /* 0x000fea0003800000 */
.L_x_3800:
        /* <DEDUP_REMOVED lines=20> */
[----:B------:R-:W-:-:S02]  /*22c0*/  CS2R R6, SRZ ;  /* 0x0000000000067805 */ /* 0x000fc4000001ff00 */
[----:B------:R-:W-:Y:S02]  /*22d0*/  ISETP.GE.U32.AND P0, PT, R10, R13, PT ;  /* 0x0000000d0a00720c */ /* 0x000fe40003f06070 */
[----:B------:R-:W-:Y:S02]  /*22e0*/  PRMT R0, R8, 0x8880, RZ ;  /* 0x0000888008007816 */ /* 0x000fe400000000ff */
[----:B------:R-:W-:Y:S02]  /*22f0*/  PRMT R3, R11, 0x8880, RZ ;  /* 0x000088800b037816 */ /* 0x000fe400000000ff */
[----:B------:R-:W-:Y:S02]  /*2300*/  ISETP.GE.AND.EX P0, PT, R9, R12, PT, P0 ;  /* 0x0000000c0900720c */ /* 0x000fe40003f06300 */
[----:B------:R-:W-:Y:S02]  /*2310*/  ISETP.GT.AND P1, PT, R3, R0, PT ;  /* 0x000000000300720c */ /* 0x000fe40003f24270 */
[----:B------:R-:W-:-:S02]  /*2320*/  SEL R0, RZ, 0xffffffff, P0 ;  /* 0xffffffffff007807 */ /* 0x000fc40000000000 */
[----:B------:R-:W-:Y:S02]  /*2330*/  @P2 SEL R0, RZ, 0xffffffff, !P1 ;  /* 0xffffffffff002807 */ /* 0x000fe40004800000 */
        /* <DEDUP_REMOVED lines=15> */
[----:B------:R-:W-:Y:S02]  /*2430*/  PRMT R9, RZ, 0x7610, R9 ;  /* 0x00007610ff097816 */ /* 0x000fe40000000009 */
[----:B------:R-:W-:-:S04]  /*2440*/  LOP3.LUT R0, R0, 0x1, RZ, 0xc0, !PT ;  /* 0x0000000100007812 */ /* 0x000fc800078ec0ff */
[----:B------:R-:W-:-:S04]  /*2450*/  ISETP.NE.U32.AND P0, PT, R0, 0x1, PT ;  /* 0x000000010000780c */ /* 0x000fc80003f05070 */
[----:B------:R-:W-:Y:S02]  /*2460*/  SEL R34, R13, R34, !P0 ;  /* 0x000000220d227207 */ /* 0x000fe40004000000 */
[----:B------:R-:W-:Y:S02]  /*2470*/  SEL R35, R12, R35, !P0 ;  /* 0x000000230c237207 */ /* 0x000fe40004000000 */
[----:B------:R-:W-:Y:S01]  /*2480*/  SEL R3, R8, R5, !P0 ;  /* 0x0000000508037207 */ /* 0x000fe20004000000 */
[----:B------:R-:W-:Y:S06]  /*2490*/  BRA `(.L_x_3786) ;  /* 0x000000dc00f07947 */ /* 0x000fec0003800000 */
.L_x_3787:
        /* <DEDUP_REMOVED lines=12> */
[----:B------:R-:W-:Y:S02]  /*2560*/  IMAD R3, R38, 0x3, R25 ;  /* 0x0000000326037824 */ /* 0x000fe400078e0219 */
[----:B0-----:R-:W-:-:S02]  /*2570*/  IMAD.MOV.U32 R34, RZ, RZ, R11 ;  /* 0x000000ffff227224 */ /* 0x001fc400078e000b */
[----:B-1----:R-:W-:Y:S01]  /*2580*/  IMAD.MOV.U32 R33, RZ, RZ, R15 ;  /* 0x000000ffff217224 */ /* 0x002fe200078e000f */
[----:B------:R-:W-:Y:S06]  /*2590*/  @!P0 BRA `(.L_x_3803) ;  /* 0x000000a000948947 */ /* 0x000fec0003800000 */
[----:B------:R-:W-:Y:S01]  /*25a0*/  ISETP.GE.U32.AND P0, PT, R3, R36, PT ;  /* 0x000000240300720c */ /* 0x000fe20003f06070 */
[----:B------:R-:W-:Y:S01]  /*25b0*/  BSSY B0, `(.L_x_3804) ;  /* 0x00004d3000007945 */ /* 0x000fe20003800000 */
[----:B------:R-:W-:Y:S01]  /*25c0*/  IMAD.MOV.U32 R31, RZ, RZ, R11 ;  /* 0x000000ffff1f7224 */ /* 0x000fe200078e000b */
[C---:B------:R-:W-:Y:S01]  /*25d0*/  PRMT R25, R32.reuse, 0x7610, R25 ;  /* 0x0000761020197816 */ /* 0x040fe20000000019 */
        /* <DEDUP_REMOVED lines=10> */
[--C-:B------:R-:W-:Y:S01]  /*2680*/  IMAD.MOV.U32 R13, RZ, RZ, R15.reuse ;  /* 0x000000ffff0d7224 */ /* 0x100fe200078e000f */
[----:B------:R-:W-:Y:S01]  /*2690*/  PRMT R0, R32, 0x7610, R0 ;  /* 0x0000761020007816 */ /* 0x000fe20000000000 */
        /* <DEDUP_REMOVED lines=9> */
[----:B------:R-:W-:Y:S01]  /*2730*/  IMAD.MOV.U32 R31, RZ, RZ, R11 ;  /* 0x000000ffff1f7224 */ /* 0x000fe200078e000b */
[C---:B------:R-:W-:Y:S01]  /*2740*/  PRMT R25, R32.reuse, 0x7610, R25 ;  /* 0x0000761020197816 */ /* 0x040fe20000000019 */
[--C-:B------:R-:W-:Y:S01]  /*2750*/  IMAD.MOV.U32 R21, RZ, RZ, R11.reuse ;  /* 0x000000ffff157224 */ /* 0x100fe200078e000b */
[C---:B------:R-:W-:Y:S01]  /*2760*/  PRMT R24, R32.reuse, 0x7610, R24 ;  /* 0x0000761020187816 */ /* 0x040fe20000000018 */
[--C-:B------:R-:W-:Y:S01]  /*2770*/  IMAD.MOV.U32 R18, RZ, RZ, R11.reuse ;  /* 0x000000ffff127224 */ /* 0x100fe200078e000b */
[C---:B------:R-:W-:Y:S01]  /*2780*/  PRMT R14, R32.reuse, 0x7610, R14 ;  /* 0x00007610200e7816 */ /* 0x040fe2000000000e */
[----:B------:R-:W1:Y:S01]  /*2790*/  LDC.64 R26, c[0x0][0x268] ;  /* 0x00009a00ff1a7b82 */ /* 0x000e620000000a00 */
[--C-:B------:R-:W-:Y:S01]  /*27a0*/  IMAD.MOV.U32 R12, RZ, RZ, R11.reuse ;  /* 0x000000ffff0c7224 */ /* 0x100fe200078e000b */
        /* <DEDUP_REMOVED lines=8> */
[--C-:B------:R-:W-:Y:S02]  /*2830*/  IMAD.MOV.U32 R13, RZ, RZ, R15.reuse ;  /* 0x000000ffff0d7224 */ /* 0x100fe400078e000f */
[--C-:B------:R-:W-:Y:S02]  /*2840*/  IMAD.MOV.U32 R8, RZ, RZ, R15.reuse ;  /* 0x000000ffff087224 */ /* 0x100fe400078e000f */
[--C-:B------:R-:W-:Y:S02]  /*2850*/  IMAD.MOV.U32 R6, RZ, RZ, R15.reuse ;  /* 0x000000ffff067224 */ /* 0x100fe400078e000f */
[----:B------:R-:W-:-:S07]  /*2860*/  IMAD.MOV.U32 R3, RZ, RZ, R15 ;  /* 0x000000ffff037224 */ /* 0x000fce00078e000f */
.L_x_3811:
        /* <DEDUP_REMOVED lines=53> */
[----:B-1----:R-:W-:Y:S01]  /*2bc0*/  ISETP.NE.AND P0, PT, R26, 0x1, PT ;  /* 0x000000011a00780c */ /* 0x002fe20003f05270 */
        /* <DEDUP_REMOVED lines=232> */
.L_x_3807:
[----:B------:R-:W-:-:S04]  /*3a50*/  LOP3.LUT R29, R39, 0xfffffffe, RZ, 0xc0, !PT ;  /* 0xfffffffe271d7812 */ /* 0x000fc800078ec0ff */
[----:B------:R-:W-:-:S05]  /*3a60*/  IADD3 R28, P0, R29, R16, RZ ;  /* 0x000000101d1c7210 */ /* 0x000fca0007f1e0ff */
[----:B------:R-:W-:-:S05]  /*3a70*/  IMAD.X R29, RZ, RZ, R19, P0 ;  /* 0x000000ffff1d7224 */ /* 0x000fca00000e0613 */
[----:B------:R-:W2:Y:S02]  /*3a80*/  LDG.E.U16 R28, desc[UR60][R28.64] ;  /* 0x0000003c1c1c7981 */ /* 0x000ea4000c1e1500 */
[C---:B--2---:R-:W-:Y:S02]  /*3a90*/  PRMT R39, R28.reuse, 0x7770, RZ ;  /* 0x000077701c277816 */ /* 0x044fe400000000ff */
[----:B------:R-:W-:Y:S01]  /*3aa0*/  PRMT R42, R28, 0x7771, RZ ;  /* 0x000077711c2a7816 */ /* 0x000fe200000000ff */
        /* <DEDUP_REMOVED lines=247> */
.L_x_3808:
[----:B------:R-:W-:-:S04]  /*4a20*/  LOP3.LUT R29, R38, 0xfffffffe, RZ, 0xc0, !PT ;  /* 0xfffffffe261d7812 */ /* 0x000fc800078ec0ff */
[----:B------:R-:W-:-:S05]  /*4a30*/  IADD3 R28, P0, R29, R16, RZ ;  /* 0x000000101d1c7210 */ /* 0x000fca0007f1e0ff */
[----:B------:R-:W-:-:S05]  /*4a40*/  IMAD.X R29, RZ, RZ, R19, P0 ;  /* 0x000000ffff1d7224 */ /* 0x000fca00000e0613 */
[----:B------:R-:W2:Y:S01]  /*4a50*/  LDG.E.U16 R28, desc[UR60][R28.64] ;  /* 0x0000003c1c1c7981 */ /* 0x000ea2000c1e1500 */
[----:B------:R-:W-:Y:S02]  /*4a60*/  IMAD.MOV.U32 R38, RZ, RZ, RZ ;  /* 0x000000ffff267224 */ /* 0x000fe400078e00ff */
[----:B------:R-:W-:Y:S01]  /*4a70*/  IMAD.MOV.U32 R43, RZ, RZ, RZ ;  /* 0x000000ffff2b7224 */ /* 0x000fe200078e00ff */
[C---:B--2---:R-:W-:Y:S02]  /*4a80*/  PRMT R44, R28.reuse, 0x7770, RZ ;  /* 0x000077701c2c7816 */ /* 0x044fe400000000ff */
[----:B------:R-:W-:Y:S01]  /*4a90*/  PRMT R41, R28, 0x7771, RZ ;  /* 0x000077711c297816 */ /* 0x000fe200000000ff */
        /* <DEDUP_REMOVED lines=235> */
.L_x_3809:
[----:B------:R-:W-:-:S04]  /*5950*/  LOP3.LUT R29, R43, 0xfffffffe, RZ, 0xc0, !PT ;  /* 0xfffffffe2b1d7812 */ /* 0x000fc800078ec0ff */
[----:B------:R-:W-:-:S05]  /*5960*/  IADD3 R28, P0, R29, R16, RZ ;  /* 0x000000101d1c7210 */ /* 0x000fca0007f1e0ff */
[----:B------:R-:W-:-:S05]  /*5970*/  IMAD.X R29, RZ, RZ, R19, P0 ;  /* 0x000000ffff1d7224 */ /* 0x000fca00000e0613 */
[----:B------:R-:W2:Y:S02]  /*5980*/  LDG.E.U16 R28, desc[UR60][R28.64] ;  /* 0x0000003c1c1c7981 */ /* 0x000ea4000c1e1500 */
[C---:B--2---:R-:W-:Y:S02]  /*5990*/  PRMT R43, R28.reuse, 0x7770, RZ ;  /* 0x000077701c2b7816 */ /* 0x044fe400000000ff */
[----:B------:R-:W-:Y:S01]  /*59a0*/  PRMT R45, R28, 0x7771, RZ ;  /* 0x000077711c2d7816 */ /* 0x000fe200000000ff */
[----:B------:R-:W-:Y:S06]  /*59b0*/  @!P1 BRA `(.L_x_3810) ;  /* 0x0000000c00d89947 */ /* 0x000fec0003800000 */
        /* <DEDUP_REMOVED lines=246> */
.L_x_3810:
[----:B------:R-:W-:Y:S01]  /*6920*/  LOP3.LUT R29, R38, 0xfffffffe, RZ, 0xc0, !PT ;  /* 0xfffffffe261d7812 */ /* 0x000fe200078ec0ff */
[----:B------:R-:W-:-:S03]  /*6930*/  ULDC UR4, c[0x0][0x234] ;  /* 0x00008d0000047ab9 */ /* 0x000fc60000000800 */
[----:B------:R-:W-:-:S05]  /*6940*/  IADD3 R28, P0, R29, R16, RZ ;  /* 0x000000101d1c7210 */ /* 0x000fca0007f1e0ff */
[----:B------:R-:W-:-:S05]  /*6950*/  IMAD.X R29, RZ, RZ, R19, P0 ;  /* 0x000000ffff1d7224 */ /* 0x000fca00000e0613 */
[----:B------:R2:W3:Y:S01]  /*6960*/  LDG.E.U16 R28, desc[UR60][R28.64] ;  /* 0x0000003c1c1c7981 */ /* 0x0004e2000c1e1500 */
[C---:B------:R-:W-:Y:S02]  /*6970*/  PRMT R47, R39.reuse, 0x9910, RZ ;  /* 0x00009910272f7816 */ /* 0x040fe400000000ff */
[----:B------:R-:W-:Y:S02]  /*6980*/  LOP3.LUT R36, R0, 0xff, RZ, 0xc0, !PT ;  /* 0x000000ff00247812 */ /* 0x000fe400078ec0ff */
[----:B------:R-:W-:Y:S02]  /*6990*/  PRMT R46, R39, 0x8880, RZ ;  /* 0x00008880272e7816 */ /* 0x000fe400000000ff */
[----:B------:R-:W-:Y:S02]  /*69a0*/  ISETP.NE.AND P3, PT, R36, R47, PT ;  /* 0x0000002f2400720c */ /* 0x000fe40003f65270 */
[----:B------:R-:W-:Y:S02]  /*69b0*/  ISETP.GE.U32.AND P2, PT, R4, R35, PT ;  /* 0x000000230400720c */ /* 0x000fe40003f46070 */
[----:B--2---:R-:W-:-:S02]  /*69c0*/  PRMT R29, R0, 0x8880, RZ ;  /* 0x00008880001d7816 */ /* 0x004fc400000000ff */
[C---:B------:R-:W-:Y:S02]  /*69d0*/  PRMT R48, R42.reuse, 0x9910, RZ ;  /* 0x000099102a307816 */ /* 0x040fe400000000ff */
[----:B------:R-:W-:Y:S02]  /*69e0*/  ISETP.GT.AND P4, PT, R29, R46, PT ;  /* 0x0000002e1d00720c */ /* 0x000fe40003f84270 */
[C---:B------:R-:W-:Y:S02]  /*69f0*/  LOP3.LUT R37, R5.reuse, 0xff, RZ, 0xc0, !PT ;  /* 0x000000ff05257812 */ /* 0x040fe400078ec0ff */
[----:B------:R-:W-:Y:S02]  /*6a00*/  PRMT R49, R42, 0x8880, RZ ;  /* 0x000088802a317816 */ /* 0x000fe400000000ff */
[----:B------:R-:W-:Y:S02]  /*6a10*/  PRMT R38, R5, 0x8880, RZ ;  /* 0x0000888005267816 */ /* 0x000fe400000000ff */
[----:B------:R-:W-:-:S02]  /*6a20*/  ISETP.GE.AND.EX P2, PT, R3, RZ, PT, P2 ;  /* 0x000000ff0300720c */ /* 0x000fc40003f46320 */
[----:B------:R-:W-:Y:S02]  /*6a30*/  SEL R29, RZ, 0xffffffff, !P4 ;  /* 0xffffffffff1d7807 */ /* 0x000fe40006000000 */
[----:B------:R-:W-:Y:S02]  /*6a40*/  ISETP.NE.AND P6, PT, R37, R48, PT ;  /* 0x000000302500720c */ /* 0x000fe40003fc5270 */
[----:B------:R-:W-:Y:S02]  /*6a50*/  ISETP.GT.AND P0, PT, R38, R49, PT ;  /* 0x000000312600720c */ /* 0x000fe40003f04270 */
[----:B------:R-:W-:Y:S02]  /*6a60*/  @!P3 SEL R29, RZ, 0xffffffff, P2 ;  /* 0xffffffffff1db807 */ /* 0x000fe40001000000 */
[----:B------:R-:W-:Y:S02]  /*6a70*/  PRMT R38, R44, 0x8880, RZ ;  /* 0x000088802c267816 */ /* 0x000fe400000000ff */
[----:B------:R-:W-:-:S02]  /*6a80*/  PRMT R49, R9, 0x8880, RZ ;  /* 0x0000888009317816 */ /* 0x000fc400000000ff */
[----:B------:R-:W-:Y:S02]  /*6a90*/  PRMT R46, R41, 0x9910, RZ ;  /* 0x00009910292e7816 */ /* 0x000fe400000000ff */
[----:B------:R-:W-:Y:S02]  /*6aa0*/  LOP3.LUT R37, R10, 0xff, RZ, 0xc0, !PT ;  /* 0x000000ff0a257812 */ /* 0x000fe400078ec0ff */
[----:B------:R-:W-:Y:S02]  /*6ab0*/  ISETP.GE.U32.AND P2, PT, R7, R35, PT ;  /* 0x000000230700720c */ /* 0x000fe40003f46070 */
[----:B------:R-:W-:Y:S02]  /*6ac0*/  PRMT R47, R44, 0x9910, RZ ;  /* 0x000099102c2f7816 */ /* 0x000fe400000000ff */
[----:B------:R-:W-:Y:S02]  /*6ad0*/  LOP3.LUT R36, R9, 0xff, RZ, 0xc0, !PT ;  /* 0x000000ff09247812 */ /* 0x000fe400078ec0ff */
[----:B------:R-:W-:-:S02]  /*6ae0*/  ISETP.GT.AND P4, PT, R49, R38, PT ;  /* 0x000000263100720c */ /* 0x000fc40003f84270 */
[----:B------:R-:W-:Y:S02]  /*6af0*/  ISETP.NE.AND P3, PT, R37, R46, PT ;  /* 0x0000002e2500720c */ /* 0x000fe40003f65270 */
[----:B------:R-:W-:Y:S02]  /*6b00*/  ISETP.GE.AND.EX P2, PT, R6, RZ, PT, P2 ;  /* 0x000000ff0600720c */ /* 0x000fe40003f46320 */
[----:B------:R-:W-:Y:S02]  /*6b10*/  PRMT R37, R41, 0x8880, RZ ;  /* 0x0000888029257816 */ /* 0x000fe400000000ff */
[----:B------:R-:W-:Y:S02]  /*6b20*/  PRMT R38, R10, 0x8880, RZ ;  /* 0x000088800a267816 */ /* 0x000fe400000000ff */
[----:B------:R-:W-:Y:S02]  /*6b30*/  ISETP.NE.AND P5, PT, R36, R47, PT ;  /* 0x0000002f2400720c */ /* 0x000fe40003fa5270 */
[----:B------:R-:W-:-:S02]  /*6b40*/  SEL R47, RZ, 0xffffffff, P2 ;  /* 0xffffffffff2f7807 */ /* 0x000fc40001000000 */
[----:B------:R-:W-:Y:S01]  /*6b50*/  ISETP.GT.AND P2, PT, R38, R37, PT ;  /* 0x000000252600720c */ /* 0x000fe20003f44270 */
[----:B------:R-:W-:Y:S01]  /*6b60*/  IMAD.U32 R38, RZ, RZ, UR4 ;  /* 0x00000004ff267e24 */ /* 0x000fe2000f8e00ff */
[----:B------:R-:W-:Y:S01]  /*6b70*/  @P6 SEL R47, RZ, 0xffffffff, !P0 ;  /* 0xffffffffff2f6807 */ /* 0x000fe20004000000 */
[----:B------:R-:W-:Y:S01]  /*6b80*/  ULDC UR4, c[0x0][0x22c] ;  /* 0x00008b0000047ab9 */ /* 0x000fe20000000800 */
[----:B------:R-:W-:Y:S01]  /*6b90*/  PRMT R49, R43, 0x9910, RZ ;  /* 0x000099102b317816 */ /* 0x000fe200000000ff */
[----:B------:R-:W-:Y:S01]  /*6ba0*/  IMAD.IADD R37, R35, 0x1, R38 ;  /* 0x0000000123257824 */ /* 0x000fe200078e0226 */
[----:B------:R-:W-:Y:S02]  /*6bb0*/  LOP3.LUT R36, R14, 0xff, RZ, 0xc0, !PT ;  /* 0x000000ff0e247812 */ /* 0x000fe400078ec0ff */
[----:B------:R-:W-:Y:S02]  /*6bc0*/  PRMT R48, R43, 0x8880, RZ ;  /* 0x000088802b307816 */ /* 0x000fe400000000ff */
[----:B------:R-:W-:-:S02]  /*6bd0*/  ISETP.GE.U32.AND P6, PT, R11, R37, PT ;  /* 0x000000250b00720c */ /* 0x000fc40003fc6070 */
[----:B------:R-:W-:Y:S02]  /*6be0*/  ISETP.NE.AND P0, PT, R36, R49, PT ;  /* 0x000000312400720c */ /* 0x000fe40003f05270 */
[----:B------:R-:W-:Y:S02]  /*6bf0*/  ISETP.GE.AND.EX P6, PT, R8, RZ, PT, P6 ;  /* 0x000000ff0800720c */ /* 0x000fe40003fc6360 */
[----:B------:R-:W-:Y:S02]  /*6c00*/  SEL R36, RZ, 0xffffffff, !P4 ;  /* 0xffffffffff247807 */ /* 0x000fe40006000000 */
[----:B------:R-:W-:Y:S02]  /*6c10*/  @!P5 SEL R36, RZ, 0xffffffff, P6 ;  /* 0xffffffffff24d807 */ /* 0x000fe40003000000 */
[----:B------:R-:W-:Y:S02]  /*6c20*/  PRMT R49, R14, 0x8880, RZ ;  /* 0x000088800e317816 */ /* 0x000fe400000000ff */
[----:B------:R-:W-:-:S02]  /*6c30*/  ISETP.GE.U32.AND P6, PT, R12, R37, PT ;  /* 0x000000250c00720c */ /* 0x000fc40003fc6070 */
[----:B------:R-:W-:Y:S02]  /*6c40*/  PRMT R51, R45, 0x9910, RZ ;  /* 0x000099102d337816 */ /* 0x000fe400000000ff */
[C---:B------:R-:W-:Y:S02]  /*6c50*/  LOP3.LUT R46, R24.reuse, 0xff, RZ, 0xc0, !PT ;  /* 0x000000ff182e7812 */ /* 0x040fe400078ec0ff */
[----:B------:R-:W-:Y:S02]  /*6c60*/  ISETP.GT.AND P4, PT, R49, R48, PT ;  /* 0x000000303100720c */ /* 0x000fe40003f84270 */
[----:B------:R-:W-:Y:S02]  /*6c70*/  ISETP.GE.AND.EX P6, PT, R13, RZ, PT, P6 ;  /* 0x000000ff0d00720c */ /* 0x000fe40003fc6360 */
[----:B------:R-:W-:Y:S02]  /*6c80*/  PRMT R48, R45, 0x8880, RZ ;  /* 0x000088802d307816 */ /* 0x000fe400000000ff */
[----:B------:R-:W-:-:S02]  /*6c90*/  PRMT R49, R24, 0x8880, RZ ;  /* 0x0000888018317816 */ /* 0x000fc400000000ff */
[----:B------:R-:W-:Y:S02]  /*6ca0*/  LOP3.LUT R47, R47, 0x1, RZ, 0xc0, !PT ;  /* 0x000000012f2f7812 */ /* 0x000fe400078ec0ff */
[----:B------:R-:W-:Y:S02]  /*6cb0*/  LOP3.LUT R29, R29, 0x1, RZ, 0xc0, !PT ;  /* 0x000000011d1d7812 */ /* 0x000fe400078ec0ff */
[----:B------:R-:W-:Y:S02]  /*6cc0*/  ISETP.NE.AND P5, PT, R46, R51, PT ;  /* 0x000000332e00720c */ /* 0x000fe40003fa5270 */
[----:B------:R-:W-:Y:S02]  /*6cd0*/  SEL R46, RZ, 0xffffffff, !P2 ;  /* 0xffffffffff2e7807 */ /* 0x000fe40005000000 */
[----:B------:R-:W-:Y:S02]  /*6ce0*/  @!P3 SEL R46, RZ, 0xffffffff, P6 ;  /* 0xffffffffff2eb807 */ /* 0x000fe40003000000 */
[----:B------:R-:W-:-:S02]  /*6cf0*/  ISETP.NE.U32.AND P2, PT, R47, 0x1, PT ;  /* 0x000000012f00780c */ /* 0x000fc40003f45070 */
[----:B------:R-:W-:Y:S02]  /*6d00*/  ISETP.NE.U32.AND P3, PT, R29, 0x1, PT ;  /* 0x000000011d00780c */ /* 0x000fe40003f65070 */
[----:B------:R-:W-:Y:S01]  /*6d10*/  ISETP.GT.AND P6, PT, R49, R48, PT ;  /* 0x000000303100720c */ /* 0x000fe20003fc4270 */
[----:B------:R-:W-:Y:S01]  /*6d20*/  IMAD.IADD R48, R37, 0x1, R38 ;  /* 0x0000000125307824 */ /* 0x000fe200078e0226 */
[-C--:B------:R-:W-:Y:S02]  /*6d30*/  SEL R7, R7, R35.reuse, !P2 ;  /* 0x0000002307077207 */ /* 0x080fe40005000000 */
[----:B------:R-:W-:Y:S02]  /*6d40*/  SEL R4, R4, R35, !P3 ;  /* 0x0000002304047207 */ /* 0x000fe40005800000 */
[----:B------:R-:W-:Y:S02]  /*6d50*/  SEL R35, RZ, 0xffffffff, !P4 ;  /* 0xffffffffff237807 */ /* 0x000fe40006000000 */
[----:B------:R-:W-:-:S02]  /*6d60*/  ISETP.GE.U32.AND P4, PT, R21, R48, PT ;  /* 0x000000301500720c */ /* 0x000fc40003f86070 */
[----:B------:R-:W-:Y:S02]  /*6d70*/  LOP3.LUT R29, R32, 0xff, RZ, 0xc0, !PT ;  /* 0x000000ff201d7812 */ /* 0x000fe400078ec0ff */
[----:B------:R-:W-:Y:S02]  /*6d80*/  SEL R49, RZ, 0xffffffff, !P6 ;  /* 0xffffffffff317807 */ /* 0x000fe40007000000 */
[----:B------:R-:W-:Y:S02]  /*6d90*/  ISETP.GE.AND.EX P6, PT, R20, RZ, PT, P4 ;  /* 0x000000ff1400720c */ /* 0x000fe40003fc6340 */
[----:B------:R-:W-:Y:S02]  /*6da0*/  PRMT R51, R32, 0x8880, RZ ;  /* 0x0000888020337816 */ /* 0x000fe400000000ff */
[----:B------:R-:W-:Y:S02]  /*6db0*/  @!P0 SEL R35, RZ, 0xffffffff, P6 ;  /* 0xffffffffff238807 */ /* 0x000fe40003000000 */
[----:B------:R-:W-:-:S02]  /*6dc0*/  ISETP.GE.U32.AND P6, PT, R31, R48, PT ;  /* 0x000000301f00720c */ /* 0x000fc40003fc6070 */
[----:B------:R-:W-:Y:S02]  /*6dd0*/  LOP3.LUT R47, R25, 0xff, RZ, 0xc0, !PT ;  /* 0x000000ff192f7812 */ /* 0x000fe400078ec0ff */
[----:B------:R-:W-:Y:S02]  /*6de0*/  ISETP.GE.AND.EX P6, PT, R30, RZ, PT, P6 ;  /* 0x000000ff1e00720c */ /* 0x000fe40003fc6360 */
[----:B------:R-:W-:Y:S02]  /*6df0*/  LOP3.LUT R36, R36, 0x1, RZ, 0xc0, !PT ;  /* 0x0000000124247812 */ /* 0x000fe400078ec0ff */
[----:B------:R-:W-:Y:S02]  /*6e00*/  @!P5 SEL R49, RZ, 0xffffffff, P6 ;  /* 0xffffffffff31d807 */ /* 0x000fe40003000000 */
[----:B------:R-:W-:Y:S02]  /*6e10*/  LOP3.LUT R35, R35, 0x1, RZ, 0xc0, !PT ;  /* 0x0000000123237812 */ /* 0x000fe400078ec0ff */
[----:B------:R-:W-:-:S02]  /*6e20*/  SEL R0, R0, R39, !P3 ;  /* 0x0000002700007207 */ /* 0x000fc40005800000 */
[----:B------:R-:W-:Y:S02]  /*6e30*/  SEL R3, R3, RZ, !P3 ;  /* 0x000000ff03037207 */ /* 0x000fe40005800000 */
[----:B------:R-:W-:Y:S02]  /*6e40*/  LOP3.LUT R49, R49, 0x1, RZ, 0xc0, !PT ;  /* 0x0000000131317812 */ /* 0x000fe400078ec0ff */
[----:B------:R-:W-:Y:S02]  /*6e50*/  SEL R6, R6, RZ, !P2 ;  /* 0x000000ff06067207 */ /* 0x000fe40005000000 */
[C---:B---3--:R-:W-:Y:S02]  /*6e60*/  LOP3.LUT R50, R28.reuse, 0xff, RZ, 0xc0, !PT ;  /* 0x000000ff1c327812 */ /* 0x048fe400078ec0ff */
[----:B------:R-:W-:Y:S02]  /*6e70*/  PRMT R52, R28, 0x7771, RZ ;  /* 0x000077711c347816 */ /* 0x000fe400000000ff */
[----:B------:R-:W-:Y:S01]  /*6e80*/  ISETP.NE.AND P4, PT, R29, R50, PT ;  /* 0x000000321d00720c */ /* 0x000fe20003f85270 */
[----:B------:R-:W-:Y:S01]  /*6e90*/  IMAD.IADD R29, R48, 0x1, R38 ;  /* 0x00000001301d7824 */ /* 0x000fe200078e0226 */
[----:B------:R-:W-:Y:S01]  /*6ea0*/  ISETP.NE.AND P6, PT, R47, R52, PT ;  /* 0x000000342f00720c */ /* 0x000fe20003fc5270 */
[----:B------:R-:W-:Y:S01]  /*6eb0*/  IMAD.MOV.U32 R50, RZ, RZ, R51 ;  /* 0x000000ffff327224 */ /* 0x000fe200078e0033 */
[----:B------:R-:W-:-:S02]  /*6ec0*/  PRMT R51, R28, 0x8880, RZ ;  /* 0x000088801c337816 */ /* 0x000fc400000000ff */
[----:B------:R-:W-:Y:S02]  /*6ed0*/  ISETP.GE.U32.AND P0, PT, R34, R29, PT ;  /* 0x0000001d2200720c */ /* 0x000fe40003f06070 */
[----:B------:R-:W-:Y:S02]  /*6ee0*/  ISETP.GT.AND P5, PT, R50, R51, PT ;  /* 0x000000333200720c */ /* 0x000fe40003fa4270 */
[----:B------:R-:W-:Y:S02]  /*6ef0*/  ISETP.GE.AND.EX P0, PT, R33, RZ, PT, P0 ;  /* 0x000000ff2100720c */ /* 0x000fe40003f06300 */
[----:B------:R-:W-:Y:S02]  /*6f00*/  PRMT R51, R25, 0x8880, RZ ;  /* 0x0000888019337816 */ /* 0x000fe400000000ff */
[----:B------:R-:W-:Y:S02]  /*6f10*/  SEL R47, RZ, 0xffffffff, P0 ;  /* 0xffffffffff2f7807 */ /* 0x000fe40000000000 */
[----:B------:R-:W-:-:S02]  /*6f20*/  ISETP.GE.U32.AND P0, PT, R18, R29, PT ;  /* 0x0000001d1200720c */ /* 0x000fc40003f06070 */
[----:B------:R-:W-:Y:S02]  /*6f30*/  PRMT R50, R28, 0x9991, RZ ;  /* 0x000099911c327816 */ /* 0x000fe400000000ff */
[----:B------:R-:W-:Y:S02]  /*6f40*/  ISETP.GE.AND.EX P0, PT, R15, RZ, PT, P0 ;  /* 0x000000ff0f00720c */ /* 0x000fe40003f06300 */
[----:B------:R-:W-:Y:S02]  /*6f50*/  @P4 SEL R47, RZ, 0xffffffff, !P5 ;  /* 0xffffffffff2f4807 */ /* 0x000fe40006800000 */
[----:B------:R-:W-:Y:S02]  /*6f60*/  ISETP.NE.U32.AND P4, PT, R36, 0x1, PT ;  /* 0x000000012400780c */ /* 0x000fe40003f85070 */
[----:B------:R-:W-:Y:S02]  /*6f70*/  ISETP.GT.AND P5, PT, R51, R50, PT ;  /* 0x000000323300720c */ /* 0x000fe40003fa4270 */
[----:B------:R-:W-:-:S02]  /*6f80*/  LOP3.LUT R36, R46, 0x1, RZ, 0xc0, !PT ;  /* 0x000000012e247812 */ /* 0x000fc400078ec0ff */
[----:B------:R-:W-:Y:S02]  /*6f90*/  SEL R46, RZ, 0xffffffff, P0 ;  /* 0xffffffffff2e7807 */ /* 0x000fe40000000000 */
[----:B------:R-:W-:Y:S02]  /*6fa0*/  @P6 SEL R46, RZ, 0xffffffff, !P5 ;  /* 0xffffffffff2e6807 */ /* 0x000fe40006800000 */
[----:B------:R-:W-:Y:S01]  /*6fb0*/  ISETP.NE.U32.AND P0, PT, R36, 0x1, PT ;  /* 0x000000012400780c */ /* 0x000fe20003f05070 */
[----:B------:R-:W-:Y:S01]  /*6fc0*/  IMAD.U32 R36, RZ, RZ, UR4 ;  /* 0x00000004ff247e24 */ /* 0x000fe2000f8e00ff */
[----:B------:R-:W-:Y:S01]  /*6fd0*/  ISETP.NE.U32.AND P6, PT, R35, 0x1, PT ;  /* 0x000000012300780c */ /* 0x000fe20003fc5070 */
[----:B------:R-:W-:Y:S01]  /*6fe0*/  IMAD.IADD R35, R29, 0x1, R38 ;  /* 0x000000011d237824 */ /* 0x000fe200078e0226 */
[-C--:B------:R-:W-:Y:S02]  /*6ff0*/  SEL R11, R11, R37.reuse, !P4 ;  /* 0x000000250b0b7207 */ /* 0x080fe40006000000 */
[----:B------:R-:W-:Y:S01]  /*7000*/  SEL R12, R12, R37, !P0 ;  /* 0x000000250c0c7207 */ /* 0x000fe20004000000 */
[----:B------:R-:W-:Y:S01]  /*7010*/  IMAD R37, R38, 0x3, R35 ;  /* 0x0000000326257824 */ /* 0x000fe200078e0223 */
[----:B------:R-:W-:-:S02]  /*7020*/  LOP3.LUT R47, R47, 0x1, RZ, 0xc0, !PT ;  /* 0x000000012f2f7812 */ /* 0x000fc400078ec0ff */
[----:B------:R-:W-:Y:S02]  /*7030*/  LOP3.LUT R46, R46, 0x1, RZ, 0xc0, !PT ;  /* 0x000000012e2e7812 */ /* 0x000fe400078ec0ff */
[----:B------:R-:W-:Y:S02]  /*7040*/  ISETP.GE.U32.AND P3, PT, R37, R36, PT ;  /* 0x000000242500720c */ /* 0x000fe40003f66070 */
[----:B------:R-:W-:Y:S02]  /*7050*/  SEL R37, R5, R42, !P2 ;  /* 0x0000002a05257207 */ /* 0x000fe40005000000 */
[----:B------:R-:W-:Y:S02]  /*7060*/  SEL R9, R9, R44, !P4 ;  /* 0x0000002c09097207 */ /* 0x000fe40006000000 */
[----:B------:R-:W-:Y:S02]  /*7070*/  SEL R8, R8, RZ, !P4 ;  /* 0x000000ff08087207 */ /* 0x000fe40006000000 */
[----:B------:R-:W-:-:S02]  /*7080*/  ISETP.NE.U32.AND P2, PT, R47, 0x1, PT ;  /* 0x000000012f00780c */ /* 0x000fc40003f45070 */
[----:B------:R-:W-:Y:S02]  /*7090*/  PRMT R5, R28, 0x7770, RZ ;  /* 0x000077701c057816 */ /* 0x000fe400000000ff */
[----:B------:R-:W-:Y:S02]  /*70a0*/  ISETP.NE.U32.AND P4, PT, R46, 0x1, PT ;  /* 0x000000012e00780c */ /* 0x000fe40003f85070 */
[----:B------:R-:W-:Y:S02]  /*70b0*/  ISETP.NE.U32.AND P5, PT, R49, 0x1, PT ;  /* 0x000000013100780c */ /* 0x000fe40003fa5070 */
[----:B------:R-:W-:Y:S02]  /*70c0*/  PRMT R46, R28, 0x7771, RZ ;  /* 0x000077711c2e7816 */ /* 0x000fe400000000ff */
[----:B------:R-:W-:Y:S02]  /*70d0*/  SEL R32, R32, R5, !P2 ;  /* 0x0000000520207207 */ /* 0x000fe40005000000 */
[----:B------:R-:W-:-:S02]  /*70e0*/  SEL R21, R21, R48, !P6 ;  /* 0x0000003015157207 */ /* 0x000fc40007000000 */
[----:B------:R-:W-:Y:S02]  /*70f0*/  SEL R31, R31, R48, !P5 ;  /* 0x000000301f1f7207 */ /* 0x000fe40006800000 */
[-C--:B------:R-:W-:Y:S02]  /*7100*/  SEL R34, R34, R29.reuse, !P2 ;  /* 0x0000001d22227207 */ /* 0x080fe40005000000 */
[----:B------:R-:W-:Y:S02]  /*7110*/  SEL R18, R18, R29, !P4 ;  /* 0x0000001d12127207 */ /* 0x000fe40006000000 */
[----:B------:R-:W-:Y:S02]  /*7120*/  SEL R25, R25, R46, !P4 ;  /* 0x0000002e19197207 */ /* 0x000fe40006000000 */
[----:B------:R-:W-:Y:S02]  /*7130*/  PRMT R5, R37, 0x7610, R5 ;  /* 0x0000761025057816 */ /* 0x000fe40000000005 */
[----:B------:R-:W-:-:S02]  /*7140*/  SEL R10, R10, R41, !P0 ;  /* 0x000000290a0a7207 */ /* 0x000fc40004000000 */
[----:B------:R-:W-:Y:S02]  /*7150*/  SEL R13, R13, RZ, !P0 ;  /* 0x000000ff0d0d7207 */ /* 0x000fe40004000000 */
[----:B------:R-:W-:Y:S02]  /*7160*/  SEL R14, R14, R43, !P6 ;  /* 0x0000002b0e0e7207 */ /* 0x000fe40007000000 */
[----:B------:R-:W-:Y:S02]  /*7170*/  SEL R20, R20, RZ, !P6 ;  /* 0x000000ff14147207 */ /* 0x000fe40007000000 */
[----:B------:R-:W-:Y:S02]  /*7180*/  SEL R24, R24, R45, !P5 ;  /* 0x0000002d18187207 */ /* 0x000fe40006800000 */
[----:B------:R-:W-:Y:S02]  /*7190*/  SEL R30, R30, RZ, !P5 ;  /* 0x000000ff1e1e7207 */ /* 0x000fe40006800000 */
[----:B------:R-:W-:-:S02]  /*71a0*/  SEL R33, R33, RZ, !P2 ;  /* 0x000000ff21217207 */ /* 0x000fc40005000000 */
[----:B------:R-:W-:Y:S01]  /*71b0*/  SEL R15, R15, RZ, !P4 ;  /* 0x000000ff0f0f7207 */ /* 0x000fe20006000000 */
[----:B------:R-:W-:Y:S06]  /*71c0*/  @!P3 BRA `(.L_x_3811) ;  /* 0xffffffb400a8b947 */ /* 0x000fec000383ffff */
[----:B------:R-:W-:Y:S05]  /*71d0*/  BSYNC B1 ;  /* 0x0000000000017941 */ /* 0x000fea0003800000 */
.L_x_3806:
[----:B------:R-:W-:Y:S02]  /*71e0*/  PRMT R39, R39, 0x8880, RZ ;  /* 0x0000888027277816 */ /* 0x000fe400000000ff */
[----:B0-----:R-:W-:Y:S02]  /*71f0*/  PRMT R40, R44, 0x8880, RZ ;  /* 0x000088802c287816 */ /* 0x001fe400000000ff */
[----:B------:R-:W-:Y:S02]  /*7200*/  PRMT R41, R41, 0x8880, RZ ;  /* 0x0000888029297816 */ /* 0x000fe400000000ff */
[----:B------:R-:W-:Y:S02]  /*7210*/  PRMT R42, R42, 0x8880, RZ ;  /* 0x000088802a2a7816 */ /* 0x000fe400000000ff */
[----:B-1----:R-:W-:Y:S02]  /*7220*/  PRMT R26, R43, 0x8880, RZ ;  /* 0x000088802b1a7816 */ /* 0x002fe400000000ff */
[----:B------:R-:W-:-:S02]  /*7230*/  PRMT R27, R45, 0x8880, RZ ;  /* 0x000088802d1b7816 */ /* 0x000fc400000000ff */
[C---:B------:R-:W-:Y:S02]  /*7240*/  PRMT R47, R28.reuse, 0x8880, RZ ;  /* 0x000088801c2f7816 */ /* 0x040fe400000000ff */
[----:B------:R-:W-:Y:S02]  /*7250*/  PRMT R44, R28, 0x9991, RZ ;  /* 0x000099911c2c7816 */ /* 0x000fe400000000ff */
[----:B------:R-:W-:Y:S02]  /*7260*/  PRMT R45, R39, 0x7710, RZ ;  /* 0x00007710272d7816 */ /* 0x000fe400000000ff */
[----:B------:R-:W-:Y:S02]  /*7270*/  PRMT R43, R41, 0x7710, RZ ;  /* 0x00007710292b7816 */ /* 0x000fe400000000ff */
[----:B------:R-:W-:Y:S02]  /*7280*/  PRMT R42, R42, 0x7710, RZ ;  /* 0x000077102a2a7816 */ /* 0x000fe400000000ff */
[----:B------:R-:W-:-:S02]  /*7290*/  PRMT R40, R40, 0x7710, RZ ;  /* 0x0000771028287816 */ /* 0x000fc400000000ff */
[----:B------:R-:W-:Y:S02]  /*72a0*/  PRMT R41, R26, 0x7710, RZ ;  /* 0x000077101a297816 */ /* 0x000fe400000000ff */
[----:B------:R-:W-:Y:S02]  /*72b0*/  PRMT R39, R27, 0x7710, RZ ;  /* 0x000077101b277816 */ /* 0x000fe400000000ff */
[----:B------:R-:W-:Y:S02]  /*72c0*/  PRMT R47, R47, 0x7710, RZ ;  /* 0x000077102f2f7816 */ /* 0x000fe400000000ff */
[----:B------:R-:W-:-:S07]  /*72d0*/  PRMT R44, R44, 0x7710, RZ ;  /* 0x000077102c2c7816 */ /* 0x000fce00000000ff */
.L_x_3805:
[----:B------:R-:W-:Y:S05]  /*72e0*/  BSYNC B0 ;  /* 0x0000000000007941 */ /* 0x000fea0003800000 */
.L_x_3804:
        /* <DEDUP_REMOVED lines=280> */
.L_x_3814:
[----:B------:R-:W-:-:S04]  /*8470*/  LOP3.LUT R27, R42, 0xfffffffe, RZ, 0xc0, !PT ;  /* 0xfffffffe2a1b7812 */ /* 0x000fc800078ec0ff */
[----:B------:R-:W-:-:S05]  /*8480*/  IADD3 R26, P2, R27, R16, RZ ;  /* 0x000000101b1a7210 */ /* 0x000fca0007f5e0ff */
[----:B------:R-:W-:-:S05]  /*8490*/  IMAD.X R27, RZ, RZ, R19, P2 ;  /* 0x000000ffff1b7224 */ /* 0x000fca00010e0613 */
[----:B------:R-:W2:Y:S01]  /*84a0*/  LDG.E.U16 R26, desc[UR60][R26.64] ;  /* 0x0000003c1a1a7981 */ /* 0x000ea2000c1e1500 */
[----:B------:R-:W-:-:S05]  /*84b0*/  IMAD.IADD R29, R35, 0x1, R38 ;  /* 0x00000001231d7824 */ /* 0x000fca00078e0226 */
[----:B------:R-:W-:Y:S02]  /*84c0*/  ISETP.GE.U32.AND P2, PT, R29, R36, PT ;  /* 0x000000241d00720c */ /* 0x000fe40003f46070 */
[C---:B--2---:R-:W-:Y:S02]  /*84d0*/  PRMT R45, R26.reuse, 0x7770, RZ ;  /* 0x000077701a2d7816 */ /* 0x044fe400000000ff */
[----:B------:R-:W-:-:S09]  /*84e0*/  PRMT R42, R26, 0x7771, RZ ;  /* 0x000077711a2a7816 */ /* 0x000fd200000000ff */
        /* <DEDUP_REMOVED lines=275> */
.L_x_3815:
        /* <DEDUP_REMOVED lines=283> */
.L_x_3816:
        /* <DEDUP_REMOVED lines=283> */
.L_x_3817:
[----:B------:R-:W-:-:S04]  /*b980*/  LOP3.LUT R27, R44, 0xfffffffe, RZ, 0xc0, !PT ;  /* 0xfffffffe2c1b7812 */ /* 0x000fc800078ec0ff */
[----:B------:R-:W-:-:S05]  /*b990*/  IADD3 R26, P1, R27, R16, RZ ;  /* 0x000000101b1a7210 */ /* 0x000fca0007f3e0ff */
[----:B------:R-:W-:-:S05]  /*b9a0*/  IMAD.X R27, RZ, RZ, R19, P1 ;  /* 0x000000ffff1b7224 */ /* 0x000fca00008e0613 */
[----:B------:R-:W2:Y:S02]  /*b9b0*/  LDG.E.U16 R26, desc[UR60][R26.64] ;  /* 0x0000003c1a1a7981 */ /* 0x000ea4000c1e1500 */
[C---:B--2---:R-:W-:Y:S02]  /*b9c0*/  PRMT R47, R26.reuse, 0x7770, RZ ;  /* 0x000077701a2f7816 */ /* 0x044fe400000000ff */
[----:B------:R-:W-:-:S07]  /*b9d0*/  PRMT R44, R26, 0x7771, RZ ;  /* 0x000077711a2c7816 */ /* 0x000fce00000000ff */
.L_x_3813:
[----:B------:R-:W-:Y:S05]  /*b9e0*/  BSYNC B0 ;  /* 0x0000000000007941 */ /* 0x000fea0003800000 */
.L_x_3812:
[----:B------:R-:W-:Y:S04]  /*b9f0*/  BSSY B0, `(.L_x_3818) ;  /* 0x0000083000007945 */ /* 0x000fe80003800000 */
[----:B------:R-:W-:Y:S05]  /*ba00*/  @P0 BRA `(.L_x_3819) ;  /* 0x0000000800040947 */ /* 0x000fea0003800000 */
[----:B------:R-:W-:Y:S02]  /*ba10*/  LOP3.LUT R26, R42, 0xff, RZ, 0xc0, !PT ;  /* 0x000000ff2a1a7812 */ /* 0x000fe400078ec0ff */
[----:B------:R-:W-:Y:S02]  /*ba20*/  LOP3.LUT R27, R5, 0xff, RZ, 0xc0, !PT ;  /* 0x000000ff051b7812 */ /* 0x000fe400078ec0ff */
[----:B------:R-:W-:Y:S02]  /*ba30*/  LOP3.LUT R16, R45, 0xff, RZ, 0xc0, !PT ;  /* 0x000000ff2d107812 */ /* 0x000fe400078ec0ff */
[----:B------:R-:W-:Y:S02]  /*ba40*/  ISETP.NE.AND P2, PT, R27, R26, PT ;  /* 0x0000001a1b00720c */ /* 0x000fe40003f45270 */
[----:B------:R-:W-:Y:S02]  /*ba50*/  LOP3.LUT R19, R0, 0xff, RZ, 0xc0, !PT ;  /* 0x000000ff00137812 */ /* 0x000fe400078ec0ff */
[----:B------:R-:W-:-:S02]  /*ba60*/  PRMT R26, R42, 0x8880, RZ ;  /* 0x000088802a1a7816 */ /* 0x000fc400000000ff */
[----:B------:R-:W-:Y:S02]  /*ba70*/  PRMT R27, R5, 0x8880, RZ ;  /* 0x00008880051b7816 */ /* 0x000fe400000000ff */
[----:B------:R-:W-:Y:S02]  /*ba80*/  ISETP.GE.U32.AND P1, PT, R7, R35, PT ;  /* 0x000000230700720c */ /* 0x000fe40003f26070 */
[----:B------:R-:W-:Y:S02]  /*ba90*/  ISETP.NE.AND P3, PT, R19, R16, PT ;  /* 0x000000101300720c */ /* 0x000fe40003f65270 */
[----:B------:R-:W-:Y:S02]  /*baa0*/  PRMT R16, R45, 0x8880, RZ ;  /* 0x000088802d107816 */ /* 0x000fe400000000ff */
[----:B------:R-:W-:Y:S02]  /*bab0*/  PRMT R19, R0, 0x8880, RZ ;  /* 0x0000888000137816 */ /* 0x000fe400000000ff */
[----:B------:R-:W-:-:S02]  /*bac0*/  ISETP.GT.AND P5, PT, R27, R26, PT ;  /* 0x0000001a1b00720c */ /* 0x000fc40003fa4270 */
[----:B------:R-:W-:Y:S02]  /*bad0*/  ISETP.GE.AND.EX P1, PT, R6, RZ, PT, P1 ;  /* 0x000000ff0600720c */ /* 0x000fe40003f26310 */
[----:B------:R-:W-:Y:S02]  /*bae0*/  ISETP.GT.AND P4, PT, R19, R16, PT ;  /* 0x000000101300720c */ /* 0x000fe40003f84270 */
[----:B------:R-:W-:Y:S02]  /*baf0*/  SEL R19, RZ, 0xffffffff, !P5 ;  /* 0xffffffffff137807 */ /* 0x000fe40006800000 */
[----:B------:R-:W-:Y:S02]  /*bb00*/  @!P2 SEL R19, RZ, 0xffffffff, P1 ;  /* 0xffffffffff13a807 */ /* 0x000fe40000800000 */
[----:B------:R-:W-:Y:S02]  /*bb10*/  ISETP.GE.U32.AND P0, PT, R4, R35, PT ;  /* 0x000000230400720c */ /* 0x000fe40003f06070 */
[----:B------:R-:W-:Y:S01]  /*bb20*/  LOP3.LUT R26, R19, 0x1, RZ, 0xc0, !PT ;  /* 0x00000001131a7812 */ /* 0x000fe200078ec0ff */
[----:B------:R-:W-:Y:S01]  /*bb30*/  IMAD.IADD R19, R35, 0x1, R38 ;  /* 0x0000000123137824 */ /* 0x000fe200078e0226 */
[----:B------:R-:W-:-:S02]  /*bb40*/  ISETP.GE.AND.EX P0, PT, R3, RZ, PT, P0 ;  /* 0x000000ff0300720c */ /* 0x000fc40003f06300 */
[----:B------:R-:W-:Y:S02]  /*bb50*/  SEL R16, RZ, 0xffffffff, !P4 ;  /* 0xffffffffff107807 */ /* 0x000fe40006000000 */
[----:B------:R-:W-:Y:S02]  /*bb60*/  ISETP.GE.U32.AND P2, PT, R19, R36, PT ;  /* 0x000000241300720c */ /* 0x000fe40003f46070 */
[----:B------:R-:W-:Y:S02]  /*bb70*/  @!P3 SEL R16, RZ, 0xffffffff, P0 ;  /* 0xffffffffff10b807 */ /* 0x000fe40000000000 */
[----:B------:R-:W-:Y:S02]  /*bb80*/  ISETP.NE.U32.AND P1, PT, R26, 0x1, PT ;  /* 0x000000011a00780c */ /* 0x000fe40003f25070 */
[----:B------:R-:W-:Y:S02]  /*bb90*/  LOP3.LUT R16, R16, 0x1, RZ, 0xc0, !PT ;  /* 0x0000000110107812 */ /* 0x000fe400078ec0ff */
[----:B------:R-:W-:-:S02]  /*bba0*/  SEL R5, R5, R42, !P1 ;  /* 0x0000002a05057207 */ /* 0x000fc40004800000 */
[----:B------:R-:W-:Y:S02]  /*bbb0*/  ISETP.NE.U32.AND P0, PT, R16, 0x1, PT ;  /* 0x000000011000780c */ /* 0x000fe40003f05070 */
[----:B------:R-:W-:Y:S02]  /*bbc0*/  SEL R7, R7, R35, !P1 ;  /* 0x0000002307077207 */ /* 0x000fe40004800000 */
[----:B------:R-:W-:Y:S02]  /*bbd0*/  SEL R0, R0, R45, !P0 ;  /* 0x0000002d00007207 */ /* 0x000fe40004000000 */
[----:B------:R-:W-:Y:S02]  /*bbe0*/  SEL R4, R4, R35, !P0 ;  /* 0x0000002304047207 */ /* 0x000fe40004000000 */
[----:B------:R-:W-:Y:S02]  /*bbf0*/  SEL R3, R3, RZ, !P0 ;  /* 0x000000ff03037207 */ /* 0x000fe40004000000 */
[----:B------:R-:W-:Y:S01]  /*bc00*/  SEL R6, R6, RZ, !P1 ;  /* 0x000000ff06067207 */ /* 0x000fe20004800000 */
[----:B------:R-:W-:Y:S06]  /*bc10*/  @P2 BRA `(.L_x_3819) ;  /* 0x0000000400802947 */ /* 0x000fec0003800000 */
[C---:B------:R-:W-:Y:S02]  /*bc20*/  LOP3.LUT R16, R40.reuse, 0xff, RZ, 0xc0, !PT ;  /* 0x000000ff28107812 */ /* 0x040fe400078ec0ff */
[----:B------:R-:W-:Y:S02]  /*bc30*/  LOP3.LUT R27, R9, 0xff, RZ, 0xc0, !PT ;  /* 0x000000ff091b7812 */ /* 0x000fe400078ec0ff */
[----:B------:R-:W-:Y:S02]  /*bc40*/  LOP3.LUT R26, R43, 0xff, RZ, 0xc0, !PT ;  /* 0x000000ff2b1a7812 */ /* 0x000fe400078ec0ff */
[----:B------:R-:W-:Y:S02]  /*bc50*/  ISETP.NE.AND P3, PT, R27, R16, PT ;  /* 0x000000101b00720c */ /* 0x000fe40003f65270 */
[----:B------:R-:W-:Y:S02]  /*bc60*/  PRMT R16, R40, 0x8880, RZ ;  /* 0x0000888028107816 */ /* 0x000fe400000000ff */
[----:B------:R-:W-:-:S02]  /*bc70*/  PRMT R27, R9, 0x8880, RZ ;  /* 0x00008880091b7816 */ /* 0x000fc400000000ff */
[----:B------:R-:W-:Y:S02]  /*bc80*/  LOP3.LUT R29, R10, 0xff, RZ, 0xc0, !PT ;  /* 0x000000ff0a1d7812 */ /* 0x000fe400078ec0ff */
[----:B------:R-:W-:Y:S02]  /*bc90*/  ISETP.GE.U32.AND P0, PT, R11, R19, PT ;  /* 0x000000130b00720c */ /* 0x000fe40003f06070 */
[----:B------:R-:W-:Y:S02]  /*bca0*/  ISETP.GT.AND P4, PT, R27, R16, PT ;  /* 0x000000101b00720c */ /* 0x000fe40003f84270 */
[----:B------:R-:W-:Y:S02]  /*bcb0*/  ISETP.NE.AND P2, PT, R29, R26, PT ;  /* 0x0000001a1d00720c */ /* 0x000fe40003f45270 */
[----:B------:R-:W-:Y:S02]  /*bcc0*/  ISETP.GE.AND.EX P0, PT, R8, RZ, PT, P0 ;  /* 0x000000ff0800720c */ /* 0x000fe40003f06300 */
[----:B------:R-:W-:-:S02]  /*bcd0*/  PRMT R26, R43, 0x8880, RZ ;  /* 0x000088802b1a7816 */ /* 0x000fc400000000ff */
[----:B------:R-:W-:Y:S02]  /*bce0*/  PRMT R29, R10, 0x8880, RZ ;  /* 0x000088800a1d7816 */ /* 0x000fe400000000ff */
[----:B------:R-:W-:Y:S02]  /*bcf0*/  SEL R16, RZ, 0xffffffff, !P4 ;  /* 0xffffffffff107807 */ /* 0x000fe40006000000 */
[----:B------:R-:W-:Y:S02]  /*bd00*/  @!P3 SEL R16, RZ, 0xffffffff, P0 ;  /* 0xffffffffff10b807 */ /* 0x000fe40000000000 */
[----:B------:R-:W-:Y:S02]  /*bd10*/  ISETP.GE.U32.AND P1, PT, R12, R19, PT ;  /* 0x000000130c00720c */ /* 0x000fe40003f26070 */
[----:B------:R-:W-:Y:S02]  /*bd20*/  ISETP.GT.AND P5, PT, R29, R26, PT ;  /* 0x0000001a1d00720c */ /* 0x000fe40003fa4270 */
[----:B------:R-:W-:Y:S01]  /*bd30*/  LOP3.LUT R26, R16, 0x1, RZ, 0xc0, !PT ;  /* 0x00000001101a7812 */ /* 0x000fe200078ec0ff */
[----:B------:R-:W-:Y:S01]  /*bd40*/  IMAD.IADD R16, R19, 0x1, R38 ;  /* 0x0000000113107824 */ /* 0x000fe200078e0226 */
[----:B------:R-:W-:-:S02]  /*bd50*/  ISETP.GE.AND.EX P1, PT, R13, RZ, PT, P1 ;  /* 0x000000ff0d00720c */ /* 0x000fc40003f26310 */
[----:B------:R-:W-:Y:S02]  /*bd60*/  SEL R27, RZ, 0xffffffff, !P5 ;  /* 0xffffffffff1b7807 */ /* 0x000fe40006800000 */
[----:B------:R-:W-:Y:S02]  /*bd70*/  @!P2 SEL R27, RZ, 0xffffffff, P1 ;  /* 0xffffffffff1ba807 */ /* 0x000fe40000800000 */
[----:B------:R-:W-:Y:S02]  /*bd80*/  ISETP.GE.U32.AND P2, PT, R16, R36, PT ;  /* 0x000000241000720c */ /* 0x000fe40003f46070 */
        /* <DEDUP_REMOVED lines=10> */
[----:B------:R-:W-:Y:S02]  /*be30*/  LOP3.LUT R19, R41, 0xff, RZ, 0xc0, !PT ;  /* 0x000000ff29137812 */ /* 0x000fe400078ec0ff */
        /* <DEDUP_REMOVED lines=10> */
[----:B------:R-:W-:-:S02]  /*bee0*/  SEL R19, RZ, 0xffffffff, !P4 ;  /* 0xffffffffff137807 */ /* 0x000fc40006000000 */
[----:B------:R-:W-:Y:S02]  /*bef0*/  PRMT R27, R39, 0x8880, RZ ;  /* 0x00008880271b7816 */ /* 0x000fe400000000ff */
[----:B------:R-:W-:Y:S02]  /*bf00*/  PRMT R28, R24, 0x8880, RZ ;  /* 0x00008880181c7816 */ /* 0x000fe400000000ff */
        /* <DEDUP_REMOVED lines=22> */
[----:B------:R-:W-:Y:S02]  /*c070*/  LOP3.LUT R29, R25, 0xff, RZ, 0xc0, !PT ;  /* 0x000000ff191d7812 */ /* 0x000fe400078ec0ff */
[----:B------:R-:W-:Y:S02]  /*c080*/  ISETP.NE.AND P3, PT, R27, R16, PT ;  /* 0x000000101b00720c */ /* 0x000fe40003f65270 */
[----:B------:R-:W-:-:S02]  /*c090*/  ISETP.NE.AND P2, PT, R29, R26, PT ;  /* 0x0000001a1d00720c */ /* 0x000fc40003f45270 */
[----:B------:R-:W-:Y:S02]  /*c0a0*/  PRMT R16, R47, 0x8880, RZ ;  /* 0x000088802f107816 */ /* 0x000fe400000000ff */
[----:B------:R-:W-:Y:S02]  /*c0b0*/  PRMT R27, R32, 0x8880, RZ ;  /* 0x00008880201b7816 */ /* 0x000fe400000000ff */
[----:B------:R-:W-:Y:S02]  /*c0c0*/  PRMT R26, R44, 0x8880, RZ ;  /* 0x000088802c1a7816 */ /* 0x000fe400000000ff */
[----:B------:R-:W-:Y:S02]  /*c0d0*/  PRMT R29, R25, 0x8880, RZ ;  /* 0x00008880191d7816 */ /* 0x000fe400000000ff */
[-C--:B------:R-:W-:Y:S02]  /*c0e0*/  ISETP.GE.U32.AND P0, PT, R34, R19.reuse, PT ;  /* 0x000000132200720c */ /* 0x080fe40003f06070 */
[----:B------:R-:W-:-:S02]  /*c0f0*/  ISETP.GE.U32.AND P1, PT, R18, R19, PT ;  /* 0x000000131200720c */ /* 0x000fc40003f26070 */
[----:B------:R-:W-:Y:S02]  /*c100*/  ISETP.GT.AND P4, PT, R27, R16, PT ;  /* 0x000000101b00720c */ /* 0x000fe40003f84270 */
[----:B------:R-:W-:Y:S02]  /*c110*/  ISETP.GT.AND P5, PT, R29, R26, PT ;  /* 0x0000001a1d00720c */ /* 0x000fe40003fa4270 */
[----:B------:R-:W-:Y:S02]  /*c120*/  ISETP.GE.AND.EX P0, PT, R33, RZ, PT, P0 ;  /* 0x000000ff2100720c */ /* 0x000fe40003f06300 */
[----:B------:R-:W-:Y:S02]  /*c130*/  ISETP.GE.AND.EX P1, PT, R15, RZ, PT, P1 ;  /* 0x000000ff0f00720c */ /* 0x000fe40003f26310 */
        /* <DEDUP_REMOVED lines=13> */
[----:B------:R-:W-:-:S07]  /*c210*/  SEL R15, R15, RZ, !P1 ;  /* 0x000000ff0f0f7207 */ /* 0x000fce0004800000 */
.L_x_3819:
[----:B------:R-:W-:Y:S05]  /*c220*/  BSYNC B0 ;  /* 0x0000000000007941 */ /* 0x000fea0003800000 */
.L_x_3818:
[----:B------:R-:W-:Y:S02]  /*c230*/  LOP3.LUT R26, R5, 0xff, RZ, 0xc0, !PT ;  /* 0x000000ff051a7812 */ /* 0x000fe400078ec0ff */
[----:B------:R-:W-:Y:S02]  /*c240*/  LOP3.LUT R27, R10, 0xff, RZ, 0xc0, !PT ;  /* 0x000000ff0a1b7812 */ /* 0x000fe400078ec0ff */
[----:B------:R-:W-:Y:S02]  /*c250*/  LOP3.LUT R16, R0, 0xff, RZ, 0xc0, !PT ;  /* 0x000000ff00107812 */ /* 0x000fe400078ec0ff */
[----:B------:R-:W-:Y:S02]  /*c260*/  LOP3.LUT R19, R9, 0xff, RZ, 0xc0, !PT ;  /* 0x000000ff09137812 */ /* 0x000fe400078ec0ff */
[----:B------:R-:W-:Y:S02]  /*c270*/  ISETP.NE.AND P2, PT, R26, R27, PT ;  /* 0x0000001b1a00720c */ /* 0x000fe40003f45270 */
[----:B------:R-:W-:-:S02]  /*c280*/  ISETP.GE.U32.AND P0, PT, R4, R11, PT ;  /* 0x0000000b0400720c */ /* 0x000fc40003f06070 */
[----:B------:R-:W-:Y:S02]  /*c290*/  ISETP.NE.AND P4, PT, R16, R19, PT ;  /* 0x000000131000720c */ /* 0x000fe40003f85270 */
[----:B------:R-:W-:Y:S02]  /*c2a0*/  ISETP.GE.U32.AND P1, PT, R7, R12, PT ;  /* 0x0000000c0700720c */ /* 0x000fe40003f26070 */
[----:B------:R-:W-:Y:S02]  /*c2b0*/  ISETP.GE.AND.EX P0, PT, R3, R8, PT, P0 ;  /* 0x000000080300720c */ /* 0x000fe40003f06300 */
[----:B------:R-:W-:Y:S02]  /*c2c0*/  PRMT R19, R10, 0x8880, RZ ;  /* 0x000088800a137816 */ /* 0x000fe400000000ff */
[----:B------:R-:W-:Y:S02]  /*c2d0*/  PRMT R26, R5, 0x8880, RZ ;  /* 0x00008880051a7816 */ /* 0x000fe400000000ff */
[----:B------:R-:W-:-:S02]  /*c2e0*/  PRMT R28, R9, 0x8880, RZ ;  /* 0x00008880091c7816 */ /* 0x000fc400000000ff */
[----:B------:R-:W-:Y:S02]  /*c2f0*/  PRMT R29, R0, 0x8880, RZ ;  /* 0x00008880001d7816 */ /* 0x000fe400000000ff */
[----:B------:R-:W-:Y:S02]  /*c300*/  ISETP.GE.AND.EX P1, PT, R6, R13, PT, P1 ;  /* 0x0000000d0600720c */ /* 0x000fe40003f26310 */
[----:B------:R-:W-:Y:S02]  /*c310*/  SEL R16, RZ, 0xffffffff, P0 ;  /* 0xffffffffff107807 */ /* 0x000fe40000000000 */
[----:B------:R-:W-:Y:S02]  /*c320*/  ISETP.GT.AND P0, PT, R26, R19, PT ;  /* 0x000000131a00720c */ /* 0x000fe40003f04270 */
[----:B------:R-:W-:Y:S02]  /*c330*/  ISETP.GT.AND P3, PT, R29, R28, PT ;  /* 0x0000001c1d00720c */ /* 0x000fe40003f64270 */
[----:B------:R-:W-:-:S02]  /*c340*/  SEL R19, RZ, 0xffffffff, P1 ;  /* 0xffffffffff137807 */ /* 0x000fc40000800000 */
[----:B------:R-:W-:Y:S02]  /*c350*/  @P2 SEL R19, RZ, 0xffffffff, !P0 ;  /* 0xffffffffff132807 */ /* 0x000fe40004000000 */
        /* <DEDUP_REMOVED lines=9> */
[----:B------:R-:W-:Y:S02]  /*c3f0*/  LOP3.LUT R7, R24, 0xff, RZ, 0xc0, !PT ;  /* 0x000000ff18077812 */ /* 0x000fe400078ec0ff */
[----:B------:R-:W-:-:S02]  /*c400*/  LOP3.LUT R4, R5, 0xff, RZ, 0xc0, !PT ;  /* 0x000000ff05047812 */ /* 0x000fc400078ec0ff */
[----:B------:R-:W-:Y:S02]  /*c410*/  SEL R19, R3, R8, !P0 ;  /* 0x0000000803137207 */ /* 0x000fe40004000000 */
[----:B------:R-:W-:Y:S02]  /*c420*/  LOP3.LUT R3, R14, 0xff, RZ, 0xc0, !PT ;  /* 0x000000ff0e037812 */ /* 0x000fe400078ec0ff */
[----:B------:R-:W-:Y:S02]  /*c430*/  LOP3.LUT R0, R9, 0xff, RZ, 0xc0, !PT ;  /* 0x000000ff09007812 */ /* 0x000fe400078ec0ff */
[----:B------:R-:W-:Y:S02]  /*c440*/  ISETP.NE.AND P2, PT, R4, R7, PT ;  /* 0x000000070400720c */ /* 0x000fe40003f45270 */
[----:B------:R-:W-:Y:S02]  /*c450*/  ISETP.GE.U32.AND P0, PT, R16, R21, PT ;  /* 0x000000151000720c */ /* 0x000fe40003f06070 */
[----:B------:R-:W-:-:S02]  /*c460*/  SEL R13, R6, R13, !P1 ;  /* 0x0000000d060d7207 */ /* 0x000fc40004800000 */
        /* <DEDUP_REMOVED lines=20> */
[----:B------:R-:W-:Y:S02]  /*c5b0*/  LOP3.LUT R5, R25, 0xff, RZ, 0xc0, !PT ;  /* 0x000000ff19057812 */ /* 0x000fe400078ec0ff */
[----:B------:R-:W-:Y:S02]  /*c5c0*/  LOP3.LUT R4, R24, 0xff, RZ, 0xc0, !PT ;  /* 0x000000ff18047812 */ /* 0x000fe400078ec0ff */
[----:B------:R-:W-:Y:S02]  /*c5d0*/  SEL R31, R12, R31, !P1 ;  /* 0x0000001f0c1f7207 */ /* 0x000fe40004800000 */
[----:B------:R-:W-:-:S02]  /*c5e0*/  LOP3.LUT R3, R32, 0xff, RZ, 0xc0, !PT ;  /* 0x000000ff20037812 */ /* 0x000fc400078ec0ff */
[----:B------:R-:W-:Y:S02]  /*c5f0*/  LOP3.LUT R0, R9, 0xff, RZ, 0xc0, !PT ;  /* 0x000000ff09007812 */ /* 0x000fe400078ec0ff */
[----:B------:R-:W-:Y:S02]  /*c600*/  ISETP.NE.AND P4, PT, R4, R5, PT ;  /* 0x000000050400720c */ /* 0x000fe40003f85270 */
[----:B------:R-:W-:Y:S02]  /*c610*/  SEL R30, R13, R30, !P1 ;  /* 0x0000001e0d1e7207 */ /* 0x000fe40004800000 */
[----:B------:R-:W-:Y:S02]  /*c620*/  SEL R21, R16, R21, !P0 ;  /* 0x0000001510157207 */ /* 0x000fe40004000000 */
[----:B------:R-:W-:Y:S02]  /*c630*/  ISETP.NE.AND P2, PT, R0, R3, PT ;  /* 0x000000030000720c */ /* 0x000fe40003f45270 */
[----:B------:R-:W-:-:S02]  /*c640*/  ISETP.GE.U32.AND P1, PT, R31, R18, PT ;  /* 0x000000121f00720c */ /* 0x000fc40003f26070 */
[----:B------:R-:W-:Y:S02]  /*c650*/  PRMT R6, R25, 0x8880, RZ ;  /* 0x0000888019067816 */ /* 0x000fe400000000ff */
[----:B------:R-:W-:Y:S02]  /*c660*/  PRMT R7, R24, 0x8880, RZ ;  /* 0x0000888018077816 */ /* 0x000fe400000000ff */
[----:B------:R-:W-:Y:S02]  /*c670*/  SEL R20, R19, R20, !P0 ;  /* 0x0000001413147207 */ /* 0x000fe40004000000 */
[----:B------:R-:W-:Y:S02]  /*c680*/  ISETP.GE.U32.AND P0, PT, R21, R34, PT ;  /* 0x000000221500720c */ /* 0x000fe40003f06070 */
[----:B------:R-:W-:Y:S02]  /*c690*/  ISETP.GE.AND.EX P1, PT, R30, R15, PT, P1 ;  /* 0x0000000f1e00720c */ /* 0x000fe40003f26310 */
[----:B------:R-:W-:-:S02]  /*c6a0*/  PRMT R0, R32, 0x8880, RZ ;  /* 0x0000888020007816 */ /* 0x000fc400000000ff */
[----:B------:R-:W-:Y:S02]  /*c6b0*/  PRMT R5, R9, 0x8880, RZ ;  /* 0x0000888009057816 */ /* 0x000fe400000000ff */
[----:B------:R-:W-:Y:S02]  /*c6c0*/  ISETP.GT.AND P3, PT, R7, R6, PT ;  /* 0x000000060700720c */ /* 0x000fe40003f64270 */
[----:B------:R-:W-:Y:S02]  /*c6d0*/  ISETP.GE.AND.EX P0, PT, R20, R33, PT, P0 ;  /* 0x000000211400720c */ /* 0x000fe40003f06300 */
[----:B------:R-:W-:Y:S02]  /*c6e0*/  SEL R3, RZ, 0xffffffff, P1 ;  /* 0xffffffffff037807 */ /* 0x000fe40000800000 */
[----:B------:R-:W-:Y:S02]  /*c6f0*/  ISETP.GT.AND P1, PT, R5, R0, PT ;  /* 0x000000000500720c */ /* 0x000fe40003f24270 */
[----:B------:R-:W-:-:S02]  /*c700*/  @P4 SEL R3, RZ, 0xffffffff, !P3 ;  /* 0xffffffffff034807 */ /* 0x000fc40005800000 */
[----:B------:R-:W-:Y:S02]  /*c710*/  SEL R0, RZ, 0xffffffff, P0 ;  /* 0xffffffffff007807 */ /* 0x000fe40000000000 */
        /* <DEDUP_REMOVED lines=13> */
.L_x_3803:
[----:B------:R-:W-:Y:S01]  /*c7f0*/  ISETP.GE.U32.AND P0, PT, R3, R36, PT ;  /* 0x000000240300720c */ /* 0x000fe20003f06070 */
[----:B------:R-:W-:Y:S01]  /*c800*/  BSSY B0, `(.L_x_3820) ;  /* 0x00000d9000007945 */ /* 0x000fe20003800000 */
[----:B------:R-:W-:Y:S01]  /*c810*/  IMAD.MOV.U32 R10, RZ, RZ, R11 ;  /* 0x000000ffff0a7224 */ /* 0x000fe200078e000b */
[C---:B------:R-:W-:Y:S01]  /*c820*/  PRMT R31, R32.reuse, 0x7610, R31 ;  /* 0x00007610201f7816 */ /* 0x040fe2000000001f */
[--C-:B------:R-:W-:Y:S01]  /*c830*/  IMAD.MOV.U32 R21, RZ, RZ, R15.reuse ;  /* 0x000000ffff157224 */ /* 0x100fe200078e000f */
        /* <DEDUP_REMOVED lines=10> */
[----:B------:R-:W-:Y:S01]  /*c8e0*/  PRMT R29, R32, 0x7610, R29 ;  /* 0x00007610201d7816 */ /* 0x000fe2000000001d */
[----:B------:R-:W-:-:S02]  /*c8f0*/  IMAD.MOV.U32 R30, RZ, RZ, R15 ;  /* 0x000000ffff1e7224 */ /* 0x000fc400078e000f */
[----:B------:R-:W-:Y:S02]  /*c900*/  IMAD.MOV.U32 R14, RZ, RZ, R11 ;  /* 0x000000ffff0e7224 */ /* 0x000fe400078e000b */
[----:B------:R-:W-:Y:S02]  /*c910*/  IMAD.MOV.U32 R0, RZ, RZ, R15 ;  /* 0x000000ffff007224 */ /* 0x000fe400078e000f */
[----:B------:R-:W-:Y:S02]  /*c920*/  IMAD.MOV.U32 R18, RZ, RZ, R11 ;  /* 0x000000ffff127224 */ /* 0x000fe400078e000b */
[----:B------:R-:W-:Y:S01]  /*c930*/  IMAD.MOV.U32 R3, RZ, RZ, R15 ;  /* 0x000000ffff037224 */ /* 0x000fe200078e000f */
[----:B------:R-:W-:Y:S06]  /*c940*/  @P0 BRA `(.L_x_3821) ;  /* 0x0000000c00100947 */ /* 0x000fec0003800000 */
[----:B------:R-:W-:Y:S01]  /*c950*/  BSSY B1, `(.L_x_3822) ;  /* 0x00000b3000017945 */ /* 0x000fe20003800000 */
[----:B------:R-:W-:Y:S01]  /*c960*/  IMAD.MOV.U32 R10, RZ, RZ, R11 ;  /* 0x000000ffff0a7224 */ /* 0x000fe200078e000b */
[C---:B------:R-:W-:Y:S01]  /*c970*/  PRMT R31, R32.reuse, 0x7610, R31 ;  /* 0x00007610201f7816 */ /* 0x040fe2000000001f */
[--C-:B------:R-:W-:Y:S01]  /*c980*/  IMAD.MOV.U32 R37, RZ, RZ, R11.reuse ;  /* 0x000000ffff257224 */ /* 0x100fe200078e000b */
[C---:B------:R-:W-:Y:S01]  /*c990*/  PRMT R24, R32.reuse, 0x7610, R24 ;  /* 0x0000761020187816 */ /* 0x040fe20000000018 */
[--C-:B------:R-:W-:Y:S01]  /*c9a0*/  IMAD.MOV.U32 R12, RZ, RZ, R11.reuse ;  /* 0x000000ffff0c7224 */ /* 0x100fe200078e000b */
[C---:B------:R-:W-:Y:S01]  /*c9b0*/  PRMT R28, R32.reuse, 0x7610, R28 ;  /* 0x00007610201c7816 */ /* 0x040fe2000000001c */
[----:B------:R-:W-:Y:S01]  /*c9c0*/  IMAD.MOV.U32 R13, RZ, RZ, R11 ;  /* 0x000000ffff0d7224 */ /* 0x000fe200078e000b */
[C---:B------:R-:W-:Y:S01]  /*c9d0*/  PRMT R25, R32.reuse, 0x7610, R25 ;  /* 0x0000761020197816 */ /* 0x040fe20000000019 */
[--C-:B------:R-:W-:Y:S01]  /*c9e0*/  IMAD.MOV.U32 R14, RZ, RZ, R11.reuse ;  /* 0x000000ffff0e7224 */ /* 0x100fe200078e000b */
[C---:B------:R-:W-:Y:S01]  /*c9f0*/  PRMT R40, R32.reuse, 0x7610, R40 ;  /* 0x0000761020287816 */ /* 0x040fe20000000028 */
[----:B------:R-:W-:Y:S01]  /*ca00*/  IMAD.MOV.U32 R18, RZ, RZ, R11 ;  /* 0x000000ffff127224 */ /* 0x000fe200078e000b */
[C---:B------:R-:W-:Y:S01]  /*ca10*/  PRMT R20, R32.reuse, 0x7610, R20 ;  /* 0x0000761020147816 */ /* 0x040fe20000000014 */
[----:B------:R-:W-:Y:S01]  /*ca20*/  IMAD.MOV.U32 R21, RZ, RZ, R15 ;  /* 0x000000ffff157224 */ /* 0x000fe200078e000f */
[----:B------:R-:W-:Y:S01]  /*ca30*/  PRMT R29, R32, 0x7610, R29 ;  /* 0x00007610201d7816 */ /* 0x000fe2000000001d */
[----:B------:R-:W-:-:S02]  /*ca40*/  IMAD.MOV.U32 R26, RZ, RZ, R15 ;  /* 0x000000ffff1a7224 */ /* 0x000fc400078e000f */
[--C-:B------:R-:W-:Y:S02]  /*ca50*/  IMAD.MOV.U32 R27, RZ, RZ, R15.reuse ;  /* 0x000000ffff1b7224 */ /* 0x100fe400078e000f */
[--C-:B------:R-:W-:Y:S02]  /*ca60*/  IMAD.MOV.U32 R30, RZ, RZ, R15.reuse ;  /* 0x000000ffff1e7224 */ /* 0x100fe400078e000f */
[--C-:B------:R-:W-:Y:S02]  /*ca70*/  IMAD.MOV.U32 R0, RZ, RZ, R15.reuse ;  /* 0x000000ffff007224 */ /* 0x100fe400078e000f */
[----:B------:R-:W-:-:S07]  /*ca80*/  IMAD.MOV.U32 R3, RZ, RZ, R15 ;  /* 0x000000ffff037224 */ /* 0x000fce00078e000f */
.L_x_3823:
[----:B------:R-:W-:-:S05]  /*ca90*/  IMAD R4, R42, R35, RZ ;  /* 0x000000232a047224 */ /* 0x000fca00078e02ff */
[----:B------:R-:W-:-:S04]  /*caa0*/  LOP3.LUT R5, R4, 0xfffffffe, RZ, 0xc0, !PT ;  /* 0xfffffffe04057812 */ /* 0x000fc800078ec0ff */
[----:B------:R-:W-:-:S05]  /*cab0*/  IADD3 R4, P0, R5, R16, RZ ;  /* 0x0000001005047210 */ /* 0x000fca0007f1e0ff */
[----:B------:R-:W-:-:S05]  /*cac0*/  IMAD.X R5, RZ, RZ, R19, P0 ;  /* 0x000000ffff057224 */ /* 0x000fca00000e0613 */
[----:B------:R0:W2:Y:S01]  /*cad0*/  LDG.E.U16 R43, desc[UR60][R4.64] ;  /* 0x0000003c042b7981 */ /* 0x0000a2000c1e1500 */
[----:B------:R-:W-:-:S04]  /*cae0*/  IMAD.IADD R41, R38, 0x1, R35 ;  /* 0x0000000126297824 */ /* 0x000fc800078e0223 */
[C---:B------:R-:W-:Y:S02]  /*caf0*/  IMAD R6, R41.reuse, R42, RZ ;  /* 0x0000002a29067224 */ /* 0x040fe400078e02ff */
[----:B------:R-:W-:-:S03]  /*cb00*/  IMAD.IADD R39, R41, 0x1, R38 ;  /* 0x0000000129277824 */ /* 0x000fc600078e0226 */
[----:B------:R-:W-:-:S04]  /*cb10*/  LOP3.LUT R7, R6, 0xfffffffe, RZ, 0xc0, !PT ;  /* 0xfffffffe06077812 */ /* 0x000fc800078ec0ff */
[----:B------:R-:W-:-:S05]  /*cb20*/  IADD3 R6, P0, R7, R16, RZ ;  /* 0x0000001007067210 */ /* 0x000fca0007f1e0ff */
[----:B------:R-:W-:Y:S02]  /*cb30*/  IMAD.X R7, RZ, RZ, R19, P0 ;  /* 0x000000ffff077224 */ /* 0x000fe400000e0613 */
[----:B------:R-:W-:-:S03]  /*cb40*/  IMAD R8, R39, R42, RZ ;  /* 0x0000002a27087224 */ /* 0x000fc600078e02ff */
[----:B------:R1:W3:Y:S01]  /*cb50*/  LDG.E.U16 R6, desc[UR60][R6.64] ;  /* 0x0000003c06067981 */ /* 0x0002e2000c1e1500 */
[----:B------:R-:W-:Y:S01]  /*cb60*/  IMAD.IADD R45, R39, 0x1, R38 ;  /* 0x00000001272d7824 */ /* 0x000fe200078e0226 */
[----:B------:R-:W-:-:S04]  /*cb70*/  LOP3.LUT R9, R8, 0xfffffffe, RZ, 0xc0, !PT ;  /* 0xfffffffe08097812 */ /* 0x000fc800078ec0ff */
[----:B------:R-:W-:Y:S01]  /*cb80*/  IADD3 R8, P0, R9, R16, RZ ;  /* 0x0000001009087210 */ /* 0x000fe20007f1e0ff */
[----:B0-----:R-:W-:-:S04]  /*cb90*/  IMAD R4, R45, R42, RZ ;  /* 0x0000002a2d047224 */ /* 0x001fc800078e02ff */
[----:B------:R-:W-:Y:S01]  /*cba0*/  IMAD.X R9, RZ, RZ, R19, P0 ;  /* 0x000000ffff097224 */ /* 0x000fe200000e0613 */
[----:B------:R-:W-:-:S04]  /*cbb0*/  LOP3.LUT R5, R4, 0xfffffffe, RZ, 0xc0, !PT ;  /* 0xfffffffe04057812 */ /* 0x000fc800078ec0ff */
[----:B------:R-:W4:Y:S01]  /*cbc0*/  LDG.E.U16 R8, desc[UR60][R8.64] ;  /* 0x0000003c08087981 */ /* 0x000f22000c1e1500 */
[----:B------:R-:W-:-:S05]  /*cbd0*/  IADD3 R4, P0, R5, R16, RZ ;  /* 0x0000001005047210 */ /* 0x000fca0007f1e0ff */
[----:B------:R-:W-:-:S05]  /*cbe0*/  IMAD.X R5, RZ, RZ, R19, P0 ;  /* 0x000000ffff057224 */ /* 0x000fca00000e0613 */
[----:B------:R0:W5:Y:S01]  /*cbf0*/  LDG.E.U16 R4, desc[UR60][R4.64] ;  /* 0x0000003c04047981 */ /* 0x000162000c1e1500 */
[----:B-1----:R-:W-:Y:S02]  /*cc00*/  LOP3.LUT R7, R29, 0xff, RZ, 0xc0, !PT ;  /* 0x000000ff1d077812 */ /* 0x002fe400078ec0ff */
[----:B------:R-:W-:Y:S02]  /*cc10*/  LOP3.LUT R44, R20, 0xff, RZ, 0xc0, !PT ;  /* 0x000000ff142c7812 */ /* 0x000fe400078ec0ff */
[-C--:B------:R-:W-:Y:S02]  /*cc20*/  ISETP.GE.U32.AND P0, PT, R18, R35.reuse, PT ;  /* 0x000000231200720c */ /* 0x080fe40003f06070 */
[----:B------:R-:W-:Y:S02]  /*cc30*/  ISETP.GE.U32.AND P1, PT, R14, R35, PT ;  /* 0x000000230e00720c */ /* 0x000fe40003f26070 */
[----:B------:R-:W-:Y:S02]  /*cc40*/  ISETP.GE.AND.EX P0, PT, R3, RZ, PT, P0 ;  /* 0x000000ff0300720c */ /* 0x000fe40003f06300 */
[----:B------:R-:W-:-:S02]  /*cc50*/  ISETP.GE.AND.EX P1, PT, R0, RZ, PT, P1 ;  /* 0x000000ff0000720c */ /* 0x000fc40003f26310 */
[----:B------:R-:W-:Y:S02]  /*cc60*/  ISETP.GE.U32.AND P6, PT, R13, R41, PT ;  /* 0x000000290d00720c */ /* 0x000fe40003fc6070 */
[----:B------:R-:W-:Y:S02]  /*cc70*/  PRMT R50, R32, 0x8880, RZ ;  /* 0x0000888020327816 */ /* 0x000fe400000000ff */
[----:B------:R-:W-:Y:S02]  /*cc80*/  ISETP.GE.AND.EX P6, PT, R30, RZ, PT, P6 ;  /* 0x000000ff1e00720c */ /* 0x000fe40003fc6360 */
[C---:B--2---:R-:W-:Y:S02]  /*cc90*/  LOP3.LUT R46, R43.reuse, 0xff, RZ, 0xc0, !PT ;  /* 0x000000ff2b2e7812 */ /* 0x044fe400078ec0ff */
[----:B------:R-:W-:Y:S02]  /*cca0*/  PRMT R47, R43, 0x7771, RZ ;  /* 0x000077712b2f7816 */ /* 0x000fe400000000ff */
[----:B------:R-:W-:-:S02]  /*ccb0*/  ISETP.NE.AND P3, PT, R7, R46, PT ;  /* 0x0000002e0700720c */ /* 0x000fc40003f65270 */
[----:B------:R-:W-:Y:S02]  /*ccc0*/  ISETP.NE.AND P2, PT, R44, R47, PT ;  /* 0x0000002f2c00720c */ /* 0x000fe40003f45270 */
[----:B------:R-:W-:Y:S02]  /*ccd0*/  PRMT R44, R29, 0x8880, RZ ;  /* 0x000088801d2c7816 */ /* 0x000fe400000000ff */
[C---:B0-----:R-:W-:Y:S02]  /*cce0*/  PRMT R5, R43.reuse, 0x8880, RZ ;  /* 0x000088802b057816 */ /* 0x041fe400000000ff */
[----:B------:R-:W-:Y:S02]  /*ccf0*/  PRMT R46, R20, 0x8880, RZ ;  /* 0x00008880142e7816 */ /* 0x000fe400000000ff */
[----:B------:R-:W-:Y:S02]  /*cd00*/  PRMT R7, R43, 0x9991, RZ ;  /* 0x000099912b077816 */ /* 0x000fe400000000ff */
[----:B------:R-:W-:-:S02]  /*cd10*/  ISETP.GT.AND P4, PT, R44, R5, PT ;  /* 0x000000052c00720c */ /* 0x000fc40003f84270 */
[----:B------:R-:W-:Y:S02]  /*cd20*/  ISETP.GT.AND P5, PT, R46, R7, PT ;  /* 0x000000072e00720c */ /* 0x000fe40003fa4270 */
[----:B------:R-:W-:Y:S02]  /*cd30*/  SEL R5, RZ, 0xffffffff, P0 ;  /* 0xffffffffff057807 */ /* 0x000fe40000000000 */
[----:B------:R-:W-:Y:S02]  /*cd40*/  SEL R7, RZ, 0xffffffff, P1 ;  /* 0xffffffffff077807 */ /* 0x000fe40000800000 */
[----:B------:R-:W-:Y:S02]  /*cd50*/  @P3 SEL R5, RZ, 0xffffffff, !P4 ;  /* 0xffffffffff053807 */ /* 0x000fe40006000000 */
[----:B------:R-:W-:Y:S02]  /*cd60*/  @P2 SEL R7, RZ, 0xffffffff, !P5 ;  /* 0xffffffffff072807 */ /* 0x000fe40006800000 */
[----:B------:R-:W-:-:S02]  /*cd70*/  LOP3.LUT R5, R5, 0x1, RZ, 0xc0, !PT ;  /* 0x0000000105057812 */ /* 0x000fc400078ec0ff */
[----:B------:R-:W-:Y:S02]  /*cd80*/  LOP3.LUT R7, R7, 0x1, RZ, 0xc0, !PT ;  /* 0x0000000107077812 */ /* 0x000fe400078ec0ff */
[----:B------:R-:W-:Y:S02]  /*cd90*/  ISETP.NE.U32.AND P3, PT, R5, 0x1, PT ;  /* 0x000000010500780c */ /* 0x000fe40003f65070 */
[----:B------:R-:W-:Y:S02]  /*cda0*/  ISETP.NE.U32.AND P2, PT, R7, 0x1, PT ;  /* 0x000000010700780c */ /* 0x000fe40003f45070 */
[C---:B------:R-:W-:Y:S02]  /*cdb0*/  PRMT R44, R43.reuse, 0x7770, RZ ;  /* 0x000077702b2c7816 */ /* 0x040fe400000000ff */
[----:B------:R-:W-:Y:S02]  /*cdc0*/  PRMT R5, R43, 0x7771, RZ ;  /* 0x000077712b057816 */ /* 0x000fe400000000ff */
[----:B------:R-:W-:-:S02]  /*cdd0*/  SEL R18, R18, R35, !P3 ;  /* 0x0000002312127207 */ /* 0x000fc40005800000 */
[----:B------:R-:W-:Y:S01]  /*cde0*/  SEL R14, R14, R35, !P2 ;  /* 0x000000230e0e7207 */ /* 0x000fe20005000000 */
[----:B------:R-:W-:Y:S01]  /*cdf0*/  IMAD.IADD R35, R45, 0x1, R38 ;  /* 0x000000012d237824 */ /* 0x000fe200078e0226 */
[----:B------:R-:W-:Y:S02]  /*ce00*/  SEL R29, R29, R44, !P3 ;  /* 0x0000002c1d1d7207 */ /* 0x000fe40005800000 */
[----:B------:R-:W-:Y:S01]  /*ce10*/  SEL R20, R20, R5, !P2 ;  /* 0x0000000514147207 */ /* 0x000fe20005000000 */
[----:B------:R-:W-:Y:S01]  /*ce20*/  IMAD R7, R38, 0x3, R35 ;  /* 0x0000000326077824 */ /* 0x000fe200078e0223 */
[----:B------:R-:W-:Y:S02]  /*ce30*/  LOP3.LUT R5, R40, 0xff, RZ, 0xc0, !PT ;  /* 0x000000ff28057812 */ /* 0x000fe400078ec0ff */
[----:B---3--:R-:W-:Y:S02]  /*ce40*/  LOP3.LUT R44, R6, 0xff, RZ, 0xc0, !PT ;  /* 0x000000ff062c7812 */ /* 0x008fe400078ec0ff */
[----:B------:R-:W-:-:S02]  /*ce50*/  PRMT R46, R40, 0x8880, RZ ;  /* 0x00008880282e7816 */ /* 0x000fc400000000ff */
[----:B------:R-:W-:Y:S02]  /*ce60*/  ISETP.NE.AND P0, PT, R5, R44, PT ;  /* 0x0000002c0500720c */ /* 0x000fe40003f05270 */
[C---:B------:R-:W-:Y:S02]  /*ce70*/  PRMT R9, R6.reuse, 0x8880, RZ ;  /* 0x0000888006097816 */ /* 0x040fe400000000ff */
[----:B------:R-:W-:Y:S02]  /*ce80*/  ISETP.GE.U32.AND P1, PT, R7, R36, PT ;  /* 0x000000240700720c */ /* 0x000fe40003f26070 */
[----:B------:R-:W-:Y:S02]  /*ce90*/  PRMT R44, R6, 0x7771, RZ ;  /* 0x00007771062c7816 */ /* 0x000fe400000000ff */
[C---:B------:R-:W-:Y:S02]  /*cea0*/  LOP3.LUT R5, R25.reuse, 0xff, RZ, 0xc0, !PT ;  /* 0x000000ff19057812 */ /* 0x040fe400078ec0ff */
[----:B------:R-:W-:-:S02]  /*ceb0*/  PRMT R7, R25, 0x8880, RZ ;  /* 0x0000888019077816 */ /* 0x000fc400000000ff */
[----:B------:R-:W-:Y:S02]  /*cec0*/  ISETP.GT.AND P5, PT, R46, R9, PT ;  /* 0x000000092e00720c */ /* 0x000fe40003fa4270 */
[----:B------:R-:W-:Y:S01]  /*ced0*/  ISETP.NE.AND P4, PT, R5, R44, PT ;  /* 0x0000002c0500720c */ /* 0x000fe20003f85270 */
[----:B------:R-:W-:Y:S01]  /*cee0*/  IMAD.MOV.U32 R44, RZ, RZ, R7 ;  /* 0x000000ffff2c7224 */ /* 0x000fe200078e0007 */
[----:B------:R-:W-:Y:S02]  /*cef0*/  SEL R7, RZ, 0xffffffff, P6 ;  /* 0xffffffffff077807 */ /* 0x000fe40003000000 */
[----:B------:R-:W-:Y:S02]  /*cf00*/  @P0 SEL R7, RZ, 0xffffffff, !P5 ;  /* 0xffffffffff070807 */ /* 0x000fe40006800000 */
[----:B------:R-:W-:Y:S02]  /*cf10*/  ISETP.GE.U32.AND P5, PT, R12, R41, PT ;  /* 0x000000290c00720c */ /* 0x000fe40003fa6070 */
[----:B------:R-:W-:-:S02]  /*cf20*/  LOP3.LUT R5, R28, 0xff, RZ, 0xc0, !PT ;  /* 0x000000ff1c057812 */ /* 0x000fc400078ec0ff */
[----:B----4-:R-:W-:Y:S02]  /*cf30*/  LOP3.LUT R46, R8, 0xff, RZ, 0xc0, !PT ;  /* 0x000000ff082e7812 */ /* 0x010fe400078ec0ff */
[----:B------:R-:W-:Y:S02]  /*cf40*/  ISETP.GE.AND.EX P5, PT, R27, RZ, PT, P5 ;  /* 0x000000ff1b00720c */ /* 0x000fe40003fa6350 */
[----:B------:R-:W-:Y:S02]  /*cf50*/  PRMT R9, R6, 0x9991, RZ ;  /* 0x0000999106097816 */ /* 0x000fe400000000ff */
[----:B------:R-:W-:Y:S02]  /*cf60*/  ISETP.NE.AND P0, PT, R5, R46, PT ;  /* 0x0000002e0500720c */ /* 0x000fe40003f05270 */
[----:B------:R-:W-:Y:S02]  /*cf70*/  SEL R46, RZ, 0xffffffff, P5 ;  /* 0xffffffffff2e7807 */ /* 0x000fe40002800000 */
[----:B------:R-:W-:-:S02]  /*cf80*/  ISETP.GT.AND P6, PT, R44, R9, PT ;  /* 0x000000092c00720c */ /* 0x000fc40003fc4270 */
[----:B------:R-:W-:Y:S02]  /*cf90*/  ISETP.GE.U32.AND P5, PT, R11, R39, PT ;  /* 0x000000270b00720c */ /* 0x000fe40003fa6070 */
[----:B------:R-:W-:Y:S02]  /*cfa0*/  PRMT R44, R28, 0x8880, RZ ;  /* 0x000088801c2c7816 */ /* 0x000fe400000000ff */
[----:B------:R-:W-:Y:S02]  /*cfb0*/  PRMT R9, R8, 0x8880, RZ ;  /* 0x0000888008097816 */ /* 0x000fe400000000ff */
[----:B------:R-:W-:Y:S02]  /*cfc0*/  LOP3.LUT R5, R24, 0xff, RZ, 0xc0, !PT ;  /* 0x000000ff18057812 */ /* 0x000fe400078ec0ff */
[----:B------:R-:W-:Y:S02]  /*cfd0*/  PRMT R48, R8, 0x7771, RZ ;  /* 0x0000777108307816 */ /* 0x000fe400000000ff */
[----:B------:R-:W-:-:S02]  /*cfe0*/  @P4 SEL R46, RZ, 0xffffffff, !P6 ;  /* 0xffffffffff2e4807 */ /* 0x000fc40007000000 */
[----:B------:R-:W-:Y:S02]  /*cff0*/  ISETP.GE.AND.EX P5, PT, R26, RZ, PT, P5 ;  /* 0x000000ff1a00720c */ /* 0x000fe40003fa6350 */
[----:B------:R-:W-:Y:S02]  /*d000*/  ISETP.GT.AND P6, PT, R44, R9, PT ;  /* 0x000000092c00720c */ /* 0x000fe40003fc4270 */
[----:B------:R-:W-:Y:S02]  /*d010*/  ISETP.NE.AND P4, PT, R5, R48, PT ;  /* 0x000000300500720c */ /* 0x000fe40003f85270 */
[----:B------:R-:W-:Y:S02]  /*d020*/  LOP3.LUT R48, R32, 0xff, RZ, 0xc0, !PT ;  /* 0x000000ff20307812 */ /* 0x000fe400078ec0ff */
[----:B-----5:R-:W-:Y:S02]  /*d030*/  LOP3.LUT R5, R4, 0xff, RZ, 0xc0, !PT ;  /* 0x000000ff04057812 */ /* 0x020fe400078ec0ff */
[----:B------:R-:W-:-:S02]  /*d040*/  SEL R44, RZ, 0xffffffff, P5 ;  /* 0xffffffffff2c7807 */ /* 0x000fc40002800000 */
[----:B------:R-:W-:Y:S02]  /*d050*/  PRMT R9, R24, 0x8880, RZ ;  /* 0x0000888018097816 */ /* 0x000fe400000000ff */
[----:B------:R-:W-:Y:S02]  /*d060*/  @P0 SEL R44, RZ, 0xffffffff, !P6 ;  /* 0xffffffffff2c0807 */ /* 0x000fe40007000000 */
[----:B------:R-:W-:Y:S02]  /*d070*/  ISETP.GE.U32.AND P0, PT, R10, R39, PT ;  /* 0x000000270a00720c */ /* 0x000fe40003f06070 */
[----:B------:R-:W-:Y:S01]  /*d080*/  ISETP.NE.AND P5, PT, R48, R5, PT ;  /* 0x000000053000720c */ /* 0x000fe20003fa5270 */
[----:B------:R-:W-:Y:S01]  /*d090*/  IMAD.MOV.U32 R48, RZ, RZ, R9 ;  /* 0x000000ffff307224 */ /* 0x000fe200078e0009 */
[----:B------:R-:W-:Y:S02]  /*d0a0*/  ISETP.GE.U32.AND P6, PT, R34, R45, PT ;  /* 0x0000002d2200720c */ /* 0x000fe40003fc6070 */
[----:B------:R-:W-:-:S02]  /*d0b0*/  ISETP.GE.AND.EX P0, PT, R21, RZ, PT, P0 ;  /* 0x000000ff1500720c */ /* 0x000fc40003f06300 */
[----:B------:R-:W-:Y:S02]  /*d0c0*/  PRMT R5, R8, 0x9991, RZ ;  /* 0x0000999108057816 */ /* 0x000fe400000000ff */
[----:B------:R-:W-:Y:S02]  /*d0d0*/  ISETP.GE.AND.EX P6, PT, R33, RZ, PT, P6 ;  /* 0x000000ff2100720c */ /* 0x000fe40003fc6360 */
[----:B------:R-:W-:Y:S02]  /*d0e0*/  PRMT R47, R4, 0x8880, RZ ;  /* 0x00008880042f7816 */ /* 0x000fe400000000ff */
[----:B------:R-:W-:Y:S02]  /*d0f0*/  SEL R9, RZ, 0xffffffff, P0 ;  /* 0xffffffffff097807 */ /* 0x000fe40000000000 */
[----:B------:R-:W-:Y:S02]  /*d100*/  ISETP.GT.AND P0, PT, R48, R5, PT ;  /* 0x000000053000720c */ /* 0x000fe40003f04270 */
[----:B------:R-:W-:-:S02]  /*d110*/  SEL R5, RZ, 0xffffffff, P6 ;  /* 0xffffffffff057807 */ /* 0x000fc40003000000 */
[----:B------:R-:W-:Y:S02]  /*d120*/  ISETP.GT.AND P6, PT, R50, R47, PT ;  /* 0x0000002f3200720c */ /* 0x000fe40003fc4270 */
[----:B------:R-:W-:Y:S02]  /*d130*/  PRMT R48, R4, 0x7771, RZ ;  /* 0x0000777104307816 */ /* 0x000fe400000000ff */
[----:B------:R-:W-:Y:S02]  /*d140*/  LOP3.LUT R47, R31, 0xff, RZ, 0xc0, !PT ;  /* 0x000000ff1f2f7812 */ /* 0x000fe400078ec0ff */
[----:B------:R-:W-:Y:S02]  /*d150*/  LOP3.LUT R7, R7, 0x1, RZ, 0xc0, !PT ;  /* 0x0000000107077812 */ /* 0x000fe400078ec0ff */
[----:B------:R-:W-:Y:S02]  /*d160*/  @P5 SEL R5, RZ, 0xffffffff, !P6 ;  /* 0xffffffffff055807 */ /* 0x000fe40007000000 */
[----:B------:R-:W-:-:S02]  /*d170*/  ISETP.NE.AND P6, PT, R47, R48, PT ;  /* 0x000000302f00720c */ /* 0x000fc40003fc5270 */
[----:B------:R-:W-:Y:S02]  /*d180*/  ISETP.GE.U32.AND P5, PT, R37, R45, PT ;  /* 0x0000002d2500720c */ /* 0x000fe40003fa6070 */
[----:B------:R-:W-:Y:S02]  /*d190*/  @P4 SEL R9, RZ, 0xffffffff, !P0 ;  /* 0xffffffffff094807 */ /* 0x000fe40004000000 */
[----:B------:R-:W-:Y:S02]  /*d1a0*/  ISETP.NE.U32.AND P0, PT, R7, 0x1, PT ;  /* 0x000000010700780c */ /* 0x000fe40003f05070 */
[----:B------:R-:W-:Y:S02]  /*d1b0*/  PRMT R7, R6, 0x7770, RZ ;  /* 0x0000777006077816 */ /* 0x000fe400000000ff */
[----:B------:R-:W-:Y:S02]  /*d1c0*/  ISETP.GE.AND.EX P5, PT, R15, RZ, PT, P5 ;  /* 0x000000ff0f00720c */ /* 0x000fe40003fa6350 */
[----:B------:R-:W-:-:S02]  /*d1d0*/  PRMT R48, R31, 0x8880, RZ ;  /* 0x000088801f307816 */ /* 0x000fc400000000ff */
[----:B------:R-:W-:Y:S02]  /*d1e0*/  PRMT R47, R4, 0x9991, RZ ;  /* 0x00009991042f7816 */ /* 0x000fe400000000ff */
[----:B------:R-:W-:Y:S02]  /*d1f0*/  SEL R40, R40, R7, !P0 ;  /* 0x0000000728287207 */ /* 0x000fe40004000000 */
[----:B------:R-:W-:Y:S02]  /*d200*/  SEL R7, RZ, 0xffffffff, P5 ;  /* 0xffffffffff077807 */ /* 0x000fe40002800000 */
[----:B------:R-:W-:Y:S02]  /*d210*/  ISETP.GT.AND P5, PT, R48, R47, PT ;  /* 0x0000002f3000720c */ /* 0x000fe40003fa4270 */
[----:B------:R-:W-:Y:S02]  /*d220*/  LOP3.LUT R9, R9, 0x1, RZ, 0xc0, !PT ;  /* 0x0000000109097812 */ /* 0x000fe400078ec0ff */
[----:B------:R-:W-:-:S02]  /*d230*/  @P6 SEL R7, RZ, 0xffffffff, !P5 ;  /* 0xffffffffff076807 */ /* 0x000fc40006800000 */
[----:B------:R-:W-:Y:S02]  /*d240*/  LOP3.LUT R5, R5, 0x1, RZ, 0xc0, !PT ;  /* 0x0000000105057812 */ /* 0x000fe400078ec0ff */
[----:B------:R-:W-:Y:S02]  /*d250*/  ISETP.NE.U32.AND P5, PT, R9, 0x1, PT ;  /* 0x000000010900780c */ /* 0x000fe40003fa5070 */
[----:B------:R-:W-:Y:S02]  /*d260*/  PRMT R47, R8, 0x7771, RZ ;  /* 0x00007771082f7816 */ /* 0x000fe400000000ff */
[----:B------:R-:W-:Y:S02]  /*d270*/  SEL R3, R3, RZ, !P3 ;  /* 0x000000ff03037207 */ /* 0x000fe40005800000 */
[----:B------:R-:W-:Y:S02]  /*d280*/  LOP3.LUT R46, R46, 0x1, RZ, 0xc0, !PT ;  /* 0x000000012e2e7812 */ /* 0x000fe400078ec0ff */
[----:B------:R-:W-:-:S02]  /*d290*/  LOP3.LUT R7, R7, 0x1, RZ, 0xc0, !PT ;  /* 0x0000000107077812 */ /* 0x000fc400078ec0ff */
[----:B------:R-:W-:Y:S02]  /*d2a0*/  ISETP.NE.U32.AND P3, PT, R5, 0x1, PT ;  /* 0x000000010500780c */ /* 0x000fe40003f65070 */
[----:B------:R-:W-:Y:S02]  /*d2b0*/  LOP3.LUT R44, R44, 0x1, RZ, 0xc0, !PT ;  /* 0x000000012c2c7812 */ /* 0x000fe400078ec0ff */
[----:B------:R-:W-:Y:S02]  /*d2c0*/  PRMT R5, R4, 0x7770, RZ ;  /* 0x0000777004057816 */ /* 0x000fe400000000ff */
[----:B------:R-:W-:Y:S02]  /*d2d0*/  SEL R47, R24, R47, !P5 ;  /* 0x0000002f182f7207 */ /* 0x000fe40006800000 */
[----:B------:R-:W-:Y:S02]  /*d2e0*/  SEL R0, R0, RZ, !P2 ;  /* 0x000000ff00007207 */ /* 0x000fe40005000000 */
[----:B------:R-:W-:-:S02]  /*d2f0*/  ISETP.NE.U32.AND P4, PT, R46, 0x1, PT ;  /* 0x000000012e00780c */ /* 0x000fc40003f85070 */
[----:B------:R-:W-:Y:S02]  /*d300*/  ISETP.NE.U32.AND P2, PT, R7, 0x1, PT ;  /* 0x000000010700780c */ /* 0x000fe40003f45070 */
[----:B------:R-:W-:Y:S02]  /*d310*/  PRMT R24, R4, 0x7771, RZ ;  /* 0x0000777104187816 */ /* 0x000fe400000000ff */
[----:B------:R-:W-:Y:S02]  /*d320*/  PRMT R46, R6, 0x7771, RZ ;  /* 0x00007771062e7816 */ /* 0x000fe400000000ff */
[----:B------:R-:W-:Y:S02]  /*d330*/  ISETP.NE.U32.AND P6, PT, R44, 0x1, PT ;  /* 0x000000012c00780c */ /* 0x000fe40003fc5070 */
[----:B------:R-:W-:Y:S02]  /*d340*/  PRMT R9, R8, 0x7770, RZ ;  /* 0x0000777008097816 */ /* 0x000fe400000000ff */
[----:B------:R-:W-:-:S02]  /*d350*/  SEL R5, R32, R5, !P3 ;  /* 0x0000000520057207 */ /* 0x000fc40005800000 */
[----:B------:R-:W-:Y:S02]  /*d360*/  SEL R31, R31, R24, !P2 ;  /* 0x000000181f1f7207 */ /* 0x000fe40005000000 */
[----:B------:R-:W-:Y:S02]  /*d370*/  SEL R25, R25, R46, !P4 ;  /* 0x0000002e19197207 */ /* 0x000fe40006000000 */
[-C--:B------:R-:W-:Y:S02]  /*d380*/  SEL R13, R13, R41.reuse, !P0 ;  /* 0x000000290d0d7207 */ /* 0x080fe40004000000 */
[----:B------:R-:W-:Y:S02]  /*d390*/  SEL R12, R12, R41, !P4 ;  /* 0x000000290c0c7207 */ /* 0x000fe40006000000 */
[----:B------:R-:W-:Y:S02]  /*d3a0*/  SEL R28, R28, R9, !P6 ;  /* 0x000000091c1c7207 */ /* 0x000fe40007000000 */
[----:B------:R-:W-:-:S02]  /*d3b0*/  SEL R11, R11, R39, !P6 ;  /* 0x000000270b0b7207 */ /* 0x000fc40007000000 */
[----:B------:R-:W-:Y:S02]  /*d3c0*/  SEL R10, R10, R39, !P5 ;  /* 0x000000270a0a7207 */ /* 0x000fe40006800000 */
[-C--:B------:R-:W-:Y:S02]  /*d3d0*/  SEL R34, R34, R45.reuse, !P3 ;  /* 0x0000002d22227207 */ /* 0x080fe40005800000 */
[----:B------:R-:W-:Y:S02]  /*d3e0*/  SEL R37, R37, R45, !P2 ;  /* 0x0000002d25257207 */ /* 0x000fe40005000000 */
[----:B------:R-:W-:Y:S02]  /*d3f0*/  SEL R30, R30, RZ, !P0 ;  /* 0x000000ff1e1e7207 */ /* 0x000fe40004000000 */
[----:B------:R-:W-:Y:S02]  /*d400*/  SEL R27, R27, RZ, !P4 ;  /* 0x000000ff1b1b7207 */ /* 0x000fe40006000000 */
[----:B------:R-:W-:-:S02]  /*d410*/  SEL R26, R26, RZ, !P6 ;  /* 0x000000ff1a1a7207 */ /* 0x000fc40007000000 */
[----:B------:R-:W-:Y:S02]  /*d420*/  SEL R21, R21, RZ, !P5 ;  /* 0x000000ff15157207 */ /* 0x000fe40006800000 */
[----:B------:R-:W-:Y:S02]  /*d430*/  PRMT R24, R47, 0x7610, R24 ;  /* 0x000076102f187816 */ /* 0x000fe40000000018 */
[----:B------:R-:W-:Y:S02]  /*d440*/  SEL R33, R33, RZ, !P3 ;  /* 0x000000ff21217207 */ /* 0x000fe40005800000 */
[----:B------:R-:W-:Y:S02]  /*d450*/  SEL R15, R15, RZ, !P2 ;  /* 0x000000ff0f0f7207 */ /* 0x000fe40005000000 */
[----:B------:R-:W-:Y:S01]  /*d460*/  PRMT R32, R5, 0x7610, R32 ;  /* 0x0000761005207816 */ /* 0x000fe20000000020 */
[----:B------:R-:W-:Y:S06]  /*d470*/  @!P1 BRA `(.L_x_3823) ;  /* 0xfffffff400849947 */ /* 0x000fec000383ffff */
[----:B------:R-:W-:Y:S05]  /*d480*/  BSYNC B1 ;  /* 0x0000000000017941 */ /* 0x000fea0003800000 */
.L_x_3822:
[C---:B------:R-:W-:Y:S02]  /*d490*/  PRMT R46, R43.reuse, 0x8880, RZ ;  /* 0x000088802b2e7816 */ /* 0x040fe400000000ff */
[----:B------:R-:W-:Y:S02]  /*d4a0*/  PRMT R9, R43, 0x9991, RZ ;  /* 0x000099912b097816 */ /* 0x000fe400000000ff */
[C---:B------:R-:W-:Y:S02]  /*d4b0*/  PRMT R45, R8.reuse, 0x8880, RZ ;  /* 0x00008880082d7816 */ /* 0x040fe400000000ff */
[----:B------:R-:W-:Y:S02]  /*d4c0*/  PRMT R39, R8, 0x9991, RZ ;  /* 0x0000999108277816 */ /* 0x000fe400000000ff */
[C---:B------:R-:W-:Y:S02]  /*d4d0*/  PRMT R43, R6.reuse, 0x8880, RZ ;  /* 0x00008880062b7816 */ /* 0x040fe400000000ff */
        /* <DEDUP_REMOVED lines=11> */
.L_x_3821:
[----:B------:R-:W-:Y:S05]  /*d590*/  BSYNC B0 ;  /* 0x0000000000007941 */ /* 0x000fea0003800000 */
.L_x_3820:
[----:B------:R-:W-:Y:S01]  /*d5a0*/  ISETP.GE.U32.AND P0, PT, R35, R36, PT ;  /* 0x000000242300720c */ /* 0x000fe20003f06070 */
[----:B------:R-:W-:-:S12]  /*d5b0*/  BSSY B0, `(.L_x_3824) ;  /* 0x0000028000007945 */ /* 0x000fd80003800000 */
[----:B------:R-:W-:Y:S05]  /*d5c0*/  @P0 BRA `(.L_x_3825) ;  /* 0x0000000000980947 */ /* 0x000fea0003800000 */
[----:B------:R-:W-:-:S05]  /*d5d0*/  IMAD R4, R35, R42, RZ ;  /* 0x0000002a23047224 */ /* 0x000fca00078e02ff */
        /* <DEDUP_REMOVED lines=19> */
[----:B------:R-:W-:-:S05]  /*d710*/  IMAD.IADD R5, R7, 0x1, R38 ;  /* 0x0000000107057824 */ /* 0x000fca00078e0226 */
[----:B------:R-:W-:-:S13]  /*d720*/  ISETP.GE.U32.AND P1, PT, R5, R36, PT ;  /* 0x000000240500720c */ /* 0x000fda0003f26070 */
[-C--:B------:R-:W-:Y:S02]  /*d730*/  @!P1 IMAD R4, R5, R42.reuse, RZ ;  /* 0x0000002a05049224 */ /* 0x080fe400078e02ff */
[----:B------:R-:W-:-:S03]  /*d740*/  IMAD R42, R7, R42, RZ ;  /* 0x0000002a072a7224 */ /* 0x000fc600078e02ff */
[----:B------:R-:W-:Y:S02]  /*d750*/  @!P1 LOP3.LUT R5, R4, 0xfffffffe, RZ, 0xc0, !PT ;  /* 0xfffffffe04059812 */ /* 0x000fe400078ec0ff */
[----:B------:R-:W-:Y:S02]  /*d760*/  LOP3.LUT R7, R42, 0xfffffffe, RZ, 0xc0, !PT ;  /* 0xfffffffe2a077812 */ /* 0x000fe400078ec0ff */
[-C--:B------:R-:W-:Y:S02]  /*d770*/  @!P1 IADD3 R4, P3, R5, R16.reuse, RZ ;  /* 0x0000001005049210 */ /* 0x080fe40007f7e0ff */
[----:B------:R-:W-:-:S03]  /*d780*/  IADD3 R6, P2, R7, R16, RZ ;  /* 0x0000001007067210 */ /* 0x000fc60007f5e0ff */
[--C-:B------:R-:W-:Y:S02]  /*d790*/  @!P1 IMAD.X R5, RZ, RZ, R19.reuse, P3 ;  /* 0x000000ffff059224 */ /* 0x100fe400018e0613 */
[----:B------:R-:W-:-:S03]  /*d7a0*/  IMAD.X R7, RZ, RZ, R19, P2 ;  /* 0x000000ffff077224 */ /* 0x000fc600010e0613 */
[----:B------:R-:W2:Y:S04]  /*d7b0*/  @!P1 LDG.E.U16 R4, desc[UR60][R4.64] ;  /* 0x0000003c04049981 */ /* 0x000ea8000c1e1500 */
[----:B------:R-:W3:Y:S01]  /*d7c0*/  LDG.E.U16 R6, desc[UR60][R6.64] ;  /* 0x0000003c06067981 */ /* 0x000ee2000c1e1500 */
[C---:B--2---:R-:W-:Y:S02]  /*d7d0*/  @!P1 PRMT R16, R4.reuse, 0x7770, RZ ;  /* 0x0000777004109816 */ /* 0x044fe400000000ff */
[----:B------:R-:W-:Y:S02]  /*d7e0*/  @!P1 PRMT R19, R4, 0x7771, RZ ;  /* 0x0000777104139816 */ /* 0x000fe400000000ff */
[C---:B---3--:R-:W-:Y:S02]  /*d7f0*/  PRMT R45, R6.reuse, 0x7770, RZ ;  /* 0x00007770062d7816 */ /* 0x048fe400000000ff */
[----:B------:R-:W-:-:S02]  /*d800*/  PRMT R39, R6, 0x7771, RZ ;  /* 0x0000777106277816 */ /* 0x000fc400000000ff */
[----:B------:R-:W-:Y:S02]  /*d810*/  @!P1 PRMT R41, R16, 0x7610, R41 ;  /* 0x0000761010299816 */ /* 0x000fe40000000029 */
[----:B------:R-:W-:-:S07]  /*d820*/  @!P1 PRMT R8, R19, 0x7610, R8 ;  /* 0x0000761013089816 */ /* 0x000fce0000000008 */
.L_x_3825:
[----:B------:R-:W-:Y:S05]  /*d830*/  BSYNC B0 ;  /* 0x0000000000007941 */ /* 0x000fea0003800000 */
.L_x_3824:
        /* <DEDUP_REMOVED lines=29> */
[-C--:B------:R-:W-:Y:S02]  /*da10*/  SEL R14, R14, R35.reuse, !P1 ;  /* 0x000000230e0e7207 */ /* 0x080fe40004800000 */
[----:B------:R-:W-:Y:S02]  /*da20*/  SEL R29, R29, R46, !P0 ;  /* 0x0000002e1d1d7207 */ /* 0x000fe40004000000 */
        /* <DEDUP_REMOVED lines=14> */
[----:B------:R-:W-:Y:S02]  /*db10*/  ISETP.GE.U32.AND P1, PT, R12, R5, PT ;  /* 0x000000050c00720c */ /* 0x000fe40003f26070 */
[----:B------:R-:W-:Y:S01]  /*db20*/  ISETP.GT.AND P4, PT, R7, R4, PT ;  /* 0x000000040700720c */ /* 0x000fe20003f84270 */
[----:B------:R-:W-:Y:S01]  /*db30*/  IMAD.IADD R7, R5, 0x1, R38 ;  /* 0x0000000105077824 */ /* 0x000fe200078e0226 */
[----:B------:R-:W-:-:S02]  /*db40*/  ISETP.GT.AND P5, PT, R9, R6, PT ;  /* 0x000000060900720c */ /* 0x000fc40003fa4270 */
[----:B------:R-:W-:Y:S02]  /*db50*/  ISETP.GE.U32.AND P0, PT, R13, R5, PT ;  /* 0x000000050d00720c */ /* 0x000fe40003f06070 */
[----:B------:R-:W-:Y:S02]  /*db60*/  ISETP.GE.AND.EX P1, PT, R27, RZ, PT, P1 ;  /* 0x000000ff1b00720c */ /* 0x000fe40003f26310 */
[----:B------:R-:W-:Y:S02]  /*db70*/  SEL R6, RZ, 0xffffffff, !P5 ;  /* 0xffffffffff067807 */ /* 0x000fe40006800000 */
        /* <DEDUP_REMOVED lines=79> */
.L_x_3827:
[----:B------:R-:W-:Y:S05]  /*e070*/  BSYNC B0 ;  /* 0x0000000000007941 */ /* 0x000fea0003800000 */
.L_x_3826:
[----:B------:R-:W-:Y:S02]  /*e080*/  LOP3.LUT R6, R29, 0xff, RZ, 0xc0, !PT ;  /* 0x000000ff1d067812 */ /* 0x000fe400078ec0ff */
[----:B------:R-:W-:Y:S02]  /*e090*/  LOP3.LUT R7, R40, 0xff, RZ, 0xc0, !PT ;  /* 0x000000ff28077812 */ /* 0x000fe400078ec0ff */
[----:B------:R-:W-:Y:S02]  /*e0a0*/  LOP3.LUT R8, R20, 0xff, RZ, 0xc0, !PT ;  /* 0x000000ff14087812 */ /* 0x000fe400078ec0ff */
[----:B------:R-:W-:Y:S02]  /*e0b0*/  LOP3.LUT R9, R25, 0xff, RZ, 0xc0, !PT ;  /* 0x000000ff19097812 */ /* 0x000fe400078ec0ff */
[----:B------:R-:W-:Y:S02]  /*e0c0*/  PRMT R4, R40, 0x8880, RZ ;  /* 0x0000888028047816 */ /* 0x000fe400000000ff */
[----:B------:R-:W-:-:S02]  /*e0d0*/  PRMT R5, R29, 0x8880, RZ ;  /* 0x000088801d057816 */ /* 0x000fc400000000ff */
[----:B------:R-:W-:Y:S02]  /*e0e0*/  ISETP.NE.AND P4, PT, R6, R7, PT ;  /* 0x000000070600720c */ /* 0x000fe40003f85270 */
[----:B------:R-:W-:Y:S02]  /*e0f0*/  ISETP.NE.AND P2, PT, R8, R9, PT ;  /* 0x000000090800720c */ /* 0x000fe40003f45270 */
[----:B------:R-:W-:Y:S02]  /*e100*/  ISETP.GE.U32.AND P0, PT, R18, R13, PT ;  /* 0x0000000d1200720c */ /* 0x000fe40003f06070 */
[----:B------:R-:W-:Y:S02]  /*e110*/  ISETP.GT.AND P3, PT, R5, R4, PT ;  /* 0x000000040500720c */ /* 0x000fe40003f64270 */
[----:B------:R-:W-:Y:S02]  /*e120*/  ISETP.GE.U32.AND P1, PT, R14, R12, PT ;  /* 0x0000000c0e00720c */ /* 0x000fe40003f26070 */
[----:B------:R-:W-:-:S02]  /*e130*/  ISETP.GE.AND.EX P0, PT, R3, R30, PT, P0 ;  /* 0x0000001e0300720c */ /* 0x000fc40003f06300 */
[----:B------:R-:W-:Y:S02]  /*e140*/  PRMT R5, R25, 0x8880, RZ ;  /* 0x0000888019057816 */ /* 0x000fe400000000ff */
[----:B------:R-:W-:Y:S02]  /*e150*/  PRMT R6, R20, 0x8880, RZ ;  /* 0x0000888014067816 */ /* 0x000fe400000000ff */
[----:B------:R-:W-:Y:S02]  /*e160*/  ISETP.GE.AND.EX P1, PT, R0, R27, PT, P1 ;  /* 0x0000001b0000720c */ /* 0x000fe40003f26310 */
[----:B------:R-:W-:Y:S02]  /*e170*/  SEL R4, RZ, 0xffffffff, P0 ;  /* 0xffffffffff047807 */ /* 0x000fe40000000000 */
        /* <DEDUP_REMOVED lines=14> */
[----:B------:R-:W-:Y:S02]  /*e260*/  LOP3.LUT R3, R29, 0xff, RZ, 0xc0, !PT ;  /* 0x000000ff1d037812 */ /* 0x000fe400078ec0ff */
[----:B------:R-:W-:Y:S02]  /*e270*/  LOP3.LUT R4, R25, 0xff, RZ, 0xc0, !PT ;  /* 0x000000ff19047812 */ /* 0x000fe400078ec0ff */
[----:B------:R-:W-:Y:S02]  /*e280*/  SEL R7, R14, R12, !P1 ;  /* 0x0000000c0e077207 */ /* 0x000fe40004800000 */
[----:B------:R-:W-:Y:S02]  /*e290*/  ISETP.NE.AND P4, PT, R3, R6, PT ;  /* 0x000000060300720c */ /* 0x000fe40003f85270 */
[----:B------:R-:W-:Y:S02]  /*e2a0*/  ISETP.NE.AND P2, PT, R4, R13, PT ;  /* 0x0000000d0400720c */ /* 0x000fe40003f45270 */
[----:B------:R-:W-:-:S02]  /*e2b0*/  ISETP.GE.U32.AND P0, PT, R18, R11, PT ;  /* 0x0000000b1200720c */ /* 0x000fc40003f06070 */
[----:B------:R-:W-:Y:S02]  /*e2c0*/  SEL R8, R0, R27, !P1 ;  /* 0x0000001b00087207 */ /* 0x000fe40004800000 */
        /* <DEDUP_REMOVED lines=20> */
[----:B------:R-:W-:Y:S02]  /*e410*/  LOP3.LUT R5, R32, 0xff, RZ, 0xc0, !PT ;  /* 0x000000ff20057812 */ /* 0x000fe400078ec0ff */
[----:B------:R-:W-:Y:S02]  /*e420*/  LOP3.LUT R10, R31, 0xff, RZ, 0xc0, !PT ;  /* 0x000000ff1f0a7812 */ /* 0x000fe400078ec0ff */
[----:B------:R-:W-:-:S02]  /*e430*/  LOP3.LUT R0, R29, 0xff, RZ, 0xc0, !PT ;  /* 0x000000ff1d007812 */ /* 0x000fc400078ec0ff */
[----:B------:R-:W-:Y:S02]  /*e440*/  LOP3.LUT R3, R24, 0xff, RZ, 0xc0, !PT ;  /* 0x000000ff18037812 */ /* 0x000fe400078ec0ff */
[----:B------:R-:W-:Y:S02]  /*e450*/  SEL R8, R8, R21, !P1 ;  /* 0x0000001508087207 */ /* 0x000fe40004800000 */
        /* <DEDUP_REMOVED lines=29> */
.L_x_3802:
[----:B------:R-:W0:Y:S01]  /*e630*/  LDC R28, c[0x0][0x234] ;  /* 0x00008d00ff1c7b82 */ /* 0x000e220000000800 */
[----:B------:R-:W-:Y:S01]  /*e640*/  ULDC.U8 UR4, c[0x0][0x218] ;  /* 0x0000860000047ab9 */ /* 0x000fe20000000000 */
[----:B------:R-:W-:Y:S01]  /*e650*/  BSSY B0, `(.L_x_3828) ;  /* 0x00000db000007945 */ /* 0x000fe20003800000 */
[----:B------:R-:W-:Y:S02]  /*e660*/  IMAD.U32 R11, RZ, RZ, UR4 ;  /* 0x00000004ff0b7e24 */ /* 0x000fe4000f8e00ff */
[----:B------:R-:W-:Y:S02]  /*e670*/  IMAD.U32 R12, RZ, RZ, UR4 ;  /* 0x00000004ff0c7e24 */ /* 0x000fe4000f8e00ff */
[----:B------:R-:W-:Y:S01]  /*e680*/  IMAD.U32 R30, RZ, RZ, UR4 ;  /* 0x00000004ff1e7e24 */ /* 0x000fe2000f8e00ff */
[----:B------:R-:W1:Y:S01]  /*e690*/  LDC R15, c[0x0][0x220] ;  /* 0x00008800ff0f7b82 */ /* 0x000e620000000800 */
[----:B------:R-:W-:Y:S02]  /*e6a0*/  IMAD.U32 R35, RZ, RZ, UR4 ;  /* 0x00000004ff237e24 */ /* 0x000fe4000f8e00ff */
[----:B------:R-:W-:-:S02]  /*e6b0*/  IMAD.U32 R38, RZ, RZ, UR4 ;  /* 0x00000004ff267e24 */ /* 0x000fc4000f8e00ff */
[----:B------:R-:W-:Y:S02]  /*e6c0*/  IMAD.U32 R34, RZ, RZ, UR4 ;  /* 0x00000004ff227e24 */ /* 0x000fe4000f8e00ff */
[----:B------:R-:W-:Y:S01]  /*e6d0*/  IMAD.U32 R31, RZ, RZ, UR4 ;  /* 0x00000004ff1f7e24 */ /* 0x000fe2000f8e00ff */
[----:B------:R-:W2:Y:S01]  /*e6e0*/  LDC R10, c[0x0][0x224] ;  /* 0x00008900ff0a7b82 */ /* 0x000ea20000000800 */
[----:B------:R-:W-:Y:S02]  /*e6f0*/  IMAD.U32 R27, RZ, RZ, UR4 ;  /* 0x00000004ff1b7e24 */ /* 0x000fe4000f8e00ff */
        /* <DEDUP_REMOVED lines=8> */
[----:B------:R-:W-:Y:S02]  /*e780*/  IMAD.MOV.U32 R26, RZ, RZ, R15 ;  /* 0x000000ffff1a7224 */ /* 0x000fe400078e000f */
[--C-:B--2---:R-:W-:Y:S02]  /*e790*/  IMAD.MOV.U32 R3, RZ, RZ, R10.reuse ;  /* 0x000000ffff037224 */ /* 0x104fe400078e000a */
        /* <DEDUP_REMOVED lines=27> */
.L_x_3831:
[----:B------:R-:W-:-:S04]  /*e950*/  LOP3.LUT R5, R25, 0xfffffffe, RZ, 0xc0, !PT ;  /* 0xfffffffe19057812 */ /* 0x000fc800078ec0ff */
[----:B------:R-:W-:-:S05]  /*e960*/  IADD3 R4, P0, R5, R16, RZ ;  /* 0x0000001005047210 */ /* 0x000fca0007f1e0ff */
[----:B------:R-:W-:-:S05]  /*e970*/  IMAD.X R5, RZ, RZ, R19, P0 ;  /* 0x000000ffff057224 */ /* 0x000fca00000e0613 */
[----:B------:R0:W2:Y:S01]  /*e980*/  LDG.E.U16 R40, desc[UR60][R4.64] ;  /* 0x0000003c04287981 */ /* 0x0000a2000c1e1500 */
[----:B------:R-:W-:-:S05]  /*e990*/  IMAD.IADD R41, R25, 0x1, R28 ;  /* 0x0000000119297824 */ /* 0x000fca00078e021c */
[----:B------:R-:W-:-:S04]  /*e9a0*/  LOP3.LUT R7, R41, 0xfffffffe, RZ, 0xc0, !PT ;  /* 0xfffffffe29077812 */ /* 0x000fc800078ec0ff */
[----:B------:R-:W-:-:S05]  /*e9b0*/  IADD3 R6, P0, R7, R16, RZ ;  /* 0x0000001007067210 */ /* 0x000fca0007f1e0ff */
[----:B------:R-:W-:Y:S02]  /*e9c0*/  IMAD.X R7, RZ, RZ, R19, P0 ;  /* 0x000000ffff077224 */ /* 0x000fe400000e0613 */
[----:B------:R-:W-:-:S03]  /*e9d0*/  IMAD.IADD R43, R41, 0x1, R28 ;  /* 0x00000001292b7824 */ /* 0x000fc600078e021c */
[----:B------:R1:W3:Y:S02]  /*e9e0*/  LDG.E.U16 R6, desc[UR60][R6.64] ;  /* 0x0000003c06067981 */ /* 0x0002e4000c1e1500 */
[----:B------:R-:W-:-:S04]  /*e9f0*/  LOP3.LUT R9, R43, 0xfffffffe, RZ, 0xc0, !PT ;  /* 0xfffffffe2b097812 */ /* 0x000fc800078ec0ff */
[----:B------:R-:W-:Y:S01]  /*ea00*/  IADD3 R8, P0, R9, R16, RZ ;  /* 0x0000001009087210 */ /* 0x000fe20007f1e0ff */
[----:B------:R-:W-:-:S04]  /*ea10*/  IMAD.IADD R45, R43, 0x1, R28 ;  /* 0x000000012b2d7824 */ /* 0x000fc800078e021c */
[----:B------:R-:W-:Y:S01]  /*ea20*/  IMAD.X R9, RZ, RZ, R19, P0 ;  /* 0x000000ffff097224 */ /* 0x000fe200000e0613 */
[----:B0-----:R-:W-:-:S04]  /*ea30*/  LOP3.LUT R5, R45, 0xfffffffe, RZ, 0xc0, !PT ;  /* 0xfffffffe2d057812 */ /* 0x001fc800078ec0ff */
        /* <DEDUP_REMOVED lines=13> */
[----:B------:R-:W-:Y:S02]  /*eb10*/  PRMT R49, R12, 0x8880, RZ ;  /* 0x000088800c317816 */ /* 0x000fe400000000ff */
[C---:B--2---:R-:W-:Y:S02]  /*eb20*/  PRMT R47, R40.reuse, 0x7771, RZ ;  /* 0x00007771282f7816 */ /* 0x044fe400000000ff */
[----:B------:R-:W-:-:S02]  /*eb30*/  LOP3.LUT R44, R40, 0xff, RZ, 0xc0, !PT ;  /* 0x000000ff282c7812 */ /* 0x000fc400078ec0ff */
[----:B------:R-:W-:Y:S02]  /*eb40*/  ISETP.NE.AND P2, PT, R42, R47, PT ;  /* 0x0000002f2a00720c */ /* 0x000fe40003f45270 */
[----:B------:R-:W-:Y:S02]  /*eb50*/  ISETP.NE.AND P3, PT, R7, R44, PT ;  /* 0x0000002c0700720c */ /* 0x000fe40003f65270 */
[----:B------:R-:W-:Y:S02]  /*eb60*/  PRMT R42, R27, 0x8880, RZ ;  /* 0x000088801b2a7816 */ /* 0x000fe400000000ff */
[----:B------:R-:W-:Y:S02]  /*eb70*/  PRMT R44, R31, 0x8880, RZ ;  /* 0x000088801f2c7816 */ /* 0x000fe400000000ff */
[C---:B0-----:R-:W-:Y:S02]  /*eb80*/  PRMT R5, R40.reuse, 0x8880, RZ ;  /* 0x0000888028057816 */ /* 0x041fe400000000ff */
[----:B------:R-:W-:-:S02]  /*eb90*/  PRMT R7, R40, 0x9991, RZ ;  /* 0x0000999128077816 */ /* 0x000fc400000000ff */
[----:B------:R-:W-:Y:S02]  /*eba0*/  ISETP.GT.AND P4, PT, R42, R5, PT ;  /* 0x000000052a00720c */ /* 0x000fe40003f84270 */
[----:B------:R-:W-:Y:S02]  /*ebb0*/  ISETP.GT.AND P5, PT, R44, R7, PT ;  /* 0x000000072c00720c */ /* 0x000fe40003fa4270 */
[----:B------:R-:W-:Y:S02]  /*ebc0*/  SEL R5, RZ, 0xffffffff, P0 ;  /* 0xffffffffff057807 */ /* 0x000fe40000000000 */
[----:B------:R-:W-:Y:S02]  /*ebd0*/  SEL R7, RZ, 0xffffffff, P1 ;  /* 0xffffffffff077807 */ /* 0x000fe40000800000 */
[----:B------:R-:W-:Y:S02]  /*ebe0*/  @P3 SEL R5, RZ, 0xffffffff, !P4 ;  /* 0xffffffffff053807 */ /* 0x000fe40006000000 */
[----:B------:R-:W-:-:S02]  /*ebf0*/  @P2 SEL R7, RZ, 0xffffffff, !P5 ;  /* 0xffffffffff072807 */ /* 0x000fc40006800000 */
[----:B------:R-:W-:Y:S02]  /*ec00*/  LOP3.LUT R5, R5, 0x1, RZ, 0xc0, !PT ;  /* 0x0000000105057812 */ /* 0x000fe400078ec0ff */
[----:B------:R-:W-:Y:S02]  /*ec10*/  LOP3.LUT R7, R7, 0x1, RZ, 0xc0, !PT ;  /* 0x0000000107077812 */ /* 0x000fe400078ec0ff */
[----:B------:R-:W-:Y:S02]  /*ec20*/  ISETP.NE.U32.AND P3, PT, R5, 0x1, PT ;  /* 0x000000010500780c */ /* 0x000fe40003f65070 */
[----:B------:R-:W-:Y:S02]  /*ec30*/  ISETP.NE.U32.AND P2, PT, R7, 0x1, PT ;  /* 0x000000010700780c */ /* 0x000fe40003f45070 */
[----:B------:R-:W-:Y:S02]  /*ec40*/  PRMT R42, R40, 0x7770, RZ ;  /* 0x00007770282a7816 */ /* 0x000fe400000000ff */
[----:B------:R-:W-:-:S02]  /*ec50*/  SEL R26, R26, R25, !P3 ;  /* 0x000000191a1a7207 */ /* 0x000fc40005800000 */
[----:B------:R-:W-:Y:S01]  /*ec60*/  SEL R24, R24, R25, !P2 ;  /* 0x0000001918187207 */ /* 0x000fe20005000000 */
[----:B------:R-:W-:Y:S01]  /*ec70*/  IMAD.IADD R25, R45, 0x1, R28 ;  /* 0x000000012d197824 */ /* 0x000fe200078e021c */
[----:B------:R-:W-:Y:S02]  /*ec80*/  SEL R27, R27, R42, !P3 ;  /* 0x0000002a1b1b7207 */ /* 0x000fe40005800000 */
[----:B------:R-:W-:Y:S01]  /*ec90*/  LOP3.LUT R5, R34, 0xff, RZ, 0xc0, !PT ;  /* 0x000000ff22057812 */ /* 0x000fe200078ec0ff */
[----:B------:R-:W-:Y:S01]  /*eca0*/  IMAD R7, R28, 0x3, R25 ;  /* 0x000000031c077824 */ /* 0x000fe200078e0219 */
[----:B---3--:R-:W-:Y:S02]  /*ecb0*/  LOP3.LUT R42, R6, 0xff, RZ, 0xc0, !PT ;  /* 0x000000ff062a7812 */ /* 0x008fe400078ec0ff */
[----:B------:R-:W-:Y:S02]  /*ecc0*/  PRMT R44, R40, 0x7771, RZ ;  /* 0x00007771282c7816 */ /* 0x000fe400000000ff */
[----:B------:R-:W-:-:S02]  /*ecd0*/  ISETP.NE.AND P0, PT, R5, R42, PT ;  /* 0x0000002a0500720c */ /* 0x000fc40003f05270 */
[----:B------:R-:W-:Y:S02]  /*ece0*/  SEL R31, R31, R44, !P2 ;  /* 0x0000002c1f1f7207 */ /* 0x000fe40005000000 */
[----:B------:R-:W-:Y:S02]  /*ecf0*/  PRMT R44, R34, 0x8880, RZ ;  /* 0x00008880222c7816 */ /* 0x000fe400000000ff */
[C---:B------:R-:W-:Y:S02]  /*ed00*/  PRMT R9, R6.reuse, 0x8880, RZ ;  /* 0x0000888006097816 */ /* 0x040fe400000000ff */
[----:B------:R-:W-:Y:S02]  /*ed10*/  ISETP.GE.U32.AND P1, PT, R7, R36, PT ;  /* 0x000000240700720c */ /* 0x000fe40003f26070 */
[----:B------:R-:W-:Y:S02]  /*ed20*/  PRMT R42, R6, 0x7771, RZ ;  /* 0x00007771062a7816 */ /* 0x000fe400000000ff */
[----:B------:R-:W-:-:S02]  /*ed30*/  LOP3.LUT R5, R38, 0xff, RZ, 0xc0, !PT ;  /* 0x000000ff26057812 */ /* 0x000fc400078ec0ff */
[----:B------:R-:W-:Y:S02]  /*ed40*/  PRMT R7, R38, 0x8880, RZ ;  /* 0x0000888026077816 */ /* 0x000fe400000000ff */
[----:B------:R-:W-:Y:S02]  /*ed50*/  ISETP.GT.AND P5, PT, R44, R9, PT ;  /* 0x000000092c00720c */ /* 0x000fe40003fa4270 */
[----:B------:R-:W-:Y:S01]  /*ed60*/  ISETP.NE.AND P4, PT, R5, R42, PT ;  /* 0x0000002a0500720c */ /* 0x000fe20003f85270 */
[----:B------:R-:W-:Y:S01]  /*ed70*/  IMAD.MOV.U32 R42, RZ, RZ, R7 ;  /* 0x000000ffff2a7224 */ /* 0x000fe200078e0007 */
[----:B------:R-:W-:Y:S02]  /*ed80*/  SEL R7, RZ, 0xffffffff, P6 ;  /* 0xffffffffff077807 */ /* 0x000fe40003000000 */
[----:B------:R-:W-:Y:S02]  /*ed90*/  @P0 SEL R7, RZ, 0xffffffff, !P5 ;  /* 0xffffffffff070807 */ /* 0x000fe40006800000 */
[----:B------:R-:W-:-:S02]  /*eda0*/  ISETP.GE.U32.AND P5, PT, R20, R41, PT ;  /* 0x000000291400720c */ /* 0x000fc40003fa6070 */
[----:B------:R-:W-:Y:S02]  /*edb0*/  LOP3.LUT R5, R35, 0xff, RZ, 0xc0, !PT ;  /* 0x000000ff23057812 */ /* 0x000fe400078ec0ff */
[----:B----4-:R-:W-:Y:S02]  /*edc0*/  LOP3.LUT R44, R8, 0xff, RZ, 0xc0, !PT ;  /* 0x000000ff082c7812 */ /* 0x010fe400078ec0ff */
[----:B------:R-:W-:Y:S02]  /*edd0*/  ISETP.GE.AND.EX P5, PT, R32, RZ, PT, P5 ;  /* 0x000000ff2000720c */ /* 0x000fe40003fa6350 */
[----:B------:R-:W-:Y:S02]  /*ede0*/  PRMT R9, R6, 0x9991, RZ ;  /* 0x0000999106097816 */ /* 0x000fe400000000ff */
[----:B------:R-:W-:Y:S02]  /*edf0*/  ISETP.NE.AND P0, PT, R5, R44, PT ;  /* 0x0000002c0500720c */ /* 0x000fe40003f05270 */
[----:B------:R-:W-:-:S02]  /*ee00*/  SEL R44, RZ, 0xffffffff, P5 ;  /* 0xffffffffff2c7807 */ /* 0x000fc40002800000 */
[----:B------:R-:W-:Y:S02]  /*ee10*/  ISETP.GT.AND P6, PT, R42, R9, PT ;  /* 0x000000092a00720c */ /* 0x000fe40003fc4270 */
[----:B------:R-:W-:Y:S02]  /*ee20*/  ISETP.GE.U32.AND P5, PT, R18, R43, PT ;  /* 0x0000002b1200720c */ /* 0x000fe40003fa6070 */
[----:B------:R-:W-:Y:S02]  /*ee30*/  PRMT R42, R35, 0x8880, RZ ;  /* 0x00008880232a7816 */ /* 0x000fe400000000ff */
[----:B------:R-:W-:Y:S02]  /*ee40*/  PRMT R9, R8, 0x8880, RZ ;  /* 0x0000888008097816 */ /* 0x000fe400000000ff */
[----:B------:R-:W-:Y:S02]  /*ee50*/  LOP3.LUT R5, R30, 0xff, RZ, 0xc0, !PT ;  /* 0x000000ff1e057812 */ /* 0x000fe400078ec0ff */
[----:B------:R-:W-:-:S02]  /*ee60*/  PRMT R46, R8, 0x7771, RZ ;  /* 0x00007771082e7816 */ /* 0x000fc400000000ff */
[----:B------:R-:W-:Y:S02]  /*ee70*/  @P4 SEL R44, RZ, 0xffffffff, !P6 ;  /* 0xffffffffff2c4807 */ /* 0x000fe40007000000 */
[----:B------:R-:W-:Y:S02]  /*ee80*/  ISETP.GE.AND.EX P5, PT, R33, RZ, PT, P5 ;  /* 0x000000ff2100720c */ /* 0x000fe40003fa6350 */
[----:B------:R-:W-:Y:S02]  /*ee90*/  ISETP.GT.AND P6, PT, R42, R9, PT ;  /* 0x000000092a00720c */ /* 0x000fe40003fc4270 */
[----:B------:R-:W-:Y:S02]  /*eea0*/  ISETP.NE.AND P4, PT, R5, R46, PT ;  /* 0x0000002e0500720c */ /* 0x000fe40003f85270 */
[----:B------:R-:W-:Y:S02]  /*eeb0*/  LOP3.LUT R5, R11, 0xff, RZ, 0xc0, !PT ;  /* 0x000000ff0b057812 */ /* 0x000fe400078ec0ff */
[----:B-----5:R-:W-:-:S02]  /*eec0*/  LOP3.LUT R42, R4, 0xff, RZ, 0xc0, !PT ;  /* 0x000000ff042a7812 */ /* 0x020fc400078ec0ff */
[----:B------:R-:W-:Y:S02]  /*eed0*/  SEL R9, RZ, 0xffffffff, P5 ;  /* 0xffffffffff097807 */ /* 0x000fe40002800000 */
[----:B------:R-:W-:Y:S02]  /*eee0*/  @P0 SEL R9, RZ, 0xffffffff, !P6 ;  /* 0xffffffffff090807 */ /* 0x000fe40007000000 */
[----:B------:R-:W-:Y:S02]  /*eef0*/  ISETP.GE.U32.AND P0, PT, R15, R43, PT ;  /* 0x0000002b0f00720c */ /* 0x000fe40003f06070 */
[----:B------:R-:W-:Y:S02]  /*ef00*/  ISETP.NE.AND P5, PT, R5, R42, PT ;  /* 0x0000002a0500720c */ /* 0x000fe40003fa5270 */
[----:B------:R-:W-:Y:S02]  /*ef10*/  ISETP.GE.U32.AND P6, PT, R0, R45, PT ;  /* 0x0000002d0000720c */ /* 0x000fe40003fc6070 */
[----:B------:R-:W-:-:S02]  /*ef20*/  ISETP.GE.AND.EX P0, PT, R29, RZ, PT, P0 ;  /* 0x000000ff1d00720c */ /* 0x000fc40003f06300 */
[----:B------:R-:W-:Y:S02]  /*ef30*/  PRMT R46, R30, 0x8880, RZ ;  /* 0x000088801e2e7816 */ /* 0x000fe400000000ff */
[----:B------:R-:W-:Y:S02]  /*ef40*/  PRMT R5, R8, 0x9991, RZ ;  /* 0x0000999108057816 */ /* 0x000fe400000000ff */
[----:B------:R-:W-:Y:S02]  /*ef50*/  ISETP.GE.AND.EX P6, PT, R3, RZ, PT, P6 ;  /* 0x000000ff0300720c */ /* 0x000fe40003fc6360 */
[----:B------:R-:W-:Y:S02]  /*ef60*/  PRMT R47, R4, 0x8880, RZ ;  /* 0x00008880042f7816 */ /* 0x000fe400000000ff */
[----:B------:R-:W-:Y:S02]  /*ef70*/  SEL R42, RZ, 0xffffffff, P0 ;  /* 0xffffffffff2a7807 */ /* 0x000fe40000000000 */
[----:B------:R-:W-:-:S02]  /*ef80*/  ISETP.GT.AND P0, PT, R46, R5, PT ;  /* 0x000000052e00720c */ /* 0x000fc40003f04270 */
[----:B------:R-:W-:Y:S02]  /*ef90*/  SEL R5, RZ, 0xffffffff, P6 ;  /* 0xffffffffff057807 */ /* 0x000fe40003000000 */
[----:B------:R-:W-:Y:S02]  /*efa0*/  ISETP.GT.AND P6, PT, R48, R47, PT ;  /* 0x0000002f3000720c */ /* 0x000fe40003fc4270 */
[----:B------:R-:W-:Y:S02]  /*efb0*/  PRMT R47, R4, 0x7771, RZ ;  /* 0x00007771042f7816 */ /* 0x000fe400000000ff */
[----:B------:R-:W-:Y:S02]  /*efc0*/  LOP3.LUT R46, R12, 0xff, RZ, 0xc0, !PT ;  /* 0x000000ff0c2e7812 */ /* 0x000fe400078ec0ff */
[----:B------:R-:W-:Y:S02]  /*efd0*/  LOP3.LUT R7, R7, 0x1, RZ, 0xc0, !PT ;  /* 0x0000000107077812 */ /* 0x000fe400078ec0ff */
[----:B------:R-:W-:-:S02]  /*efe0*/  @P5 SEL R5, RZ, 0xffffffff, !P6 ;  /* 0xffffffffff055807 */ /* 0x000fc40007000000 */
[----:B------:R-:W-:Y:S02]  /*eff0*/  LOP3.LUT R44, R44, 0x1, RZ, 0xc0, !PT ;  /* 0x000000012c2c7812 */ /* 0x000fe400078ec0ff */
[----:B------:R-:W-:Y:S02]  /*f000*/  ISETP.NE.AND P6, PT, R46, R47, PT ;  /* 0x0000002f2e00720c */ /* 0x000fe40003fc5270 */
[----:B------:R-:W-:Y:S02]  /*f010*/  ISETP.GE.U32.AND P5, PT, R39, R45, PT ;  /* 0x0000002d2700720c */ /* 0x000fe40003fa6070 */
[----:B------:R-:W-:Y:S02]  /*f020*/  @P4 SEL R42, RZ, 0xffffffff, !P0 ;  /* 0xffffffffff2a4807 */ /* 0x000fe40004000000 */
[----:B------:R-:W-:Y:S02]  /*f030*/  ISETP.NE.U32.AND P0, PT, R7, 0x1, PT ;  /* 0x000000010700780c */ /* 0x000fe40003f05070 */
[----:B------:R-:W-:-:S02]  /*f040*/  PRMT R7, R6, 0x7770, RZ ;  /* 0x0000777006077816 */ /* 0x000fc400000000ff */
[----:B------:R-:W-:Y:S02]  /*f050*/  ISETP.NE.U32.AND P4, PT, R44, 0x1, PT ;  /* 0x000000012c00780c */ /* 0x000fe40003f85070 */
[----:B------:R-:W-:Y:S02]  /*f060*/  ISETP.GE.AND.EX P5, PT, R10, RZ, PT, P5 ;  /* 0x000000ff0a00720c */ /* 0x000fe40003fa6350 */
[----:B------:R-:W-:Y:S02]  /*f070*/  PRMT R44, R4, 0x9991, RZ ;  /* 0x00009991042c7816 */ /* 0x000fe400000000ff */
[----:B------:R-:W-:Y:S02]  /*f080*/  SEL R34, R34, R7, !P0 ;  /* 0x0000000722227207 */ /* 0x000fe40004000000 */
[----:B------:R-:W-:Y:S02]  /*f090*/  SEL R7, RZ, 0xffffffff, P5 ;  /* 0xffffffffff077807 */ /* 0x000fe40002800000 */
[----:B------:R-:W-:-:S02]  /*f0a0*/  ISETP.GT.AND P5, PT, R49, R44, PT ;  /* 0x0000002c3100720c */ /* 0x000fc40003fa4270 */
[----:B------:R-:W-:Y:S02]  /*f0b0*/  LOP3.LUT R9, R9, 0x1, RZ, 0xc0, !PT ;  /* 0x0000000109097812 */ /* 0x000fe400078ec0ff */
[----:B------:R-:W-:Y:S02]  /*f0c0*/  @P6 SEL R7, RZ, 0xffffffff, !P5 ;  /* 0xffffffffff076807 */ /* 0x000fe40006800000 */
[----:B------:R-:W-:Y:S02]  /*f0d0*/  LOP3.LUT R42, R42, 0x1, RZ, 0xc0, !PT ;  /* 0x000000012a2a7812 */ /* 0x000fe400078ec0ff */
[----:B------:R-:W-:Y:S02]  /*f0e0*/  LOP3.LUT R5, R5, 0x1, RZ, 0xc0, !PT ;  /* 0x0000000105057812 */ /* 0x000fe400078ec0ff */
[----:B------:R-:W-:Y:S02]  /*f0f0*/  LOP3.LUT R7, R7, 0x1, RZ, 0xc0, !PT ;  /* 0x0000000107077812 */ /* 0x000fe400078ec0ff */
[----:B------:R-:W-:-:S02]  /*f100*/  ISETP.NE.U32.AND P6, PT, R9, 0x1, PT ;  /* 0x000000010900780c */ /* 0x000fc40003fc5070 */
[----:B------:R-:W-:Y:S02]  /*f110*/  ISETP.NE.U32.AND P5, PT, R42, 0x1, PT ;  /* 0x000000012a00780c */ /* 0x000fe40003fa5070 */
[----:B------:R-:W-:Y:S02]  /*f120*/  PRMT R9, R8, 0x7771, RZ ;  /* 0x0000777108097816 */ /* 0x000fe400000000ff */
[----:B------:R-:W-:Y:S02]  /*f130*/  SEL R14, R14, RZ, !P3 ;  /* 0x000000ff0e0e7207 */ /* 0x000fe40005800000 */
[----:B------:R-:W-:Y:S02]  /*f140*/  ISETP.NE.U32.AND P3, PT, R5, 0x1, PT ;  /* 0x000000010500780c */ /* 0x000fe40003f65070 */
[----:B------:R-:W-:Y:S02]  /*f150*/  SEL R13, R13, RZ, !P2 ;  /* 0x000000ff0d0d7207 */ /* 0x000fe40005000000 */
[----:B------:R-:W-:-:S02]  /*f160*/  ISETP.NE.U32.AND P2, PT, R7, 0x1, PT ;  /* 0x000000010700780c */ /* 0x000fc40003f45070 */
[----:B------:R-:W-:Y:S02]  /*f170*/  PRMT R5, R4, 0x7771, RZ ;  /* 0x0000777104057816 */ /* 0x000fe400000000ff */
[----:B------:R-:W-:Y:S02]  /*f180*/  SEL R9, R30, R9, !P5 ;  /* 0x000000091e097207 */ /* 0x000fe40006800000 */
[----:B------:R-:W-:Y:S02]  /*f190*/  PRMT R30, R4, 0x7770, RZ ;  /* 0x00007770041e7816 */ /* 0x000fe400000000ff */
[----:B------:R-:W-:Y:S02]  /*f1a0*/  PRMT R47, R6, 0x7771, RZ ;  /* 0x00007771062f7816 */ /* 0x000fe400000000ff */
        /* <DEDUP_REMOVED lines=21> */
.L_x_3830:
        /* <DEDUP_REMOVED lines=16> */
.L_x_3829:
[----:B------:R-:W-:Y:S05]  /*f400*/  BSYNC B0 ;  /* 0x0000000000007941 */ /* 0x000fea0003800000 */
.L_x_3828:
[----:B------:R-:W-:Y:S01]  /*f410*/  ISETP.GE.U32.AND P0, PT, R25, R36, PT ;  /* 0x000000241900720c */ /* 0x000fe20003f06070 */
[----:B------:R-:W-:-:S12]  /*f420*/  BSSY B0, `(.L_x_3832) ;  /* 0x0000024000007945 */ /* 0x000fd80003800000 */
[----:B------:R-:W-:Y:S05]  /*f430*/  @P0 BRA `(.L_x_3833) ;  /* 0x0000000000880947 */ /* 0x000fea0003800000 */
        /* <DEDUP_REMOVED lines=18> */
[C---:B------:R-:W-:Y:S01]  /*f560*/  IMAD.IADD R5, R7.reuse, 0x1, R28 ;  /* 0x0000000107057824 */ /* 0x040fe200078e021c */
[----:B------:R-:W-:-:S04]  /*f570*/  LOP3.LUT R7, R7, 0xfffffffe, RZ, 0xc0, !PT ;  /* 0xfffffffe07077812 */ /* 0x000fc800078ec0ff */
[----:B------:R-:W-:Y:S02]  /*f580*/  ISETP.GE.U32.AND P1, PT, R5, R36, PT ;  /* 0x000000240500720c */ /* 0x000fe40003f26070 */
[----:B------:R-:W-:-:S05]  /*f590*/  IADD3 R6, P2, R7, R16, RZ ;  /* 0x0000001007067210 */ /* 0x000fca0007f5e0ff */
[----:B------:R-:W-:-:S05]  /*f5a0*/  IMAD.X R7, RZ, RZ, R19, P2 ;  /* 0x000000ffff077224 */ /* 0x000fca00010e0613 */
[----:B------:R-:W2:Y:S01]  /*f5b0*/  LDG.E.U16 R6, desc[UR60][R6.64] ;  /* 0x0000003c06067981 */ /* 0x000ea2000c1e1500 */
[----:B------:R-:W-:-:S04]  /*f5c0*/  @!P1 LOP3.LUT R5, R5, 0xfffffffe, RZ, 0xc0, !PT ;  /* 0xfffffffe05059812 */ /* 0x000fc800078ec0ff */
[----:B------:R-:W-:-:S05]  /*f5d0*/  @!P1 IADD3 R4, P3, R5, R16, RZ ;  /* 0x0000001005049210 */ /* 0x000fca0007f7e0ff */
[----:B------:R-:W-:-:S05]  /*f5e0*/  @!P1 IMAD.X R5, RZ, RZ, R19, P3 ;  /* 0x000000ffff059224 */ /* 0x000fca00018e0613 */
[----:B------:R-:W3:Y:S01]  /*f5f0*/  @!P1 LDG.E.U16 R4, desc[UR60][R4.64] ;  /* 0x0000003c04049981 */ /* 0x000ee2000c1e1500 */
[C---:B--2---:R-:W-:Y:S02]  /*f600*/  PRMT R44, R6.reuse, 0x7770, RZ ;  /* 0x00007770062c7816 */ /* 0x044fe400000000ff */
[----:B------:R-:W-:Y:S02]  /*f610*/  PRMT R43, R6, 0x7771, RZ ;  /* 0x00007771062b7816 */ /* 0x000fe400000000ff */
[C---:B---3--:R-:W-:Y:S02]  /*f620*/  @!P1 PRMT R16, R4.reuse, 0x7770, RZ ;  /* 0x0000777004109816 */ /* 0x048fe400000000ff */
[----:B------:R-:W-:Y:S02]  /*f630*/  @!P1 PRMT R19, R4, 0x7771, RZ ;  /* 0x0000777104139816 */ /* 0x000fe400000000ff */
[----:B------:R-:W-:Y:S02]  /*f640*/  @!P1 PRMT R40, R16, 0x7610, R40 ;  /* 0x0000761010289816 */ /* 0x000fe40000000028 */
[----:B------:R-:W-:-:S07]  /*f650*/  @!P1 PRMT R9, R19, 0x7610, R9 ;  /* 0x0000761013099816 */ /* 0x000fce0000000009 */
.L_x_3833:
[----:B------:R-:W-:Y:S05]  /*f660*/  BSYNC B0 ;  /* 0x0000000000007941 */ /* 0x000fea0003800000 */
.L_x_3832:
        /* <DEDUP_REMOVED lines=131> */
.L_x_3835:
[----:B------:R-:W-:Y:S05]  /*fea0*/  BSYNC B0 ;  /* 0x0000000000007941 */ /* 0x000fea0003800000 */
.L_x_3834:
[----:B------:R-:W-:Y:S02]  /*feb0*/  LOP3.LUT R6, R27, 0xff, RZ, 0xc0, !PT ;  /* 0x000000ff1b067812 */ /* 0x000fe400078ec0ff */
[----:B------:R-:W-:Y:S02]  /*fec0*/  LOP3.LUT R7, R34, 0xff, RZ, 0xc0, !PT ;  /* 0x000000ff22077812 */ /* 0x000fe400078ec0ff */
[----:B------:R-:W-:Y:S02]  /*fed0*/  LOP3.LUT R8, R31, 0xff, RZ, 0xc0, !PT ;  /* 0x000000ff1f087812 */ /* 0x000fe400078ec0ff */
[----:B------:R-:W-:Y:S02]  /*fee0*/  LOP3.LUT R9, R38, 0xff, RZ, 0xc0, !PT ;  /* 0x000000ff26097812 */ /* 0x000fe400078ec0ff */
[----:B------:R-:W-:Y:S02]  /*fef0*/  ISETP.NE.AND P4, PT, R6, R7, PT ;  /* 0x000000070600720c */ /* 0x000fe40003f85270 */
[----:B------:R-:W-:-:S02]  /*ff00*/  PRMT R4, R34, 0x8880, RZ ;  /* 0x0000888022047816 */ /* 0x000fc400000000ff */
[----:B------:R-:W-:Y:S02]  /*ff10*/  PRMT R5, R27, 0x8880, RZ ;  /* 0x000088801b057816 */ /* 0x000fe400000000ff */
        /* <DEDUP_REMOVED lines=27> */
[----:B------:R-:W-:Y:S02]  /*100d0*/  PRMT R9, R35, 0x8880, RZ ;  /* 0x0000888023097816 */ /* 0x000fe400000000ff */
[----:B------:R-:W-:-:S02]  /*100e0*/  PRMT R6, R34, 0x8880, RZ ;  /* 0x0000888022067816 */ /* 0x000fc400000000ff */
[----:B------:R-:W-:Y:S02]  /*100f0*/  ISETP.NE.AND P2, PT, R5, R16, PT ;  /* 0x000000100500720c */ /* 0x000fe40003f45270 */
[----:B------:R-:W-:Y:S02]  /*10100*/  ISETP.GE.U32.AND P0, PT, R21, R18, PT ;  /* 0x000000121500720c */ /* 0x000fe40003f06070 */
[----:B------:R-:W-:Y:S02]  /*10110*/  SEL R32, R13, R32, !P1 ;  /* 0x000000200d207207 */ /* 0x000fe40004800000 */
        /* <DEDUP_REMOVED lines=20> */
[----:B------:R-:W-:-:S02]  /*10260*/  SEL R7, R32, R29, !P1 ;  /* 0x0000001d20077207 */ /* 0x000fc40004800000 */
        /* <DEDUP_REMOVED lines=11> */
[----:B------:R-:W-:-:S02]  /*10320*/  ISETP.GE.AND.EX P0, PT, R14, R3, PT, P0 ;  /* 0x000000030e00720c */ /* 0x000fc40003f06300 */
[----:B------:R-:W-:Y:S02]  /*10330*/  SEL R5, RZ, 0xffffffff, P1 ;  /* 0xffffffffff057807 */ /* 0x000fe40000800000 */
[----:B------:R-:W-:Y:S02]  /*10340*/  PRMT R15, R12, 0x8880, RZ ;  /* 0x000088800c0f7816 */ /* 0x000fe400000000ff */
[----:B------:R-:W-:Y:S02]  /*10350*/  PRMT R6, R31, 0x8880, RZ ;  /* 0x000088801f067816 */ /* 0x000fe400000000ff */
[----:B------:R-:W-:Y:S02]  /*10360*/  ISETP.GT.AND P1, PT, R4, R9, PT ;  /* 0x000000090400720c */ /* 0x000fe40003f24270 */
[----:B------:R-:W-:Y:S02]  /*10370*/  SEL R4, RZ, 0xffffffff, P0 ;  /* 0xffffffffff047807 */ /* 0x000fe40000000000 */
[----:B------:R-:W-:-:S02]  /*10380*/  ISETP.GT.AND P3, PT, R6, R15, PT ;  /* 0x0000000f0600720c */ /* 0x000fc40003f64270 */
        /* <DEDUP_REMOVED lines=13> */
.L_x_3786:
[----:B------:R-:W-:Y:S05]  /*10460*/  BSYNC B6 ;  /* 0x0000000000067941 */ /* 0x000fea0003800000 */
.L_x_3785:
        /* <DEDUP_REMOVED lines=15> */
[----:B------:R0:W-:Y:S04]  /*10560*/  STS.U8 [R15], R3 ;  /* 0x000000030f007388 */ /* 0x0001e80000000000 */
[----:B------:R0:W-:Y:S02]  /*10570*/  STS.U8 [R15+0x10], R9 ;  /* 0x000010090f007388 */ /* 0x0001e40000000000 */
[----:B------:R-:W-:Y:S05]  /*10580*/  @!P0 BRA `(.L_x_3836) ;  /* 0x0000000000d88947 */ /* 0x000fea0003800000 */
.L_x_3839:
        /* <DEDUP_REMOVED lines=10> */
[----:B------:R-:W-:Y:S02]  /*10630*/  LOP3.LUT R8, R3, 0xff, RZ, 0xc0, !PT ;  /* 0x000000ff03087812 */ /* 0x000fe400078ec0ff */
[----:B------:R-:W-:Y:S01]  /*10640*/  LOP3.LUT R14, R9, 0xff, RZ, 0xc0, !PT ;  /* 0x000000ff090e7812 */ /* 0x000fe200078ec0ff */
[----:B------:R-:W-:Y:S01]  /*10650*/  IMAD R0, R0, 0x20, R13 ;  /* 0x0000002000007824 */ /* 0x000fe200078e020d */
[----:B------:R-:W-:Y:S02]  /*10660*/  PRMT R25, R3, 0x8880, RZ ;  /* 0x0000888003197816 */ /* 0x000fe400000000ff */
[----:B------:R-:W-:Y:S02]  /*10670*/  PRMT R26, R9, 0x8880, RZ ;  /* 0x00008880091a7816 */ /* 0x000fe400000000ff */
[----:B------:R-:W1:Y:S04]  /*10680*/  LDS.S8 R12, [R0] ;  /* 0x00000000000c7984 */ /* 0x000e680000000200 */
[----:B------:R-:W2:Y:S04]  /*10690*/  LDS.S8 R16, [R0+0x10] ;  /* 0x0000100000107984 */ /* 0x000ea80000000200 */
[----:B------:R-:W3:Y:S04]  /*106a0*/  LDS.64 R4, [R0+0x8] ;  /* 0x0000080000047984 */ /* 0x000ee80000000a00 */
[----:B------:R-:W4:Y:S01]  /*106b0*/  LDS.64 R10, [R0+0x18] ;  /* 0x00001800000a7984 */ /* 0x000f220000000a00 */
[----:B-1----:R-:W-:-:S02]  /*106c0*/  LOP3.LUT R19, R12, 0xff, RZ, 0xc0, !PT ;  /* 0x000000ff0c137812 */ /* 0x002fc400078ec0ff */
[----:B--2---:R-:W-:Y:S02]  /*106d0*/  LOP3.LUT R21, R16, 0xff, RZ, 0xc0, !PT ;  /* 0x000000ff10157812 */ /* 0x004fe400078ec0ff */
[----:B------:R-:W-:Y:S01]  /*106e0*/  ISETP.NE.AND P3, PT, R8, R19, PT ;  /* 0x000000130800720c */ /* 0x000fe20003f65270 */
[----:B------:R-:W-:Y:S01]  /*106f0*/  IMAD.MOV.U32 R19, RZ, RZ, R25 ;  /* 0x000000ffff137224 */ /* 0x000fe200078e0019 */
[----:B------:R-:W-:Y:S01]  /*10700*/  ISETP.NE.AND P4, PT, R14, R21, PT ;  /* 0x000000150e00720c */ /* 0x000fe20003f85270 */
[----:B------:R-:W-:Y:S01]  /*10710*/  IMAD.MOV.U32 R21, RZ, RZ, R26 ;  /* 0x000000ffff157224 */ /* 0x000fe200078e001a */
[----:B---3--:R-:W-:Y:S02]  /*10720*/  ISETP.GE.U32.AND P1, PT, R34, R4, PT ;  /* 0x000000042200720c */ /* 0x008fe40003f26070 */
[----:B----4-:R-:W-:Y:S02]  /*10730*/  ISETP.GE.U32.AND P0, PT, R6, R10, PT ;  /* 0x0000000a0600720c */ /* 0x010fe40003f06070 */
        /* <DEDUP_REMOVED lines=12> */
[----:B0-----:R-:W-:-:S02]  /*10800*/  SEL R34, R34, R4, !P0 ;  /* 0x0000000422227207 */ /* 0x001fc40004000000 */
        /* <DEDUP_REMOVED lines=9> */
[----:B------:R1:W-:Y:S04]  /*108a0*/  STS.U8 [R15], R12 ;  /* 0x0000000c0f007388 */ /* 0x0003e80000000000 */
[----:B------:R1:W-:Y:S02]  /*108b0*/  STS.U8 [R15+0x10], R16 ;  /* 0x000010100f007388 */ /* 0x0003e40000000000 */
.L_x_3838:
[----:B------:R-:W-:Y:S05]  /*108c0*/  BSYNC B0 ;  /* 0x0000000000007941 */ /* 0x000fea0003800000 */
.L_x_3837:
[----:B------:R-:W-:Y:S01]  /*108d0*/  IMAD.MOV.U32 R0, RZ, RZ, R18 ;  /* 0x000000ffff007224 */ /* 0x000fe200078e0012 */
[----:B------:R-:W-:Y:S06]  /*108e0*/  @P2 BRA `(.L_x_3839) ;  /* 0xfffffffc00282947 */ /* 0x000fec000383ffff */
.L_x_3836:
        /* <DEDUP_REMOVED lines=9> */
[----:B------:R-:W-:Y:S01]  /*10980*/  IMAD R0, R2, R19, R17 ;  /* 0x0000001302007224 */ /* 0x000fe200078e0211 */
[----:B------:R-:W-:-:S04]  /*10990*/  UIADD3 UR4, UR4, 0x10, URZ ;  /* 0x0000001004047890 */ /* 0x000fc8000fffe03f */
[----:B--2---:R-:W-:-:S06]  /*109a0*/  ULEA UR4, UR5, UR4, 0x18 ;  /* 0x0000000405047291 */ /* 0x004fcc000f8ec03f */
[----:B------:R-:W-:Y:S02]  /*109b0*/  LEA R13, R0, UR4, 0x5 ;  /* 0x00000004000d7c11 */ /* 0x000fe4000f8e28ff */
[----:B------:R-:W-:-:S03]  /*109c0*/  LEA.HI R0, R19, R19, RZ, 0x1 ;  /* 0x0000001313007211 */ /* 0x000fc600078f08ff */
[----:B------:R2:W-:Y:S01]  /*109d0*/  STS.64 [R13+0x8], R34 ;  /* 0x000008220d007388 */ /* 0x0005e20000000a00 */
[----:B------:R-:W-:Y:S01]  /*109e0*/  SHF.R.S32.HI R4, RZ, 0x1, R0 ;  /* 0x00000001ff047819 */ /* 0x000fe20000011400 */
[----:B------:R-:W-:Y:S02]  /*109f0*/  IMAD.MOV.U32 R0, RZ, RZ, 0x20 ;  /* 0x00000020ff007424 */ /* 0x000fe400078e00ff */
[----:B------:R2:W-:Y:S01]  /*10a00*/  STS.64 [R13+0x18], R6 ;  /* 0x000018060d007388 */ /* 0x0005e20000000a00 */
[----:B------:R-:W-:-:S03]  /*10a10*/  ISETP.GE.AND P0, PT, R4, 0x20, PT ;  /* 0x000000200400780c */ /* 0x000fc60003f06270 */
[----:B------:R2:W-:Y:S04]  /*10a20*/  STS.U8 [R13], R3 ;  /* 0x000000030d007388 */ /* 0x0005e80000000000 */
[----:B------:R2:W-:Y:S06]  /*10a30*/  STS.U8 [R13+0x10], R9 ;  /* 0x000010090d007388 */ /* 0x0005ec0000000000 */
[----:B------:R-:W-:Y:S05]  /*10a40*/  @!P0 BRA `(.L_x_3841) ;  /* 0x0000000000d88947 */ /* 0x000fea0003800000 */
[----:B------:R-:W-:-:S07]  /*10a50*/  IMAD.MOV.U32 R0, RZ, RZ, R4 ;  /* 0x000000ffff007224 */ /* 0x000fce00078e0004 */
.L_x_3844:
[----:B------:R-:W-:Y:S01]  /*10a60*/  IMAD.IADD R4, R17, 0x1, R0 ;  /* 0x0000000111047824 */ /* 0x000fe200078e0200 */
[----:B------:R-:W-:Y:S05]  /*10a70*/  WARPSYNC.ALL ;  /* 0x0000000000007948 */ /* 0x000fea0003800000 */
[----:B------:R-:W-:Y:S01]  /*10a80*/  BAR.SYNC.DEFER_BLOCKING 0x0 ;  /* 0x0000000000007b1d */ /* 0x000fe20000010000 */
[----:B------:R-:W-:-:S04]  /*10a90*/  ISETP.GE.U32.AND P0, PT, R4, R19, PT ;  /* 0x000000130400720c */ /* 0x000fc80003f06070 */
[----:B------:R-:W-:Y:S01]  /*10aa0*/  ISETP.GE.U32.OR P0, PT, R17, R0, P0 ;  /* 0x000000001100720c */ /* 0x000fe20000706470 */
[----:B------:R-:W-:-:S12]  /*10ab0*/  BSSY B0, `(.L_x_3842) ;  /* 0x000002b000007945 */ /* 0x000fd80003800000 */
[----:B---3--:R-:W-:Y:S05]  /*10ac0*/  @P0 BRA `(.L_x_3843) ;  /* 0x0000000000a40947 */ /* 0x008fea0003800000 */
[----:B------:R-:W-:Y:S01]  /*10ad0*/  IMAD R8, R0, 0x20, R13 ;  /* 0x0000002000087824 */ /* 0x000fe200078e020d */
[----:B------:R-:W-:Y:S02]  /*10ae0*/  LOP3.LUT R21, R3, 0xff, RZ, 0xc0, !PT ;  /* 0x000000ff03157812 */ /* 0x000fe400078ec0ff */
[----:B------:R-:W-:Y:S02]  /*10af0*/  LOP3.LUT R18, R9, 0xff, RZ, 0xc0, !PT ;  /* 0x000000ff09127812 */ /* 0x000fe400078ec0ff */
[----:B-1----:R-:W1:Y:S01]  /*10b00*/  LDS.S8 R12, [R8] ;  /* 0x00000000080c7984 */ /* 0x002e620000000200 */
[----:B------:R-:W-:Y:S02]  /*10b10*/  PRMT R20, R3, 0x8880, RZ ;  /* 0x0000888003147816 */ /* 0x000fe400000000ff */
[----:B------:R-:W-:Y:S01]  /*10b20*/  PRMT R24, R9, 0x8880, RZ ;  /* 0x0000888009187816 */ /* 0x000fe200000000ff */
[----:B------:R-:W0:Y:S04]  /*10b30*/  LDS.S8 R16, [R8+0x10] ;  /* 0x0000100008107984 */ /* 0x000e280000000200 */
[----:B------:R-:W3:Y:S04]  /*10b40*/  LDS.64 R4, [R8+0x8] ;  /* 0x0000080008047984 */ /* 0x000ee80000000a00 */
[----:B------:R-:W4:Y:S01]  /*10b50*/  LDS.64 R10, [R8+0x18] ;  /* 0x00001800080a7984 */ /* 0x000f220000000a00 */
[----:B-1----:R-:W-:-:S02]  /*10b60*/  LOP3.LUT R14, R12, 0xff, RZ, 0xc0, !PT ;  /* 0x000000ff0c0e7812 */ /* 0x002fc400078ec0ff */
[----:B0-----:R-:W-:Y:S02]  /*10b70*/  LOP3.LUT R15, R16, 0xff, RZ, 0xc0, !PT ;  /* 0x000000ff100f7812 */ /* 0x001fe400078ec0ff */
        /* <DEDUP_REMOVED lines=18> */
[----:B--2---:R-:W-:-:S02]  /*10ca0*/  SEL R34, R34, R4, !P0 ;  /* 0x0000000422227207 */ /* 0x004fc40004000000 */
        /* <DEDUP_REMOVED lines=11> */
.L_x_3843:
[----:B------:R-:W-:Y:S05]  /*10d60*/  BSYNC B0 ;  /* 0x0000000000007941 */ /* 0x000fea0003800000 */
.L_x_3842:
[----:B------:R-:W-:-:S04]  /*10d70*/  SHF.R.S32.HI R0, RZ, 0x1, R0 ;  /* 0x00000001ff007819 */ /* 0x000fc80000011400 */
[----:B------:R-:W-:-:S13]  /*10d80*/  ISETP.GE.AND P0, PT, R0, 0x20, PT ;  /* 0x000000200000780c */ /* 0x000fda0003f06270 */
[----:B------:R-:W-:Y:S05]  /*10d90*/  @P0 BRA `(.L_x_3844) ;  /* 0xfffffffc00300947 */ /* 0x000fea000383ffff */
[----:B------:R-:W-:-:S07]  /*10da0*/  IMAD.MOV.U32 R0, RZ, RZ, 0x20 ;  /* 0x00000020ff007424 */ /* 0x000fce00078e00ff */
.L_x_3841:
[----:B------:R-:W-:Y:S01]  /*10db0*/  ISETP.GE.AND P0, PT, R0, 0x2, PT ;  /* 0x000000020000780c */ /* 0x000fe20003f06270 */
[----:B------:R-:W-:Y:S05]  /*10dc0*/  WARPSYNC.ALL ;  /* 0x0000000000007948 */ /* 0x000fea0003800000 */
[----:B------:R-:W-:Y:S07]  /*10dd0*/  BAR.SYNC.DEFER_BLOCKING 0x0 ;  /* 0x0000000000007b1d */ /* 0x000fee0000010000 */
[----:B------:R-:W-:Y:S05]  /*10de0*/  @!P0 BRA `(.L_x_3840) ;  /* 0x0000000000b08947 */ /* 0x000fea0003800000 */
[----:B------:R-:W-:-:S07]  /*10df0*/  IMAD.MOV.U32 R5, RZ, RZ, 0x1 ;  /* 0x00000001ff057424 */ /* 0x000fce00078e00ff */
.L_x_3845:
[----:B------:R-:W-:Y:S01]  /*10e00*/  LOP3.LUT R8, R9, 0xffff, RZ, 0xc0, !PT ;  /* 0x0000ffff09087812 */ /* 0x000fe200078ec0ff */
[----:B------:R-:W4:Y:S01]  /*10e10*/  SHFL.DOWN PT, R11, R34, R5, 0x1f ;  /* 0x08001f05220b7589 */ /* 0x000f2200000e0000 */
[----:B------:R-:W-:Y:S02]  /*10e20*/  LOP3.LUT R4, R3, 0xffff, RZ, 0xc0, !PT ;  /* 0x0000ffff03047812 */ /* 0x000fe400078ec0ff */
[----:B-1-3--:R-:W-:Y:S01]  /*10e30*/  PRMT R12, R8, 0x8880, RZ ;  /* 0x00008880080c7816 */ /* 0x00afe200000000ff */
[----:B0-----:R-:W0:Y:S01]  /*10e40*/  SHFL.DOWN PT, R15, R6, R5, 0x1f ;  /* 0x08001f05060f7589 */ /* 0x001e2200000e0000 */
[----:B------:R-:W-:Y:S02]  /*10e50*/  PRMT R4, R4, 0x8880, RZ ;  /* 0x0000888004047816 */ /* 0x000fe400000000ff */
[----:B------:R-:W-:Y:S01]  /*10e60*/  LOP3.LUT R16, R9, 0xff, RZ, 0xc0, !PT ;  /* 0x000000ff09107812 */ /* 0x000fe200078ec0ff */
[----:B------:R-:W1:Y:S01]  /*10e70*/  SHFL.DOWN PT, R8, R35, R5, 0x1f ;  /* 0x08001f0523087589 */ /* 0x000e6200000e0000 */
[----:B------:R-:W-:-:S02]  /*10e80*/  LOP3.LUT R10, R3, 0xff, RZ, 0xc0, !PT ;  /* 0x000000ff030a7812 */ /* 0x000fc400078ec0ff */
[----:B------:R-:W-:Y:S01]  /*10e90*/  PRMT R21, R3, 0x8880, RZ ;  /* 0x0000888003157816 */ /* 0x000fe200000000ff */
[----:B------:R-:W3:Y:S04]  /*10ea0*/  SHFL.DOWN PT, R12, R12, R5, 0x1f ;  /* 0x08001f050c0c7589 */ /* 0x000ee800000e0000 */
[----:B------:R-:W2:Y:S04]  /*10eb0*/  SHFL.DOWN PT, R4, R4, R5, 0x1f ;  /* 0x08001f0504047589 */ /* 0x000ea800000e0000 */
[----:B------:R5:W2:Y:S01]  /*10ec0*/  SHFL.DOWN PT, R14, R7, R5, 0x1f ;  /* 0x08001f05070e7589 */ /* 0x000aa200000e0000 */
[----:B----4-:R-:W-:-:S02]  /*10ed0*/  ISETP.GE.U32.AND P0, PT, R34, R11, PT ;  /* 0x0000000b2200720c */ /* 0x010fc40003f06070 */
[----:B0-----:R-:W-:Y:S01]  /*10ee0*/  ISETP.GE.U32.AND P1, PT, R6, R15, PT ;  /* 0x0000000f0600720c */ /* 0x001fe20003f26070 */
[----:B-----5:R-:W-:Y:S01]  /*10ef0*/  IMAD.SHL.U32 R5, R5, 0x2, RZ ;  /* 0x0000000205057824 */ /* 0x020fe200078e00ff */
[----:B-1----:R-:W-:Y:S02]  /*10f00*/  ISETP.GE.AND.EX P0, PT, R35, R8, PT, P0 ;  /* 0x000000082300720c */ /* 0x002fe40003f06300 */
[----:B---3--:R-:W-:Y:S02]  /*10f10*/  LOP3.LUT R19, R12, 0xff, RZ, 0xc0, !PT ;  /* 0x000000ff0c137812 */ /* 0x008fe400078ec0ff */
[----:B--2---:R-:W-:Y:S02]  /*10f20*/  LOP3.LUT R13, R4, 0xff, RZ, 0xc0, !PT ;  /* 0x000000ff040d7812 */ /* 0x004fe400078ec0ff */
[----:B------:R-:W-:Y:S02]  /*10f30*/  ISETP.NE.AND P2, PT, R16, R19, PT ;  /* 0x000000131000720c */ /* 0x000fe40003f45270 */
[----:B------:R-:W-:-:S02]  /*10f40*/  ISETP.NE.AND P4, PT, R10, R13, PT ;  /* 0x0000000d0a00720c */ /* 0x000fc40003f85270 */
[----:B------:R-:W-:Y:S02]  /*10f50*/  PRMT R16, R9, 0x8880, RZ ;  /* 0x0000888009107816 */ /* 0x000fe400000000ff */
[----:B------:R-:W-:Y:S02]  /*10f60*/  PRMT R13, R12, 0x8880, RZ ;  /* 0x000088800c0d7816 */ /* 0x000fe400000000ff */
[----:B------:R-:W-:Y:S02]  /*10f70*/  ISETP.GE.AND.EX P1, PT, R7, R14, PT, P1 ;  /* 0x0000000e0700720c */ /* 0x000fe40003f26310 */
[----:B------:R-:W-:Y:S02]  /*10f80*/  SEL R10, RZ, 0xffffffff, P0 ;  /* 0xffffffffff0a7807 */ /* 0x000fe40000000000 */
[----:B------:R-:W-:Y:S02]  /*10f90*/  PRMT R18, R4, 0x8880, RZ ;  /* 0x0000888004127816 */ /* 0x000fe400000000ff */
[----:B------:R-:W-:-:S02]  /*10fa0*/  ISETP.GT.AND P0, PT, R16, R13, PT ;  /* 0x0000000d1000720c */ /* 0x000fc40003f04270 */
[----:B------:R-:W-:Y:S02]  /*10fb0*/  SEL R13, RZ, 0xffffffff, P1 ;  /* 0xffffffffff0d7807 */ /* 0x000fe40000800000 */
[----:B------:R-:W-:Y:S02]  /*10fc0*/  ISETP.GT.AND P3, PT, R21, R18, PT ;  /* 0x000000121500720c */ /* 0x000fe40003f64270 */
[----:B------:R-:W-:Y:S02]  /*10fd0*/  @P2 SEL R13, RZ, 0xffffffff, !P0 ;  /* 0xffffffffff0d2807 */ /* 0x000fe40004000000 */
[----:B------:R-:W-:Y:S02]  /*10fe0*/  ISETP.GE.AND P2, PT, R5, R0, PT ;  /* 0x000000000500720c */ /* 0x000fe40003f46270 */
[----:B------:R-:W-:Y:S02]  /*10ff0*/  @P4 SEL R10, RZ, 0xffffffff, !P3 ;  /* 0xffffffffff0a4807 */ /* 0x000fe40005800000 */
        /* <DEDUP_REMOVED lines=9> */
[----:B------:R-:W-:Y:S01]  /*11090*/  SEL R7, R7, R14, !P1 ;  /* 0x0000000e07077207 */ /* 0x000fe20004800000 */
[----:B------:R-:W-:Y:S06]  /*110a0*/  @!P2 BRA `(.L_x_3845) ;  /* 0xfffffffc0054a947 */ /* 0x000fec000383ffff */
.L_x_3840:
[----:B------:R-:W4:Y:S01]  /*110b0*/  LDC R0, c[0x0][0x3fc] ;  /* 0x0000ff00ff007b82 */ /* 0x000f220000000800 */
[----:B------:R-:W-:Y:S02]  /*110c0*/  CS2R R18, SRZ ;  /* 0x0000000000127805 */ /* 0x000fe4000001ff00 */
[----:B----4-:R-:W-:-:S13]  /*110d0*/  ISETP.NE.AND P0, PT, R0, RZ, PT ;  /* 0x000000ff0000720c */ /* 0x010fda0003f05270 */
        /* <DEDUP_REMOVED lines=275> */
.L_x_3846:
        /* <DEDUP_REMOVED lines=275> */
.L_x_3847:
        /* <DEDUP_REMOVED lines=11> */
.L_x_3853:
[----:B------:R-:W-:Y:S01]  /*133f0*/  LOP3.LUT R0, R10, R5, RZ, 0xfc, !PT ;  /* 0x000000050a007212 */ /* 0x000fe200078efcff */
[----:B------:R-:W-:Y:S01]  /*13400*/  BSSY B1, `(.L_x_3850) ;  /* 0x000001f000017945 */ /* 0x000fe20003800000 */
[----:B------:R-:W-:Y:S02]  /*13410*/  IMAD.MOV.U32 R11, RZ, RZ, R5 ;  /* 0x000000ffff0b7224 */ /* 0x000fe400078e0005 */
[----:B------:R-:W-:Y:S01]  /*13420*/  ISETP.NE.U32.AND P0, PT, R0, RZ, PT ;  /* 0x000000ff0000720c */ /* 0x000fe20003f05070 */
[----:B------:R-:W-:-:S12]  /*13430*/  IMAD.MOV.U32 R0, RZ, RZ, R4 ;  /* 0x000000ffff007224 */ /* 0x000fd800078e0004 */
[----:B------:R-:W-:Y:S05]  /*13440*/  @!P0 BRA `(.L_x_3851) ;  /* 0x00000000001c8947 */ /* 0x000fea0003800000 */
[----:B--23--:R-:W-:Y:S02]  /*13450*/  IMAD.MOV.U32 R13, RZ, RZ, R5 ;  /* 0x000000ffff0d7224 */ /* 0x00cfe400078e0005 */
[----:B------:R-:W-:Y:S01]  /*13460*/  IMAD.MOV.U32 R5, RZ, RZ, R8 ;  /* 0x000000ffff057224 */ /* 0x000fe200078e0008 */
[----:B------:R-:W-:-:S07]  /*13470*/  MOV R8, 0x13490 ;  /* 0x0001349000087802 */ /* 0x000fce0000000f00 */
[----:B01----:R-:W-:Y:S05]  /*13480*/  CALL.REL.NOINC `($__internal_33_$__cuda_sm20_rem_u64) ;  /* 0x0000006000847944 */ /* 0x003fea0003c00000 */
[----:B------:R-:W-:Y:S02]  /*13490*/  IMAD.MOV.U32 R4, RZ, RZ, R10 ;  /* 0x000000ffff047224 */ /* 0x000fe400078e000a */
[----:B------:R-:W-:Y:S01]  /*134a0*/  IMAD.MOV.U32 R5, RZ, RZ, R13 ;  /* 0x000000ffff057224 */ /* 0x000fe200078e000d */
[----:B------:R-:W-:Y:S06]  /*134b0*/  BRA `(.L_x_3852) ;  /* 0x00000000004c7947 */ /* 0x000fec0003800000 */
.L_x_3851:
[----:B------:R-:W4:Y:S01]  /*134c0*/  I2F.U32.RP R5, R4 ;  /* 0x0000000400057306 */ /* 0x000f220000209000 */
[----:B------:R-:W-:-:S07]  /*134d0*/  ISETP.NE.U32.AND P1, PT, R4, RZ, PT ;  /* 0x000000ff0400720c */ /* 0x000fce0003f25070 */
[----:B----4-:R-:W1:Y:S02]  /*134e0*/  MUFU.RCP R5, R5 ;  /* 0x0000000500057308 */ /* 0x010e640000001000 */
[----:B-1-3--:R-:W-:Y:S02]  /*134f0*/  VIADD R12, R5, 0xffffffe ;  /* 0x0ffffffe050c7836 */ /* 0x00afe40000000000 */
[----:B------:R-:W-:-:S04]  /*13500*/  IMAD.MOV.U32 R5, RZ, RZ, RZ ;  /* 0x000000ffff057224 */ /* 0x000fc800078e00ff */
[----:B--2---:R1:W0:Y:S02]  /*13510*/  F2I.FTZ.U32.TRUNC.NTZ R13, R12 ;  /* 0x0000000c000d7305 */ /* 0x004224000021f000 */
[----:B-1----:R-:W-:Y:S02]  /*13520*/  IMAD.MOV.U32 R12, RZ, RZ, RZ ;  /* 0x000000ffff0c7224 */ /* 0x002fe400078e00ff */
[----:B0-----:R-:W-:-:S04]  /*13530*/  IMAD.MOV R15, RZ, RZ, -R13 ;  /* 0x000000ffff0f7224 */ /* 0x001fc800078e0a0d */
        /* <DEDUP_REMOVED lines=11> */
.L_x_3852:
[----:B------:R-:W-:Y:S05]  /*135f0*/  BSYNC B1 ;  /* 0x0000000000017941 */ /* 0x000fea0003800000 */
.L_x_3850:
[----:B------:R-:W-:Y:S01]  /*13600*/  ISETP.NE.U32.AND P0, PT, R4, RZ, PT ;  /* 0x000000ff0400720c */ /* 0x000fe20003f05070 */
[----:B------:R-:W-:Y:S02]  /*13610*/  IMAD.MOV.U32 R8, RZ, RZ, R0 ;  /* 0x000000ffff087224 */ /* 0x000fe400078e0000 */
[----:B------:R-:W-:Y:S01]  /*13620*/  IMAD.MOV.U32 R10, RZ, RZ, R11 ;  /* 0x000000ffff0a7224 */ /* 0x000fe200078e000b */
[----:B------:R-:W-:-:S13]  /*13630*/  ISETP.NE.AND.EX P0, PT, R5, RZ, PT, P0 ;  /* 0x000000ff0500720c */ /* 0x000fda0003f05300 */
[----:B------:R-:W-:Y:S05]  /*13640*/  @P0 BRA `(.L_x_3853) ;  /* 0xfffffffc00680947 */ /* 0x000fea000383ffff */
[----:B------:R-:W-:Y:S05]  /*13650*/  BSYNC B0 ;  /* 0x0000000000007941 */ /* 0x000fea0003800000 */
.L_x_3849:
[----:B------:R-:W-:Y:S01]  /*13660*/  ISETP.NE.U32.AND P2, PT, R11, RZ, PT ;  /* 0x000000ff0b00720c */ /* 0x000fe20003f45070 */
[----:B------:R-:W-:-:S12]  /*13670*/  BSSY B0, `(.L_x_3854) ;  /* 0x000001c000007945 */ /* 0x000fd80003800000 */
[----:B------:R-:W-:Y:S05]  /*13680*/  @!P2 BRA `(.L_x_3855) ;  /* 0x00000000001ca947 */ /* 0x000fea0003800000 */
[----:B------:R-:W-:Y:S01]  /*13690*/  IMAD.MOV.U32 R8, RZ, RZ, 0x10 ;  /* 0x00000010ff087424 */ /* 0x000fe200078e00ff */
[----:B------:R-:W-:Y:S01]  /*136a0*/  MOV R10, 0x136d0 ;  /* 0x000136d0000a7802 */ /* 0x000fe20000000f00 */
[----:B------:R-:W-:-:S07]  /*136b0*/  IMAD.MOV.U32 R12, RZ, RZ, RZ ;  /* 0x000000ffff0c7224 */ /* 0x000fce00078e00ff */
[----:B------:R-:W-:Y:S05]  /*136c0*/  CALL.REL.NOINC `($__internal_32_$__cuda_sm20_div_u64) ;  /* 0x0000005800dc7944 */ /* 0x000fea0003c00000 */
[----:B------:R-:W-:Y:S02]  /*136d0*/  IMAD.MOV.U32 R4, RZ, RZ, R8 ;  /* 0x000000ffff047224 */ /* 0x000fe400078e0008 */
[----:B------:R-:W-:Y:S01]  /*136e0*/  IMAD.MOV.U32 R5, RZ, RZ, R15 ;  /* 0x000000ffff057224 */ /* 0x000fe200078e000f */
[----:B------:R-:W-:Y:S06]  /*136f0*/  BRA `(.L_x_3856) ;  /* 0x00000000004c7947 */ /* 0x000fec0003800000 */
.L_x_3855:
        /* <DEDUP_REMOVED lines=19> */
.L_x_3856:
[----:B------:R-:W-:Y:S05]  /*13830*/  BSYNC B0 ;  /* 0x0000000000007941 */ /* 0x000fea0003800000 */
.L_x_3854:
[----:B------:R-:W-:Y:S04]  /*13840*/  BSSY B0, `(.L_x_3857) ;  /* 0x000001c000007945 */ /* 0x000fe80003800000 */
        /* <DEDUP_REMOVED lines=8> */
.L_x_3858:
        /* <DEDUP_REMOVED lines=19> */
.L_x_3859:
[----:B------:R-:W-:Y:S05]  /*13a00*/  BSYNC B0 ;  /* 0x0000000000007941 */ /* 0x000fea0003800000 */
.L_x_3857:
        /* <DEDUP_REMOVED lines=9> */
[----:B------:R-:W-:Y:S05]  /*13aa0*/  CALL.REL.NOINC `($__internal_32_$__cuda_sm20_div_u64) ;  /* 0x0000005400e47944 */ /* 0x000fea0003c00000 */
[----:B------:R-:W-:Y:S02]  /*13ab0*/  IMAD.MOV.U32 R4, RZ, RZ, R8 ;  /* 0x000000ffff047224 */ /* 0x000fe400078e0008 */
[----:B------:R-:W-:Y:S01]  /*13ac0*/  IMAD.MOV.U32 R5, RZ, RZ, R15 ;  /* 0x000000ffff057224 */ /* 0x000fe200078e000f */
[----:B------:R-:W-:Y:S06]  /*13ad0*/  BRA `(.L_x_3862) ;  /* 0x0000000000507947 */ /* 0x000fec0003800000 */
.L_x_3861:
        /* <DEDUP_REMOVED lines=20> */
.L_x_3862:
[----:B------:R-:W-:Y:S05]  /*13c20*/  BSYNC B0 ;  /* 0x0000000000007941 */ /* 0x000fea0003800000 */
.L_x_3860:
[----:B------:R-:W-:Y:S02]  /*13c30*/  ULDC.64 UR4, c[0x0][0x610] ;  /* 0x0001840000047ab9 */ /* 0x000fe40000000a00 */
[----:B------:R-:W-:-:S04]  /*13c40*/  IADD3 R4, P0, R4, UR4, RZ ;  /* 0x0000000404047c10 */ /* 0x000fc8000ff1e0ff */
[----:B------:R-:W-:-:S05]  /*13c50*/  IADD3.X R5, R5, UR5, RZ, P0, !PT ;  /* 0x0000000505057c10 */ /* 0x000fca00087fe4ff */
[----:B------:R-:W-:-:S07]  /*13c60*/  IMAD.MOV.U32 R0, RZ, RZ, R5 ;  /* 0x000000ffff007224 */ /* 0x000fce00078e0005 */
.L_x_3848:
[----:B------:R-:W-:Y:S02]  /*13c70*/  ULDC UR4, c[0x0][0x248] ;  /* 0x0000920000047ab9 */ /* 0x000fe40000000800 */
[----:B------:R-:W-:-:S13]  /*13c80*/  ISETP.NE.AND P0, PT, RZ, UR4, PT ;  /* 0x00000004ff007c0c */ /* 0x000fda000bf05270 */
[----:B------:R-:W-:Y:S05]  /*13c90*/  @!P0 BRA `(.L_x_3863) ;  /* 0x0000004800148947 */ /* 0x000fea0003800000 */
[----:B------:R-:W4:Y:S01]  /*13ca0*/  LDC R8, c[0x0][0x3fc] ;  /* 0x0000ff00ff087b82 */ /* 0x000f220000000800 */
[----:B------:R-:W5:Y:S01]  /*13cb0*/  S2R R10, SR_CTAID.X ;  /* 0x00000000000a7919 */ /* 0x000f620000002500 */
[----:B------:R-:W-:Y:S01]  /*13cc0*/  ULDC UR4, c[0x0][0x24c] ;  /* 0x0000930000047ab9 */ /* 0x000fe20000000800 */
[----:B-1-3--:R-:W-:Y:S02]  /*13cd0*/  IMAD.MOV.U32 R16, RZ, RZ, RZ ;  /* 0x000000ffff107224 */ /* 0x00afe400078e00ff */
[----:B------:R-:W-:Y:S01]  /*13ce0*/  IMAD R11, R17, UR4, RZ ;  /* 0x00000004110b7c24 */ /* 0x000fe2000f8e02ff */
[----:B------:R-:W-:Y:S01]  /*13cf0*/  ULDC UR4, c[0x0][0x250] ;  /* 0x0000940000047ab9 */ /* 0x000fe20000000800 */
[----:B------:R-:W-:Y:S02]  /*13d00*/  IMAD.MOV.U32 R22, RZ, RZ, RZ ;  /* 0x000000ffff167224 */ /* 0x000fe400078e00ff */
[----:B------:R-:W-:Y:S01]  /*13d10*/  IMAD R11, R2, UR4, R11 ;  /* 0x00000004020b7c24 */ /* 0x000fe2000f8e020b */
[----:B------:R-:W-:Y:S01]  /*13d20*/  ULDC UR4, c[0x0][0x238] ;  /* 0x00008e0000047ab9 */ /* 0x000fe20000000800 */
[----:B----4-:R-:W-:-:S02]  /*13d30*/  ISETP.NE.AND P0, PT, R8, RZ, PT ;  /* 0x000000ff0800720c */ /* 0x010fc40003f05270 */
[----:B-----5:R-:W-:-:S04]  /*13d40*/  IMAD R11, R10, UR4, R11 ;  /* 0x000000040a0b7c24 */ /* 0x020fc8000f8e020b */
[----:B--2---:R-:W-:-:S07]  /*13d50*/  IMAD.SHL.U32 R13, R11, 0x2, RZ ;  /* 0x000000020b0d7824 */ /* 0x004fce00078e00ff */
[----:B------:R-:W-:Y:S05]  /*13d60*/  @!P0 BRA `(.L_x_3864) ;  /* 0x0000001000448947 */ /* 0x000fea0003800000 */
[----:B------:R-:W-:Y:S01]  /*13d70*/  IMAD.MOV.U32 R12, RZ, RZ, RZ ;  /* 0x000000ffff0c7224 */ /* 0x000fe200078e00ff */
[----:B------:R-:W-:Y:S01]  /*13d80*/  ULDC.64 UR6, c[0x0][0x400] ;  /* 0x0001000000067ab9 */ /* 0x000fe20000000a00 */
[----:B------:R-:W-:Y:S01]  /*13d90*/  ULDC UR4, c[0x0][0x408] ;  /* 0x0001020000047ab9 */ /* 0x000fe20000000800 */
[----:B------:R-:W-:Y:S01]  /*13da0*/  ISETP.NE.AND P1, PT, R8, 0x1, PT ;  /* 0x000000010800780c */ /* 0x000fe20003f25270 */
        /* <DEDUP_REMOVED lines=269> */
.L_x_3864:
[----:B------:R-:W-:Y:S05]  /*14e80*/  @!P0 BRA `(.L_x_3865) ;  /* 0x0000001000488947 */ /* 0x000fea0003800000 */
[----:B0-----:R-:W-:Y:S01]  /*14e90*/  VIADD R15, R13, 0x1 ;  /* 0x000000010d0f7836 */ /* 0x001fe20000000000 */
        /* <DEDUP_REMOVED lines=273> */
.L_x_3865:
        /* <DEDUP_REMOVED lines=14> */
.L_x_3867:
[----:B------:R-:W-:Y:S05]  /*16090*/  BSYNC B0 ;  /* 0x0000000000007941 */ /* 0x000fea0003800000 */
.L_x_3866:
        /* <DEDUP_REMOVED lines=15> */
[----:B------:R1:W-:Y:S04]  /*16190*/  STG.E.U8 desc[UR60][R12.64], R3 ;  /* 0x000000030c007986 */ /* 0x0003e8000c10113c */
[----:B------:R1:W-:Y:S02]  /*161a0*/  STG.E.U8 desc[UR60][R12.64+0x10], R9 ;  /* 0x000010090c007986 */ /* 0x0003e4000c10113c */
.L_x_3869:
[----:B------:R-:W-:Y:S05]  /*161b0*/  BSYNC B0 ;  /* 0x0000000000007941 */ /* 0x000fea0003800000 */
.L_x_3868:
        /* <DEDUP_REMOVED lines=35> */
.L_x_3871:
[----:B------:R-:W-:Y:S05]  /*163f0*/  BSYNC B0 ;  /* 0x0000000000007941 */ /* 0x000fea0003800000 */
.L_x_3870:
        /* <DEDUP_REMOVED lines=26> */
[----:B------:R-:W-:Y:S01]  /*165a0*/  IMAD R14, R2, UR6, R17 ;  /* 0x00000006020e7c24 */ /* 0x000fe2000f8e0211 */
[----:B------:R-:W-:Y:S01]  /*165b0*/  PRMT R9, R3, 0x7610, R9 ;  /* 0x0000761003097816 */ /* 0x000fe20000000009 */
[----:B------:R-:W-:Y:S02]  /*165c0*/  IMAD.U32 R8, RZ, RZ, UR10 ;  /* 0x0000000aff087e24 */ /* 0x000fe4000f8e00ff */
[----:B------:R-:W-:Y:S01]  /*165d0*/  IMAD.U32 R11, RZ, RZ, UR11 ;  /* 0x0000000bff0b7e24 */ /* 0x000fe2000f8e00ff */
[----:B------:R-:W-:-:S13]  /*165e0*/  ISETP.GE.U32.AND P0, PT, R14, UR8, PT ;  /* 0x000000080e007c0c */ /* 0x000fda000bf06070 */
[----:B------:R-:W-:Y:S05]  /*165f0*/  @P0 BRA `(.L_x_3874) ;  /* 0x0000000400980947 */ /* 0x000fea0003800000 */
[----:B------:R-:W-:Y:S01]  /*16600*/  ULDC UR7, c[0x0][0x10] ;  /* 0x0000040000077ab9 */ /* 0x000fe20000000800 */
[----:B------:R-:W0:Y:S01]  /*16610*/  LDC R24, c[0x0][0x4] ;  /* 0x00000100ff187b82 */ /* 0x000e220000000800 */
[----:B------:R-:W-:Y:S01]  /*16620*/  BSSY B1, `(.L_x_3875) ;  /* 0x000002d000017945 */ /* 0x000fe20003800000 */
[----:B------:R-:W-:Y:S01]  /*16630*/  IMAD.MOV.U32 R23, RZ, RZ, R14 ;  /* 0x000000ffff177224 */ /* 0x000fe200078e000e */
[----:B------:R-:W-:Y:S01]  /*16640*/  PRMT R9, R3, 0x7610, R9 ;  /* 0x0000761003097816 */ /* 0x000fe20000000009 */
[----:B------:R-:W-:Y:S02]  /*16650*/  IMAD.U32 R8, RZ, RZ, UR10 ;  /* 0x0000000aff087e24 */ /* 0x000fe4000f8e00ff */
[----:B------:R-:W-:Y:S02]  /*16660*/  IMAD.U32 R11, RZ, RZ, UR11 ;  /* 0x0000000bff0b7e24 */ /* 0x000fe4000f8e00ff */
[----:B------:R-:W1:Y:S01]  /*16670*/  LDC.64 R12, c[0x0][0x618] ;  /* 0x00018600ff0c7b82 */ /* 0x000e620000000a00 */
[----:B------:R-:W-:-:S02]  /*16680*/  IMAD R10, R10, UR7, RZ ;  /* 0x000000070a0a7c24 */ /* 0x000fc4000f8e02ff */
[----:B0-----:R-:W-:-:S07]  /*16690*/  IMAD R24, R24, UR6, RZ ;  /* 0x0000000618187c24 */ /* 0x001fce000f8e02ff */
.L_x_3876:
[----:B------:R-:W-:-:S04]  /*166a0*/  IMAD.IADD R21, R10, 0x1, R23 ;  /* 0x000000010a157824 */ /* 0x000fc800078e0217 */
[----:B-1----:R-:W-:-:S05]  /*166b0*/  IMAD.WIDE.U32 R20, R21, 0x20, R12 ;  /* 0x0000002015147825 */ /* 0x002fca00078e000c */
[----:B------:R-:W2:Y:S04]  /*166c0*/  LDG.E.S8 R26, desc[UR60][R20.64] ;  /* 0x0000003c141a7981 */ /* 0x000ea8000c1e1300 */
[----:B------:R-:W3:Y:S04]  /*166d0*/  LDG.E.S8 R30, desc[UR60][R20.64+0x10] ;  /* 0x0000103c141e7981 */ /* 0x000ee8000c1e1300 */
[----:B------:R-:W4:Y:S04]  /*166e0*/  LDG.E.64 R14, desc[UR60][R20.64+0x8] ;  /* 0x0000083c140e7981 */ /* 0x000f28000c1e1b00 */
[----:B------:R-:W5:Y:S01]  /*166f0*/  LDG.E.64 R18, desc[UR60][R20.64+0x18] ;  /* 0x0000183c14127981 */ /* 0x000f62000c1e1b00 */
[C---:B------:R-:W-:Y:S01]  /*16700*/  LOP3.LUT R25, R3.reuse, 0xff, RZ, 0xc0, !PT ;  /* 0x000000ff03197812 */ /* 0x040fe200078ec0ff */
[----:B------:R-:W-:Y:S01]  /*16710*/  IMAD.IADD R23, R24, 0x1, R23 ;  /* 0x0000000118177824 */ /* 0x000fe200078e0217 */
[----:B------:R-:W-:-:S02]  /*16720*/  PRMT R27, R3, 0x8880, RZ ;  /* 0x00008880031b7816 */ /* 0x000fc400000000ff */
[----:B------:R-:W-:Y:S02]  /*16730*/  PRMT R29, R9, 0x8880, RZ ;  /* 0x00008880091d7816 */ /* 0x000fe400000000ff */
[----:B--2---:R-:W-:Y:S02]  /*16740*/  LOP3.LUT R28, R26, 0xff, RZ, 0xc0, !PT ;  /* 0x000000ff1a1c7812 */ /* 0x004fe400078ec0ff */
[----:B------:R-:W-:Y:S02]  /*16750*/  ISETP.GT.AND P6, PT, R27, R26, PT ;  /* 0x0000001a1b00720c */ /* 0x000fe40003fc4270 */
[----:B------:R-:W-:Y:S02]  /*16760*/  ISETP.NE.AND P3, PT, R25, R28, PT ;  /* 0x0000001c1900720c */ /* 0x000fe40003f65270 */
[----:B------:R-:W-:Y:S02]  /*16770*/  LOP3.LUT R25, R9, 0xff, RZ, 0xc0, !PT ;  /* 0x000000ff09197812 */ /* 0x000fe400078ec0ff */
[----:B---3--:R-:W-:-:S02]  /*16780*/  LOP3.LUT R28, R30, 0xff, RZ, 0xc0, !PT ;  /* 0x000000ff1e1c7812 */ /* 0x008fc400078ec0ff */
[----:B----4-:R-:W-:Y:S02]  /*16790*/  ISETP.GE.U32.AND P1, PT, R6, R14, PT ;  /* 0x0000000e0600720c */ /* 0x010fe40003f26070 */
[----:B------:R-:W-:Y:S02]  /*167a0*/  ISETP.NE.AND P4, PT, R25, R28, PT ;  /* 0x0000001c1900720c */ /* 0x000fe40003f85270 */
[----:B-----5:R-:W-:Y:S02]  /*167b0*/  ISETP.GE.U32.AND P0, PT, R8, R18, PT ;  /* 0x000000120800720c */ /* 0x020fe40003f06070 */
[----:B------:R-:W-:Y:S02]  /*167c0*/  ISETP.GE.AND.EX P1, PT, R7, R15, PT, P1 ;  /* 0x0000000f0700720c */ /* 0x000fe40003f26310 */
[----:B------:R-:W-:Y:S02]  /*167d0*/  ISETP.GT.AND P5, PT, R29, R30, PT ;  /* 0x0000001e1d00720c */ /* 0x000fe40003fa4270 */
[----:B------:R-:W-:-:S02]  /*167e0*/  SEL R20, RZ, 0xffffffff, !P6 ;  /* 0xffffffffff147807 */ /* 0x000fc40007000000 */
[----:B------:R-:W-:Y:S02]  /*167f0*/  ISETP.GE.AND.EX P0, PT, R11, R19, PT, P0 ;  /* 0x000000130b00720c */ /* 0x000fe40003f06300 */
[----:B------:R-:W-:Y:S02]  /*16800*/  @!P3 SEL R20, RZ, 0xffffffff, P1 ;  /* 0xffffffffff14b807 */ /* 0x000fe40000800000 */
        /* <DEDUP_REMOVED lines=14> */
[----:B------:R-:W-:Y:S05]  /*168f0*/  BSYNC B1 ;  /* 0x0000000000017941 */ /* 0x000fea0003800000 */
.L_x_3875:
[----:B------:R-:W-:Y:S05]  /*16900*/  BRA `(.L_x_3874) ;  /* 0x0000000000d47947 */ /* 0x000fea0003800000 */
.L_x_3873:
[----:B------:R-:W-:Y:S01]  /*16910*/  ULDC UR7, c[0x0][0x23c] ;  /* 0x00008f0000077ab9 */ /* 0x000fe20000000800 */
[----:B------:R-:W-:Y:S01]  /*16920*/  PRMT R9, R3, 0x7610, R9 ;  /* 0x0000761003097816 */ /* 0x000fe20000000009 */
[----:B------:R-:W-:Y:S01]  /*16930*/  IMAD.U32 R8, RZ, RZ, UR10 ;  /* 0x0000000aff087e24 */ /* 0x000fe2000f8e00ff */
[----:B------:R-:W-:Y:S01]  /*16940*/  ISETP.GE.U32.AND P0, PT, R2, UR7, PT ;  /* 0x0000000702007c0c */ /* 0x000fe2000bf06070 */
[----:B------:R-:W-:-:S12]  /*16950*/  IMAD.U32 R11, RZ, RZ, UR11 ;  /* 0x0000000bff0b7e24 */ /* 0x000fd8000f8e00ff */
[----:B------:R-:W-:Y:S05]  /*16960*/  @P0 BRA `(.L_x_3874) ;  /* 0x0000000000bc0947 */ /* 0x000fea0003800000 */
[----:B------:R-:W-:Y:S01]  /*16970*/  ULDC UR6, c[0x0][0x10] ;  /* 0x0000040000067ab9 */ /* 0x000fe20000000800 */
[----:B------:R-:W0:Y:S01]  /*16980*/  LDC R27, c[0x0][RZ] ;  /* 0x00000000ff1b7b82 */ /* 0x000e220000000800 */
[----:B------:R-:W-:Y:S01]  /*16990*/  PRMT R9, R3, 0x7610, R9 ;  /* 0x0000761003097816 */ /* 0x000fe20000000009 */
[----:B------:R-:W-:Y:S02]  /*169a0*/  IMAD.U32 R8, RZ, RZ, UR10 ;  /* 0x0000000aff087e24 */ /* 0x000fe4000f8e00ff */
[----:B------:R-:W-:Y:S02]  /*169b0*/  IMAD.U32 R11, RZ, RZ, UR11 ;  /* 0x0000000bff0b7e24 */ /* 0x000fe4000f8e00ff */
[----:B------:R-:W-:Y:S02]  /*169c0*/  IMAD.MOV.U32 R23, RZ, RZ, R2 ;  /* 0x000000ffff177224 */ /* 0x000fe400078e0002 */
[----:B------:R-:W1:Y:S01]  /*169d0*/  LDC.64 R12, c[0x0][0x618] ;  /* 0x00018600ff0c7b82 */ /* 0x000e620000000a00 */
[----:B------:R-:W-:-:S07]  /*169e0*/  IMAD R10, R10, UR6, RZ ;  /* 0x000000060a0a7c24 */ /* 0x000fce000f8e02ff */
[----:B------:R-:W2:Y:S02]  /*169f0*/  LDC R28, c[0x0][0x4] ;  /* 0x00000100ff1c7b82 */ /* 0x000ea40000000800 */
.L_x_3877:
[----:B------:R-:W-:-:S04]  /*16a00*/  IMAD.IADD R14, R10, 0x1, R23 ;  /* 0x000000010a0e7824 */ /* 0x000fc800078e0217 */
[----:B0-----:R-:W-:-:S04]  /*16a10*/  IMAD R21, R14, R27, R17 ;  /* 0x0000001b0e157224 */ /* 0x001fc800078e0211 */
[----:B-1----:R-:W-:-:S05]  /*16a20*/  IMAD.WIDE.U32 R20, R21, 0x20, R12 ;  /* 0x0000002015147825 */ /* 0x002fca00078e000c */
[----:B------:R-:W3:Y:S04]  /*16a30*/  LDG.E.S8 R24, desc[UR60][R20.64] ;  /* 0x0000003c14187981 */ /* 0x000ee8000c1e1300 */
[----:B------:R-:W4:Y:S04]  /*16a40*/  LDG.E.S8 R26, desc[UR60][R20.64+0x10] ;  /* 0x0000103c141a7981 */ /* 0x000f28000c1e1300 */
[----:B------:R-:W5:Y:S04]  /*16a50*/  LDG.E.64 R14, desc[UR60][R20.64+0x8] ;  /* 0x0000083c140e7981 */ /* 0x000f68000c1e1b00 */
[----:B------:R-:W5:Y:S01]  /*16a60*/  LDG.E.64 R18, desc[UR60][R20.64+0x18] ;  /* 0x0000183c14127981 */ /* 0x000f62000c1e1b00 */
[C---:B------:R-:W-:Y:S01]  /*16a70*/  LOP3.LUT R30, R3.reuse, 0xff, RZ, 0xc0, !PT ;  /* 0x000000ff031e7812 */ /* 0x040fe200078ec0ff */
[----:B--2---:R-:W-:Y:S01]  /*16a80*/  IMAD.IADD R23, R28, 0x1, R23 ;  /* 0x000000011c177824 */ /* 0x004fe200078e0217 */
[----:B------:R-:W-:-:S02]  /*16a90*/  PRMT R29, R3, 0x8880, RZ ;  /* 0x00008880031d7816 */ /* 0x000fc400000000ff */
[----:B------:R-:W-:Y:S02]  /*16aa0*/  PRMT R31, R9, 0x8880, RZ ;  /* 0x00008880091f7816 */ /* 0x000fe400000000ff */
[----:B---3--:R-:W-:Y:S02]  /*16ab0*/  LOP3.LUT R25, R24, 0xff, RZ, 0xc0, !PT ;  /* 0x000000ff18197812 */ /* 0x008fe400078ec0ff */
[----:B------:R-:W-:Y:S02]  /*16ac0*/  ISETP.GT.AND P6, PT, R29, R24, PT ;  /* 0x000000181d00720c */ /* 0x000fe40003fc4270 */
[----:B------:R-:W-:Y:S02]  /*16ad0*/  ISETP.NE.AND P3, PT, R30, R25, PT ;  /* 0x000000191e00720c */ /* 0x000fe40003f65270 */
[----:B------:R-:W-:Y:S02]  /*16ae0*/  LOP3.LUT R30, R9, 0xff, RZ, 0xc0, !PT ;  /* 0x000000ff091e7812 */ /* 0x000fe400078ec0ff */
[----:B----4-:R-:W-:-:S02]  /*16af0*/  LOP3.LUT R25, R26, 0xff, RZ, 0xc0, !PT ;  /* 0x000000ff1a197812 */ /* 0x010fc400078ec0ff */
[----:B-----5:R-:W-:Y:S02]  /*16b00*/  ISETP.GE.U32.AND P1, PT, R6, R14, PT ;  /* 0x0000000e0600720c */ /* 0x020fe40003f26070 */
[----:B------:R-:W-:Y:S02]  /*16b10*/  ISETP.NE.AND P4, PT, R30, R25, PT ;  /* 0x000000191e00720c */ /* 0x000fe40003f85270 */
[----:B------:R-:W-:Y:S02]  /*16b20*/  ISETP.GE.AND.EX P1, PT, R7, R15, PT, P1 ;  /* 0x0000000f0700720c */ /* 0x000fe40003f26310 */
[----:B------:R-:W-:Y:S02]  /*16b30*/  ISETP.GE.U32.AND P0, PT, R8, R18, PT ;  /* 0x000000120800720c */ /* 0x000fe40003f06070 */
[----:B------:R-:W-:Y:S02]  /*16b40*/  SEL R20, RZ, 0xffffffff, !P6 ;  /* 0xffffffffff147807 */ /* 0x000fe40007000000 */
[----:B------:R-:W-:-:S02]  /*16b50*/  @!P3 SEL R20, RZ, 0xffffffff, P1 ;  /* 0xffffffffff14b807 */ /* 0x000fc40000800000 */
[----:B------:R-:W-:Y:S02]  /*16b60*/  ISETP.GT.AND P5, PT, R31, R26, PT ;  /* 0x0000001a1f00720c */ /* 0x000fe40003fa4270 */
[----:B------:R-:W-:Y:S02]  /*16b70*/  ISETP.GE.AND.EX P0, PT, R11, R19, PT, P0 ;  /* 0x000000130b00720c */ /* 0x000fe40003f06300 */
[----:B------:R-:W-:Y:S02]  /*16b80*/  LOP3.LUT R20, R20, 0x1, RZ, 0xc0, !PT ;  /* 0x0000000114147812 */ /* 0x000fe400078ec0ff */
[----:B------:R-:W-:Y:S02]  /*16b90*/  SEL R21, RZ, 0xffffffff, !P5 ;  /* 0xffffffffff157807 */ /* 0x000fe40006800000 */
[----:B------:R-:W-:Y:S02]  /*16ba0*/  @!P4 SEL R21, RZ, 0xffffffff, P0 ;  /* 0xffffffffff15c807 */ /* 0x000fe40000000000 */
[----:B------:R-:W-:-:S02]  /*16bb0*/  ISETP.NE.U32.AND P0, PT, R20, 0x1, PT ;  /* 0x000000011400780c */ /* 0x000fc40003f05070 */
[----:B------:R-:W-:Y:S02]  /*16bc0*/  LOP3.LUT R21, R21, 0x1, RZ, 0xc0, !PT ;  /* 0x0000000115157812 */ /* 0x000fe400078ec0ff */
[----:B------:R-:W-:Y:S02]  /*16bd0*/  SEL R6, R6, R14, !P0 ;  /* 0x0000000e06067207 */ /* 0x000fe40004000000 */
[----:B------:R-:W-:Y:S02]  /*16be0*/  SEL R7, R7, R15, !P0 ;  /* 0x0000000f07077207 */ /* 0x000fe40004000000 */
[----:B------:R-:W-:Y:S02]  /*16bf0*/  SEL R3, R3, R24, !P0 ;  /* 0x0000001803037207 */ /* 0x000fe40004000000 */
[----:B------:R-:W-:Y:S02]  /*16c00*/  ISETP.GE.U32.AND P0, PT, R23, UR7, PT ;  /* 0x0000000717007c0c */ /* 0x000fe4000bf06070 */
[----:B------:R-:W-:-:S04]  /*16c10*/  ISETP.NE.U32.AND P1, PT, R21, 0x1, PT ;  /* 0x000000011500780c */ /* 0x000fc80003f25070 */
[----:B------:R-:W-:Y:S02]  /*16c20*/  SEL R9, R9, R26, !P1 ;  /* 0x0000001a09097207 */ /* 0x000fe40004800000 */
[----:B------:R-:W-:Y:S02]  /*16c30*/  SEL R8, R8, R18, !P1 ;  /* 0x0000001208087207 */ /* 0x000fe40004800000 */
[----:B------:R-:W-:-:S03]  /*16c40*/  SEL R11, R11, R19, !P1 ;  /* 0x000000130b0b7207 */ /* 0x000fc60004800000 */
[----:B------:R-:W-:Y:S05]  /*16c50*/  @!P0 BRA `(.L_x_3877) ;  /* 0xfffffffc00688947 */ /* 0x000fea000383ffff */
.L_x_3874:
[----:B------:R-:W-:Y:S05]  /*16c60*/  BSYNC B0 ;  /* 0x0000000000007941 */ /* 0x000fea0003800000 */
.L_x_3872:
        /* <DEDUP_REMOVED lines=12> */
[----:B------:R0:W-:Y:S04]  /*16d30*/  STS.U8 [R18], R3 ;  /* 0x0000000312007388 */ /* 0x0001e80000000000 */
[----:B------:R0:W-:Y:S01]  /*16d40*/  STS.U8 [R18+0x10], R9 ;  /* 0x0000100912007388 */ /* 0x0001e20000000000 */
[----:B------:R-:W-:Y:S05]  /*16d50*/  @!P0 BRA `(.L_x_3878) ;  /* 0x0000000000dc8947 */ /* 0x000fea0003800000 */
[----:B0-----:R-:W-:-:S07]  /*16d60*/  IMAD.U32 R13, RZ, RZ, UR5 ;  /* 0x00000005ff0d7e24 */ /* 0x001fce000f8e00ff */
.L_x_3881:
        /* <DEDUP_REMOVED lines=10> */
[----:B------:R-:W-:Y:S02]  /*16e10*/  LOP3.LUT R23, R9, 0xff, RZ, 0xc0, !PT ;  /* 0x000000ff09177812 */ /* 0x000fe400078ec0ff */
[----:B------:R-:W-:Y:S02]  /*16e20*/  LEA R19, R12, UR4, 0x5 ;  /* 0x000000040c137c11 */ /* 0x000fe4000f8e28ff */
[----:B------:R-:W-:Y:S02]  /*16e30*/  LOP3.LUT R20, R3, 0xff, RZ, 0xc0, !PT ;  /* 0x000000ff03147812 */ /* 0x000fe400078ec0ff */
[----:B------:R-:W-:Y:S01]  /*16e40*/  PRMT R29, R9, 0x8880, RZ ;  /* 0x00008880091d7816 */ /* 0x000fe200000000ff */
[----:B------:R-:W0:Y:S04]  /*16e50*/  LDS.S8 R26, [R19+0x10] ;  /* 0x00001000131a7984 */ /* 0x000e280000000200 */
[----:B------:R-:W1:Y:S04]  /*16e60*/  LDS.S8 R24, [R19] ;  /* 0x0000000013187984 */ /* 0x000e680000000200 */
[----:B------:R-:W2:Y:S04]  /*16e70*/  LDS.64 R14, [R19+0x18] ;  /* 0x00001800130e7984 */ /* 0x000ea80000000a00 */
[----:B------:R3:W4:Y:S01]  /*16e80*/  LDS.64 R12, [R19+0x8] ;  /* 0x00000800130c7984 */ /* 0x0007220000000a00 */
[----:B0-----:R-:W-:-:S02]  /*16e90*/  LOP3.LUT R28, R26, 0xff, RZ, 0xc0, !PT ;  /* 0x000000ff1a1c7812 */ /* 0x001fc400078ec0ff */
[----:B-1----:R-:W-:Y:S02]  /*16ea0*/  LOP3.LUT R21, R24, 0xff, RZ, 0xc0, !PT ;  /* 0x000000ff18157812 */ /* 0x002fe400078ec0ff */
[----:B------:R-:W-:Y:S02]  /*16eb0*/  ISETP.GT.AND P0, PT, R27, R24, PT ;  /* 0x000000181b00720c */ /* 0x000fe40003f04270 */
[----:B------:R-:W-:Y:S02]  /*16ec0*/  ISETP.NE.AND P5, PT, R23, R28, PT ;  /* 0x0000001c1700720c */ /* 0x000fe40003fa5270 */
[----:B------:R-:W-:Y:S01]  /*16ed0*/  ISETP.NE.AND P4, PT, R20, R21, PT ;  /* 0x000000151400720c */ /* 0x000fe20003f85270 */
[----:B------:R-:W-:Y:S01]  /*16ee0*/  IMAD.MOV.U32 R21, RZ, RZ, R29 ;  /* 0x000000ffff157224 */ /* 0x000fe200078e001d */
[----:B---3--:R-:W-:Y:S02]  /*16ef0*/  SEL R19, RZ, 0xffffffff, !P0 ;  /* 0xffffffffff137807 */ /* 0x008fe40004000000 */
[----:B--2---:R-:W-:-:S02]  /*16f00*/  ISETP.GE.U32.AND P0, PT, R8, R14, PT ;  /* 0x0000000e0800720c */ /* 0x004fc40003f06070 */
[----:B------:R-:W-:Y:S02]  /*16f10*/  ISETP.GT.AND P6, PT, R21, R26, PT ;  /* 0x0000001a1500720c */ /* 0x000fe40003fc4270 */
[----:B----4-:R-:W-:Y:S02]  /*16f20*/  ISETP.GE.U32.AND P1, PT, R6, R12, PT ;  /* 0x0000000c0600720c */ /* 0x010fe40003f26070 */
        /* <DEDUP_REMOVED lines=21> */
[----:B------:R0:W-:Y:S04]  /*17080*/  STS.U8 [R18], R15 ;  /* 0x0000000f12007388 */ /* 0x0001e80000000000 */
[----:B------:R0:W-:Y:S02]  /*17090*/  STS.U8 [R18+0x10], R19 ;  /* 0x0000101312007388 */ /* 0x0001e40000000000 */
.L_x_3880:
[----:B------:R-:W-:Y:S05]  /*170a0*/  BSYNC B0 ;  /* 0x0000000000007941 */ /* 0x000fea0003800000 */
.L_x_3879:
[----:B0-----:R-:W-:Y:S01]  /*170b0*/  IMAD.MOV.U32 R13, RZ, RZ, R25 ;  /* 0x000000ffff0d7224 */ /* 0x001fe200078e0019 */
[----:B------:R-:W-:Y:S06]  /*170c0*/  @P3 BRA `(.L_x_3881) ;  /* 0xfffffffc00283947 */ /* 0x000fec000383ffff */
.L_x_3878:
[----:B------:R-:W-:Y:S02]  /*170d0*/  ULDC UR4, c[0x0][0x240] ;  /* 0x0000900000047ab9 */ /* 0x000fe40000000800 */
[----:B------:R-:W-:-:S13]  /*170e0*/  ISETP.NE.AND P0, PT, RZ, UR4, PT ;  /* 0x00000004ff007c0c */ /* 0x000fda000bf05270 */
[----:B------:R-:W-:Y:S05]  /*170f0*/  @!P0 BRA `(.L_x_3882) ;  /* 0x0000000400d08947 */ /* 0x000fea0003800000 */
[----:B------:R-:W-:Y:S01]  /*17100*/  ISETP.GT.AND P0, PT, R10, 0x20, PT ;  /* 0x000000200a00780c */ /* 0x000fe20003f04270 */
[----:B------:R-:W-:-:S12]  /*17110*/  IMAD.MOV.U32 R2, RZ, RZ, R10 ;  /* 0x000000ffff027224 */ /* 0x000fd800078e000a */
[----:B------:R-:W-:Y:S05]  /*17120*/  @!P0 BRA `(.L_x_3883) ;  /* 0x0000000400088947 */ /* 0x000fea0003800000 */
[----:B0-----:R-:W-:Y:S01]  /*17130*/  IMAD.MOV.U32 R12, RZ, RZ, R8 ;  /* 0x000000ffff0c7224 */ /* 0x001fe200078e0008 */
[----:B------:R-:W-:Y:S01]  /*17140*/  LEA.HI R2, R10, R10, RZ, 0x1 ;  /* 0x0000000a0a027211 */ /* 0x000fe200078f08ff */
[----:B------:R-:W-:Y:S01]  /*17150*/  IMAD.MOV.U32 R13, RZ, RZ, R11 ;  /* 0x000000ffff0d7224 */ /* 0x000fe200078e000b */
[----:B------:R1:W-:Y:S02]  /*17160*/  STS.U8 [R18], R3 ;  /* 0x0000000312007388 */ /* 0x0003e40000000000 */
[----:B------:R-:W-:Y:S01]  /*17170*/  SHF.R.S32.HI R14, RZ, 0x1, R2 ;  /* 0x00000001ff0e7819 */ /* 0x000fe20000011402 */
[----:B------:R-:W-:Y:S01]  /*17180*/  IMAD.MOV.U32 R2, RZ, RZ, 0x20 ;  /* 0x00000020ff027424 */ /* 0x000fe200078e00ff */
[----:B------:R1:W-:Y:S02]  /*17190*/  STS.64 [R18+0x8], R6 ;  /* 0x0000080612007388 */ /* 0x0003e40000000a00 */
[----:B------:R-:W-:Y:S02]  /*171a0*/  ISETP.GE.AND P0, PT, R14, 0x20, PT ;  /* 0x000000200e00780c */ /* 0x000fe40003f06270 */
[----:B------:R1:W-:Y:S04]  /*171b0*/  STS.64 [R18+0x18], R12 ;  /* 0x0000180c12007388 */ /* 0x0003e80000000a00 */
[----:B------:R1:W-:Y:S07]  /*171c0*/  STS.U8 [R18+0x10], R9 ;  /* 0x0000100912007388 */ /* 0x0003ee0000000000 */
[----:B------:R-:W-:Y:S05]  /*171d0*/  @!P0 BRA `(.L_x_3883) ;  /* 0x0000000000dc8947 */ /* 0x000fea0003800000 */
[----:B------:R-:W-:-:S07]  /*171e0*/  IMAD.MOV.U32 R2, RZ, RZ, R14 ;  /* 0x000000ffff027224 */ /* 0x000fce00078e000e */
.L_x_3886:
[----:B01----:R-:W-:Y:S01]  /*171f0*/  IMAD.IADD R13, R17, 0x1, R2 ;  /* 0x00000001110d7824 */ /* 0x003fe200078e0202 */
[----:B------:R-:W-:Y:S04]  /*17200*/  BAR.SYNC.DEFER_BLOCKING 0x0 ;  /* 0x0000000000007b1d */ /* 0x000fe80000010000 */
[----:B------:R-:W-:Y:S02]  /*17210*/  ISETP.GE.U32.AND P0, PT, R13, R10, PT ;  /* 0x0000000a0d00720c */ /* 0x000fe40003f06070 */
[----:B------:R-:W-:Y:S02]  /*17220*/  BSSY B0, `(.L_x_3884) ;  /* 0x000002e000007945 */ /* 0x000fe40003800000 */
[----:B------:R-:W-:-:S13]  /*17230*/  ISETP.GE.U32.OR P0, PT, R17, R2, P0 ;  /* 0x000000021100720c */ /* 0x000fda0000706470 */
[----:B------:R-:W-:Y:S05]  /*17240*/  @P0 BRA `(.L_x_3885) ;  /* 0x0000000000ac0947 */ /* 0x000fea0003800000 */
[----:B------:R-:W-:Y:S01]  /*17250*/  IMAD R19, R2, 0x20, R18 ;  /* 0x0000002002137824 */ /* 0x000fe200078e0212 */
[C---:B------:R-:W-:Y:S02]  /*17260*/  LOP3.LUT R28, R9.reuse, 0xff, RZ, 0xc0, !PT ;  /* 0x000000ff091c7812 */ /* 0x040fe400078ec0ff */
[----:B------:R-:W-:Y:S02]  /*17270*/  PRMT R27, R9, 0x8880, RZ ;  /* 0x00008880091b7816 */ /* 0x000fe400000000ff */
[----:B------:R-:W0:Y:S01]  /*17280*/  LDS.S8 R24, [R19+0x10] ;  /* 0x0000100013187984 */ /* 0x000e220000000200 */
[C---:B------:R-:W-:Y:S02]  /*17290*/  LOP3.LUT R26, R3.reuse, 0xff, RZ, 0xc0, !PT ;  /* 0x000000ff031a7812 */ /* 0x040fe400078ec0ff */
[----:B------:R-:W-:Y:S01]  /*172a0*/  PRMT R25, R3, 0x8880, RZ ;  /* 0x0000888003197816 */ /* 0x000fe200000000ff */
[----:B------:R-:W1:Y:S04]  /*172b0*/  LDS.S8 R20, [R19] ;  /* 0x0000000013147984 */ /* 0x000e680000000200 */
[----:B------:R-:W2:Y:S04]  /*172c0*/  LDS.64 R14, [R19+0x18] ;  /* 0x00001800130e7984 */ /* 0x000ea80000000a00 */
[----:B------:R-:W3:Y:S01]  /*172d0*/  LDS.64 R12, [R19+0x8] ;  /* 0x00000800130c7984 */ /* 0x000ee20000000a00 */
[----:B0-----:R-:W-:-:S02]  /*172e0*/  LOP3.LUT R23, R24, 0xff, RZ, 0xc0, !PT ;  /* 0x000000ff18177812 */ /* 0x001fc400078ec0ff */
[----:B-1----:R-:W-:Y:S02]  /*172f0*/  LOP3.LUT R21, R20, 0xff, RZ, 0xc0, !PT ;  /* 0x000000ff14157812 */ /* 0x002fe400078ec0ff */
[----:B------:R-:W-:Y:S01]  /*17300*/  ISETP.NE.AND P4, PT, R28, R23, PT ;  /* 0x000000171c00720c */ /* 0x000fe20003f85270 */
[----:B------:R-:W-:Y:S01]  /*17310*/  IMAD.MOV.U32 R23, RZ, RZ, R27 ;  /* 0x000000ffff177224 */ /* 0x000fe200078e001b */
[----:B------:R-:W-:Y:S01]  /*17320*/  ISETP.NE.AND P3, PT, R26, R21, PT ;  /* 0x000000151a00720c */ /* 0x000fe20003f65270 */
[----:B------:R-:W-:Y:S01]  /*17330*/  IMAD.MOV.U32 R21, RZ, RZ, R25 ;  /* 0x000000ffff157224 */ /* 0x000fe200078e0019 */
[----:B--2---:R-:W-:Y:S02]  /*17340*/  ISETP.GE.U32.AND P0, PT, R8, R14, PT ;  /* 0x0000000e0800720c */ /* 0x004fe40003f06070 */
[----:B------:R-:W-:Y:S02]  /*17350*/  ISETP.GT.AND P5, PT, R23, R24, PT ;  /* 0x000000181700720c */ /* 0x000fe40003fa4270 */
[----:B---3--:R-:W-:-:S02]  /*17360*/  ISETP.GE.U32.AND P1, PT, R6, R12, PT ;  /* 0x0000000c0600720c */ /* 0x008fc40003f26070 */
        /* <DEDUP_REMOVED lines=25> */
.L_x_3885:
[----:B------:R-:W-:Y:S05]  /*17500*/  BSYNC B0 ;  /* 0x0000000000007941 */ /* 0x000fea0003800000 */
.L_x_3884:
[----:B------:R-:W-:-:S04]  /*17510*/  SHF.R.S32.HI R2, RZ, 0x1, R2 ;  /* 0x00000001ff027819 */ /* 0x000fc80000011402 */
[----:B------:R-:W-:-:S13]  /*17520*/  ISETP.GE.AND P0, PT, R2, 0x20, PT ;  /* 0x000000200200780c */ /* 0x000fda0003f06270 */
[----:B------:R-:W-:Y:S05]  /*17530*/  @P0 BRA `(.L_x_3886) ;  /* 0xfffffffc002c0947 */ /* 0x000fea000383ffff */
[----:B------:R-:W-:-:S07]  /*17540*/  IMAD.MOV.U32 R2, RZ, RZ, 0x20 ;  /* 0x00000020ff027424 */ /* 0x000fce00078e00ff */
.L_x_3883:
[----:B------:R-:W-:Y:S01]  /*17550*/  BAR.SYNC.DEFER_BLOCKING 0x0 ;  /* 0x0000000000007b1d */ /* 0x000fe20000010000 */
[----:B------:R-:W-:-:S13]  /*17560*/  ISETP.GE.AND P0, PT, R2, 0x2, PT ;  /* 0x000000020200780c */ /* 0x000fda0003f06270 */
[----:B------:R-:W-:Y:S05]  /*17570*/  @!P0 BRA `(.L_x_3882) ;  /* 0x0000000000b08947 */ /* 0x000fea0003800000 */
[----:B01----:R-:W-:-:S07]  /*17580*/  IMAD.MOV.U32 R13, RZ, RZ, 0x1 ;  /* 0x00000001ff0d7424 */ /* 0x003fce00078e00ff */
.L_x_3887:
[----:B------:R-:W-:Y:S01]  /*17590*/  LOP3.LUT R12, R9, 0xffff, RZ, 0xc0, !PT ;  /* 0x0000ffff090c7812 */ /* 0x000fe200078ec0ff */
[----:B------:R-:W0:Y:S01]  /*175a0*/  SHFL.DOWN PT, R15, R6, R13, 0x1f ;  /* 0x08001f0d060f7589 */ /* 0x000e2200000e0000 */
[----:B------:R-:W-:Y:S02]  /*175b0*/  LOP3.LUT R10, R3, 0xffff, RZ, 0xc0, !PT ;  /* 0x0000ffff030a7812 */ /* 0x000fe400078ec0ff */
[----:B------:R-:W-:Y:S01]  /*175c0*/  PRMT R18, R12, 0x8880, RZ ;  /* 0x000088800c127816 */ /* 0x000fe200000000ff */
[----:B------:R-:W1:Y:S01]  /*175d0*/  SHFL.DOWN PT, R17, R8, R13, 0x1f ;  /* 0x08001f0d08117589 */ /* 0x000e6200000e0000 */
[----:B------:R-:W-:Y:S02]  /*175e0*/  PRMT R10, R10, 0x8880, RZ ;  /* 0x000088800a0a7816 */ /* 0x000fe400000000ff */
[----:B------:R-:W-:Y:S01]  /*175f0*/  LOP3.LUT R26, R9, 0xff, RZ, 0xc0, !PT ;  /* 0x000000ff091a7812 */ /* 0x000fe200078ec0ff */
[----:B------:R-:W2:Y:S01]  /*17600*/  SHFL.DOWN PT, R12, R7, R13, 0x1f ;  /* 0x08001f0d070c7589 */ /* 0x000ea200000e0000 */
[----:B------:R-:W-:-:S02]  /*17610*/  PRMT R24, R3, 0x8880, RZ ;  /* 0x0000888003187816 */ /* 0x000fc400000000ff */
[----:B------:R-:W-:Y:S01]  /*17620*/  LOP3.LUT R23, R3, 0xff, RZ, 0xc0, !PT ;  /* 0x000000ff03177812 */ /* 0x000fe200078ec0ff */
[----:B------:R-:W3:Y:S04]  /*17630*/  SHFL.DOWN PT, R18, R18, R13, 0x1f ;  /* 0x08001f0d12127589 */ /* 0x000ee800000e0000 */
[----:B------:R-:W4:Y:S04]  /*17640*/  SHFL.DOWN PT, R10, R10, R13, 0x1f ;  /* 0x08001f0d0a0a7589 */ /* 0x000f2800000e0000 */
[----:B------:R5:W4:Y:S01]  /*17650*/  SHFL.DOWN PT, R20, R11, R13, 0x1f ;  /* 0x08001f0d0b147589 */ /* 0x000b2200000e0000 */
[----:B0-----:R-:W-:-:S02]  /*17660*/  ISETP.GE.U32.AND P0, PT, R6, R15, PT ;  /* 0x0000000f0600720c */ /* 0x001fc40003f06070 */
[----:B-1----:R-:W-:Y:S01]  /*17670*/  ISETP.GE.U32.AND P1, PT, R8, R17, PT ;  /* 0x000000110800720c */ /* 0x002fe20003f26070 */
[----:B-----5:R-:W-:Y:S01]  /*17680*/  IMAD.SHL.U32 R13, R13, 0x2, RZ ;  /* 0x000000020d0d7824 */ /* 0x020fe200078e00ff */
[----:B--2---:R-:W-:Y:S02]  /*17690*/  ISETP.GE.AND.EX P0, PT, R7, R12, PT, P0 ;  /* 0x0000000c0700720c */ /* 0x004fe40003f06300 */
[----:B---3--:R-:W-:Y:S02]  /*176a0*/  LOP3.LUT R19, R18, 0xff, RZ, 0xc0, !PT ;  /* 0x000000ff12137812 */ /* 0x008fe400078ec0ff */
[C---:B----4-:R-:W-:Y:S02]  /*176b0*/  PRMT R21, R10.reuse, 0x8880, RZ ;  /* 0x000088800a157816 */ /* 0x050fe400000000ff */
[----:B------:R-:W-:Y:S02]  /*176c0*/  LOP3.LUT R14, R10, 0xff, RZ, 0xc0, !PT ;  /* 0x000000ff0a0e7812 */ /* 0x000fe400078ec0ff */
[----:B------:R-:W-:-:S02]  /*176d0*/  ISETP.NE.AND P3, PT, R26, R19, PT ;  /* 0x000000131a00720c */ /* 0x000fc40003f65270 */
[----:B------:R-:W-:Y:S02]  /*176e0*/  ISETP.NE.AND P5, PT, R23, R14, PT ;  /* 0x0000000e1700720c */ /* 0x000fe40003fa5270 */
[----:B------:R-:W-:Y:S02]  /*176f0*/  ISETP.GT.AND P4, PT, R24, R21, PT ;  /* 0x000000151800720c */ /* 0x000fe40003f84270 */
[----:B------:R-:W-:Y:S02]  /*17700*/  PRMT R24, R9, 0x8880, RZ ;  /* 0x0000888009187816 */ /* 0x000fe400000000ff */
[----:B------:R-:W-:Y:S02]  /*17710*/  PRMT R19, R18, 0x8880, RZ ;  /* 0x0000888012137816 */ /* 0x000fe400000000ff */
[----:B------:R-:W-:Y:S02]  /*17720*/  ISETP.GE.AND.EX P1, PT, R11, R20, PT, P1 ;  /* 0x000000140b00720c */ /* 0x000fe40003f26310 */
[----:B------:R-:W-:-:S02]  /*17730*/  SEL R14, RZ, 0xffffffff, P0 ;  /* 0xffffffffff0e7807 */ /* 0x000fc40000000000 */
[----:B------:R-:W-:Y:S02]  /*17740*/  ISETP.GT.AND P0, PT, R24, R19, PT ;  /* 0x000000131800720c */ /* 0x000fe40003f04270 */
[----:B------:R-:W-:Y:S02]  /*17750*/  SEL R19, RZ, 0xffffffff, P1 ;  /* 0xffffffffff137807 */ /* 0x000fe40000800000 */
        /* <DEDUP_REMOVED lines=14> */
.L_x_3882:
[----:B------:R-:W-:Y:S05]  /*17840*/  @!P2 EXIT ;  /* 0x000000000000a94d */ /* 0x000fea0003800000 */
[----:B0-----:R-:W1:Y:S01]  /*17850*/  LDC.64 R14, c[0x0][0x628] ;  /* 0x00018a00ff0e7b82 */ /* 0x001e620000000a00 */
        /* <DEDUP_REMOVED lines=14> */
[----:B------:R-:W2:Y:S04]  /*17940*/  LDG.E.S8 R0, desc[UR60][R4.64] ;  /* 0x0000003c04007981 */ /* 0x000ea8000c1e1300 */
[----:B------:R-:W3:Y:S04]  /*17950*/  LDG.E.S8 R8, desc[UR60][R4.64+0x10] ;  /* 0x0000103c04087981 */ /* 0x000ee8000c1e1300 */
[----:B------:R-:W4:Y:S04]  /*17960*/  LDG.E.64 R10, desc[UR60][R4.64+0x8] ;  /* 0x0000083c040a7981 */ /* 0x000f28000c1e1b00 */
[----:B------:R-:W5:Y:S01]  /*17970*/  LDG.E.64 R6, desc[UR60][R4.64+0x18] ;  /* 0x0000183c04067981 */ /* 0x000f62000c1e1b00 */
[----:B------:R-:W-:-:S02]  /*17980*/  LOP3.LUT R13, R3, 0xff, RZ, 0xc0, !PT ;  /* 0x000000ff030d7812 */ /* 0x000fc400078ec0ff */
[----:B------:R-:W-:Y:S02]  /*17990*/  LOP3.LUT R15, R9, 0xff, RZ, 0xc0, !PT ;  /* 0x000000ff090f7812 */ /* 0x000fe400078ec0ff */
[----:B------:R-:W-:Y:S02]  /*179a0*/  PRMT R14, R3, 0x8880, RZ ;  /* 0x00008880030e7816 */ /* 0x000fe400000000ff */
[----:B------:R-:W-:Y:S02]  /*179b0*/  PRMT R17, R9, 0x8880, RZ ;  /* 0x0000888009117816 */ /* 0x000fe400000000ff */
[----:B--2---:R-:W-:Y:S02]  /*179c0*/  LOP3.LUT R2, R0, 0xff, RZ, 0xc0, !PT ;  /* 0x000000ff00027812 */ /* 0x004fe400078ec0ff */
[----:B---3--:R-:W-:Y:S02]  /*179d0*/  LOP3.LUT R12, R8, 0xff, RZ, 0xc0, !PT ;  /* 0x000000ff080c7812 */ /* 0x008fe400078ec0ff */
[----:B------:R-:W-:Y:S01]  /*179e0*/  ISETP.NE.AND P4, PT, R2, R13, PT ;  /* 0x0000000d0200720c */ /* 0x000fe20003f85270 */
[----:B------:R-:W-:Y:S01]  /*179f0*/  IMAD.MOV.U32 R13, RZ, RZ, R14 ;  /* 0x000000ffff0d7224 */ /* 0x000fe200078e000e */
[----:B------:R-:W-:-:S02]  /*17a00*/  ISETP.NE.AND P3, PT, R12, R15, PT ;  /* 0x0000000f0c00720c */ /* 0x000fc40003f65270 */
[----:B----4-:R-:W-:Y:S02]  /*17a10*/  ISETP.GE.U32.AND P0, PT, R10, R24, PT ;  /* 0x000000180a00720c */ /* 0x010fe40003f06070 */
[----:B-----5:R-:W-:Y:S02]  /*17a20*/  ISETP.GE.U32.AND P1, PT, R6, R18, PT ;  /* 0x000000120600720c */ /* 0x020fe40003f26070 */
        /* <DEDUP_REMOVED lines=17> */
[----:B------:R-:W-:-:S07]  /*17b40*/  SEL R19, R7, R19, !P1 ;  /* 0x0000001307137207 */ /* 0x000fce0004800000 */
.L_x_3889:
        /* <DEDUP_REMOVED lines=21> */
.L_x_3891:
        /* <DEDUP_REMOVED lines=22> */
.L_x_3892:
[----:B------:R-:W-:Y:S02]  /*17e00*/  ULDC.64 UR4, c[0x0][0x600] ;  /* 0x0001800000047ab9 */ /* 0x000fe40000000a00 */
[----:B------:R-:W-:-:S05]  /*17e10*/  IADD3 R16, P0, R16, UR4, RZ ;  /* 0x0000000410107c10 */ /* 0x000fca000ff1e0ff */
[----:B------:R-:W-:-:S05]  /*17e20*/  IMAD.X R17, RZ, RZ, UR5, P0 ;  /* 0x00000005ff117e24 */ /* 0x000fca00080e06ff */
[----:B------:R-:W-:Y:S01]  /*17e30*/  STG.E.64 desc[UR60][R16.64], R18 ;  /* 0x0000001210007986 */ /* 0x000fe2000c101b3c */
[----:B------:R-:W-:Y:S05]  /*17e40*/  EXIT ;  /* 0x000000000000794d */ /* 0x000fea0003800000 */
.L_x_3890:
[----:B------:R-:W-:Y:S04]  /*17e50*/  STG.E.64 desc[UR60][R4.64+0x8], R24 ;  /* 0x0000081804007986 */ /* 0x000fe8000c101b3c */
[----:B------:R-:W-:Y:S04]  /*17e60*/  STG.E.64 desc[UR60][R4.64+0x18], R18 ;  /* 0x0000181204007986 */ /* 0x000fe8000c101b3c */
[----:B------:R-:W-:Y:S04]  /*17e70*/  STG.E.U8 desc[UR60][R4.64], R3 ;  /* 0x0000000304007986 */ /* 0x000fe8000c10113c */
[----:B------:R-:W-:Y:S01]  /*17e80*/  STG.E.U8 desc[UR60][R4.64+0x10], R9 ;  /* 0x0000100904007986 */ /* 0x000fe2000c10113c */
[----:B------:R-:W-:Y:S05]  /*17e90*/  EXIT ;  /* 0x000000000000794d */ /* 0x000fea0003800000 */
.L_x_3888:
        /* <DEDUP_REMOVED lines=17> */
.L_x_3894:
[----:B------:R-:W-:Y:S02]  /*17fb0*/  CS2R R24, SRZ ;  /* 0x0000000000187805 */ /* 0x000fe4000001ff00 */
[----:B------:R-:W-:-:S07]  /*17fc0*/  CS2R R18, SRZ ;  /* 0x0000000000127805 */ /* 0x000fce000001ff00 */
.L_x_3893:
        /* <DEDUP_REMOVED lines=23> */
.L_x_3896:
        /* <DEDUP_REMOVED lines=22> */
.L_x_3897:
[----:B------:R-:W-:Y:S02]  /*182a0*/  ULDC.64 UR4, c[0x0][0x600] ;  /* 0x0001800000047ab9 */ /* 0x000fe40000000a00 */
[----:B------:R-:W-:-:S05]  /*182b0*/  IADD3 R16, P0, R16, UR4, RZ ;  /* 0x0000000410107c10 */ /* 0x000fca000ff1e0ff */
[----:B------:R-:W-:-:S05]  /*182c0*/  IMAD.X R17, RZ, RZ, UR5, P0 ;  /* 0x00000005ff117e24 */ /* 0x000fca00080e06ff */
[----:B------:R-:W-:Y:S01]  /*182d0*/  STG.E.64 desc[UR60][R16.64], R18 ;  /* 0x0000001210007986 */ /* 0x000fe2000c101b3c */
[----:B------:R-:W-:Y:S05]  /*182e0*/  EXIT ;  /* 0x000000000000794d */ /* 0x000fea0003800000 */
.L_x_3895:
        /* <DEDUP_REMOVED lines=16> */
.L_x_3898:
        /* <DEDUP_REMOVED lines=15> */
.L_x_3899:
[----:B------:R-:W-:Y:S05]  /*184e0*/  EXIT ;  /* 0x000000000000794d */ /* 0x000fea0003800000 */
.L_x_3863:
        /* <DEDUP_REMOVED lines=11> */
[----:B------:R-:W2:Y:S01]  /*185a0*/  LDC.64 R10, c[0x0][0x628] ;  /* 0x00018a00ff0a7b82 */ /* 0x000ea20000000a00 */
[----:B------:R-:W-:Y:S01]  /*185b0*/  ISETP.NE.U32.AND P0, PT, R4, RZ, PT ;  /* 0x000000ff0400720c */ /* 0x000fe20003f05070 */
[----:B------:R-:W-:Y:S02]  /*185c0*/  ULDC.U8 UR4, c[0x0][0x630] ;  /* 0x00018c0000047ab9 */ /* 0x000fe40000000000 */
[----:B------:R-:W-:Y:S02]  /*185d0*/  ISETP.NE.AND P3, PT, RZ, UR4, PT ;  /* 0x00000004ff007c0c */ /* 0x000fe4000bf65270 */
[----:B------:R-:W-:Y:S02]  /*185e0*/  ISETP.NE.AND.EX P0, PT, R0, RZ, PT, P0 ;  /* 0x000000ff0000720c */ /* 0x000fe40003f05300 */
[----:B--23--:R-:W-:Y:S02]  /*185f0*/  SEL R13, R10, RZ, P3 ;  /* 0x000000ff0a0d7207 */ /* 0x00cfe40001800000 */
[----:B------:R-:W-:-:S02]  /*18600*/  SEL R0, R11, RZ, P3 ;  /* 0x000000ff0b007207 */ /* 0x000fc40001800000 */
[-C--:B-1----:R-:W-:Y:S02]  /*18610*/  IADD3 R16, P1, R6, R13.reuse, RZ ;  /* 0x0000000d06107210 */ /* 0x082fe40007f3e0ff */
        /* <DEDUP_REMOVED lines=10> */
[----:B0-----:R-:W5:Y:S01]  /*186c0*/  LDG.E.64 R6, desc[UR60][R4.64+0x18] ;  /* 0x0000183c04067981 */ /* 0x001f62000c1e1b00 */
        /* <DEDUP_REMOVED lines=29> */
.L_x_3901:
        /* <DEDUP_REMOVED lines=21> */
.L_x_3903:
[----:B------:R-:W-:Y:S01]  /*189f0*/  ULDC.64 UR4, c[0x0][0x600] ;  /* 0x0001800000047ab9 */ /* 0x000fe20000000a00 */
[----:B------:R-:W-:Y:S02]  /*18a00*/  ISETP.NE.AND P6, PT, R24, 0x1, PT ;  /* 0x000000011800780c */ /* 0x000fe40003fc5270 */
[----:B------:R-:W-:-:S05]  /*18a10*/  IADD3 R2, P0, R19, UR4, RZ ;  /* 0x0000000413027c10 */ /* 0x000fca000ff1e0ff */
[----:B0-----:R-:W-:-:S05]  /*18a20*/  IMAD.X R3, RZ, RZ, UR5, P0 ;  /* 0x00000005ff037e24 */ /* 0x001fca00080e06ff */
        /* <DEDUP_REMOVED lines=18> */
.L_x_3904:
[----:B------:R-:W-:Y:S02]  /*18b50*/  ULDC.64 UR4, c[0x0][0x600] ;  /* 0x0001800000047ab9 */ /* 0x000fe40000000a00 */
[----:B------:R-:W-:-:S05]  /*18b60*/  IADD3 R18, P0, R18, UR4, RZ ;  /* 0x0000000412127c10 */ /* 0x000fca000ff1e0ff */
[----:B------:R-:W-:-:S05]  /*18b70*/  IMAD.X R19, RZ, RZ, UR5, P0 ;  /* 0x00000005ff137e24 */ /* 0x000fca00080e06ff */
[----:B------:R-:W-:Y:S01]  /*18b80*/  STG.E.64 desc[UR60][R18.64], R16 ;  /* 0x0000001012007986 */ /* 0x000fe2000c101b3c */
[----:B------:R-:W-:Y:S05]  /*18b90*/  EXIT ;  /* 0x000000000000794d */ /* 0x000fea0003800000 */
.L_x_3902:
[----:B------:R-:W-:Y:S04]  /*18ba0*/  STG.E.64 desc[UR60][R4.64+0x8], R22 ;  /* 0x0000081604007986 */ /* 0x000fe8000c101b3c */
[----:B------:R-:W-:Y:S04]  /*18bb0*/  STG.E.64 desc[UR60][R4.64+0x18], R16 ;  /* 0x0000181004007986 */ /* 0x000fe8000c101b3c */
[----:B------:R-:W-:Y:S04]  /*18bc0*/  STG.E.U8 desc[UR60][R4.64], R3 ;  /* 0x0000000304007986 */ /* 0x000fe8000c10113c */
[----:B------:R-:W-:Y:S01]  /*18bd0*/  STG.E.U8 desc[UR60][R4.64+0x10], R9 ;  /* 0x0000100904007986 */ /* 0x000fe2000c10113c */
[----:B------:R-:W-:Y:S05]  /*18be0*/  EXIT ;  /* 0x000000000000794d */ /* 0x000fea0003800000 */
.L_x_3900:
        /* <DEDUP_REMOVED lines=17> */
.L_x_3906:
[----:B------:R-:W-:Y:S02]  /*18d00*/  CS2R R16, SRZ ;  /* 0x0000000000107805 */ /* 0x000fe4000001ff00 */
[----:B------:R-:W-:-:S07]  /*18d10*/  CS2R R22, SRZ ;  /* 0x0000000000167805 */ /* 0x000fce000001ff00 */
.L_x_3905:
        /* <DEDUP_REMOVED lines=23> */
.L_x_3908:
        /* <DEDUP_REMOVED lines=22> */
.L_x_3909:
[----:B------:R-:W-:Y:S02]  /*18ff0*/  ULDC.64 UR4, c[0x0][0x600] ;  /* 0x0001800000047ab9 */ /* 0x000fe40000000a00 */
[----:B------:R-:W-:-:S05]  /*19000*/  IADD3 R18, P0, R18, UR4, RZ ;  /* 0x0000000412127c10 */ /* 0x000fca000ff1e0ff */
[----:B------:R-:W-:-:S05]  /*19010*/  IMAD.X R19, RZ, RZ, UR5, P0 ;  /* 0x00000005ff137e24 */ /* 0x000fca00080e06ff */
[----:B------:R-:W-:Y:S01]  /*19020*/  STG.E.64 desc[UR60][R18.64], R16 ;  /* 0x0000001012007986 */ /* 0x000fe2000c101b3c */
[----:B------:R-:W-:Y:S05]  /*19030*/  EXIT ;  /* 0x000000000000794d */ /* 0x000fea0003800000 */
.L_x_3907:
        /* <DEDUP_REMOVED lines=16> */
.L_x_3910:
        /* <DEDUP_REMOVED lines=15> */
.L_x_3911:
[----:B------:R-:W-:Y:S05]  /*19230*/  EXIT ;  /* 0x000000000000794d */ /* 0x000fea0003800000 */
        .weak           $__internal_32_$__cuda_sm20_div_u64
        .type           $__internal_32_$__cuda_sm20_div_u64,@function
        .size           $__internal_32_$__cuda_sm20_div_u64,($__internal_33_$__cuda_sm20_rem_u64 - $__internal_32_$__cuda_sm20_div_u64)
$__internal_32_$__cuda_sm20_div_u64:
        /* <DEDUP_REMOVED lines=69> */
[----:B------:R-:W-:Y:S06]  /*19690*/  RET.REL.NODEC R12 `(_ZN2at6native13reduce_kernelILi256ELi2ENS0_8ReduceOpIaNS0_9ArgMaxOpsIaEEjlLi4ELi4EEEEEvT1_) ;  /* 0xfffffe680c587950 */ /* 0x000fec0003c3ffff */
        .weak           $__internal_33_$__cuda_sm20_rem_u64
        .type           $__internal_33_$__cuda_sm20_rem_u64,@function
        .size           $__internal_33_$__cuda_sm20_rem_u64,(.L_x_6990 - $__internal_33_$__cuda_sm20_rem_u64)
$__internal_33_$__cuda_sm20_rem_u64:
        /* <DEDUP_REMOVED lines=64> */
[----:B------:R-:W-:Y:S06]  /*19aa0*/  RET.REL.NODEC R4 `(_ZN2at6native13reduce_kernelILi256ELi2ENS0_8ReduceOpIaNS0_9ArgMaxOpsIaEEjlLi4ELi4EEEEEvT1_) ;  /* 0xfffffe6404547950 */ /* 0x000fec0003c3ffff */
.L_x_3912:
        /* <DEDUP_REMOVED lines=13> */
.L_x_6990:


//--------------------- .text._ZN2at6native13reduce_kernelILi128ELi4ENS0_8ReduceOpIaNS0_9ArgMaxOpsIaEEjlLi4ELi4EEEEEvT1_ --------------------------
	.section	.text._ZN2at6native13reduce_kernelILi128ELi4ENS0_8ReduceOpIaNS0_9ArgMaxOpsIaEEjlLi4ELi4EEEEEvT1_,"ax",@progbits
	.align	128
        .global         _ZN2at6native13reduce_kernelILi128ELi4ENS0_8ReduceOpIaNS0_9ArgMaxOpsIaEEjlLi4ELi4EEEEEvT1_
        .type           _ZN2at6native13reduce_kernelILi128ELi4ENS0_8ReduceOpIaNS0_9ArgMaxOpsIaEEjlLi4ELi4EEEEEvT1_,@function
        .size           _ZN2at6native13reduce_kernelILi128ELi4ENS0_8ReduceOpIaNS0_9ArgMaxOpsIaEEjlLi4ELi4EEEEEvT1_,(.L_x_6992 - _ZN2at6native13reduce_kernelILi128ELi4ENS0_8ReduceOpIaNS0_9ArgMaxOpsIaEEjlLi4ELi4EEEEEvT1_)
        .other          _ZN2at6native13reduce_kernelILi128ELi4ENS0_8ReduceOpIaNS0_9ArgMaxOpsIaEEjlLi4ELi4EEEEEvT1_,@"STO_CUDA_ENTRY STV_DEFAULT"
_ZN2at6native13reduce_kernelILi128ELi4ENS0_8ReduceOpIaNS0_9ArgMaxOpsIaEEjlLi4ELi4EEEEEvT1_:
.text._ZN2at6native13reduce_kernelILi128ELi4ENS0_8ReduceOpIaNS0_9ArgMaxOpsIaEEjlLi4ELi4EEEEEvT1_:
        /* <DEDUP_REMOVED lines=288> */
.L_x_3913:
        /* <DEDUP_REMOVED lines=45> */
.L_x_3917:
        /* <DEDUP_REMOVED lines=32> */
.L_x_3923:
[----:B------:R-:W-:Y:S05]  /*16d0*/  BSYNC B2 ;  /* 0x0000000000027941 */ /* 0x000fea0003800000 */
.L_x_3922:
        /* <DEDUP_REMOVED lines=8> */
[----:B------:R-:W-:-:S05]  /*1760*/  IADD3.X R5, R0, UR4, RZ, P2, !PT ;  /* 0x0000000400057c10 */ /* 0x000fca00097fe4ff */
[----:B------:R-:W2:Y:S01]  /*1770*/  LDG.E.S8 R4, desc[UR60][R4.64] ;  /* 0x0000003c04047981 */ /* 0x000ea2000c1e1300 */
[----:B------:R-:W-:Y:S01]  /*1780*/  IMAD.IADD R3, R17, 0x1, -R8 ;  /* 0x0000000111037824 */ /* 0x000fe200078e0a08 */
[----:B------:R-:W-:-:S04]  /*1790*/  LOP3.LUT R9, R7, 0xff, RZ, 0xc0, !PT ;  /* 0x000000ff07097812 */ /* 0x000fc800078ec0ff */
[----:B0-----:R-:W-:-:S04]  /*17a0*/  ISETP.GT.U32.AND P0, PT, R3, R12, PT ;  /* 0x0000000c0300720c */ /* 0x001fc80003f04070 */
[----:B------:R-:W-:Y:S02]  /*17b0*/  ISETP.GT.AND.EX P0, PT, RZ, R13, PT, P0 ;  /* 0x0000000dff00720c */ /* 0x000fe40003f04300 */
[----:B--2---:R-:W-:-:S04]  /*17c0*/  LOP3.LUT R0, R4, 0xff, RZ, 0xc0, !PT ;  /* 0x000000ff04007812 */ /* 0x004fc800078ec0ff */
[----:B------:R-:W-:Y:S02]  /*17d0*/  ISETP.NE.AND P1, PT, R9, R0, PT ;  /* 0x000000000900720c */ /* 0x000fe40003f25270 */
[----:B------:R-:W-:Y:S02]  /*17e0*/  PRMT R9, R7, 0x9910, RZ ;  /* 0x0000991007097816 */ /* 0x000fe400000000ff */
[----:B------:R-:W-:Y:S02]  /*17f0*/  SEL R0, RZ, 0xffffffff, !P0 ;  /* 0xffffffffff007807 */ /* 0x000fe40004000000 */
[----:B------:R-:W-:-:S07]  /*1800*/  ISETP.GT.AND P0, PT, R9, R4, PT ;  /* 0x000000040900720c */ /* 0x000fce0003f04270 */
[----:B------:R-:W-:-:S04]  /*1810*/  @P1 SEL R0, RZ, 0xffffffff, !P0 ;  /* 0xffffffffff001807 */ /* 0x000fc80004000000 */
[----:B------:R-:W-:-:S04]  /*1820*/  LOP3.LUT R0, R0, 0x1, RZ, 0xc0, !PT ;  /* 0x0000000100007812 */ /* 0x000fc800078ec0ff */
[----:B------:R-:W-:-:S04]  /*1830*/  ISETP.NE.U32.AND P0, PT, R0, 0x1, PT ;  /* 0x000000010000780c */ /* 0x000fc80003f05070 */
[----:B------:R-:W-:Y:S02]  /*1840*/  SEL R7, R7, R4, !P0 ;  /* 0x0000000407077207 */ /* 0x000fe40004000000 */
[----:B------:R-:W-:Y:S02]  /*1850*/  SEL R6, R3, R12, P0 ;  /* 0x0000000c03067207 */ /* 0x000fe40000000000 */
[----:B------:R-:W-:-:S07]  /*1860*/  SEL R5, R13, RZ, !P0 ;  /* 0x000000ff0d057207 */ /* 0x000fce0004000000 */
.L_x_3921:
[----:B------:R-:W-:Y:S05]  /*1870*/  BSYNC B1 ;  /* 0x0000000000017941 */ /* 0x000fea0003800000 */
.L_x_3920:
        /* <DEDUP_REMOVED lines=8> */
.L_x_3919:
[----:B------:R-:W-:Y:S05]  /*1900*/  BSYNC B0 ;  /* 0x0000000000007941 */ /* 0x000fea0003800000 */
.L_x_3918:
[----:B------:R-:W0:Y:S01]  /*1910*/  LDC.64 R8, c[0x0][0x240] ;  /* 0x00009000ff087b82 */ /* 0x000e220000000a00 */
[----:B------:R-:W-:Y:S01]  /*1920*/  BSSY B0, `(.L_x_3924) ;  /* 0x0000068000007945 */ /* 0x000fe20003800000 */
[----:B------:R-:W-:Y:S01]  /*1930*/  ISETP.NE.AND P2, PT, R2, RZ, PT ;  /* 0x000000ff0200720c */ /* 0x000fe20003f45270 */
[----:B------:R-:W-:Y:S02]  /*1940*/  IMAD.MOV.U32 R11, RZ, RZ, R20 ;  /* 0x000000ffff0b7224 */ /* 0x000fe400078e0014 */
[----:B------:R-:W-:Y:S02]  /*1950*/  IMAD.MOV.U32 R4, RZ, RZ, R10 ;  /* 0x000000ffff047224 */ /* 0x000fe400078e000a */
[--C-:B------:R-:W-:Y:S01]  /*1960*/  IMAD.MOV.U32 R3, RZ, RZ, R20.reuse ;  /* 0x000000ffff037224 */ /* 0x100fe200078e0014 */
[----:B------:R-:W1:Y:S01]  /*1970*/  LDC R35, c[0x0][0x248] ;  /* 0x00009200ff237b82 */ /* 0x000e620000000800 */
[----:B------:R-:W-:Y:S02]  /*1980*/  IMAD.MOV.U32 R12, RZ, RZ, R20 ;  /* 0x000000ffff0c7224 */ /* 0x000fe400078e0014 */
[----:B0-----:R-:W-:Y:S01]  /*1990*/  IMAD R8, R17, R8, RZ ;  /* 0x0000000811087224 */ /* 0x001fe200078e02ff */
[----:B------:R-:W-:-:S03]  /*19a0*/  ISETP.NE.AND P3, PT, R9, RZ, PT ;  /* 0x000000ff0900720c */ /* 0x000fc60003f65270 */
[----:B------:R-:W-:Y:S02]  /*19b0*/  IMAD R8, R2, R9, R8 ;  /* 0x0000000902087224 */ /* 0x000fe400078e0208 */
[----:B------:R-:W-:Y:S02]  /*19c0*/  IMAD.MOV.U32 R9, RZ, RZ, R10 ;  /* 0x000000ffff097224 */ /* 0x000fe400078e000a */
[--C-:B-1----:R-:W-:Y:S01]  /*19d0*/  IMAD R25, R35, UR36, R8.reuse ;  /* 0x0000002423197c24 */ /* 0x102fe2000f8e0208 */
[----:B------:R-:W-:-:S03]  /*19e0*/  PRMT R8, R14, 0x7610, R8 ;  /* 0x000076100e087816 */ /* 0x000fc60000000008 */
        /* <DEDUP_REMOVED lines=8> */
[----:B------:R-:W-:Y:S01]  /*1a70*/  PRMT R14, R0, 0x7610, R14 ;  /* 0x00007610000e7816 */ /* 0x000fe2000000000e */
[--C-:B------:R-:W-:Y:S02]  /*1a80*/  IMAD.MOV.U32 R3, RZ, RZ, R20.reuse ;  /* 0x000000ffff037224 */ /* 0x100fe400078e0014 */
[----:B------:R-:W-:-:S07]  /*1a90*/  IMAD.MOV.U32 R12, RZ, RZ, R20 ;  /* 0x000000ffff0c7224 */ /* 0x000fce00078e0014 */
.L_x_3926:
[----:B------:R-:W-:Y:S01]  /*1aa0*/  IMAD.MOV.U32 R18, RZ, RZ, R16 ;  /* 0x000000ffff127224 */ /* 0x000fe200078e0010 */
[----:B------:R-:W-:Y:S01]  /*1ab0*/  PRMT R29, R7, 0x8880, RZ ;  /* 0x00008880071d7816 */ /* 0x000fe200000000ff */
[----:B------:R-:W-:Y:S02]  /*1ac0*/  ULDC UR4, c[0x0][0x234] ;  /* 0x00008d0000047ab9 */ /* 0x000fe40000000800 */
[----:B------:R-:W-:-:S05]  /*1ad0*/  IMAD.WIDE.U32 R20, R25, 0x4, R18 ;  /* 0x0000000419147825 */ /* 0x000fca00078e0012 */
[----:B------:R0:W2:Y:S01]  /*1ae0*/  LDG.E R32, desc[UR60][R20.64] ;  /* 0x0000003c14207981 */ /* 0x0000a2000c1e1900 */
[----:B------:R-:W-:Y:S01]  /*1af0*/  LOP3.LUT R18, R7, 0xff, RZ, 0xc0, !PT ;  /* 0x000000ff07127812 */ /* 0x000fe200078ec0ff */
[----:B------:R-:W-:Y:S01]  /*1b00*/  VIADD R25, R25, UR4 ;  /* 0x0000000419197c36 */ /* 0x000fe20008000000 */
[----:B------:R-:W-:Y:S01]  /*1b10*/  PRMT R33, R0, 0x8880, RZ ;  /* 0x0000888000217816 */ /* 0x000fe200000000ff */
[----:B0-----:R-:W-:Y:S01]  /*1b20*/  IMAD.IADD R21, R15, 0x1, R24 ;  /* 0x000000010f157824 */ /* 0x001fe200078e0218 */
[----:B------:R-:W-:-:S03]  /*1b30*/  PRMT R15, R14, 0x8880, RZ ;  /* 0x000088800e0f7816 */ /* 0x000fc600000000ff */
[----:B------:R-:W-:Y:S01]  /*1b40*/  VIADD R31, R21, 0x3 ;  /* 0x00000003151f7836 */ /* 0x000fe20000000000 */
[----:B------:R-:W-:-:S04]  /*1b50*/  ISETP.GE.U32.AND P4, PT, R6, R21, PT ;  /* 0x000000150600720c */ /* 0x000fc80003f86070 */
[----:B------:R-:W-:Y:S02]  /*1b60*/  ISETP.GE.AND.EX P4, PT, R5, RZ, PT, P4 ;  /* 0x000000ff0500720c */ /* 0x000fe40003f86340 */
[C---:B--2---:R-:W-:Y:S02]  /*1b70*/  LOP3.LUT R27, R32.reuse, 0xff, RZ, 0xc0, !PT ;  /* 0x000000ff201b7812 */ /* 0x044fe400078ec0ff */
[----:B------:R-:W-:Y:S02]  /*1b80*/  PRMT R28, R32, 0x7771, RZ ;  /* 0x00007771201c7816 */ /* 0x000fe400000000ff */
[----:B------:R-:W-:Y:S02]  /*1b90*/  ISETP.NE.AND P5, PT, R18, R27, PT ;  /* 0x0000001b1200720c */ /* 0x000fe40003fa5270 */
[----:B------:R-:W-:Y:S01]  /*1ba0*/  LOP3.LUT R18, R14, 0xff, RZ, 0xc0, !PT ;  /* 0x000000ff0e127812 */ /* 0x000fe200078ec0ff */
[----:B------:R-:W-:Y:S01]  /*1bb0*/  IMAD.MOV.U32 R27, RZ, RZ, R28 ;  /* 0x000000ffff1b7224 */ /* 0x000fe200078e001c */
[----:B------:R-:W-:-:S02]  /*1bc0*/  PRMT R20, R32, 0x7772, RZ ;  /* 0x0000777220147816 */ /* 0x000fc400000000ff */
[----:B------:R-:W-:Y:S02]  /*1bd0*/  PRMT R26, R32, 0x8880, RZ ;  /* 0x00008880201a7816 */ /* 0x000fe400000000ff */
[----:B------:R-:W-:Y:S01]  /*1be0*/  ISETP.NE.AND P0, PT, R18, R27, PT ;  /* 0x0000001b1200720c */ /* 0x000fe20003f05270 */
[----:B------:R-:W-:Y:S01]  /*1bf0*/  IMAD.MOV.U32 R27, RZ, RZ, R15 ;  /* 0x000000ffff1b7224 */ /* 0x000fe200078e000f */
[----:B------:R-:W-:Y:S02]  /*1c00*/  PRMT R18, R32, 0x9991, RZ ;  /* 0x0000999120127816 */ /* 0x000fe400000000ff */
[----:B------:R-:W-:Y:S02]  /*1c10*/  LOP3.LUT R15, R8, 0xff, RZ, 0xc0, !PT ;  /* 0x000000ff080f7812 */ /* 0x000fe400078ec0ff */
[----:B------:R-:W-:Y:S02]  /*1c20*/  ISETP.GT.AND P1, PT, R27, R18, PT ;  /* 0x000000121b00720c */ /* 0x000fe40003f24270 */
[----:B------:R-:W-:-:S02]  /*1c30*/  SEL R18, RZ, 0xffffffff, P4 ;  /* 0xffffffffff127807 */ /* 0x000fc40002000000 */
[----:B------:R-:W-:Y:S01]  /*1c40*/  ISETP.NE.AND P4, PT, R15, R20, PT ;  /* 0x000000140f00720c */ /* 0x000fe20003f85270 */
[----:B------:R-:W-:Y:S01]  /*1c50*/  VIADD R20, R21, 0x1 ;  /* 0x0000000115147836 */ /* 0x000fe20000000000 */
[----:B------:R-:W-:Y:S01]  /*1c60*/  ISETP.GT.AND P6, PT, R29, R26, PT ;  /* 0x0000001a1d00720c */ /* 0x000fe20003fc4270 */
[----:B------:R-:W-:Y:S01]  /*1c70*/  VIADD R29, R21, 0x2 ;  /* 0x00000002151d7836 */ /* 0x000fe20000000000 */
[----:B------:R-:W-:Y:S02]  /*1c80*/  PRMT R27, R8, 0x8880, RZ ;  /* 0x00008880081b7816 */ /* 0x000fe400000000ff */
[----:B------:R-:W-:Y:S02]  /*1c90*/  @P5 SEL R18, RZ, 0xffffffff, !P6 ;  /* 0xffffffffff125807 */ /* 0x000fe40007000000 */
[----:B------:R-:W-:Y:S02]  /*1ca0*/  ISETP.GE.U32.AND P5, PT, R9, R20, PT ;  /* 0x000000140900720c */ /* 0x000fe40003fa6070 */
[----:B------:R-:W-:-:S02]  /*1cb0*/  PRMT R26, R32, 0xaaa2, RZ ;  /* 0x0000aaa2201a7816 */ /* 0x000fc400000000ff */
[----:B------:R-:W-:Y:S02]  /*1cc0*/  ISETP.GE.AND.EX P5, PT, R12, RZ, PT, P5 ;  /* 0x000000ff0c00720c */ /* 0x000fe40003fa6350 */
[----:B------:R-:W-:Y:S02]  /*1cd0*/  PRMT R28, R32, 0x7773, RZ ;  /* 0x00007773201c7816 */ /* 0x000fe400000000ff */
[----:B------:R-:W-:Y:S02]  /*1ce0*/  LOP3.LUT R15, R0, 0xff, RZ, 0xc0, !PT ;  /* 0x000000ff000f7812 */ /* 0x000fe400078ec0ff */
[----:B------:R-:W-:Y:S02]  /*1cf0*/  ISETP.GT.AND P6, PT, R27, R26, PT ;  /* 0x0000001a1b00720c */ /* 0x000fe40003fc4270 */
[----:B------:R-:W-:Y:S02]  /*1d00*/  SEL R26, RZ, 0xffffffff, P5 ;  /* 0xffffffffff1a7807 */ /* 0x000fe40002800000 */
[----:B------:R-:W-:-:S02]  /*1d10*/  @P0 SEL R26, RZ, 0xffffffff, !P1 ;  /* 0xffffffffff1a0807 */ /* 0x000fc40004800000 */
[----:B------:R-:W-:Y:S02]  /*1d20*/  ISETP.GE.U32.AND P0, PT, R4, R29, PT ;  /* 0x0000001d0400720c */ /* 0x000fe40003f06070 */
[----:B------:R-:W-:Y:S01]  /*1d30*/  ISETP.NE.AND P5, PT, R15, R28, PT ;  /* 0x0000001c0f00720c */ /* 0x000fe20003fa5270 */
[----:B------:R-:W-:Y:S01]  /*1d40*/  IMAD.SHL.U32 R15, R25, 0x4, RZ ;  /* 0x00000004190f7824 */ /* 0x000fe200078e00ff */
[----:B------:R-:W-:Y:S02]  /*1d50*/  ISETP.GE.U32.AND P1, PT, R10, R31, PT ;  /* 0x0000001f0a00720c */ /* 0x000fe40003f26070 */
[----:B------:R-:W-:Y:S01]  /*1d60*/  ISETP.GE.AND.EX P0, PT, R3, RZ, PT, P0 ;  /* 0x000000ff0300720c */ /* 0x000fe20003f06300 */
[----:B------:R-:W-:Y:S01]  /*1d70*/  VIADD R30, R15, 0x3 ;  /* 0x000000030f1e7836 */ /* 0x000fe20000000000 */
[----:B------:R-:W-:Y:S02]  /*1d80*/  PRMT R28, R32, 0xbbb3, RZ ;  /* 0x0000bbb3201c7816 */ /* 0x000fe400000000ff */
[----:B------:R-:W-:-:S02]  /*1d90*/  ISETP.GE.AND.EX P1, PT, R11, RZ, PT, P1 ;  /* 0x000000ff0b00720c */ /* 0x000fc40003f26310 */
[----:B------:R-:W-:Y:S02]  /*1da0*/  SEL R27, RZ, 0xffffffff, P0 ;  /* 0xffffffffff1b7807 */ /* 0x000fe40000000000 */
[----:B------:R-:W-:Y:S02]  /*1db0*/  ISETP.GT.AND P0, PT, R33, R28, PT ;  /* 0x0000001c2100720c */ /* 0x000fe40003f04270 */
[----:B------:R-:W-:Y:S02]  /*1dc0*/  SEL R28, RZ, 0xffffffff, P1 ;  /* 0xffffffffff1c7807 */ /* 0x000fe40000800000 */
[----:B------:R-:W-:Y:S02]  /*1dd0*/  ISETP.GE.U32.AND P1, PT, R30, R13, PT ;  /* 0x0000000d1e00720c */ /* 0x000fe40003f26070 */
[----:B------:R-:W-:Y:S02]  /*1de0*/  LOP3.LUT R18, R18, 0x1, RZ, 0xc0, !PT ;  /* 0x0000000112127812 */ /* 0x000fe400078ec0ff */
[----:B------:R-:W-:-:S02]  /*1df0*/  @P4 SEL R27, RZ, 0xffffffff, !P6 ;  /* 0xffffffffff1b4807 */ /* 0x000fc40007000000 */
[----:B------:R-:W-:Y:S02]  /*1e00*/  @P5 SEL R28, RZ, 0xffffffff, !P0 ;  /* 0xffffffffff1c5807 */ /* 0x000fe40004000000 */
[----:B------:R-:W-:Y:S02]  /*1e10*/  ISETP.NE.U32.AND P0, PT, R18, 0x1, PT ;  /* 0x000000011200780c */ /* 0x000fe40003f05070 */
[----:B------:R-:W-:Y:S02]  /*1e20*/  PRMT R18, R32, 0x7770, RZ ;  /* 0x0000777020127816 */ /* 0x000fe400000000ff */
[----:B------:R-:W-:Y:S02]  /*1e30*/  LOP3.LUT R26, R26, 0x1, RZ, 0xc0, !PT ;  /* 0x000000011a1a7812 */ /* 0x000fe400078ec0ff */
[----:B------:R-:W-:Y:S02]  /*1e40*/  LOP3.LUT R27, R27, 0x1, RZ, 0xc0, !PT ;  /* 0x000000011b1b7812 */ /* 0x000fe400078ec0ff */
[----:B------:R-:W-:-:S02]  /*1e50*/  LOP3.LUT R28, R28, 0x1, RZ, 0xc0, !PT ;  /* 0x000000011c1c7812 */ /* 0x000fc400078ec0ff */
[----:B------:R-:W-:Y:S02]  /*1e60*/  SEL R18, R7, R18, !P0 ;  /* 0x0000001207127207 */ /* 0x000fe40004000000 */
[----:B------:R-:W-:Y:S02]  /*1e70*/  ISETP.NE.U32.AND P4, PT, R26, 0x1, PT ;  /* 0x000000011a00780c */ /* 0x000fe40003f85070 */
[----:B------:R-:W-:Y:S02]  /*1e80*/  ISETP.NE.U32.AND P5, PT, R27, 0x1, PT ;  /* 0x000000011b00780c */ /* 0x000fe40003fa5070 */
[----:B------:R-:W-:Y:S02]  /*1e90*/  SEL R6, R6, R21, !P0 ;  /* 0x0000001506067207 */ /* 0x000fe40004000000 */
[----:B------:R-:W-:Y:S02]  /*1ea0*/  PRMT R7, R32, 0x7771, RZ ;  /* 0x0000777120077816 */ /* 0x000fe400000000ff */
[----:B------:R-:W-:-:S02]  /*1eb0*/  ISETP.NE.U32.AND P6, PT, R28, 0x1, PT ;  /* 0x000000011c00780c */ /* 0x000fc40003fc5070 */
[C---:B------:R-:W-:Y:S02]  /*1ec0*/  PRMT R21, R32.reuse, 0x7772, RZ ;  /* 0x0000777220157816 */ /* 0x040fe400000000ff */
[----:B------:R-:W-:Y:S02]  /*1ed0*/  PRMT R27, R32, 0x7773, RZ ;  /* 0x00007773201b7816 */ /* 0x000fe400000000ff */
[----:B------:R-:W-:Y:S02]  /*1ee0*/  SEL R14, R14, R7, !P4 ;  /* 0x000000070e0e7207 */ /* 0x000fe40006000000 */
        /* <DEDUP_REMOVED lines=9> */
[----:B------:R-:W-:Y:S01]  /*1f80*/  PRMT R7, R18, 0x7610, R7 ;  /* 0x0000761012077816 */ /* 0x000fe20000000007 */
[----:B------:R-:W-:Y:S06]  /*1f90*/  @!P1 BRA `(.L_x_3926) ;  /* 0xfffffff800c09947 */ /* 0x000fec000383ffff */
.L_x_3925:
[----:B------:R-:W-:Y:S05]  /*1fa0*/  BSYNC B0 ;  /* 0x0000000000007941 */ /* 0x000fea0003800000 */
.L_x_3924:
        /* <DEDUP_REMOVED lines=8> */
.L_x_3928:
[----:B------:R-:W-:Y:S05]  /*2030*/  BSYNC B0 ;  /* 0x0000000000007941 */ /* 0x000fea0003800000 */
.L_x_3927:
        /* <DEDUP_REMOVED lines=9> */
[----:B------:R-:W-:-:S05]  /*20d0*/  LEA.HI.X.SX32 R19, R15, R19, 0x1, P0 ;  /* 0x000000130f137211 */ /* 0x000fca00000f0eff */
        /* <DEDUP_REMOVED lines=17> */
.L_x_3930:
[----:B------:R-:W-:Y:S05]  /*21f0*/  BSYNC B0 ;  /* 0x0000000000007941 */ /* 0x000fea0003800000 */
.L_x_3929:
[C---:B------:R-:W-:Y:S02]  /*2200*/  LOP3.LUT R16, R7.reuse, 0xff, RZ, 0xc0, !PT ;  /* 0x000000ff07107812 */ /* 0x040fe400078ec0ff */
[----:B------:R-:W-:Y:S02]  /*2210*/  CS2R R44, SRZ ;  /* 0x00000000002c7805 */ /* 0x000fe4000001ff00 */
[C---:B------:R-:W-:Y:S02]  /*2220*/  LOP3.LUT R13, R14.reuse, 0xff, RZ, 0xc0, !PT ;  /* 0x000000ff0e0d7812 */ /* 0x040fe400078ec0ff */
[----:B------:R-:W-:Y:S02]  /*2230*/  PRMT R15, R14, 0x8880, RZ ;  /* 0x000088800e0f7816 */ /* 0x000fe400000000ff */
[----:B------:R-:W-:Y:S02]  /*2240*/  PRMT R18, R7, 0x8880, RZ ;  /* 0x0000888007127816 */ /* 0x000fe400000000ff */
[----:B------:R-:W-:Y:S01]  /*2250*/  ISETP.NE.AND P2, PT, R16, R13, PT ;  /* 0x0000000d1000720c */ /* 0x000fe20003f45270 */
[--C-:B------:R-:W-:Y:S01]  /*2260*/  IMAD.MOV.U32 R13, RZ, RZ, R15.reuse ;  /* 0x000000ffff0d7224 */ /* 0x100fe200078e000f */
[----:B------:R-:W-:Y:S01]  /*2270*/  ISETP.GE.U32.AND P0, PT, R6, R9, PT ;  /* 0x000000090600720c */ /* 0x000fe20003f06070 */
[----:B------:R-:W-:Y:S01]  /*2280*/  IMAD.MOV.U32 R16, RZ, RZ, R18 ;  /* 0x000000ffff107224 */ /* 0x000fe200078e0012 */
[----:B------:R-:W-:-:S02]  /*2290*/  PRMT R15, RZ, 0x7610, R15 ;  /* 0x00007610ff0f7816 */ /* 0x000fc4000000000f */
[----:B------:R-:W-:Y:S02]  /*22a0*/  ISETP.GE.AND.EX P0, PT, R5, R12, PT, P0 ;  /* 0x0000000c0500720c */ /* 0x000fe40003f06300 */
[----:B------:R-:W-:Y:S02]  /*22b0*/  ISETP.GT.AND P1, PT, R16, R13, PT ;  /* 0x0000000d1000720c */ /* 0x000fe40003f24270 */
[----:B------:R-:W-:-:S03]  /*22c0*/  SEL R13, RZ, 0xffffffff, P0 ;  /* 0xffffffffff0d7807 */ /* 0x000fc60000000000 */
[----:B------:R-:W-:-:S04]  /*22d0*/  @P2 SEL R13, RZ, 0xffffffff, !P1 ;  /* 0xffffffffff0d2807 */ /* 0x000fc80004800000 */
[----:B------:R-:W-:-:S04]  /*22e0*/  LOP3.LUT R13, R13, 0x1, RZ, 0xc0, !PT ;  /* 0x000000010d0d7812 */ /* 0x000fc800078ec0ff */
[----:B------:R-:W-:-:S04]  /*22f0*/  ISETP.NE.U32.AND P0, PT, R13, 0x1, PT ;  /* 0x000000010d00780c */ /* 0x000fc80003f05070 */
[----:B------:R-:W-:Y:S02]  /*2300*/  SEL R7, R7, R14, !P0 ;  /* 0x0000000e07077207 */ /* 0x000fe40004000000 */
[----:B------:R-:W-:Y:S02]  /*2310*/  LOP3.LUT R14, R8, 0xff, RZ, 0xc0, !PT ;  /* 0x000000ff080e7812 */ /* 0x000fe400078ec0ff */
[----:B------:R-:W-:Y:S02]  /*2320*/  LOP3.LUT R13, R7, 0xff, RZ, 0xc0, !PT ;  /* 0x000000ff070d7812 */ /* 0x000fe400078ec0ff */
[----:B------:R-:W-:Y:S02]  /*2330*/  SEL R9, R6, R9, !P0 ;  /* 0x0000000906097207 */ /* 0x000fe40004000000 */
[----:B------:R-:W-:Y:S02]  /*2340*/  ISETP.NE.AND P2, PT, R13, R14, PT ;  /* 0x0000000e0d00720c */ /* 0x000fe40003f45270 */
[----:B------:R-:W-:-:S02]  /*2350*/  SEL R12, R5, R12, !P0 ;  /* 0x0000000c050c7207 */ /* 0x000fc40004000000 */
        /* <DEDUP_REMOVED lines=8> */
[----:B------:R-:W-:Y:S02]  /*23e0*/  LOP3.LUT R5, R5, 0x1, RZ, 0xc0, !PT ;  /* 0x0000000105057812 */ /* 0x000fe400078ec0ff */
[----:B------:R-:W-:Y:S02]  /*23f0*/  PRMT R13, RZ, 0x7610, R13 ;  /* 0x00007610ff0d7816 */ /* 0x000fe4000000000d */
        /* <DEDUP_REMOVED lines=14> */
[----:B------:R-:W-:Y:S02]  /*24e0*/  ISETP.NE.U32.AND P0, PT, R3, 0x1, PT ;  /* 0x000000010300780c */ /* 0x000fe40003f05070 */
[----:B------:R-:W-:Y:S02]  /*24f0*/  PRMT R3, RZ, 0x7610, R3 ;  /* 0x00007610ff037816 */ /* 0x000fe40000000003 */
[----:B------:R-:W-:Y:S02]  /*2500*/  SEL R0, R7, R0, !P0 ;  /* 0x0000000007007207 */ /* 0x000fe40004000000 */
[----:B------:R-:W-:Y:S02]  /*2510*/  CS2R R6, SRZ ;  /* 0x0000000000067805 */ /* 0x000fe4000001ff00 */
[----:B------:R-:W-:Y:S02]  /*2520*/  SEL R10, R9, R10, !P0 ;  /* 0x0000000a090a7207 */ /* 0x000fe40004000000 */
[----:B------:R-:W-:-:S02]  /*2530*/  SEL R11, R8, R11, !P0 ;  /* 0x0000000b080b7207 */ /* 0x000fc40004000000 */
[----:B------:R-:W-:Y:S02]  /*2540*/  CS2R R8, SRZ ;  /* 0x0000000000087805 */ /* 0x000fe4000001ff00 */
[----:B------:R-:W-:Y:S01]  /*2550*/  PRMT R21, R0, 0x7610, R21 ;  /* 0x0000761000157816 */ /* 0x000fe20000000015 */
[----:B------:R-:W-:Y:S06]  /*2560*/  BRA `(.L_x_3915) ;  /* 0x0000012c00e47947 */ /* 0x000fec0003800000 */
.L_x_3916:
        /* <DEDUP_REMOVED lines=67> */
[----:B------:R-:W-:Y:S01]  /*29a0*/  IMAD.MOV.U32 R21, RZ, RZ, R28 ;  /* 0x000000ffff157224 */ /* 0x000fe200078e001c */
[C---:B------:R-:W-:Y:S01]  /*29b0*/  PRMT R20, R13.reuse, 0x7610, R20 ;  /* 0x000076100d147816 */ /* 0x040fe20000000014 */
[--C-:B------:R-:W-:Y:S01]  /*29c0*/  IMAD.MOV.U32 R25, RZ, RZ, R28.reuse ;  /* 0x000000ffff197224 */ /* 0x100fe200078e001c */
[C---:B------:R-:W-:Y:S01]  /*29d0*/  PRMT R27, R13.reuse, 0x7610, R27 ;  /* 0x000076100d1b7816 */ /* 0x040fe2000000001b */
[----:B------:R-:W1:Y:S01]  /*29e0*/  LDC.64 R48, c[0x0][0x268] ;  /* 0x00009a00ff307b82 */ /* 0x000e620000000a00 */
        /* <DEDUP_REMOVED lines=36> */
[----:B01----:R-:W-:-:S07]  /*2c30*/  IMAD.MOV.U32 R40, RZ, RZ, R24 ;  /* 0x000000ffff287224 */ /* 0x003fce00078e0018 */
.L_x_3940:
        /* <DEDUP_REMOVED lines=286> */
.L_x_3936:
[----:B------:R-:W-:-:S04]  /*3e20*/  LOP3.LUT R51, R63, 0xfffffffc, RZ, 0xc0, !PT ;  /* 0xfffffffc3f337812 */ /* 0x000fc800078ec0ff */
[----:B------:R-:W-:-:S05]  /*3e30*/  IADD3 R50, P0, R51, R16, RZ ;  /* 0x0000001033327210 */ /* 0x000fca0007f1e0ff */
[----:B------:R-:W-:-:S05]  /*3e40*/  IMAD.X R51, RZ, RZ, R19, P0 ;  /* 0x000000ffff337224 */ /* 0x000fca00000e0613 */
[----:B------:R-:W2:Y:S02]  /*3e50*/  LDG.E R50, desc[UR60][R50.64] ;  /* 0x0000003c32327981 */ /* 0x000ea4000c1e1900 */
[C---:B--2---:R-:W-:Y:S02]  /*3e60*/  PRMT R65, R50.reuse, 0x7770, RZ ;  /* 0x0000777032417816 */ /* 0x044fe400000000ff */
[C---:B------:R-:W-:Y:S02]  /*3e70*/  PRMT R68, R50.reuse, 0x7771, RZ ;  /* 0x0000777132447816 */ /* 0x040fe400000000ff */
[C---:B------:R-:W-:Y:S02]  /*3e80*/  PRMT R63, R50.reuse, 0x7772, RZ ;  /* 0x00007772323f7816 */ /* 0x040fe400000000ff */
[----:B------:R-:W-:Y:S01]  /*3e90*/  PRMT R66, R50, 0x7773, RZ ;  /* 0x0000777332427816 */ /* 0x000fe200000000ff */
        /* <DEDUP_REMOVED lines=247> */
.L_x_3937:
[----:B------:R-:W-:-:S04]  /*4e10*/  LOP3.LUT R51, R62, 0xfffffffc, RZ, 0xc0, !PT ;  /* 0xfffffffc3e337812 */ /* 0x000fc800078ec0ff */
[----:B------:R-:W-:-:S05]  /*4e20*/  IADD3 R50, P0, R51, R16, RZ ;  /* 0x0000001033327210 */ /* 0x000fca0007f1e0ff */
[----:B------:R-:W-:-:S05]  /*4e30*/  IMAD.X R51, RZ, RZ, R19, P0 ;  /* 0x000000ffff337224 */ /* 0x000fca00000e0613 */
[----:B------:R-:W2:Y:S01]  /*4e40*/  LDG.E R50, desc[UR60][R50.64] ;  /* 0x0000003c32327981 */ /* 0x000ea2000c1e1900 */
[----:B------:R-:W-:Y:S02]  /*4e50*/  IMAD.MOV.U32 R62, RZ, RZ, RZ ;  /* 0x000000ffff3e7224 */ /* 0x000fe400078e00ff */
[----:B------:R-:W-:Y:S01]  /*4e60*/  IMAD.MOV.U32 R71, RZ, RZ, RZ ;  /* 0x000000ffff477224 */ /* 0x000fe200078e00ff */
[C---:B--2---:R-:W-:Y:S02]  /*4e70*/  PRMT R72, R50.reuse, 0x7770, RZ ;  /* 0x0000777032487816 */ /* 0x044fe400000000ff */
[C---:B------:R-:W-:Y:S02]  /*4e80*/  PRMT R69, R50.reuse, 0x7771, RZ ;  /* 0x0000777132457816 */ /* 0x040fe400000000ff */
[C---:B------:R-:W-:Y:S02]  /*4e90*/  PRMT R70, R50.reuse, 0x7772, RZ ;  /* 0x0000777232467816 */ /* 0x040fe400000000ff */
[----:B------:R-:W-:Y:S01]  /*4ea0*/  PRMT R67, R50, 0x7773, RZ ;  /* 0x0000777332437816 */ /* 0x000fe200000000ff */
        /* <DEDUP_REMOVED lines=235> */
.L_x_3938:
        /* <DEDUP_REMOVED lines=255> */
.L_x_3939:
[----:B------:R-:W-:Y:S01]  /*6d50*/  LOP3.LUT R51, R62, 0xfffffffc, RZ, 0xc0, !PT ;  /* 0xfffffffc3e337812 */ /* 0x000fe200078ec0ff */
[----:B------:R-:W-:-:S03]  /*6d60*/  ULDC UR4, c[0x0][0x234] ;  /* 0x00008d0000047ab9 */ /* 0x000fc60000000800 */
[----:B------:R-:W-:-:S05]  /*6d70*/  IADD3 R50, P0, R51, R16, RZ ;  /* 0x0000001033327210 */ /* 0x000fca0007f1e0ff */
[----:B------:R-:W-:-:S05]  /*6d80*/  IMAD.X R51, RZ, RZ, R19, P0 ;  /* 0x000000ffff337224 */ /* 0x000fca00000e0613 */
[----:B------:R0:W2:Y:S01]  /*6d90*/  LDG.E R50, desc[UR60][R50.64] ;  /* 0x0000003c32327981 */ /* 0x0000a2000c1e1900 */
[C---:B------:R-:W-:Y:S02]  /*6da0*/  PRMT R61, R65.reuse, 0x9910, RZ ;  /* 0x00009910413d7816 */ /* 0x040fe400000000ff */
[C---:B------:R-:W-:Y:S02]  /*6db0*/  LOP3.LUT R60, R8.reuse, 0xff, RZ, 0xc0, !PT ;  /* 0x000000ff083c7812 */ /* 0x040fe400078ec0ff */
[----:B------:R-:W-:Y:S02]  /*6dc0*/  PRMT R62, R65, 0x8880, RZ ;  /* 0x00008880413e7816 */ /* 0x000fe400000000ff */
[----:B------:R-:W-:Y:S02]  /*6dd0*/  PRMT R75, R8, 0x8880, RZ ;  /* 0x00008880084b7816 */ /* 0x000fe400000000ff */
[----:B------:R-:W-:Y:S01]  /*6de0*/  ISETP.NE.AND P6, PT, R60, R61, PT ;  /* 0x0000003d3c00720c */ /* 0x000fe20003fc5270 */
[----:B------:R-:W-:Y:S01]  /*6df0*/  IMAD.MOV.U32 R61, RZ, RZ, R62 ;  /* 0x000000ffff3d7224 */ /* 0x000fe200078e003e */
[----:B------:R-:W-:Y:S01]  /*6e00*/  PRMT R77, R68, 0x9910, RZ ;  /* 0x00009910444d7816 */ /* 0x000fe200000000ff */
[----:B------:R-:W-:Y:S01]  /*6e10*/  IMAD.MOV.U32 R62, RZ, RZ, R75 ;  /* 0x000000ffff3e7224 */ /* 0x000fe200078e004b */
[----:B------:R-:W-:-:S02]  /*6e20*/  PRMT R80, R63, 0x9910, RZ ;  /* 0x000099103f507816 */ /* 0x000fc400000000ff */
[----:B0-----:R-:W-:Y:S01]  /*6e30*/  LOP3.LUT R51, R6, 0xff, RZ, 0xc0, !PT ;  /* 0x000000ff06337812 */ /* 0x001fe200078ec0ff */
[----:B------:R-:W-:Y:S01]  /*6e40*/  IMAD.MOV.U32 R75, RZ, RZ, R77 ;  /* 0x000000ffff4b7224 */ /* 0x000fe200078e004d */
[----:B------:R-:W-:Y:S02]  /*6e50*/  ISETP.GT.AND P4, PT, R62, R61, PT ;  /* 0x0000003d3e00720c */ /* 0x000fe40003f84270 */
[----:B------:R-:W-:Y:S02]  /*6e60*/  LOP3.LUT R60, R9, 0xff, RZ, 0xc0, !PT ;  /* 0x000000ff093c7812 */ /* 0x000fe400078ec0ff */
[----:B------:R-:W-:Y:S02]  /*6e70*/  ISETP.NE.AND P2, PT, R51, R80, PT ;  /* 0x000000503300720c */ /* 0x000fe40003f45270 */
[----:B------:R-:W-:Y:S02]  /*6e80*/  ISETP.GE.U32.AND P3, PT, R42, R11, PT ;  /* 0x0000000b2a00720c */ /* 0x000fe40003f66070 */
[----:B------:R-:W-:-:S02]  /*6e90*/  SEL R80, RZ, 0xffffffff, !P4 ;  /* 0xffffffffff507807 */ /* 0x000fc40006000000 */
[----:B------:R-:W-:Y:S02]  /*6ea0*/  PRMT R78, R68, 0x8880, RZ ;  /* 0x00008880444e7816 */ /* 0x000fe400000000ff */
[----:B------:R-:W-:Y:S02]  /*6eb0*/  ISETP.GE.U32.AND P4, PT, R44, R11, PT ;  /* 0x0000000b2c00720c */ /* 0x000fe40003f86070 */
[----:B------:R-:W-:Y:S01]  /*6ec0*/  PRMT R79, R9, 0x8880, RZ ;  /* 0x00008880094f7816 */ /* 0x000fe200000000ff */
[----:B------:R-:W-:Y:S01]  /*6ed0*/  IMAD.MOV.U32 R77, RZ, RZ, R78 ;  /* 0x000000ffff4d7224 */ /* 0x000fe200078e004e */
[----:B------:R-:W-:Y:S02]  /*6ee0*/  ISETP.NE.AND P0, PT, R60, R75, PT ;  /* 0x0000004b3c00720c */ /* 0x000fe40003f05270 */
[----:B------:R-:W-:Y:S01]  /*6ef0*/  ISETP.GE.AND.EX P3, PT, R40, RZ, PT, P3 ;  /* 0x000000ff2800720c */ /* 0x000fe20003f66330 */
[----:B------:R-:W-:Y:S01]  /*6f00*/  IMAD.MOV.U32 R78, RZ, RZ, R79 ;  /* 0x000000ffff4e7224 */ /* 0x000fe200078e004f */
[----:B------:R-:W-:-:S02]  /*6f10*/  PRMT R62, R66, 0x9910, RZ ;  /* 0x00009910423e7816 */ /* 0x000fc400000000ff */
[----:B------:R-:W-:Y:S02]  /*6f20*/  LOP3.LUT R51, R7, 0xff, RZ, 0xc0, !PT ;  /* 0x000000ff07337812 */ /* 0x000fe400078ec0ff */
[----:B------:R-:W-:Y:S02]  /*6f30*/  ISETP.GE.AND.EX P4, PT, R41, RZ, PT, P4 ;  /* 0x000000ff2900720c */ /* 0x000fe40003f86340 */
[----:B------:R-:W-:Y:S02]  /*6f40*/  @!P6 SEL R80, RZ, 0xffffffff, P3 ;  /* 0xffffffffff50e807 */ /* 0x000fe40001800000 */
[----:B------:R-:W-:Y:S02]  /*6f50*/  PRMT R60, R63, 0x8880, RZ ;  /* 0x000088803f3c7816 */ /* 0x000fe400000000ff */
[----:B------:R-:W-:Y:S02]  /*6f60*/  PRMT R61, R6, 0x8880, RZ ;  /* 0x00008880063d7816 */ /* 0x000fe400000000ff */
[----:B------:R-:W-:-:S02]  /*6f70*/  ISETP.NE.AND P3, PT, R51, R62, PT ;  /* 0x0000003e3300720c */ /* 0x000fc40003f65270 */
[----:B------:R-:W-:Y:S02]  /*6f80*/  SEL R51, RZ, 0xffffffff, P4 ;  /* 0xffffffffff337807 */ /* 0x000fe40002000000 */
[----:B------:R-:W-:Y:S02]  /*6f90*/  ISETP.GE.U32.AND P4, PT, R46, R11, PT ;  /* 0x0000000b2e00720c */ /* 0x000fe40003f86070 */
[----:B------:R-:W-:Y:S02]  /*6fa0*/  ISETP.GT.AND P5, PT, R78, R77, PT ;  /* 0x0000004d4e00720c */ /* 0x000fe40003fa4270 */
[----:B------:R-:W-:Y:S02]  /*6fb0*/  ISETP.GT.AND P6, PT, R61, R60, PT ;  /* 0x0000003c3d00720c */ /* 0x000fe40003fc4270 */
[----:B------:R-:W-:Y:S02]  /*6fc0*/  PRMT R61, R66, 0x8880, RZ ;  /* 0x00008880423d7816 */ /* 0x000fe400000000ff */
[----:B------:R-:W-:-:S02]  /*6fd0*/  PRMT R62, R7, 0x8880, RZ ;  /* 0x00008880073e7816 */ /* 0x000fc400000000ff */
[----:B------:R-:W-:Y:S02]  /*6fe0*/  ISETP.GE.AND.EX P4, PT, R43, RZ, PT, P4 ;  /* 0x000000ff2b00720c */ /* 0x000fe40003f86340 */
[----:B------:R-:W-:Y:S02]  /*6ff0*/  PRMT R75, R72, 0x9910, RZ ;  /* 0x00009910484b7816 */ /* 0x000fe400000000ff */
[----:B------:R-:W-:Y:S02]  /*7000*/  LOP3.LUT R60, R5, 0xff, RZ, 0xc0, !PT ;  /* 0x000000ff053c7812 */ /* 0x000fe400078ec0ff */
[----:B------:R-:W-:Y:S02]  /*7010*/  @P0 SEL R51, RZ, 0xffffffff, !P5 ;  /* 0xffffffffff330807 */ /* 0x000fe40006800000 */
[----:B------:R-:W-:Y:S02]  /*7020*/  ISETP.GT.AND P5, PT, R62, R61, PT ;  /* 0x0000003d3e00720c */ /* 0x000fe40003fa4270 */
[----:B------:R-:W-:-:S02]  /*7030*/  SEL R61, RZ, 0xffffffff, P4 ;  /* 0xffffffffff3d7807 */ /* 0x000fc40002000000 */
[----:B------:R-:W-:Y:S02]  /*7040*/  ISETP.NE.AND P0, PT, R60, R75, PT ;  /* 0x0000004b3c00720c */ /* 0x000fe40003f05270 */
[----:B------:R-:W-:Y:S02]  /*7050*/  ISETP.GE.U32.AND P4, PT, R52, R11, PT ;  /* 0x0000000b3400720c */ /* 0x000fe40003f86070 */
[----:B------:R-:W-:Y:S02]  /*7060*/  PRMT R62, R72, 0x8880, RZ ;  /* 0x00008880483e7816 */ /* 0x000fe400000000ff */
[----:B------:R-:W-:Y:S02]  /*7070*/  PRMT R75, R5, 0x8880, RZ ;  /* 0x00008880054b7816 */ /* 0x000fe400000000ff */
[----:B------:R-:W-:Y:S02]  /*7080*/  PRMT R77, R69, 0x9910, RZ ;  /* 0x00009910454d7816 */ /* 0x000fe400000000ff */
[----:B------:R-:W-:-:S02]  /*7090*/  LOP3.LUT R60, R4, 0xff, RZ, 0xc0, !PT ;  /* 0x000000ff043c7812 */ /* 0x000fc400078ec0ff */
[----:B------:R-:W-:Y:S02]  /*70a0*/  ISETP.GE.AND.EX P4, PT, R45, RZ, PT, P4 ;  /* 0x000000ff2d00720c */ /* 0x000fe40003f86340 */
[----:B------:R-:W-:Y:S02]  /*70b0*/  @P2 SEL R61, RZ, 0xffffffff, !P6 ;  /* 0xffffffffff3d2807 */ /* 0x000fe40007000000 */
[----:B------:R-:W-:Y:S01]  /*70c0*/  ISETP.GT.AND P2, PT, R75, R62, PT ;  /* 0x0000003e4b00720c */ /* 0x000fe20003f44270 */
[----:B------:R-:W-:Y:S01]  /*70d0*/  IMAD.U32 R62, RZ, RZ, UR4 ;  /* 0x00000004ff3e7e24 */ /* 0x000fe2000f8e00ff */
[----:B------:R-:W-:Y:S01]  /*70e0*/  ISETP.NE.AND P6, PT, R60, R77, PT ;  /* 0x0000004d3c00720c */ /* 0x000fe20003fc5270 */
[----:B------:R-:W-:Y:S01]  /*70f0*/  ULDC UR4, c[0x0][0x22c] ;  /* 0x00008b0000047ab9 */ /* 0x000fe20000000800 */
[----:B------:R-:W-:Y:S02]  /*7100*/  PRMT R75, R70, 0x9910, RZ ;  /* 0x00009910464b7816 */ /* 0x000fe400000000ff */
[----:B------:R-:W-:-:S02]  /*7110*/  LOP3.LUT R60, R3, 0xff, RZ, 0xc0, !PT ;  /* 0x000000ff033c7812 */ /* 0x000fc400078ec0ff */
[----:B------:R-:W-:Y:S02]  /*7120*/  SEL R88, RZ, 0xffffffff, P4 ;  /* 0xffffffffff587807 */ /* 0x000fe40002000000 */
[----:B------:R-:W-:Y:S02]  /*7130*/  @P3 SEL R88, RZ, 0xffffffff, !P5 ;  /* 0xffffffffff583807 */ /* 0x000fe40006800000 */
[----:B------:R-:W-:Y:S01]  /*7140*/  ISETP.NE.AND P3, PT, R60, R75, PT ;  /* 0x0000004b3c00720c */ /* 0x000fe20003f65270 */
[----:B------:R-:W-:Y:S01]  /*7150*/  IMAD.IADD R60, R11, 0x1, R62 ;  /* 0x000000010b3c7824 */ /* 0x000fe200078e023e */
[----:B------:R-:W-:Y:S02]  /*7160*/  SEL R85, RZ, 0xffffffff, !P2 ;  /* 0xffffffffff557807 */ /* 0x000fe40005000000 */
[----:B------:R-:W-:Y:S02]  /*7170*/  PRMT R78, R69, 0x8880, RZ ;  /* 0x00008880454e7816 */ /* 0x000fe400000000ff */
[----:B------:R-:W-:-:S02]  /*7180*/  ISETP.GE.U32.AND P2, PT, R53, R60, PT ;  /* 0x0000003c3500720c */ /* 0x000fc40003f46070 */
[----:B------:R-:W-:Y:S02]  /*7190*/  PRMT R79, R4, 0x8880, RZ ;  /* 0x00008880044f7816 */ /* 0x000fe400000000ff */
[----:B------:R-:W-:Y:S02]  /*71a0*/  ISETP.GE.AND.EX P2, PT, R47, RZ, PT, P2 ;  /* 0x000000ff2f00720c */ /* 0x000fe40003f46320 */
[----:B------:R-:W-:Y:S02]  /*71b0*/  ISETP.GT.AND P4, PT, R79, R78, PT ;  /* 0x0000004e4f00720c */ /* 0x000fe40003f84270 */
[----:B------:R-:W-:Y:S02]  /*71c0*/  @!P0 SEL R85, RZ, 0xffffffff, P2 ;  /* 0xffffffffff558807 */ /* 0x000fe40001000000 */
[----:B------:R-:W-:Y:S02]  /*71d0*/  PRMT R77, R70, 0x8880, RZ ;  /* 0x00008880464d7816 */ /* 0x000fe400000000ff */
[----:B------:R-:W-:-:S02]  /*71e0*/  PRMT R78, R3, 0x8880, RZ ;  /* 0x00008880034e7816 */ /* 0x000fc400000000ff */
[----:B------:R-:W-:Y:S02]  /*71f0*/  ISETP.GE.U32.AND P0, PT, R57, R60, PT ;  /* 0x0000003c3900720c */ /* 0x000fe40003f06070 */
[----:B------:R-:W-:Y:S02]  /*7200*/  ISETP.GT.AND P5, PT, R78, R77, PT ;  /* 0x0000004d4e00720c */ /* 0x000fe40003fa4270 */
[----:B------:R-:W-:Y:S02]  /*7210*/  ISETP.GE.AND.EX P0, PT, R56, RZ, PT, P0 ;  /* 0x000000ff3800720c */ /* 0x000fe40003f06300 */
[----:B------:R-:W-:Y:S02]  /*7220*/  PRMT R78, R67, 0x9910, RZ ;  /* 0x00009910434e7816 */ /* 0x000fe400000000ff */
[----:B------:R-:W-:Y:S02]  /*7230*/  LOP3.LUT R75, R0, 0xff, RZ, 0xc0, !PT ;  /* 0x000000ff004b7812 */ /* 0x000fe400078ec0ff */
[----:B------:R-:W-:-:S02]  /*7240*/  SEL R87, RZ, 0xffffffff, P0 ;  /* 0xffffffffff577807 */ /* 0x000fc40000000000 */
[----:B------:R-:W-:Y:S02]  /*7250*/  PRMT R77, R67, 0x8880, RZ ;  /* 0x00008880434d7816 */ /* 0x000fe400000000ff */
[----:B------:R-:W-:Y:S02]  /*7260*/  PRMT R82, R0, 0x8880, RZ ;  /* 0x0000888000527816 */ /* 0x000fe400000000ff */
[----:B------:R-:W-:Y:S02]  /*7270*/  ISETP.NE.AND P2, PT, R75, R78, PT ;  /* 0x0000004e4b00720c */ /* 0x000fe40003f45270 */
[----:B------:R-:W-:Y:S02]  /*7280*/  ISETP.GE.U32.AND P0, PT, R55, R60, PT ;  /* 0x0000003c3700720c */ /* 0x000fe40003f06070 */
[----:B------:R-:W-:Y:S02]  /*7290*/  SEL R86, RZ, 0xffffffff, !P4 ;  /* 0xffffffffff567807 */ /* 0x000fe40006000000 */
[----:B------:R-:W-:-:S02]  /*72a0*/  @P3 SEL R87, RZ, 0xffffffff, !P5 ;  /* 0xffffffffff573807 */ /* 0x000fc40006800000 */
[----:B------:R-:W-:Y:S02]  /*72b0*/  ISETP.GT.AND P4, PT, R82, R77, PT ;  /* 0x0000004d5200720c */ /* 0x000fe40003f84270 */
[----:B------:R-:W-:Y:S02]  /*72c0*/  ISETP.GE.AND.EX P0, PT, R54, RZ, PT, P0 ;  /* 0x000000ff3600720c */ /* 0x000fe40003f06300 */
[----:B------:R-:W-:Y:S02]  /*72d0*/  ISETP.GE.U32.AND P5, PT, R59, R60, PT ;  /* 0x0000003c3b00720c */ /* 0x000fe40003fa6070 */
[C---:B------:R-:W-:Y:S02]  /*72e0*/  PRMT R79, R74.reuse, 0x8880, RZ ;  /* 0x000088804a4f7816 */ /* 0x040fe400000000ff */
[----:B------:R-:W-:Y:S02]  /*72f0*/  PRMT R82, R39, 0x8880, RZ ;  /* 0x0000888027527816 */ /* 0x000fe400000000ff */
[----:B------:R-:W-:-:S02]  /*7300*/  PRMT R78, R74, 0x9910, RZ ;  /* 0x000099104a4e7816 */ /* 0x000fc400000000ff */
[----:B------:R-:W-:Y:S02]  /*7310*/  LOP3.LUT R75, R39, 0xff, RZ, 0xc0, !PT ;  /* 0x000000ff274b7812 */ /* 0x000fe400078ec0ff */
[----:B------:R-:W-:Y:S02]  /*7320*/  PRMT R84, R71, 0x9910, RZ ;  /* 0x0000991047547816 */ /* 0x000fe400000000ff */
[----:B------:R-:W-:Y:S02]  /*7330*/  LOP3.LUT R77, R36, 0xff, RZ, 0xc0, !PT ;  /* 0x000000ff244d7812 */ /* 0x000fe400078ec0ff */
[----:B------:R-:W-:Y:S02]  /*7340*/  @!P6 SEL R86, RZ, 0xffffffff, P0 ;  /* 0xffffffffff56e807 */ /* 0x000fe40000000000 */
[----:B------:R-:W-:Y:S02]  /*7350*/  ISETP.GE.AND.EX P5, PT, R58, RZ, PT, P5 ;  /* 0x000000ff3a00720c */ /* 0x000fe40003fa6350 */
[----:B------:R-:W-:-:S02]  /*7360*/  ISETP.GT.AND P0, PT, R82, R79, PT ;  /* 0x0000004f5200720c */ /* 0x000fc40003f04270 */
[----:B------:R-:W-:Y:S02]  /*7370*/  ISETP.NE.AND P6, PT, R75, R78, PT ;  /* 0x0000004e4b00720c */ /* 0x000fe40003fc5270 */
[----:B------:R-:W-:Y:S02]  /*7380*/  ISETP.NE.AND P3, PT, R77, R84, PT ;  /* 0x000000544d00720c */ /* 0x000fe40003f65270 */
[----:B------:R-:W-:Y:S02]  /*7390*/  PRMT R79, R76, 0x8880, RZ ;  /* 0x000088804c4f7816 */ /* 0x000fe400000000ff */
[----:B------:R-:W-:Y:S02]  /*73a0*/  PRMT R90, R33, 0x8880, RZ ;  /* 0x00008880215a7816 */ /* 0x000fe400000000ff */
[----:B------:R-:W-:Y:S02]  /*73b0*/  PRMT R77, R71, 0x8880, RZ ;  /* 0x00008880474d7816 */ /* 0x000fe400000000ff */
[----:B------:R-:W-:-:S02]  /*73c0*/  PRMT R78, R36, 0x8880, RZ ;  /* 0x00008880244e7816 */ /* 0x000fc400000000ff */
[----:B------:R-:W-:Y:S02]  /*73d0*/  SEL R84, RZ, 0xffffffff, P5 ;  /* 0xffffffffff547807 */ /* 0x000fe40002800000 */
[----:B------:R-:W-:Y:S02]  /*73e0*/  @P2 SEL R84, RZ, 0xffffffff, !P4 ;  /* 0xffffffffff542807 */ /* 0x000fe40006000000 */
[----:B------:R-:W-:Y:S01]  /*73f0*/  ISETP.GT.AND P4, PT, R90, R79, PT ;  /* 0x0000004f5a00720c */ /* 0x000fe20003f84270 */
[----:B------:R-:W-:Y:S01]  /*7400*/  IMAD.IADD R79, R60, 0x1, R62 ;  /* 0x000000013c4f7824 */ /* 0x000fe200078e023e */
[----:B------:R-:W-:Y:S02]  /*7410*/  ISETP.GT.AND P5, PT, R78, R77, PT ;  /* 0x0000004d4e00720c */ /* 0x000fe40003fa4270 */
[----:B------:R-:W-:Y:S02]  /*7420*/  PRMT R82, R76, 0x9910, RZ ;  /* 0x000099104c527816 */ /* 0x000fe400000000ff */
[----:B------:R-:W-:-:S02]  /*7430*/  SEL R81, RZ, 0xffffffff, !P5 ;  /* 0xffffffffff517807 */ /* 0x000fc40006800000 */
[----:B------:R-:W-:Y:S02]  /*7440*/  LOP3.LUT R75, R33, 0xff, RZ, 0xc0, !PT ;  /* 0x000000ff214b7812 */ /* 0x000fe400078ec0ff */
[-C--:B------:R-:W-:Y:S02]  /*7450*/  ISETP.GE.U32.AND P5, PT, R34, R79.reuse, PT ;  /* 0x0000004f2200720c */ /* 0x080fe40003fa6070 */
[----:B------:R-:W-:Y:S02]  /*7460*/  ISETP.NE.AND P2, PT, R75, R82, PT ;  /* 0x000000524b00720c */ /* 0x000fe40003f45270 */
[----:B------:R-:W-:Y:S02]  /*7470*/  SEL R83, RZ, 0xffffffff, !P0 ;  /* 0xffffffffff537807 */ /* 0x000fe40004000000 */
[----:B------:R-:W-:Y:S02]  /*7480*/  ISETP.GE.AND.EX P5, PT, R35, RZ, PT, P5 ;  /* 0x000000ff2300720c */ /* 0x000fe40003fa6350 */
[----:B------:R-:W-:-:S02]  /*7490*/  ISETP.GE.U32.AND P0, PT, R37, R79, PT ;  /* 0x0000004f2500720c */ /* 0x000fc40003f06070 */
[----:B------:R-:W-:Y:S02]  /*74a0*/  @!P3 SEL R81, RZ, 0xffffffff, P5 ;  /* 0xffffffffff51b807 */ /* 0x000fe40002800000 */
[----:B------:R-:W-:Y:S02]  /*74b0*/  ISETP.GE.AND.EX P0, PT, R38, RZ, PT, P0 ;  /* 0x000000ff2600720c */ /* 0x000fe40003f06300 */
[----:B------:R-:W-:Y:S02]  /*74c0*/  ISETP.GE.U32.AND P5, PT, R31, R79, PT ;  /* 0x0000004f1f00720c */ /* 0x000fe40003fa6070 */
[C---:B------:R-:W-:Y:S02]  /*74d0*/  PRMT R78, R73.reuse, 0x9910, RZ ;  /* 0x00009910494e7816 */ /* 0x040fe400000000ff */
[----:B------:R-:W-:Y:S02]  /*74e0*/  LOP3.LUT R75, R30, 0xff, RZ, 0xc0, !PT ;  /* 0x000000ff1e4b7812 */ /* 0x000fe400078ec0ff */
[----:B------:R-:W-:-:S02]  /*74f0*/  PRMT R77, R73, 0x8880, RZ ;  /* 0x00008880494d7816 */ /* 0x000fc400000000ff */
[----:B------:R-:W-:Y:S02]  /*7500*/  PRMT R82, R30, 0x8880, RZ ;  /* 0x000088801e527816 */ /* 0x000fe400000000ff */
[----:B------:R-:W-:Y:S02]  /*7510*/  @!P6 SEL R83, RZ, 0xffffffff, P0 ;  /* 0xffffffffff53e807 */ /* 0x000fe40000000000 */
[----:B------:R-:W-:Y:S02]  /*7520*/  LOP3.LUT R51, R51, 0x1, RZ, 0xc0, !PT ;  /* 0x0000000133337812 */ /* 0x000fe400078ec0ff */
[----:B------:R-:W-:Y:S02]  /*7530*/  ISETP.GE.AND.EX P5, PT, R32, RZ, PT, P5 ;  /* 0x000000ff2000720c */ /* 0x000fe40003fa6350 */
[----:B------:R-:W-:Y:S02]  /*7540*/  ISETP.NE.AND P6, PT, R75, R78, PT ;  /* 0x0000004e4b00720c */ /* 0x000fe40003fc5270 */
[----:B------:R-:W-:-:S02]  /*7550*/  ISETP.GT.AND P0, PT, R82, R77, PT ;  /* 0x0000004d5200720c */ /* 0x000fc40003f04270 */
[----:B------:R-:W-:Y:S02]  /*7560*/  SEL R82, RZ, 0xffffffff, !P4 ;  /* 0xffffffffff527807 */ /* 0x000fe40006000000 */
[----:B------:R-:W-:Y:S02]  /*7570*/  ISETP.NE.U32.AND P3, PT, R51, 0x1, PT ;  /* 0x000000013300780c */ /* 0x000fe40003f65070 */
[----:B------:R-:W-:Y:S02]  /*7580*/  @!P2 SEL R82, RZ, 0xffffffff, P5 ;  /* 0xffffffffff52a807 */ /* 0x000fe40002800000 */
[----:B------:R-:W-:Y:S02]  /*7590*/  LOP3.LUT R51, R27, 0xff, RZ, 0xc0, !PT ;  /* 0x000000ff1b337812 */ /* 0x000fe400078ec0ff */
[----:B------:R-:W-:Y:S02]  /*75a0*/  ISETP.GE.U32.AND P2, PT, R28, R79, PT ;  /* 0x0000004f1c00720c */ /* 0x000fe40003f46070 */
[----:B------:R-:W-:-:S02]  /*75b0*/  LOP3.LUT R61, R61, 0x1, RZ, 0xc0, !PT ;  /* 0x000000013d3d7812 */ /* 0x000fc400078ec0ff */
[----:B------:R-:W-:Y:S02]  /*75c0*/  ISETP.GE.AND.EX P2, PT, R29, RZ, PT, P2 ;  /* 0x000000ff1d00720c */ /* 0x000fe40003f46320 */
[----:B------:R-:W-:Y:S02]  /*75d0*/  ISETP.NE.U32.AND P4, PT, R61, 0x1, PT ;  /* 0x000000013d00780c */ /* 0x000fe40003f85070 */
[----:B------:R-:W-:Y:S02]  /*75e0*/  PRMT R90, R27, 0x8880, RZ ;  /* 0x000088801b5a7816 */ /* 0x000fe400000000ff */
[----:B------:R-:W-:Y:S02]  /*75f0*/  PRMT R77, R20, 0x8880, RZ ;  /* 0x00008880144d7816 */ /* 0x000fe400000000ff */
[----:B------:R-:W-:Y:S02]  /*7600*/  LOP3.LUT R89, R18, 0xff, RZ, 0xc0, !PT ;  /* 0x000000ff12597812 */ /* 0x000fe400078ec0ff */
[----:B------:R-:W-:-:S02]  /*7610*/  LOP3.LUT R80, R80, 0x1, RZ, 0xc0, !PT ;  /* 0x0000000150507812 */ /* 0x000fc400078ec0ff */
[----:B------:R-:W-:Y:S02]  /*7620*/  LOP3.LUT R88, R88, 0x1, RZ, 0xc0, !PT ;  /* 0x0000000158587812 */ /* 0x000fe400078ec0ff */
[----:B------:R-:W-:Y:S02]  /*7630*/  LOP3.LUT R85, R85, 0x1, RZ, 0xc0, !PT ;  /* 0x0000000155557812 */ /* 0x000fe400078ec0ff */
[----:B------:R-:W-:Y:S02]  /*7640*/  LOP3.LUT R86, R86, 0x1, RZ, 0xc0, !PT ;  /* 0x0000000156567812 */ /* 0x000fe400078ec0ff */
[----:B------:R-:W-:Y:S02]  /*7650*/  LOP3.LUT R87, R87, 0x1, RZ, 0xc0, !PT ;  /* 0x0000000157577812 */ /* 0x000fe400078ec0ff */
[----:B------:R-:W-:Y:S02]  /*7660*/  LOP3.LUT R84, R84, 0x1, RZ, 0xc0, !PT ;  /* 0x0000000154547812 */ /* 0x000fe400078ec0ff */
[----:B------:R-:W-:-:S02]  /*7670*/  LOP3.LUT R83, R83, 0x1, RZ, 0xc0, !PT ;  /* 0x0000000153537812 */ /* 0x000fc400078ec0ff */
[----:B------:R-:W-:Y:S02]  /*7680*/  LOP3.LUT R81, R81, 0x1, RZ, 0xc0, !PT ;  /* 0x0000000151517812 */ /* 0x000fe400078ec0ff */
[----:B------:R-:W-:Y:S02]  /*7690*/  LOP3.LUT R82, R82, 0x1, RZ, 0xc0, !PT ;  /* 0x0000000152527812 */ /* 0x000fe400078ec0ff */
[-C--:B------:R-:W-:Y:S02]  /*76a0*/  SEL R44, R44, R11.reuse, !P3 ;  /* 0x0000000b2c2c7207 */ /* 0x080fe40005800000 */
[----:B------:R-:W-:Y:S02]  /*76b0*/  SEL R46, R46, R11, !P4 ;  /* 0x0000000b2e2e7207 */ /* 0x000fe40006000000 */
[----:B------:R-:W-:Y:S02]  /*76c0*/  SEL R9, R9, R68, !P3 ;  /* 0x0000004409097207 */ /* 0x000fe40005800000 */
[----:B------:R-:W-:-:S02]  /*76d0*/  SEL R41, R41, RZ, !P3 ;  /* 0x000000ff29297207 */ /* 0x000fc40005800000 */
[----:B------:R-:W-:Y:S02]  /*76e0*/  SEL R6, R6, R63, !P4 ;  /* 0x0000003f06067207 */ /* 0x000fe40006000000 */
[----:B------:R-:W-:Y:S02]  /*76f0*/  SEL R43, R43, RZ, !P4 ;  /* 0x000000ff2b2b7207 */ /* 0x000fe40006000000 */
[----:B------:R-:W-:Y:S02]  /*7700*/  ISETP.NE.U32.AND P3, PT, R84, 0x1, PT ;  /* 0x000000015400780c */ /* 0x000fe40003f65070 */
[----:B------:R-:W-:Y:S02]  /*7710*/  ISETP.NE.U32.AND P4, PT, R83, 0x1, PT ;  /* 0x000000015300780c */ /* 0x000fe40003f85070 */
[----:B------:R-:W-:Y:S02]  /*7720*/  SEL R59, R59, R60, !P3 ;  /* 0x0000003c3b3b7207 */ /* 0x000fe40005800000 */
[----:B------:R-:W-:-:S02]  /*7730*/  SEL R37, R37, R79, !P4 ;  /* 0x0000004f25257207 */ /* 0x000fc40006000000 */
[----:B------:R-:W-:Y:S02]  /*7740*/  SEL R39, R39, R74, !P4 ;  /* 0x0000004a27277207 */ /* 0x000fe40006000000 */
[----:B------:R-:W-:Y:S02]  /*7750*/  SEL R38, R38, RZ, !P4 ;  /* 0x000000ff26267207 */ /* 0x000fe40006000000 */
[----:B------:R-:W-:Y:S02]  /*7760*/  SEL R0, R0, R67, !P3 ;  /* 0x0000004300007207 */ /* 0x000fe40005800000 */
[----:B------:R-:W-:Y:S02]  /*7770*/  SEL R58, R58, RZ, !P3 ;  /* 0x000000ff3a3a7207 */ /* 0x000fe40005800000 */
[C---:B--2---:R-:W-:Y:S02]  /*7780*/  LOP3.LUT R78, R50.reuse, 0xff, RZ, 0xc0, !PT ;  /* 0x000000ff324e7812 */ /* 0x044fe400078ec0ff */
[----:B------:R-:W-:-:S02]  /*7790*/  PRMT R61, R50, 0x8880, RZ ;  /* 0x00008880323d7816 */ /* 0x000fc400000000ff */
[----:B------:R-:W-:Y:S01]  /*77a0*/  ISETP.NE.AND P5, PT, R51, R78, PT ;  /* 0x0000004e3300720c */ /* 0x000fe20003fa5270 */
[----:B------:R-:W-:Y:S01]  /*77b0*/  IMAD.IADD R51, R79, 0x1, R62 ;  /* 0x000000014f337824 */ /* 0x000fe200078e023e */
[----:B------:R-:W-:Y:S02]  /*77c0*/  PRMT R75, R50, 0x7771, RZ ;  /* 0x00007771324b7816 */ /* 0x000fe400000000ff */
[----:B------:R-:W-:Y:S02]  /*77d0*/  SEL R78, RZ, 0xffffffff, P2 ;  /* 0xffffffffff4e7807 */ /* 0x000fe40001000000 */
[----:B------:R-:W-:Y:S02]  /*77e0*/  @P6 SEL R78, RZ, 0xffffffff, !P0 ;  /* 0xffffffffff4e6807 */ /* 0x000fe40004000000 */
[----:B------:R-:W-:Y:S01]  /*77f0*/  ISETP.GT.AND P2, PT, R90, R61, PT ;  /* 0x0000003d5a00720c */ /* 0x000fe20003f44270 */
[----:B------:R-:W-:Y:S01]  /*7800*/  IMAD.MOV.U32 R90, RZ, RZ, R75 ;  /* 0x000000ffff5a7224 */ /* 0x000fe200078e004b */
[----:B------:R-:W-:-:S02]  /*7810*/  ISETP.GE.U32.AND P0, PT, R21, R51, PT ;  /* 0x000000331500720c */ /* 0x000fc40003f06070 */
[----:B------:R-:W-:Y:S02]  /*7820*/  LOP3.LUT R61, R20, 0xff, RZ, 0xc0, !PT ;  /* 0x000000ff143d7812 */ /* 0x000fe400078ec0ff */
[----:B------:R-:W-:Y:S02]  /*7830*/  ISETP.GE.AND.EX P0, PT, R24, RZ, PT, P0 ;  /* 0x000000ff1800720c */ /* 0x000fe40003f06300 */
[----:B------:R-:W-:Y:S01]  /*7840*/  ISETP.NE.AND P6, PT, R61, R90, PT ;  /* 0x0000005a3d00720c */ /* 0x000fe20003fc5270 */
[----:B------:R-:W-:Y:S01]  /*7850*/  IMAD.MOV.U32 R90, RZ, RZ, R77 ;  /* 0x000000ffff5a7224 */ /* 0x000fe200078e004d */
[----:B------:R-:W-:Y:S02]  /*7860*/  SEL R77, RZ, 0xffffffff, P0 ;  /* 0xffffffffff4d7807 */ /* 0x000fe40000000000 */
[----:B------:R-:W-:Y:S02]  /*7870*/  @P5 SEL R77, RZ, 0xffffffff, !P2 ;  /* 0xffffffffff4d5807 */ /* 0x000fe40005000000 */
[----:B------:R-:W-:-:S02]  /*7880*/  ISETP.GE.U32.AND P2, PT, R14, R51, PT ;  /* 0x000000330e00720c */ /* 0x000fc40003f46070 */
[C---:B------:R-:W-:Y:S02]  /*7890*/  PRMT R92, R50.reuse, 0x7772, RZ ;  /* 0x00007772325c7816 */ /* 0x040fe400000000ff */
[----:B------:R-:W-:Y:S02]  /*78a0*/  LOP3.LUT R61, R13, 0xff, RZ, 0xc0, !PT ;  /* 0x000000ff0d3d7812 */ /* 0x000fe400078ec0ff */
[----:B------:R-:W-:Y:S02]  /*78b0*/  ISETP.GE.AND.EX P2, PT, R15, RZ, PT, P2 ;  /* 0x000000ff0f00720c */ /* 0x000fe40003f46320 */
[----:B------:R-:W-:Y:S02]  /*78c0*/  PRMT R75, R50, 0x9991, RZ ;  /* 0x00009991324b7816 */ /* 0x000fe400000000ff */
[----:B------:R-:W-:Y:S02]  /*78d0*/  ISETP.NE.AND P5, PT, R61, R92, PT ;  /* 0x0000005c3d00720c */ /* 0x000fe40003fa5270 */
[----:B------:R-:W-:-:S02]  /*78e0*/  SEL R61, RZ, 0xffffffff, P2 ;  /* 0xffffffffff3d7807 */ /* 0x000fc40001000000 */
[----:B------:R-:W-:Y:S02]  /*78f0*/  ISETP.GE.U32.AND P2, PT, R10, R51, PT ;  /* 0x000000330a00720c */ /* 0x000fe40003f46070 */
[----:B------:R-:W-:Y:S02]  /*7900*/  ISETP.GT.AND P0, PT, R90, R75, PT ;  /* 0x0000004b5a00720c */ /* 0x000fe40003f04270 */
[----:B------:R-:W-:Y:S02]  /*7910*/  PRMT R75, R18, 0x8880, RZ ;  /* 0x00008880124b7816 */ /* 0x000fe400000000ff */
[----:B------:R-:W-:Y:S02]  /*7920*/  PRMT R91, R50, 0x7773, RZ ;  /* 0x00007773325b7816 */ /* 0x000fe400000000ff */
[----:B------:R-:W-:Y:S02]  /*7930*/  ISETP.GE.AND.EX P2, PT, R12, RZ, PT, P2 ;  /* 0x000000ff0c00720c */ /* 0x000fe40003f46320 */
[----:B------:R-:W-:-:S02]  /*7940*/  @P6 SEL R61, RZ, 0xffffffff, !P0 ;  /* 0xffffffffff3d6807 */ /* 0x000fc40004000000 */
[----:B------:R-:W-:Y:S01]  /*7950*/  ISETP.NE.AND P0, PT, R89, R91, PT ;  /* 0x0000005b5900720c */ /* 0x000fe20003f05270 */
[----:B------:R-:W-:Y:S01]  /*7960*/  IMAD.MOV.U32 R89, RZ, RZ, R75 ;  /* 0x000000ffff597224 */ /* 0x000fe200078e004b */
[----:B------:R-:W-:Y:S02]  /*7970*/  PRMT R90, R13, 0x8880, RZ ;  /* 0x000088800d5a7816 */ /* 0x000fe400000000ff */
[----:B------:R-:W-:Y:S02]  /*7980*/  PRMT R93, R50, 0xaaa2, RZ ;  /* 0x0000aaa2325d7816 */ /* 0x000fe400000000ff */
[----:B------:R-:W-:Y:S02]  /*7990*/  SEL R75, RZ, 0xffffffff, P2 ;  /* 0xffffffffff4b7807 */ /* 0x000fe40001000000 */
[----:B------:R-:W-:Y:S02]  /*79a0*/  ISETP.GE.U32.AND P2, PT, R25, R51, PT ;  /* 0x000000331900720c */ /* 0x000fe40003f46070 */
[----:B------:R-:W-:-:S02]  /*79b0*/  ISETP.GT.AND P6, PT, R90, R93, PT ;  /* 0x0000005d5a00720c */ /* 0x000fc40003fc4270 */
[----:B------:R-:W-:Y:S02]  /*79c0*/  ISETP.GE.AND.EX P2, PT, R26, RZ, PT, P2 ;  /* 0x000000ff1a00720c */ /* 0x000fe40003f46320 */
[----:B------:R-:W-:Y:S02]  /*79d0*/  PRMT R90, R50, 0xbbb3, RZ ;  /* 0x0000bbb3325a7816 */ /* 0x000fe400000000ff */
[----:B------:R-:W-:Y:S02]  /*79e0*/  @P5 SEL R75, RZ, 0xffffffff, !P6 ;  /* 0xffffffffff4b5807 */ /* 0x000fe40007000000 */
[----:B------:R-:W-:Y:S02]  /*79f0*/  ISETP.NE.U32.AND P6, PT, R80, 0x1, PT ;  /* 0x000000015000780c */ /* 0x000fe40003fc5070 */
[----:B------:R-:W-:Y:S02]  /*7a00*/  SEL R80, RZ, 0xffffffff, P2 ;  /* 0xffffffffff507807 */ /* 0x000fe40001000000 */
[----:B------:R-:W-:-:S02]  /*7a10*/  ISETP.GT.AND P2, PT, R89, R90, PT ;  /* 0x0000005a5900720c */ /* 0x000fc40003f44270 */
[----:B------:R-:W-:Y:S02]  /*7a20*/  ISETP.NE.U32.AND P5, PT, R88, 0x1, PT ;  /* 0x000000015800780c */ /* 0x000fe40003fa5070 */
[----:B------:R-:W-:Y:S02]  /*7a30*/  @P0 SEL R80, RZ, 0xffffffff, !P2 ;  /* 0xffffffffff500807 */ /* 0x000fe40005000000 */
[----:B------:R-:W-:Y:S02]  /*7a40*/  ISETP.NE.U32.AND P2, PT, R85, 0x1, PT ;  /* 0x000000015500780c */ /* 0x000fe40003f45070 */
[----:B------:R-:W-:Y:S02]  /*7a50*/  ISETP.NE.U32.AND P0, PT, R86, 0x1, PT ;  /* 0x000000015600780c */ /* 0x000fe40003f05070 */
[----:B------:R-:W-:Y:S02]  /*7a60*/  LOP3.LUT R78, R78, 0x1, RZ, 0xc0, !PT ;  /* 0x000000014e4e7812 */ /* 0x000fe400078ec0ff */
[----:B------:R-:W-:-:S02]  /*7a70*/  SEL R52, R52, R11, !P5 ;  /* 0x0000000b34347207 */ /* 0x000fc40006800000 */
[----:B------:R-:W-:Y:S01]  /*7a80*/  SEL R42, R42, R11, !P6 ;  /* 0x0000000b2a2a7207 */ /* 0x000fe20007000000 */
[----:B------:R-:W-:Y:S01]  /*7a90*/  IMAD.IADD R11, R51, 0x1, R62 ;  /* 0x00000001330b7824 */ /* 0x000fe200078e023e */
[----:B------:R-:W-:Y:S02]  /*7aa0*/  SEL R8, R8, R65, !P6 ;  /* 0x0000004108087207 */ /* 0x000fe40007000000 */
[----:B------:R-:W-:Y:S02]  /*7ab0*/  SEL R40, R40, RZ, !P6 ;  /* 0x000000ff28287207 */ /* 0x000fe40007000000 */
[----:B------:R-:W-:Y:S02]  /*7ac0*/  SEL R7, R7, R66, !P5 ;  /* 0x0000004207077207 */ /* 0x000fe40006800000 */
[----:B------:R-:W-:Y:S02]  /*7ad0*/  SEL R45, R45, RZ, !P5 ;  /* 0x000000ff2d2d7207 */ /* 0x000fe40006800000 */
[----:B------:R-:W-:-:S02]  /*7ae0*/  SEL R5, R5, R72, !P2 ;  /* 0x0000004805057207 */ /* 0x000fc40005000000 */
[-C--:B------:R-:W-:Y:S02]  /*7af0*/  SEL R53, R53, R60.reuse, !P2 ;  /* 0x0000003c35357207 */ /* 0x080fe40005000000 */
[----:B------:R-:W-:Y:S02]  /*7b00*/  SEL R47, R47, RZ, !P2 ;  /* 0x000000ff2f2f7207 */ /* 0x000fe40005000000 */
[----:B------:R-:W-:Y:S02]  /*7b10*/  SEL R55, R55, R60, !P0 ;  /* 0x0000003c37377207 */ /* 0x000fe40004000000 */
[----:B------:R-:W-:Y:S02]  /*7b20*/  SEL R4, R4, R69, !P0 ;  /* 0x0000004504047207 */ /* 0x000fe40004000000 */
[----:B------:R-:W-:Y:S02]  /*7b30*/  SEL R54, R54, RZ, !P0 ;  /* 0x000000ff36367207 */ /* 0x000fe40004000000 */
[----:B------:R-:W-:-:S02]  /*7b40*/  ISETP.NE.U32.AND P6, PT, R87, 0x1, PT ;  /* 0x000000015700780c */ /* 0x000fc40003fc5070 */
[----:B------:R-:W-:Y:S02]  /*7b50*/  ISETP.NE.U32.AND P5, PT, R81, 0x1, PT ;  /* 0x000000015100780c */ /* 0x000fe40003fa5070 */
[----:B------:R-:W-:Y:S02]  /*7b60*/  ISETP.NE.U32.AND P2, PT, R82, 0x1, PT ;  /* 0x000000015200780c */ /* 0x000fe40003f45070 */
[----:B------:R-:W-:Y:S02]  /*7b70*/  ISETP.NE.U32.AND P0, PT, R78, 0x1, PT ;  /* 0x000000014e00780c */ /* 0x000fe40003f05070 */
[----:B------:R-:W-:Y:S01]  /*7b80*/  SEL R57, R57, R60, !P6 ;  /* 0x0000003c39397207 */ /* 0x000fe20007000000 */
[----:B------:R-:W-:Y:S01]  /*7b90*/  IMAD.U32 R60, RZ, RZ, UR4 ;  /* 0x00000004ff3c7e24 */ /* 0x000fe2000f8e00ff */
[-C--:B------:R-:W-:Y:S02]  /*7ba0*/  SEL R34, R34, R79.reuse, !P5 ;  /* 0x0000004f22227207 */ /* 0x080fe40006800000 */
[----:B------:R-:W-:-:S02]  /*7bb0*/  SEL R31, R31, R79, !P2 ;  /* 0x0000004f1f1f7207 */ /* 0x000fc40005000000 */
[----:B------:R-:W-:Y:S01]  /*7bc0*/  SEL R28, R28, R79, !P0 ;  /* 0x0000004f1c1c7207 */ /* 0x000fe20004000000 */
[----:B------:R-:W-:Y:S01]  /*7bd0*/  IMAD R79, R62, 0x3, R11 ;  /* 0x000000033e4f7824 */ /* 0x000fe200078e020b */
[----:B------:R-:W-:Y:S02]  /*7be0*/  SEL R3, R3, R70, !P6 ;  /* 0x0000004603037207 */ /* 0x000fe40007000000 */
[----:B------:R-:W-:Y:S02]  /*7bf0*/  SEL R56, R56, RZ, !P6 ;  /* 0x000000ff38387207 */ /* 0x000fe40007000000 */
[----:B------:R-:W-:Y:S02]  /*7c00*/  LOP3.LUT R75, R75, 0x1, RZ, 0xc0, !PT ;  /* 0x000000014b4b7812 */ /* 0x000fe400078ec0ff */
[----:B------:R-:W-:Y:S02]  /*7c10*/  ISETP.GE.U32.AND P6, PT, R79, R60, PT ;  /* 0x0000003c4f00720c */ /* 0x000fe40003fc6070 */
[----:B------:R-:W-:-:S02]  /*7c20*/  SEL R36, R36, R71, !P5 ;  /* 0x0000004724247207 */ /* 0x000fc40006800000 */
[----:B------:R-:W-:Y:S02]  /*7c30*/  SEL R35, R35, RZ, !P5 ;  /* 0x000000ff23237207 */ /* 0x000fe40006800000 */
[----:B------:R-:W-:Y:S02]  /*7c40*/  ISETP.NE.U32.AND P5, PT, R75, 0x1, PT ;  /* 0x000000014b00780c */ /* 0x000fe40003fa5070 */
[----:B------:R-:W-:Y:S02]  /*7c50*/  LOP3.LUT R75, R80, 0x1, RZ, 0xc0, !PT ;  /* 0x00000001504b7812 */ /* 0x000fe400078ec0ff */
[----:B------:R-:W-:Y:S02]  /*7c60*/  PRMT R80, R50, 0x7772, RZ ;  /* 0x0000777232507816 */ /* 0x000fe400000000ff */
[----:B------:R-:W-:Y:S02]  /*7c70*/  LOP3.LUT R61, R61, 0x1, RZ, 0xc0, !PT ;  /* 0x000000013d3d7812 */ /* 0x000fe400078ec0ff */
[----:B------:R-:W-:-:S02]  /*7c80*/  LOP3.LUT R77, R77, 0x1, RZ, 0xc0, !PT ;  /* 0x000000014d4d7812 */ /* 0x000fc400078ec0ff */
[----:B------:R-:W-:Y:S02]  /*7c90*/  SEL R33, R33, R76, !P2 ;  /* 0x0000004c21217207 */ /* 0x000fe40005000000 */
[----:B------:R-:W-:Y:S02]  /*7ca0*/  SEL R32, R32, RZ, !P2 ;  /* 0x000000ff20207207 */ /* 0x000fe40005000000 */
[----:B------:R-:W-:Y:S02]  /*7cb0*/  SEL R80, R13, R80, !P5 ;  /* 0x000000500d507207 */ /* 0x000fe40006800000 */
[----:B------:R-:W-:Y:S02]  /*7cc0*/  ISETP.NE.U32.AND P4, PT, R61, 0x1, PT ;  /* 0x000000013d00780c */ /* 0x000fe40003f85070 */
[----:B------:R-:W-:Y:S02]  /*7cd0*/  ISETP.NE.U32.AND P2, PT, R75, 0x1, PT ;  /* 0x000000014b00780c */ /* 0x000fe40003f45070 */
[----:B------:R-:W-:-:S02]  /*7ce0*/  PRMT R13, R50, 0x7773, RZ ;  /* 0x00007773320d7816 */ /* 0x000fc400000000ff */
[----:B------:R-:W-:Y:S02]  /*7cf0*/  ISETP.NE.U32.AND P3, PT, R77, 0x1, PT ;  /* 0x000000014d00780c */ /* 0x000fe40003f65070 */
[C---:B------:R-:W-:Y:S02]  /*7d00*/  PRMT R78, R50.reuse, 0x7770, RZ ;  /* 0x00007770324e7816 */ /* 0x040fe400000000ff */
[----:B------:R-:W-:Y:S02]  /*7d10*/  PRMT R61, R50, 0x7771, RZ ;  /* 0x00007771323d7816 */ /* 0x000fe400000000ff */
[----:B------:R-:W-:Y:S02]  /*7d20*/  SEL R18, R18, R13, !P2 ;  /* 0x0000000d12127207 */ /* 0x000fe40005000000 */
[----:B------:R-:W-:Y:S02]  /*7d30*/  SEL R27, R27, R78, !P3 ;  /* 0x0000004e1b1b7207 */ /* 0x000fe40005800000 */
[----:B------:R-:W-:-:S02]  /*7d40*/  SEL R20, R20, R61, !P4 ;  /* 0x0000003d14147207 */ /* 0x000fc40006000000 */
[-C--:B------:R-:W-:Y:S02]  /*7d50*/  SEL R21, R21, R51.reuse, !P3 ;  /* 0x0000003315157207 */ /* 0x080fe40005800000 */
[-C--:B------:R-:W-:Y:S02]  /*7d60*/  SEL R14, R14, R51.reuse, !P4 ;  /* 0x000000330e0e7207 */ /* 0x080fe40006000000 */
[-C--:B------:R-:W-:Y:S02]  /*7d70*/  SEL R10, R10, R51.reuse, !P5 ;  /* 0x000000330a0a7207 */ /* 0x080fe40006800000 */
[----:B------:R-:W-:Y:S02]  /*7d80*/  SEL R25, R25, R51, !P2 ;  /* 0x0000003319197207 */ /* 0x000fe40005000000 */
[----:B------:R-:W-:Y:S02]  /*7d90*/  SEL R30, R30, R73, !P0 ;  /* 0x000000491e1e7207 */ /* 0x000fe40004000000 */
[----:B------:R-:W-:-:S02]  /*7da0*/  SEL R29, R29, RZ, !P0 ;  /* 0x000000ff1d1d7207 */ /* 0x000fc40004000000 */
[----:B------:R-:W-:Y:S02]  /*7db0*/  SEL R24, R24, RZ, !P3 ;  /* 0x000000ff18187207 */ /* 0x000fe40005800000 */
[----:B------:R-:W-:Y:S02]  /*7dc0*/  SEL R15, R15, RZ, !P4 ;  /* 0x000000ff0f0f7207 */ /* 0x000fe40006000000 */
[----:B------:R-:W-:Y:S02]  /*7dd0*/  SEL R12, R12, RZ, !P5 ;  /* 0x000000ff0c0c7207 */ /* 0x000fe40006800000 */
[----:B------:R-:W-:Y:S02]  /*7de0*/  SEL R26, R26, RZ, !P2 ;  /* 0x000000ff1a1a7207 */ /* 0x000fe40005000000 */
[----:B------:R-:W-:Y:S01]  /*7df0*/  PRMT R13, R80, 0x7610, R13 ;  /* 0x00007610500d7816 */ /* 0x000fe2000000000d */
[----:B------:R-:W-:Y:S06]  /*7e00*/  @!P6 BRA `(.L_x_3940) ;  /* 0xffffffac008ce947 */ /* 0x000fec000383ffff */
[----:B------:R-:W-:Y:S05]  /*7e10*/  BSYNC B1 ;  /* 0x0000000000017941 */ /* 0x000fea0003800000 */
.L_x_3935:
[----:B------:R-:W-:Y:S02]  /*7e20*/  PRMT R65, R65, 0x8880, RZ ;  /* 0x0000888041417816 */ /* 0x000fe400000000ff */
        /* <DEDUP_REMOVED lines=8> */
[----:B------:R-:W-:Y:S02]  /*7eb0*/  PRMT R51, R74, 0x8880, RZ ;  /* 0x000088804a337816 */ /* 0x000fe400000000ff */
[----:B------:R-:W-:Y:S02]  /*7ec0*/  PRMT R61, R71, 0x8880, RZ ;  /* 0x00008880473d7816 */ /* 0x000fe400000000ff */
[----:B------:R-:W-:-:S02]  /*7ed0*/  PRMT R76, R73, 0x8880, RZ ;  /* 0x00008880494c7816 */ /* 0x000fc400000000ff */
[C---:B------:R-:W-:Y:S02]  /*7ee0*/  PRMT R80, R50.reuse, 0x8880, RZ ;  /* 0x0000888032507816 */ /* 0x040fe400000000ff */
[C---:B------:R-:W-:Y:S02]  /*7ef0*/  PRMT R75, R50.reuse, 0x9991, RZ ;  /* 0x00009991324b7816 */ /* 0x040fe400000000ff */
[C---:B------:R-:W-:Y:S02]  /*7f00*/  PRMT R78, R50.reuse, 0xaaa2, RZ ;  /* 0x0000aaa2324e7816 */ /* 0x040fe400000000ff */
        /* <DEDUP_REMOVED lines=17> */
.L_x_3934:
[----:B------:R-:W-:Y:S05]  /*8020*/  BSYNC B0 ;  /* 0x0000000000007941 */ /* 0x000fea0003800000 */
.L_x_3933:
        /* <DEDUP_REMOVED lines=280> */
.L_x_3943:
[----:B------:R-:W-:-:S04]  /*91b0*/  LOP3.LUT R49, R71, 0xfffffffc, RZ, 0xc0, !PT ;  /* 0xfffffffc47317812 */ /* 0x000fc800078ec0ff */
[----:B------:R-:W-:-:S05]  /*91c0*/  IADD3 R48, P2, R49, R16, RZ ;  /* 0x0000001031307210 */ /* 0x000fca0007f5e0ff */
[----:B------:R-:W-:-:S05]  /*91d0*/  IMAD.X R49, RZ, RZ, R19, P2 ;  /* 0x000000ffff317224 */ /* 0x000fca00010e0613 */
[----:B------:R-:W2:Y:S01]  /*91e0*/  LDG.E R48, desc[UR60][R48.64] ;  /* 0x0000003c30307981 */ /* 0x000ea2000c1e1900 */
[----:B------:R-:W-:-:S05]  /*91f0*/  IMAD.IADD R51, R11, 0x1, R62 ;  /* 0x000000010b337824 */ /* 0x000fca00078e023e */
[----:B------:R-:W-:Y:S02]  /*9200*/  ISETP.GE.U32.AND P2, PT, R51, R60, PT ;  /* 0x0000003c3300720c */ /* 0x000fe40003f46070 */
[C---:B--2---:R-:W-:Y:S02]  /*9210*/  PRMT R73, R48.reuse, 0x7770, RZ ;  /* 0x0000777030497816 */ /* 0x044fe400000000ff */
[C---:B------:R-:W-:Y:S02]  /*9220*/  PRMT R74, R48.reuse, 0x7771, RZ ;  /* 0x00007771304a7816 */ /* 0x040fe400000000ff */
[C---:B------:R-:W-:Y:S02]  /*9230*/  PRMT R71, R48.reuse, 0x7772, RZ ;  /* 0x0000777230477816 */ /* 0x040fe400000000ff */
[----:B------:R-:W-:-:S05]  /*9240*/  PRMT R72, R48, 0x7773, RZ ;  /* 0x0000777330487816 */ /* 0x000fca00000000ff */
        /* <DEDUP_REMOVED lines=275> */
.L_x_3944:
        /* <DEDUP_REMOVED lines=285> */
.L_x_3945:
        /* <DEDUP_REMOVED lines=285> */
.L_x_3946:
[----:B------:R-:W-:-:S04]  /*c720*/  LOP3.LUT R49, R75, 0xfffffffc, RZ, 0xc0, !PT ;  /* 0xfffffffc4b317812 */ /* 0x000fc800078ec0ff */
[----:B------:R-:W-:-:S05]  /*c730*/  IADD3 R48, P1, R49, R16, RZ ;  /* 0x0000001031307210 */ /* 0x000fca0007f3e0ff */
[----:B------:R-:W-:-:S05]  /*c740*/  IMAD.X R49, RZ, RZ, R19, P1 ;  /* 0x000000ffff317224 */ /* 0x000fca00008e0613 */
[----:B------:R-:W2:Y:S02]  /*c750*/  LDG.E R48, desc[UR60][R48.64] ;  /* 0x0000003c30307981 */ /* 0x000ea4000c1e1900 */
[C---:B--2---:R-:W-:Y:S02]  /*c760*/  PRMT R80, R48.reuse, 0x7770, RZ ;  /* 0x0000777030507816 */ /* 0x044fe400000000ff */
[C---:B------:R-:W-:Y:S02]  /*c770*/  PRMT R75, R48.reuse, 0x7771, RZ ;  /* 0x00007771304b7816 */ /* 0x040fe400000000ff */
[C---:B------:R-:W-:Y:S02]  /*c780*/  PRMT R78, R48.reuse, 0x7772, RZ ;  /* 0x00007772304e7816 */ /* 0x040fe400000000ff */
[----:B------:R-:W-:-:S07]  /*c790*/  PRMT R79, R48, 0x7773, RZ ;  /* 0x00007773304f7816 */ /* 0x000fce00000000ff */
.L_x_3942:
[----:B------:R-:W-:Y:S05]  /*c7a0*/  BSYNC B0 ;  /* 0x0000000000007941 */ /* 0x000fea0003800000 */
.L_x_3941:
[----:B------:R-:W-:Y:S04]  /*c7b0*/  BSSY B0, `(.L_x_3947) ;  /* 0x00000fb000007945 */ /* 0x000fe80003800000 */
[----:B------:R-:W-:Y:S05]  /*c7c0*/  @P0 BRA `(.L_x_3948) ;  /* 0x0000000c00e40947 */ /* 0x000fea0003800000 */
[C---:B------:R-:W-:Y:S02]  /*c7d0*/  LOP3.LUT R16, R73.reuse, 0xff, RZ, 0xc0, !PT ;  /* 0x000000ff49107812 */ /* 0x040fe400078ec0ff */
[----:B------:R-:W-:Y:S02]  /*c7e0*/  LOP3.LUT R19, R8, 0xff, RZ, 0xc0, !PT ;  /* 0x000000ff08137812 */ /* 0x000fe400078ec0ff */
[----:B------:R-:W-:Y:S02]  /*c7f0*/  PRMT R61, R73, 0x8880, RZ ;  /* 0x00008880493d7816 */ /* 0x000fe400000000ff */
[----:B------:R-:W-:Y:S02]  /*c800*/  ISETP.NE.AND P2, PT, R19, R16, PT ;  /* 0x000000101300720c */ /* 0x000fe40003f45270 */
[----:B------:R-:W-:Y:S02]  /*c810*/  LOP3.LUT R16, R74, 0xff, RZ, 0xc0, !PT ;  /* 0x000000ff4a107812 */ /* 0x000fe400078ec0ff */
[----:B------:R-:W-:-:S02]  /*c820*/  LOP3.LUT R19, R9, 0xff, RZ, 0xc0, !PT ;  /* 0x000000ff09137812 */ /* 0x000fc400078ec0ff */
[----:B------:R-:W-:Y:S02]  /*c830*/  PRMT R76, R8, 0x8880, RZ ;  /* 0x00008880084c7816 */ /* 0x000fe400000000ff */
[----:B------:R-:W-:Y:S02]  /*c840*/  LOP3.LUT R48, R71, 0xff, RZ, 0xc0, !PT ;  /* 0x000000ff47307812 */ /* 0x000fe400078ec0ff */
[----:B------:R-:W-:Y:S02]  /*c850*/  LOP3.LUT R49, R6, 0xff, RZ, 0xc0, !PT ;  /* 0x000000ff06317812 */ /* 0x000fe400078ec0ff */
[----:B------:R-:W-:Y:S02]  /*c860*/  ISETP.GE.U32.AND P0, PT, R42, R11, PT ;  /* 0x0000000b2a00720c */ /* 0x000fe40003f06070 */
[----:B------:R-:W-:Y:S02]  /*c870*/  ISETP.NE.AND P5, PT, R19, R16, PT ;  /* 0x000000101300720c */ /* 0x000fe40003fa5270 */
[----:B------:R-:W-:-:S02]  /*c880*/  PRMT R16, R74, 0x8880, RZ ;  /* 0x000088804a107816 */ /* 0x000fc400000000ff */
[----:B------:R-:W-:Y:S02]  /*c890*/  PRMT R19, R9, 0x8880, RZ ;  /* 0x0000888009137816 */ /* 0x000fe400000000ff */
[----:B------:R-:W-:Y:S02]  /*c8a0*/  ISETP.GT.AND P6, PT, R76, R61, PT ;  /* 0x0000003d4c00720c */ /* 0x000fe40003fc4270 */
[----:B------:R-:W-:Y:S02]  /*c8b0*/  ISETP.NE.AND P4, PT, R49, R48, PT ;  /* 0x000000303100720c */ /* 0x000fe40003f85270 */
[----:B------:R-:W-:Y:S02]  /*c8c0*/  ISETP.GE.AND.EX P0, PT, R40, RZ, PT, P0 ;  /* 0x000000ff2800720c */ /* 0x000fe40003f06300 */
[----:B------:R-:W-:Y:S02]  /*c8d0*/  ISETP.GT.AND P1, PT, R19, R16, PT ;  /* 0x000000101300720c */ /* 0x000fe40003f24270 */
[----:B------:R-:W-:-:S02]  /*c8e0*/  SEL R16, RZ, 0xffffffff, !P6 ;  /* 0xffffffffff107807 */ /* 0x000fc40007000000 */
[----:B------:R-:W-:Y:S02]  /*c8f0*/  PRMT R48, R71, 0x8880, RZ ;  /* 0x0000888047307816 */ /* 0x000fe400000000ff */
[----:B------:R-:W-:Y:S02]  /*c900*/  PRMT R49, R6, 0x8880, RZ ;  /* 0x0000888006317816 */ /* 0x000fe400000000ff */
[----:B------:R-:W-:Y:S02]  /*c910*/  @!P2 SEL R16, RZ, 0xffffffff, P0 ;  /* 0xffffffffff10a807 */ /* 0x000fe40000000000 */
[----:B------:R-:W-:Y:S02]  /*c920*/  ISETP.GE.U32.AND P0, PT, R46, R11, PT ;  /* 0x0000000b2e00720c */ /* 0x000fe40003f06070 */
[----:B------:R-:W-:Y:S02]  /*c930*/  LOP3.LUT R50, R72, 0xff, RZ, 0xc0, !PT ;  /* 0x000000ff48327812 */ /* 0x000fe400078ec0ff */
[----:B------:R-:W-:-:S02]  /*c940*/  LOP3.LUT R51, R7, 0xff, RZ, 0xc0, !PT ;  /* 0x000000ff07337812 */ /* 0x000fc400078ec0ff */
[----:B------:R-:W-:Y:S02]  /*c950*/  ISETP.GT.AND P6, PT, R49, R48, PT ;  /* 0x000000303100720c */ /* 0x000fe40003fc4270 */
[----:B------:R-:W-:Y:S02]  /*c960*/  ISETP.GE.AND.EX P0, PT, R43, RZ, PT, P0 ;  /* 0x000000ff2b00720c */ /* 0x000fe40003f06300 */
[----:B------:R-:W-:Y:S02]  /*c970*/  ISETP.NE.AND P3, PT, R51, R50, PT ;  /* 0x000000323300720c */ /* 0x000fe40003f65270 */
[----:B------:R-:W-:Y:S02]  /*c980*/  LOP3.LUT R16, R16, 0x1, RZ, 0xc0, !PT ;  /* 0x0000000110107812 */ /* 0x000fe400078ec0ff */
[----:B------:R-:W-:Y:S02]  /*c990*/  SEL R48, RZ, 0xffffffff, !P6 ;  /* 0xffffffffff307807 */ /* 0x000fe40007000000 */
[----:B------:R-:W-:-:S02]  /*c9a0*/  @!P4 SEL R48, RZ, 0xffffffff, P0 ;  /* 0xffffffffff30c807 */ /* 0x000fc40000000000 */
[----:B------:R-:W-:Y:S02]  /*c9b0*/  PRMT R49, R72, 0x8880, RZ ;  /* 0x0000888048317816 */ /* 0x000fe400000000ff */
[----:B------:R-:W-:Y:S02]  /*c9c0*/  PRMT R50, R7, 0x8880, RZ ;  /* 0x0000888007327816 */ /* 0x000fe400000000ff */
[----:B------:R-:W-:Y:S02]  /*c9d0*/  SEL R19, RZ, 0xffffffff, !P1 ;  /* 0xffffffffff137807 */ /* 0x000fe40004800000 */
[----:B------:R-:W-:Y:S01]  /*c9e0*/  ISETP.NE.U32.AND P0, PT, R16, 0x1, PT ;  /* 0x000000011000780c */ /* 0x000fe20003f05070 */
[----:B------:R-:W-:Y:S01]  /*c9f0*/  IMAD.IADD R16, R11, 0x1, R62 ;  /* 0x000000010b107824 */ /* 0x000fe200078e023e */
[-C--:B------:R-:W-:Y:S02]  /*ca00*/  ISETP.GE.U32.AND P2, PT, R44, R11.reuse, PT ;  /* 0x0000000b2c00720c */ /* 0x080fe40003f46070 */
[----:B------:R-:W-:-:S02]  /*ca10*/  ISETP.GE.U32.AND P1, PT, R52, R11, PT ;  /* 0x0000000b3400720c */ /* 0x000fc40003f26070 */
[----:B------:R-:W-:Y:S02]  /*ca20*/  ISETP.GT.AND P6, PT, R50, R49, PT ;  /* 0x000000313200720c */ /* 0x000fe40003fc4270 */
[----:B------:R-:W-:Y:S02]  /*ca30*/  ISETP.GE.AND.EX P2, PT, R41, RZ, PT, P2 ;  /* 0x000000ff2900720c */ /* 0x000fe40003f46320 */
[----:B------:R-:W-:Y:S02]  /*ca40*/  ISETP.GE.AND.EX P1, PT, R45, RZ, PT, P1 ;  /* 0x000000ff2d00720c */ /* 0x000fe40003f26310 */
[----:B------:R-:W-:Y:S02]  /*ca50*/  ISETP.GE.U32.AND P4, PT, R16, R60, PT ;  /* 0x0000003c1000720c */ /* 0x000fe40003f86070 */
[----:B------:R-:W-:Y:S02]  /*ca60*/  SEL R49, RZ, 0xffffffff, !P6 ;  /* 0xffffffffff317807 */ /* 0x000fe40007000000 */
        /* <DEDUP_REMOVED lines=13> */
[-C--:B------:R-:W-:Y:S02]  /*cb40*/  SEL R44, R44, R11.reuse, !P1 ;  /* 0x0000000b2c2c7207 */ /* 0x080fe40004800000 */
[-C--:B------:R-:W-:Y:S02]  /*cb50*/  SEL R46, R46, R11.reuse, !P2 ;  /* 0x0000000b2e2e7207 */ /* 0x080fe40005000000 */
[----:B------:R-:W-:Y:S02]  /*cb60*/  SEL R52, R52, R11, !P3 ;  /* 0x0000000b34347207 */ /* 0x000fe40005800000 */
[----:B------:R-:W-:Y:S02]  /*cb70*/  SEL R40, R40, RZ, !P0 ;  /* 0x000000ff28287207 */ /* 0x000fe40004000000 */
[----:B------:R-:W-:Y:S02]  /*cb80*/  SEL R41, R41, RZ, !P1 ;  /* 0x000000ff29297207 */ /* 0x000fe40004800000 */
[----:B------:R-:W-:-:S02]  /*cb90*/  SEL R43, R43, RZ, !P2 ;  /* 0x000000ff2b2b7207 */ /* 0x000fc40005000000 */
[----:B------:R-:W-:Y:S01]  /*cba0*/  SEL R45, R45, RZ, !P3 ;  /* 0x000000ff2d2d7207 */ /* 0x000fe20005800000 */
[----:B------:R-:W-:Y:S06]  /*cbb0*/  @P4 BRA `(.L_x_3948) ;  /* 0x0000000800e84947 */ /* 0x000fec0003800000 */
[C---:B------:R-:W-:Y:S02]  /*cbc0*/  LOP3.LUT R11, R70.reuse, 0xff, RZ, 0xc0, !PT ;  /* 0x000000ff460b7812 */ /* 0x040fe400078ec0ff */
[----:B------:R-:W-:Y:S02]  /*cbd0*/  LOP3.LUT R48, R5, 0xff, RZ, 0xc0, !PT ;  /* 0x000000ff05307812 */ /* 0x000fe400078ec0ff */
[----:B------:R-:W-:Y:S02]  /*cbe0*/  PRMT R51, R70, 0x8880, RZ ;  /* 0x0000888046337816 */ /* 0x000fe400000000ff */
[----:B------:R-:W-:Y:S02]  /*cbf0*/  ISETP.NE.AND P2, PT, R48, R11, PT ;  /* 0x0000000b3000720c */ /* 0x000fe40003f45270 */
[----:B------:R-:W-:Y:S02]  /*cc00*/  LOP3.LUT R11, R69, 0xff, RZ, 0xc0, !PT ;  /* 0x000000ff450b7812 */ /* 0x000fe400078ec0ff */
[----:B------:R-:W-:-:S02]  /*cc10*/  LOP3.LUT R48, R4, 0xff, RZ, 0xc0, !PT ;  /* 0x000000ff04307812 */ /* 0x000fc400078ec0ff */
[----:B------:R-:W-:Y:S02]  /*cc20*/  PRMT R74, R5, 0x8880, RZ ;  /* 0x00008880054a7816 */ /* 0x000fe400000000ff */
[----:B------:R-:W-:Y:S02]  /*cc30*/  ISETP.GE.U32.AND P0, PT, R53, R16, PT ;  /* 0x000000103500720c */ /* 0x000fe40003f06070 */
[----:B------:R-:W-:Y:S02]  /*cc40*/  ISETP.NE.AND P5, PT, R48, R11, PT ;  /* 0x0000000b3000720c */ /* 0x000fe40003fa5270 */
[----:B------:R-:W-:Y:S02]  /*cc50*/  PRMT R11, R69, 0x8880, RZ ;  /* 0x00008880450b7816 */ /* 0x000fe400000000ff */
[----:B------:R-:W-:Y:S02]  /*cc60*/  PRMT R48, R4, 0x8880, RZ ;  /* 0x0000888004307816 */ /* 0x000fe400000000ff */
[----:B------:R-:W-:-:S02]  /*cc70*/  ISETP.GT.AND P6, PT, R74, R51, PT ;  /* 0x000000334a00720c */ /* 0x000fc40003fc4270 */
[----:B------:R-:W-:Y:S02]  /*cc80*/  ISETP.GE.AND.EX P0, PT, R47, RZ, PT, P0 ;  /* 0x000000ff2f00720c */ /* 0x000fe40003f06300 */
[----:B------:R-:W-:Y:S02]  /*cc90*/  LOP3.LUT R19, R68, 0xff, RZ, 0xc0, !PT ;  /* 0x000000ff44137812 */ /* 0x000fe400078ec0ff */
[----:B------:R-:W-:Y:S02]  /*cca0*/  LOP3.LUT R50, R3, 0xff, RZ, 0xc0, !PT ;  /* 0x000000ff03327812 */ /* 0x000fe400078ec0ff */
[----:B------:R-:W-:Y:S02]  /*ccb0*/  ISETP.GT.AND P1, PT, R48, R11, PT ;  /* 0x0000000b3000720c */ /* 0x000fe40003f24270 */
[----:B------:R-:W-:Y:S02]  /*ccc0*/  LOP3.LUT R49, R67, 0xff, RZ, 0xc0, !PT ;  /* 0x000000ff43317812 */ /* 0x000fe400078ec0ff */
[----:B------:R-:W-:-:S02]  /*ccd0*/  LOP3.LUT R72, R0, 0xff, RZ, 0xc0, !PT ;  /* 0x000000ff00487812 */ /* 0x000fc400078ec0ff */
[----:B------:R-:W-:Y:S02]  /*cce0*/  SEL R11, RZ, 0xffffffff, !P6 ;  /* 0xffffffffff0b7807 */ /* 0x000fe40007000000 */
[----:B------:R-:W-:Y:S02]  /*ccf0*/  @!P2 SEL R11, RZ, 0xffffffff, P0 ;  /* 0xffffffffff0ba807 */ /* 0x000fe40000000000 */
[----:B------:R-:W-:Y:S02]  /*cd00*/  ISETP.NE.AND P4, PT, R50, R19, PT ;  /* 0x000000133200720c */ /* 0x000fe40003f85270 */
[----:B------:R-:W-:Y:S02]  /*cd10*/  ISETP.GE.U32.AND P2, PT, R55, R16, PT ;  /* 0x000000103700720c */ /* 0x000fe40003f46070 */
[----:B------:R-:W-:Y:S02]  /*cd20*/  PRMT R19, R68, 0x8880, RZ ;  /* 0x0000888044137816 */ /* 0x000fe400000000ff */
[----:B------:R-:W-:-:S02]  /*cd30*/  PRMT R50, R3, 0x8880, RZ ;  /* 0x0000888003327816 */ /* 0x000fc400000000ff */
[----:B------:R-:W-:Y:S02]  /*cd40*/  ISETP.NE.AND P3, PT, R72, R49, PT ;  /* 0x000000314800720c */ /* 0x000fe40003f65270 */
[----:B------:R-:W-:Y:S02]  /*cd50*/  ISETP.GE.AND.EX P2, PT, R54, RZ, PT, P2 ;  /* 0x000000ff3600720c */ /* 0x000fe40003f46320 */
[----:B------:R-:W-:Y:S02]  /*cd60*/  ISETP.GT.AND P6, PT, R50, R19, PT ;  /* 0x000000133200720c */ /* 0x000fe40003fc4270 */
[----:B------:R-:W-:Y:S02]  /*cd70*/  PRMT R49, R67, 0x8880, RZ ;  /* 0x0000888043317816 */ /* 0x000fe400000000ff */
[----:B------:R-:W-:Y:S02]  /*cd80*/  PRMT R50, R0, 0x8880, RZ ;  /* 0x0000888000327816 */ /* 0x000fe400000000ff */
[----:B------:R-:W-:-:S02]  /*cd90*/  SEL R19, RZ, 0xffffffff, !P1 ;  /* 0xffffffffff137807 */ /* 0x000fc40004800000 */
[----:B------:R-:W-:Y:S02]  /*cda0*/  ISETP.GE.U32.AND P1, PT, R59, R16, PT ;  /* 0x000000103b00720c */ /* 0x000fe40003f26070 */
[----:B------:R-:W-:Y:S02]  /*cdb0*/  @!P5 SEL R19, RZ, 0xffffffff, P2 ;  /* 0xffffffffff13d807 */ /* 0x000fe40001000000 */
[----:B------:R-:W-:Y:S02]  /*cdc0*/  SEL R48, RZ, 0xffffffff, !P6 ;  /* 0xffffffffff307807 */ /* 0x000fe40007000000 */
[----:B------:R-:W-:Y:S02]  /*cdd0*/  ISETP.GT.AND P6, PT, R50, R49, PT ;  /* 0x000000313200720c */ /* 0x000fe40003fc4270 */
[----:B------:R-:W-:Y:S02]  /*cde0*/  ISETP.GE.AND.EX P1, PT, R58, RZ, PT, P1 ;  /* 0x000000ff3a00720c */ /* 0x000fe40003f26310 */
[----:B------:R-:W-:-:S02]  /*cdf0*/  LOP3.LUT R19, R19, 0x1, RZ, 0xc0, !PT ;  /* 0x0000000113137812 */ /* 0x000fc400078ec0ff */
[----:B------:R-:W-:Y:S02]  /*ce00*/  ISETP.GE.U32.AND P0, PT, R57, R16, PT ;  /* 0x000000103900720c */ /* 0x000fe40003f06070 */
[----:B------:R-:W-:Y:S02]  /*ce10*/  SEL R49, RZ, 0xffffffff, !P6 ;  /* 0xffffffffff317807 */ /* 0x000fe40007000000 */
[----:B------:R-:W-:Y:S02]  /*ce20*/  @!P3 SEL R49, RZ, 0xffffffff, P1 ;  /* 0xffffffffff31b807 */ /* 0x000fe40000800000 */
[----:B------:R-:W-:Y:S01]  /*ce30*/  ISETP.NE.U32.AND P1, PT, R19, 0x1, PT ;  /* 0x000000011300780c */ /* 0x000fe20003f25070 */
[----:B------:R-:W-:Y:S01]  /*ce40*/  IMAD.IADD R19, R16, 0x1, R62 ;  /* 0x0000000110137824 */ /* 0x000fe200078e023e */
[----:B------:R-:W-:Y:S02]  /*ce50*/  ISETP.GE.AND.EX P0, PT, R56, RZ, PT, P0 ;  /* 0x000000ff3800720c */ /* 0x000fe40003f06300 */
[----:B------:R-:W-:-:S02]  /*ce60*/  LOP3.LUT R11, R11, 0x1, RZ, 0xc0, !PT ;  /* 0x000000010b0b7812 */ /* 0x000fc400078ec0ff */
[----:B------:R-:W-:Y:S02]  /*ce70*/  @!P4 SEL R48, RZ, 0xffffffff, P0 ;  /* 0xffffffffff30c807 */ /* 0x000fe40000000000 */
[----:B------:R-:W-:Y:S02]  /*ce80*/  ISETP.GE.U32.AND P4, PT, R19, R60, PT ;  /* 0x0000003c1300720c */ /* 0x000fe40003f86070 */
        /* <DEDUP_REMOVED lines=19> */
[C---:B------:R-:W-:Y:S02]  /*cfc0*/  LOP3.LUT R16, R39.reuse, 0xff, RZ, 0xc0, !PT ;  /* 0x000000ff27107812 */ /* 0x040fe400078ec0ff */
[----:B------:R-:W-:Y:S02]  /*cfd0*/  PRMT R61, R66, 0x8880, RZ ;  /* 0x00008880423d7816 */ /* 0x000fe400000000ff */
[----:B------:R-:W-:Y:S02]  /*cfe0*/  ISETP.NE.AND P4, PT, R16, R11, PT ;  /* 0x0000000b1000720c */ /* 0x000fe40003f85270 */
[----:B------:R-:W-:Y:S02]  /*cff0*/  PRMT R68, R39, 0x8880, RZ ;  /* 0x0000888027447816 */ /* 0x000fe400000000ff */
[----:B------:R-:W-:-:S02]  /*d000*/  LOP3.LUT R11, R65, 0xff, RZ, 0xc0, !PT ;  /* 0x000000ff410b7812 */ /* 0x000fc400078ec0ff */
[----:B------:R-:W-:Y:S02]  /*d010*/  LOP3.LUT R16, R36, 0xff, RZ, 0xc0, !PT ;  /* 0x000000ff24107812 */ /* 0x000fe400078ec0ff */
[----:B------:R-:W-:Y:S02]  /*d020*/  LOP3.LUT R48, R64, 0xff, RZ, 0xc0, !PT ;  /* 0x000000ff40307812 */ /* 0x000fe400078ec0ff */
[----:B------:R-:W-:Y:S02]  /*d030*/  LOP3.LUT R49, R33, 0xff, RZ, 0xc0, !PT ;  /* 0x000000ff21317812 */ /* 0x000fe400078ec0ff */
[----:B------:R-:W-:Y:S02]  /*d040*/  LOP3.LUT R50, R63, 0xff, RZ, 0xc0, !PT ;  /* 0x000000ff3f327812 */ /* 0x000fe400078ec0ff */
[----:B------:R-:W-:Y:S02]  /*d050*/  LOP3.LUT R51, R30, 0xff, RZ, 0xc0, !PT ;  /* 0x000000ff1e337812 */ /* 0x000fe400078ec0ff */
[----:B------:R-:W-:-:S02]  /*d060*/  ISETP.NE.AND P3, PT, R16, R11, PT ;  /* 0x0000000b1000720c */ /* 0x000fc40003f65270 */
[----:B------:R-:W-:Y:S02]  /*d070*/  ISETP.NE.AND P6, PT, R49, R48, PT ;  /* 0x000000303100720c */ /* 0x000fe40003fc5270 */
[----:B------:R-:W-:Y:S02]  /*d080*/  ISETP.NE.AND P5, PT, R51, R50, PT ;  /* 0x000000323300720c */ /* 0x000fe40003fa5270 */
[----:B------:R-:W-:Y:S02]  /*d090*/  ISETP.GT.AND P1, PT, R68, R61, PT ;  /* 0x0000003d4400720c */ /* 0x000fe40003f24270 */
[----:B------:R-:W-:Y:S02]  /*d0a0*/  ISETP.GE.U32.AND P0, PT, R37, R19, PT ;  /* 0x000000132500720c */ /* 0x000fe40003f06070 */
[----:B------:R-:W-:Y:S02]  /*d0b0*/  PRMT R11, R65, 0x8880, RZ ;  /* 0x00008880410b7816 */ /* 0x000fe400000000ff */
[----:B------:R-:W-:-:S02]  /*d0c0*/  PRMT R48, R36, 0x8880, RZ ;  /* 0x0000888024307816 */ /* 0x000fc400000000ff */
[----:B------:R-:W-:Y:S02]  /*d0d0*/  PRMT R49, R64, 0x8880, RZ ;  /* 0x0000888040317816 */ /* 0x000fe400000000ff */
[----:B------:R-:W-:Y:S02]  /*d0e0*/  PRMT R50, R33, 0x8880, RZ ;  /* 0x0000888021327816 */ /* 0x000fe400000000ff */
[----:B------:R-:W-:Y:S02]  /*d0f0*/  SEL R16, RZ, 0xffffffff, !P1 ;  /* 0xffffffffff107807 */ /* 0x000fe40004800000 */
[----:B------:R-:W-:Y:S02]  /*d100*/  ISETP.GE.AND.EX P0, PT, R38, RZ, PT, P0 ;  /* 0x000000ff2600720c */ /* 0x000fe40003f06300 */
[----:B------:R-:W-:Y:S01]  /*d110*/  ISETP.GT.AND P2, PT, R48, R11, PT ;  /* 0x0000000b3000720c */ /* 0x000fe20003f44270 */
[----:B------:R-:W-:Y:S01]  /*d120*/  IMAD.IADD R11, R19, 0x1, R62 ;  /* 0x00000001130b7824 */ /* 0x000fe200078e023e */
[----:B------:R-:W-:-:S02]  /*d130*/  ISETP.GT.AND P1, PT, R50, R49, PT ;  /* 0x000000313200720c */ /* 0x000fc40003f24270 */
[----:B------:R-:W-:Y:S02]  /*d140*/  PRMT R51, R63, 0x8880, RZ ;  /* 0x000088803f337816 */ /* 0x000fe400000000ff */
[----:B------:R-:W-:Y:S02]  /*d150*/  PRMT R68, R30, 0x8880, RZ ;  /* 0x000088801e447816 */ /* 0x000fe400000000ff */
[----:B------:R-:W-:Y:S02]  /*d160*/  @!P4 SEL R16, RZ, 0xffffffff, P0 ;  /* 0xffffffffff10c807 */ /* 0x000fe40000000000 */
[----:B------:R-:W-:Y:S02]  /*d170*/  SEL R48, RZ, 0xffffffff, !P2 ;  /* 0xffffffffff307807 */ /* 0x000fe40005000000 */
[----:B------:R-:W-:Y:S02]  /*d180*/  SEL R49, RZ, 0xffffffff, !P1 ;  /* 0xffffffffff317807 */ /* 0x000fe40004800000 */
[----:B------:R-:W-:-:S02]  /*d190*/  ISETP.GT.AND P4, PT, R68, R51, PT ;  /* 0x000000334400720c */ /* 0x000fc40003f84270 */
[-C--:B------:R-:W-:Y:S02]  /*d1a0*/  ISETP.GE.U32.AND P0, PT, R34, R19.reuse, PT ;  /* 0x000000132200720c */ /* 0x080fe40003f06070 */
[-C--:B------:R-:W-:Y:S02]  /*d1b0*/  ISETP.GE.U32.AND P2, PT, R31, R19.reuse, PT ;  /* 0x000000131f00720c */ /* 0x080fe40003f46070 */
[----:B------:R-:W-:Y:S02]  /*d1c0*/  ISETP.GE.U32.AND P1, PT, R28, R19, PT ;  /* 0x000000131c00720c */ /* 0x000fe40003f26070 */
[----:B------:R-:W-:Y:S02]  /*d1d0*/  ISETP.GE.AND.EX P0, PT, R35, RZ, PT, P0 ;  /* 0x000000ff2300720c */ /* 0x000fe40003f06300 */
[----:B------:R-:W-:Y:S02]  /*d1e0*/  ISETP.GE.AND.EX P2, PT, R32, RZ, PT, P2 ;  /* 0x000000ff2000720c */ /* 0x000fe40003f46320 */
[----:B------:R-:W-:-:S02]  /*d1f0*/  ISETP.GE.AND.EX P1, PT, R29, RZ, PT, P1 ;  /* 0x000000ff1d00720c */ /* 0x000fc40003f26310 */
[----:B------:R-:W-:Y:S02]  /*d200*/  SEL R50, RZ, 0xffffffff, !P4 ;  /* 0xffffffffff327807 */ /* 0x000fe40006000000 */
[----:B------:R-:W-:Y:S02]  /*d210*/  ISETP.GE.U32.AND P4, PT, R11, R60, PT ;  /* 0x0000003c0b00720c */ /* 0x000fe40003f86070 */
[----:B------:R-:W-:Y:S02]  /*d220*/  @!P3 SEL R48, RZ, 0xffffffff, P0 ;  /* 0xffffffffff30b807 */ /* 0x000fe40000000000 */
[----:B------:R-:W-:Y:S02]  /*d230*/  @!P6 SEL R49, RZ, 0xffffffff, P2 ;  /* 0xffffffffff31e807 */ /* 0x000fe40001000000 */
[----:B------:R-:W-:Y:S02]  /*d240*/  @!P5 SEL R50, RZ, 0xffffffff, P1 ;  /* 0xffffffffff32d807 */ /* 0x000fe40000800000 */
[----:B------:R-:W-:-:S02]  /*d250*/  LOP3.LUT R16, R16, 0x1, RZ, 0xc0, !PT ;  /* 0x0000000110107812 */ /* 0x000fc400078ec0ff */
        /* <DEDUP_REMOVED lines=29> */
[----:B------:R-:W-:Y:S02]  /*d430*/  ISETP.NE.AND P5, PT, R19, R16, PT ;  /* 0x000000101300720c */ /* 0x000fe40003fa5270 */
[----:B------:R-:W-:Y:S02]  /*d440*/  LOP3.LUT R50, R79, 0xff, RZ, 0xc0, !PT ;  /* 0x000000ff4f327812 */ /* 0x000fe400078ec0ff */
[----:B------:R-:W-:-:S02]  /*d450*/  LOP3.LUT R51, R18, 0xff, RZ, 0xc0, !PT ;  /* 0x000000ff12337812 */ /* 0x000fc400078ec0ff */
[----:B------:R-:W-:Y:S02]  /*d460*/  PRMT R16, R75, 0x8880, RZ ;  /* 0x000088804b107816 */ /* 0x000fe400000000ff */
[----:B------:R-:W-:Y:S02]  /*d470*/  PRMT R19, R20, 0x8880, RZ ;  /* 0x0000888014137816 */ /* 0x000fe400000000ff */
[----:B------:R-:W-:Y:S02]  /*d480*/  ISETP.GE.U32.AND P0, PT, R21, R11, PT ;  /* 0x0000000b1500720c */ /* 0x000fe40003f06070 */
[----:B------:R-:W-:Y:S02]  /*d490*/  ISETP.NE.AND P4, PT, R49, R48, PT ;  /* 0x000000303100720c */ /* 0x000fe40003f85270 */
[----:B------:R-:W-:Y:S02]  /*d4a0*/  ISETP.GT.AND P6, PT, R61, R60, PT ;  /* 0x0000003c3d00720c */ /* 0x000fe40003fc4270 */
[----:B------:R-:W-:-:S02]  /*d4b0*/  PRMT R48, R78, 0x8880, RZ ;  /* 0x000088804e307816 */ /* 0x000fc400000000ff */
[----:B------:R-:W-:Y:S02]  /*d4c0*/  PRMT R49, R13, 0x8880, RZ ;  /* 0x000088800d317816 */ /* 0x000fe400000000ff */
[----:B------:R-:W-:Y:S02]  /*d4d0*/  ISETP.NE.AND P3, PT, R51, R50, PT ;  /* 0x000000323300720c */ /* 0x000fe40003f65270 */
[----:B------:R-:W-:Y:S02]  /*d4e0*/  ISETP.GT.AND P1, PT, R19, R16, PT ;  /* 0x000000101300720c */ /* 0x000fe40003f24270 */
[----:B------:R-:W-:Y:S02]  /*d4f0*/  ISETP.GE.AND.EX P0, PT, R24, RZ, PT, P0 ;  /* 0x000000ff1800720c */ /* 0x000fe40003f06300 */
[----:B------:R-:W-:Y:S02]  /*d500*/  SEL R16, RZ, 0xffffffff, !P6 ;  /* 0xffffffffff107807 */ /* 0x000fe40007000000 */
[----:B------:R-:W-:-:S02]  /*d510*/  ISETP.GT.AND P6, PT, R49, R48, PT ;  /* 0x000000303100720c */ /* 0x000fc40003fc4270 */
[----:B------:R-:W-:Y:S02]  /*d520*/  PRMT R49, R79, 0x8880, RZ ;  /* 0x000088804f317816 */ /* 0x000fe400000000ff */
[----:B------:R-:W-:Y:S02]  /*d530*/  PRMT R50, R18, 0x8880, RZ ;  /* 0x0000888012327816 */ /* 0x000fe400000000ff */
[----:B------:R-:W-:Y:S02]  /*d540*/  @!P2 SEL R16, RZ, 0xffffffff, P0 ;  /* 0xffffffffff10a807 */ /* 0x000fe40000000000 */
[----:B------:R-:W-:Y:S02]  /*d550*/  SEL R19, RZ, 0xffffffff, !P1 ;  /* 0xffffffffff137807 */ /* 0x000fe40004800000 */
[-C--:B------:R-:W-:Y:S02]  /*d560*/  ISETP.GE.U32.AND P2, PT, R14, R11.reuse, PT ;  /* 0x0000000b0e00720c */ /* 0x080fe40003f46070 */
[----:B------:R-:W-:-:S02]  /*d570*/  ISETP.GE.U32.AND P0, PT, R10, R11, PT ;  /* 0x0000000b0a00720c */ /* 0x000fc40003f06070 */
[----:B------:R-:W-:Y:S02]  /*d580*/  ISETP.GE.U32.AND P1, PT, R25, R11, PT ;  /* 0x0000000b1900720c */ /* 0x000fe40003f26070 */
[----:B------:R-:W-:Y:S02]  /*d590*/  SEL R48, RZ, 0xffffffff, !P6 ;  /* 0xffffffffff307807 */ /* 0x000fe40007000000 */
[----:B------:R-:W-:Y:S02]  /*d5a0*/  ISETP.GT.AND P6, PT, R50, R49, PT ;  /* 0x000000313200720c */ /* 0x000fe40003fc4270 */
[----:B------:R-:W-:Y:S02]  /*d5b0*/  ISETP.GE.AND.EX P2, PT, R15, RZ, PT, P2 ;  /* 0x000000ff0f00720c */ /* 0x000fe40003f46320 */
[----:B------:R-:W-:Y:S02]  /*d5c0*/  ISETP.GE.AND.EX P0, PT, R12, RZ, PT, P0 ;  /* 0x000000ff0c00720c */ /* 0x000fe40003f06300 */
[----:B------:R-:W-:-:S02]  /*d5d0*/  ISETP.GE.AND.EX P1, PT, R26, RZ, PT, P1 ;  /* 0x000000ff1a00720c */ /* 0x000fc40003f26310 */
        /* <DEDUP_REMOVED lines=16> */
[-C--:B------:R-:W-:Y:S02]  /*d6e0*/  SEL R21, R21, R11.reuse, !P0 ;  /* 0x0000000b15157207 */ /* 0x080fe40004000000 */
[----:B------:R-:W-:-:S02]  /*d6f0*/  SEL R14, R14, R11, !P1 ;  /* 0x0000000b0e0e7207 */ /* 0x000fc40004800000 */
[-C--:B------:R-:W-:Y:S02]  /*d700*/  SEL R10, R10, R11.reuse, !P2 ;  /* 0x0000000b0a0a7207 */ /* 0x080fe40005000000 */
[----:B------:R-:W-:Y:S02]  /*d710*/  SEL R25, R25, R11, !P3 ;  /* 0x0000000b19197207 */ /* 0x000fe40005800000 */
[----:B------:R-:W-:Y:S02]  /*d720*/  SEL R24, R24, RZ, !P0 ;  /* 0x000000ff18187207 */ /* 0x000fe40004000000 */
[----:B------:R-:W-:Y:S02]  /*d730*/  SEL R15, R15, RZ, !P1 ;  /* 0x000000ff0f0f7207 */ /* 0x000fe40004800000 */
[----:B------:R-:W-:Y:S02]  /*d740*/  SEL R12, R12, RZ, !P2 ;  /* 0x000000ff0c0c7207 */ /* 0x000fe40005000000 */
[----:B------:R-:W-:-:S07]  /*d750*/  SEL R26, R26, RZ, !P3 ;  /* 0x000000ff1a1a7207 */ /* 0x000fce0005800000 */
.L_x_3948:
[----:B------:R-:W-:Y:S05]  /*d760*/  BSYNC B0 ;  /* 0x0000000000007941 */ /* 0x000fea0003800000 */
.L_x_3947:
[----:B------:R-:W-:Y:S02]  /*d770*/  LOP3.LUT R11, R8, 0xff, RZ, 0xc0, !PT ;  /* 0x000000ff080b7812 */ /* 0x000fe400078ec0ff */
[----:B------:R-:W-:Y:S02]  /*d780*/  LOP3.LUT R16, R5, 0xff, RZ, 0xc0, !PT ;  /* 0x000000ff05107812 */ /* 0x000fe400078ec0ff */
[----:B------:R-:W-:Y:S02]  /*d790*/  LOP3.LUT R19, R9, 0xff, RZ, 0xc0, !PT ;  /* 0x000000ff09137812 */ /* 0x000fe400078ec0ff */
[----:B------:R-:W-:Y:S02]  /*d7a0*/  LOP3.LUT R48, R4, 0xff, RZ, 0xc0, !PT ;  /* 0x000000ff04307812 */ /* 0x000fe400078ec0ff */
[----:B------:R-:W-:Y:S02]  /*d7b0*/  ISETP.NE.AND P1, PT, R11, R16, PT ;  /* 0x000000100b00720c */ /* 0x000fe40003f25270 */
[----:B------:R-:W-:-:S02]  /*d7c0*/  ISETP.GE.U32.AND P0, PT, R42, R53, PT ;  /* 0x000000352a00720c */ /* 0x000fc40003f06070 */
[----:B------:R-:W-:Y:S02]  /*d7d0*/  ISETP.NE.AND P6, PT, R19, R48, PT ;  /* 0x000000301300720c */ /* 0x000fe40003fc5270 */
[----:B------:R-:W-:Y:S02]  /*d7e0*/  PRMT R11, R5, 0x8880, RZ ;  /* 0x00008880050b7816 */ /* 0x000fe400000000ff */
[----:B------:R-:W-:Y:S02]  /*d7f0*/  PRMT R48, R8, 0x8880, RZ ;  /* 0x0000888008307816 */ /* 0x000fe400000000ff */
[----:B------:R-:W-:Y:S02]  /*d800*/  ISETP.GE.AND.EX P0, PT, R40, R47, PT, P0 ;  /* 0x0000002f2800720c */ /* 0x000fe40003f06300 */
[----:B------:R-:W-:Y:S02]  /*d810*/  LOP3.LUT R49, R6, 0xff, RZ, 0xc0, !PT ;  /* 0x000000ff06317812 */ /* 0x000fe400078ec0ff */
[----:B------:R-:W-:-:S02]  /*d820*/  LOP3.LUT R50, R3, 0xff, RZ, 0xc0, !PT ;  /* 0x000000ff03327812 */ /* 0x000fc400078ec0ff */
[----:B------:R-:W-:Y:S02]  /*d830*/  ISETP.GT.AND P2, PT, R48, R11, PT ;  /* 0x0000000b3000720c */ /* 0x000fe40003f44270 */
[----:B------:R-:W-:Y:S02]  /*d840*/  LOP3.LUT R16, R7, 0xff, RZ, 0xc0, !PT ;  /* 0x000000ff07107812 */ /* 0x000fe400078ec0ff */
[----:B------:R-:W-:Y:S02]  /*d850*/  LOP3.LUT R19, R0, 0xff, RZ, 0xc0, !PT ;  /* 0x000000ff00137812 */ /* 0x000fe400078ec0ff */
[----:B------:R-:W-:Y:S02]  /*d860*/  SEL R11, RZ, 0xffffffff, P0 ;  /* 0xffffffffff0b7807 */ /* 0x000fe40000000000 */
[----:B------:R-:W-:Y:S02]  /*d870*/  ISETP.GE.U32.AND P0, PT, R44, R55, PT ;  /* 0x000000372c00720c */ /* 0x000fe40003f06070 */
[----:B------:R-:W-:-:S02]  /*d880*/  ISETP.NE.AND P4, PT, R49, R50, PT ;  /* 0x000000323100720c */ /* 0x000fc40003f85270 */
[----:B------:R-:W-:Y:S02]  /*d890*/  @P1 SEL R11, RZ, 0xffffffff, !P2 ;  /* 0xffffffffff0b1807 */ /* 0x000fe40005000000 */
[----:B------:R-:W-:Y:S02]  /*d8a0*/  PRMT R49, R4, 0x8880, RZ ;  /* 0x0000888004317816 */ /* 0x000fe400000000ff */
[----:B------:R-:W-:Y:S02]  /*d8b0*/  PRMT R50, R9, 0x8880, RZ ;  /* 0x0000888009327816 */ /* 0x000fe400000000ff */
[----:B------:R-:W-:Y:S02]  /*d8c0*/  ISETP.NE.AND P3, PT, R16, R19, PT ;  /* 0x000000131000720c */ /* 0x000fe40003f65270 */
[----:B------:R-:W-:Y:S02]  /*d8d0*/  ISETP.GE.U32.AND P2, PT, R46, R57, PT ;  /* 0x000000392e00720c */ /* 0x000fe40003f46070 */
[----:B------:R-:W-:-:S02]  /*d8e0*/  ISETP.GE.AND.EX P0, PT, R41, R54, PT, P0 ;  /* 0x000000362900720c */ /* 0x000fc40003f06300 */
[----:B------:R-:W-:Y:S02]  /*d8f0*/  PRMT R19, R3, 0x8880, RZ ;  /* 0x0000888003137816 */ /* 0x000fe400000000ff */
[----:B------:R-:W-:Y:S02]  /*d900*/  PRMT R48, R6, 0x8880, RZ ;  /* 0x0000888006307816 */ /* 0x000fe400000000ff */
[----:B------:R-:W-:Y:S02]  /*d910*/  ISETP.GT.AND P5, PT, R50, R49, PT ;  /* 0x000000313200720c */ /* 0x000fe40003fa4270 */
[----:B------:R-:W-:Y:S02]  /*d920*/  ISETP.GE.U32.AND P1, PT, R52, R59, PT ;  /* 0x0000003b3400720c */ /* 0x000fe40003f26070 */
[----:B------:R-:W-:Y:S02]  /*d930*/  ISETP.GE.AND.EX P2, PT, R43, R56, PT, P2 ;  /* 0x000000382b00720c */ /* 0x000fe40003f46320 */
[----:B------:R-:W-:-:S02]  /*d940*/  PRMT R49, R0, 0x8880, RZ ;  /* 0x0000888000317816 */ /* 0x000fc400000000ff */
[----:B------:R-:W-:Y:S02]  /*d950*/  PRMT R50, R7, 0x8880, RZ ;  /* 0x0000888007327816 */ /* 0x000fe400000000ff */
[----:B------:R-:W-:Y:S02]  /*d960*/  SEL R16, RZ, 0xffffffff, P0 ;  /* 0xffffffffff107807 */ /* 0x000fe40000000000 */
[----:B------:R-:W-:Y:S02]  /*d970*/  ISETP.GT.AND P0, PT, R48, R19, PT ;  /* 0x000000133000720c */ /* 0x000fe40003f04270 */
[----:B------:R-:W-:Y:S02]  /*d980*/  ISETP.GE.AND.EX P1, PT, R45, R58, PT, P1 ;  /* 0x0000003a2d00720c */ /* 0x000fe40003f26310 */
[----:B------:R-:W-:Y:S02]  /*d990*/  SEL R19, RZ, 0xffffffff, P2 ;  /* 0xffffffffff137807 */ /* 0x000fe40001000000 */
[----:B------:R-:W-:-:S02]  /*d9a0*/  ISETP.GT.AND P2, PT, R50, R49, PT ;  /* 0x000000313200720c */ /* 0x000fc40003f44270 */
[----:B------:R-:W-:Y:S02]  /*d9b0*/  @P6 SEL R16, RZ, 0xffffffff, !P5 ;  /* 0xffffffffff106807 */ /* 0x000fe40006800000 */
[----:B------:R-:W-:Y:S02]  /*d9c0*/  SEL R48, RZ, 0xffffffff, P1 ;  /* 0xffffffffff307807 */ /* 0x000fe40000800000 */
[----:B------:R-:W-:Y:S02]  /*d9d0*/  @P4 SEL R19, RZ, 0xffffffff, !P0 ;  /* 0xffffffffff134807 */ /* 0x000fe40004000000 */
[----:B------:R-:W-:Y:S02]  /*d9e0*/  @P3 SEL R48, RZ, 0xffffffff, !P2 ;  /* 0xffffffffff303807 */ /* 0x000fe40005000000 */
        /* <DEDUP_REMOVED lines=17> */
[----:B------:R-:W-:Y:S02]  /*db00*/  SEL R54, R41, R54, !P1 ;  /* 0x0000003629367207 */ /* 0x000fe40004800000 */
[----:B------:R-:W-:Y:S02]  /*db10*/  ISETP.NE.AND P1, PT, R0, R3, PT ;  /* 0x000000030000720c */ /* 0x000fe40003f25270 */
[----:B------:R-:W-:-:S02]  /*db20*/  ISETP.NE.AND P6, PT, R4, R5, PT ;  /* 0x000000050400720c */ /* 0x000fc40003fc5270 */
[----:B------:R-:W-:Y:S02]  /*db30*/  LOP3.LUT R3, R33, 0xff, RZ, 0xc0, !PT ;  /* 0x000000ff21037812 */ /* 0x000fe400078ec0ff */
[----:B------:R-:W-:Y:S02]  /*db40*/  LOP3.LUT R0, R6, 0xff, RZ, 0xc0, !PT ;  /* 0x000000ff06007812 */ /* 0x000fe400078ec0ff */
[----:B------:R-:W-:Y:S02]  /*db50*/  PRMT R11, R39, 0x8880, RZ ;  /* 0x00008880270b7816 */ /* 0x000fe400000000ff */
[----:B------:R-:W-:Y:S02]  /*db60*/  PRMT R16, R8, 0x8880, RZ ;  /* 0x0000888008107816 */ /* 0x000fe400000000ff */
[----:B------:R-:W-:Y:S02]  /*db70*/  SEL R42, R42, R53, !P0 ;  /* 0x000000352a2a7207 */ /* 0x000fe40004000000 */
[----:B------:R-:W-:-:S02]  /*db80*/  LOP3.LUT R5, R30, 0xff, RZ, 0xc0, !PT ;  /* 0x000000ff1e057812 */ /* 0x000fc400078ec0ff */
[----:B------:R-:W-:Y:S02]  /*db90*/  LOP3.LUT R4, R7, 0xff, RZ, 0xc0, !PT ;  /* 0x000000ff07047812 */ /* 0x000fe400078ec0ff */
[----:B------:R-:W-:Y:S02]  /*dba0*/  SEL R47, R40, R47, !P0 ;  /* 0x0000002f282f7207 */ /* 0x000fe40004000000 */
[----:B------:R-:W-:Y:S02]  /*dbb0*/  SEL R59, R52, R59, !P3 ;  /* 0x0000003b343b7207 */ /* 0x000fe40005800000 */
[----:B------:R-:W-:Y:S02]  /*dbc0*/  SEL R58, R45, R58, !P3 ;  /* 0x0000003a2d3a7207 */ /* 0x000fe40005800000 */
[----:B------:R-:W-:Y:S01]  /*dbd0*/  ISETP.NE.AND P4, PT, R0, R3, PT ;  /* 0x000000030000720c */ /* 0x000fe20003f85270 */
[----:B------:R-:W-:Y:S01]  /*dbe0*/  IMAD.MOV.U32 R0, RZ, RZ, R11 ;  /* 0x000000ffff007224 */ /* 0x000fe200078e000b */
[----:B------:R-:W-:Y:S01]  /*dbf0*/  ISETP.NE.AND P3, PT, R4, R5, PT ;  /* 0x000000050400720c */ /* 0x000fe20003f65270 */
[----:B------:R-:W-:Y:S01]  /*dc00*/  IMAD.MOV.U32 R3, RZ, RZ, R16 ;  /* 0x000000ffff037224 */ /* 0x000fe200078e0010 */
[----:B------:R-:W-:-:S02]  /*dc10*/  ISETP.GE.U32.AND P0, PT, R42, R37, PT ;  /* 0x000000252a00720c */ /* 0x000fc40003f06070 */
[----:B------:R-:W-:Y:S02]  /*dc20*/  PRMT R4, R36, 0x8880, RZ ;  /* 0x0000888024047816 */ /* 0x000fe400000000ff */
[----:B------:R-:W-:Y:S02]  /*dc30*/  PRMT R5, R9, 0x8880, RZ ;  /* 0x0000888009057816 */ /* 0x000fe400000000ff */
[----:B------:R-:W-:Y:S02]  /*dc40*/  SEL R46, R46, R57, !P2 ;  /* 0x000000392e2e7207 */ /* 0x000fe40005000000 */
[----:B------:R-:W-:Y:S02]  /*dc50*/  SEL R43, R43, R56, !P2 ;  /* 0x000000382b2b7207 */ /* 0x000fe40005000000 */
[----:B------:R-:W-:Y:S02]  /*dc60*/  ISETP.GE.AND.EX P0, PT, R47, R38, PT, P0 ;  /* 0x000000262f00720c */ /* 0x000fe40003f06300 */
[----:B------:R-:W-:Y:S01]  /*dc70*/  ISETP.GT.AND P2, PT, R3, R0, PT ;  /* 0x000000000300720c */ /* 0x000fe20003f44270 */
[----:B------:R-:W-:Y:S01]  /*dc80*/  IMAD.MOV.U32 R3, RZ, RZ, R4 ;  /* 0x000000ffff037224 */ /* 0x000fe200078e0004 */
[----:B------:R-:W-:Y:S01]  /*dc90*/  SEL R0, RZ, 0xffffffff, P0 ;  /* 0xffffffffff007807 */ /* 0x000fe20000000000 */
[----:B------:R-:W-:Y:S01]  /*dca0*/  IMAD.MOV.U32 R4, RZ, RZ, R5 ;  /* 0x000000ffff047224 */ /* 0x000fe200078e0005 */
[----:B------:R-:W-:-:S02]  /*dcb0*/  PRMT R5, R33, 0x8880, RZ ;  /* 0x0000888021057816 */ /* 0x000fc400000000ff */
[----:B------:R-:W-:Y:S02]  /*dcc0*/  ISETP.GE.U32.AND P0, PT, R55, R34, PT ;  /* 0x000000223700720c */ /* 0x000fe40003f06070 */
[----:B------:R-:W-:Y:S02]  /*dcd0*/  @P1 SEL R0, RZ, 0xffffffff, !P2 ;  /* 0xffffffffff001807 */ /* 0x000fe40005000000 */
[----:B------:R-:W-:Y:S02]  /*dce0*/  ISETP.GE.U32.AND P2, PT, R46, R31, PT ;  /* 0x0000001f2e00720c */ /* 0x000fe40003f46070 */
[----:B------:R-:W-:Y:S01]  /*dcf0*/  ISETP.GT.AND P5, PT, R4, R3, PT ;  /* 0x000000030400720c */ /* 0x000fe20003fa4270 */
[----:B------:R-:W-:Y:S01]  /*dd00*/  IMAD.MOV.U32 R4, RZ, RZ, R5 ;  /* 0x000000ffff047224 */ /* 0x000fe200078e0005 */
[----:B------:R-:W-:Y:S02]  /*dd10*/  ISETP.GE.AND.EX P0, PT, R54, R35, PT, P0 ;  /* 0x000000233600720c */ /* 0x000fe40003f06300 */
[----:B------:R-:W-:-:S02]  /*dd20*/  PRMT R5, R6, 0x8880, RZ ;  /* 0x0000888006057816 */ /* 0x000fc400000000ff */
[----:B------:R-:W-:Y:S02]  /*dd30*/  ISETP.GE.U32.AND P1, PT, R59, R28, PT ;  /* 0x0000001c3b00720c */ /* 0x000fe40003f26070 */
[----:B------:R-:W-:Y:S02]  /*dd40*/  ISETP.GE.AND.EX P2, PT, R43, R32, PT, P2 ;  /* 0x000000202b00720c */ /* 0x000fe40003f46320 */
[----:B------:R-:W-:Y:S02]  /*dd50*/  PRMT R11, R30, 0x8880, RZ ;  /* 0x000088801e0b7816 */ /* 0x000fe400000000ff */
[----:B------:R-:W-:Y:S02]  /*dd60*/  PRMT R16, R7, 0x8880, RZ ;  /* 0x0000888007107816 */ /* 0x000fe400000000ff */
[----:B------:R-:W-:Y:S02]  /*dd70*/  SEL R3, RZ, 0xffffffff, P0 ;  /* 0xffffffffff037807 */ /* 0x000fe40000000000 */
[----:B------:R-:W-:-:S02]  /*dd80*/  ISETP.GT.AND P0, PT, R5, R4, PT ;  /* 0x000000040500720c */ /* 0x000fc40003f04270 */
[----:B------:R-:W-:Y:S02]  /*dd90*/  ISETP.GE.AND.EX P1, PT, R58, R29, PT, P1 ;  /* 0x0000001d3a00720c */ /* 0x000fe40003f26310 */
[----:B------:R-:W-:Y:S02]  /*dda0*/  SEL R4, RZ, 0xffffffff, P2 ;  /* 0xffffffffff047807 */ /* 0x000fe40001000000 */
[----:B------:R-:W-:Y:S02]  /*ddb0*/  ISETP.GT.AND P2, PT, R16, R11, PT ;  /* 0x0000000b1000720c */ /* 0x000fe40003f44270 */
[----:B------:R-:W-:Y:S02]  /*ddc0*/  @P6 SEL R3, RZ, 0xffffffff, !P5 ;  /* 0xffffffffff036807 */ /* 0x000fe40006800000 */
[----:B------:R-:W-:Y:S02]  /*ddd0*/  SEL R5, RZ, 0xffffffff, P1 ;  /* 0xffffffffff057807 */ /* 0x000fe40000800000 */
[----:B------:R-:W-:-:S02]  /*dde0*/  @P4 SEL R4, RZ, 0xffffffff, !P0 ;  /* 0xffffffffff044807 */ /* 0x000fc40004000000 */
[----:B------:R-:W-:Y:S02]  /*ddf0*/  @P3 SEL R5, RZ, 0xffffffff, !P2 ;  /* 0xffffffffff053807 */ /* 0x000fe40005000000 */
        /* <DEDUP_REMOVED lines=12> */
[----:B------:R-:W-:Y:S02]  /*dec0*/  LOP3.LUT R4, R27, 0xff, RZ, 0xc0, !PT ;  /* 0x000000ff1b047812 */ /* 0x000fe400078ec0ff */
[----:B------:R-:W-:Y:S02]  /*ded0*/  LOP3.LUT R3, R0, 0xff, RZ, 0xc0, !PT ;  /* 0x000000ff00037812 */ /* 0x000fe400078ec0ff */
[----:B------:R-:W-:Y:S02]  /*dee0*/  LOP3.LUT R7, R20, 0xff, RZ, 0xc0, !PT ;  /* 0x000000ff14077812 */ /* 0x000fe400078ec0ff */
[----:B------:R-:W-:Y:S02]  /*def0*/  LOP3.LUT R6, R5, 0xff, RZ, 0xc0, !PT ;  /* 0x000000ff05067812 */ /* 0x000fe400078ec0ff */
[----:B------:R-:W-:-:S02]  /*df00*/  ISETP.NE.AND P6, PT, R3, R4, PT ;  /* 0x000000040300720c */ /* 0x000fc40003fc5270 */
[----:B------:R-:W-:Y:S02]  /*df10*/  ISETP.NE.AND P4, PT, R6, R7, PT ;  /* 0x000000070600720c */ /* 0x000fe40003f85270 */
[----:B------:R-:W-:Y:S02]  /*df20*/  LOP3.LUT R4, R13, 0xff, RZ, 0xc0, !PT ;  /* 0x000000ff0d047812 */ /* 0x000fe400078ec0ff */
[----:B------:R-:W-:Y:S02]  /*df30*/  LOP3.LUT R3, R8, 0xff, RZ, 0xc0, !PT ;  /* 0x000000ff08037812 */ /* 0x000fe400078ec0ff */
[----:B------:R-:W-:Y:S02]  /*df40*/  PRMT R11, R27, 0x8880, RZ ;  /* 0x000088801b0b7816 */ /* 0x000fe400000000ff */
[----:B------:R-:W-:Y:S02]  /*df50*/  PRMT R19, R0, 0x8880, RZ ;  /* 0x0000888000137816 */ /* 0x000fe400000000ff */
[----:B------:R-:W-:-:S02]  /*df60*/  LOP3.LUT R7, R18, 0xff, RZ, 0xc0, !PT ;  /* 0x000000ff12077812 */ /* 0x000fc400078ec0ff */
[----:B------:R-:W-:Y:S02]  /*df70*/  LOP3.LUT R6, R9, 0xff, RZ, 0xc0, !PT ;  /* 0x000000ff09067812 */ /* 0x000fe400078ec0ff */
[----:B------:R-:W-:Y:S02]  /*df80*/  SEL R40, R42, R37, !P0 ;  /* 0x000000252a287207 */ /* 0x000fe40004000000 */
[----:B------:R-:W-:Y:S02]  /*df90*/  SEL R28, R59, R28, !P3 ;  /* 0x0000001c3b1c7207 */ /* 0x000fe40005800000 */
[----:B------:R-:W-:Y:S02]  /*dfa0*/  SEL R29, R58, R29, !P3 ;  /* 0x0000001d3a1d7207 */ /* 0x000fe40005800000 */
[----:B------:R-:W-:Y:S02]  /*dfb0*/  SEL R37, R55, R34, !P1 ;  /* 0x0000002237257207 */ /* 0x000fe40004800000 */
[----:B------:R-:W-:-:S02]  /*dfc0*/  SEL R16, R54, R35, !P1 ;  /* 0x0000002336107207 */ /* 0x000fc40004800000 */
[----:B------:R-:W-:Y:S01]  /*dfd0*/  ISETP.NE.AND P3, PT, R3, R4, PT ;  /* 0x000000040300720c */ /* 0x000fe20003f65270 */
[----:B------:R-:W-:Y:S01]  /*dfe0*/  IMAD.MOV.U32 R3, RZ, RZ, R11 ;  /* 0x000000ffff037224 */ /* 0x000fe200078e000b */
[----:B------:R-:W-:Y:S01]  /*dff0*/  ISETP.NE.AND P1, PT, R6, R7, PT ;  /* 0x000000070600720c */ /* 0x000fe20003f25270 */
[----:B------:R-:W-:Y:S01]  /*e000*/  IMAD.MOV.U32 R4, RZ, RZ, R19 ;  /* 0x000000ffff047224 */ /* 0x000fe200078e0013 */
[----:B------:R-:W-:Y:S02]  /*e010*/  PRMT R6, R18, 0x8880, RZ ;  /* 0x0000888012067816 */ /* 0x000fe400000000ff */
[----:B------:R-:W-:Y:S02]  /*e020*/  PRMT R7, R9, 0x8880, RZ ;  /* 0x0000888009077816 */ /* 0x000fe400000000ff */
[----:B------:R-:W-:Y:S02]  /*e030*/  SEL R39, R47, R38, !P0 ;  /* 0x000000262f277207 */ /* 0x000fe40004000000 */
[----:B------:R-:W-:-:S02]  /*e040*/  ISETP.GE.U32.AND P0, PT, R28, R25, PT ;  /* 0x000000191c00720c */ /* 0x000fc40003f06070 */
[----:B------:R-:W-:Y:S01]  /*e050*/  ISETP.GT.AND P5, PT, R4, R3, PT ;  /* 0x000000030400720c */ /* 0x000fe20003fa4270 */
[----:B------:R-:W-:Y:S01]  /*e060*/  IMAD.MOV.U32 R3, RZ, RZ, R6 ;  /* 0x000000ffff037224 */ /* 0x000fe200078e0006 */
[----:B------:R-:W-:Y:S01]  /*e070*/  ISETP.GE.AND.EX P0, PT, R29, R26, PT, P0 ;  /* 0x0000001a1d00720c */ /* 0x000fe20003f06300 */
[----:B------:R-:W-:Y:S01]  /*e080*/  IMAD.MOV.U32 R4, RZ, RZ, R7 ;  /* 0x000000ffff047224 */ /* 0x000fe200078e0007 */
[----:B------:R-:W-:Y:S02]  /*e090*/  SEL R31, R46, R31, !P2 ;  /* 0x0000001f2e1f7207 */ /* 0x000fe40005000000 */
[----:B------:R-:W-:Y:S02]  /*e0a0*/  SEL R33, R43, R32, !P2 ;  /* 0x000000202b217207 */ /* 0x000fe40005000000 */
[----:B------:R-:W-:Y:S02]  /*e0b0*/  ISETP.GT.AND P2, PT, R4, R3, PT ;  /* 0x000000030400720c */ /* 0x000fe40003f44270 */
[----:B------:R-:W-:-:S02]  /*e0c0*/  PRMT R6, R20, 0x8880, RZ ;  /* 0x0000888014067816 */ /* 0x000fc400000000ff */
[----:B------:R-:W-:Y:S02]  /*e0d0*/  PRMT R11, R13, 0x8880, RZ ;  /* 0x000088800d0b7816 */ /* 0x000fe400000000ff */
[----:B------:R-:W-:Y:S01]  /*e0e0*/  SEL R7, RZ, 0xffffffff, P0 ;  /* 0xffffffffff077807 */ /* 0x000fe20000000000 */
[----:B------:R-:W-:Y:S01]  /*e0f0*/  IMAD.MOV.U32 R4, RZ, RZ, R6 ;  /* 0x000000ffff047224 */ /* 0x000fe200078e0006 */
[----:B------:R-:W-:Y:S01]  /*e100*/  ISETP.GE.U32.AND P0, PT, R40, R21, PT ;  /* 0x000000152800720c */ /* 0x000fe20003f06070 */
[----:B------:R-:W-:Y:S01]  /*e110*/  IMAD.MOV.U32 R6, RZ, RZ, R11 ;  /* 0x000000ffff067224 */ /* 0x000fe200078e000b */
[----:B------:R-:W-:Y:S02]  /*e120*/  @P1 SEL R7, RZ, 0xffffffff, !P2 ;  /* 0xffffffffff071807 */ /* 0x000fe40005000000 */
[----:B------:R-:W-:Y:S02]  /*e130*/  ISETP.GE.U32.AND P2, PT, R37, R14, PT ;  /* 0x0000000e2500720c */ /* 0x000fe40003f46070 */
[----:B------:R-:W-:-:S02]  /*e140*/  ISETP.GE.AND.EX P0, PT, R39, R24, PT, P0 ;  /* 0x000000182700720c */ /* 0x000fc40003f06300 */
[----:B------:R-:W-:Y:S02]  /*e150*/  PRMT R11, R5, 0x8880, RZ ;  /* 0x00008880050b7816 */ /* 0x000fe400000000ff */
[----:B------:R-:W-:Y:S02]  /*e160*/  ISETP.GE.U32.AND P1, PT, R31, R10, PT ;  /* 0x0000000a1f00720c */ /* 0x000fe40003f26070 */
[----:B------:R-:W-:Y:S02]  /*e170*/  ISETP.GE.AND.EX P2, PT, R16, R15, PT, P2 ;  /* 0x0000000f1000720c */ /* 0x000fe40003f46320 */
[----:B------:R-:W-:Y:S02]  /*e180*/  PRMT R19, R8, 0x8880, RZ ;  /* 0x0000888008137816 */ /* 0x000fe400000000ff */
[----:B------:R-:W-:Y:S02]  /*e190*/  SEL R3, RZ, 0xffffffff, P0 ;  /* 0xffffffffff037807 */ /* 0x000fe40000000000 */
[----:B------:R-:W-:-:S02]  /*e1a0*/  ISETP.GT.AND P0, PT, R11, R4, PT ;  /* 0x000000040b00720c */ /* 0x000fc40003f04270 */
[----:B------:R-:W-:Y:S02]  /*e1b0*/  ISETP.GE.AND.EX P1, PT, R33, R12, PT, P1 ;  /* 0x0000000c2100720c */ /* 0x000fe40003f26310 */
[----:B------:R-:W-:Y:S02]  /*e1c0*/  SEL R4, RZ, 0xffffffff, P2 ;  /* 0xffffffffff047807 */ /* 0x000fe40001000000 */
[----:B------:R-:W-:Y:S02]  /*e1d0*/  ISETP.GT.AND P2, PT, R19, R6, PT ;  /* 0x000000061300720c */ /* 0x000fe40003f44270 */
[----:B------:R-:W-:Y:S02]  /*e1e0*/  @P6 SEL R3, RZ, 0xffffffff, !P5 ;  /* 0xffffffffff036807 */ /* 0x000fe40006800000 */
[----:B------:R-:W-:Y:S02]  /*e1f0*/  @P4 SEL R4, RZ, 0xffffffff, !P0 ;  /* 0xffffffffff044807 */ /* 0x000fe40004000000 */
[----:B------:R-:W-:-:S02]  /*e200*/  SEL R6, RZ, 0xffffffff, P1 ;  /* 0xffffffffff067807 */ /* 0x000fc40000800000 */
        /* <DEDUP_REMOVED lines=21> */
[----:B------:R-:W-:Y:S02]  /*e360*/  PRMT R15, R5, 0x7610, R15 ;  /* 0x00007610050f7816 */ /* 0x000fe4000000000f */
[----:B------:R-:W-:Y:S01]  /*e370*/  PRMT R21, R0, 0x7610, R21 ;  /* 0x0000761000157816 */ /* 0x000fe20000000015 */
[----:B------:R-:W-:Y:S06]  /*e380*/  BRA `(.L_x_3915) ;  /* 0x00000070005c7947 */ /* 0x000fec0003800000 */
.L_x_3932:
        /* <DEDUP_REMOVED lines=46> */
[----:B------:R-:W-:Y:S01]  /*e670*/  BSSY B1, `(.L_x_3951) ;  /* 0x000014c000017945 */ /* 0x000fe20003800000 */
[--C-:B------:R-:W-:Y:S01]  /*e680*/  IMAD.MOV.U32 R20, RZ, RZ, R28.reuse ;  /* 0x000000ffff147224 */ /* 0x100fe200078e001c */
[C---:B------:R-:W-:Y:S01]  /*e690*/  PRMT R21, R13.reuse, 0x7610, R21 ;  /* 0x000076100d157816 */ /* 0x040fe20000000015 */
[----:B------:R-:W-:Y:S01]  /*e6a0*/  IMAD.MOV.U32 R15, RZ, RZ, R28 ;  /* 0x000000ffff0f7224 */ /* 0x000fe200078e001c */
[C---:B------:R-:W-:Y:S01]  /*e6b0*/  PRMT R14, R13.reuse, 0x7610, R14 ;  /* 0x000076100d0e7816 */ /* 0x040fe2000000000e */
[----:B------:R-:W-:Y:S01]  /*e6c0*/  IMAD.MOV.U32 R33, RZ, RZ, R28 ;  /* 0x000000ffff217224 */ /* 0x000fe200078e001c */
[C---:B------:R-:W-:Y:S01]  /*e6d0*/  PRMT R0, R13.reuse, 0x7610, R0 ;  /* 0x000076100d007816 */ /* 0x040fe20000000000 */
[--C-:B------:R-:W-:Y:S01]  /*e6e0*/  IMAD.MOV.U32 R54, RZ, RZ, R28.reuse ;  /* 0x000000ffff367224 */ /* 0x100fe200078e001c */
        /* <DEDUP_REMOVED lines=36> */
.L_x_3952:
[----:B------:R-:W-:-:S05]  /*e930*/  IMAD R4, R64, R11, RZ ;  /* 0x0000000b40047224 */ /* 0x000fca00078e02ff */
[----:B------:R-:W-:-:S04]  /*e940*/  LOP3.LUT R5, R4, 0xfffffffc, RZ, 0xc0, !PT ;  /* 0xfffffffc04057812 */ /* 0x000fc800078ec0ff */
[----:B------:R-:W-:-:S05]  /*e950*/  IADD3 R4, P0, R5, R16, RZ ;  /* 0x0000001005047210 */ /* 0x000fca0007f1e0ff */
[----:B------:R-:W-:-:S05]  /*e960*/  IMAD.X R5, RZ, RZ, R19, P0 ;  /* 0x000000ffff057224 */ /* 0x000fca00000e0613 */
[----:B------:R0:W2:Y:S01]  /*e970*/  LDG.E R63, desc[UR60][R4.64] ;  /* 0x0000003c043f7981 */ /* 0x0000a2000c1e1900 */
[----:B------:R-:W-:-:S04]  /*e980*/  IMAD.IADD R65, R62, 0x1, R11 ;  /* 0x000000013e417824 */ /* 0x000fc800078e020b */
[----:B------:R-:W-:-:S05]  /*e990*/  IMAD R6, R65, R64, RZ ;  /* 0x0000004041067224 */ /* 0x000fca00078e02ff */
[----:B------:R-:W-:-:S04]  /*e9a0*/  LOP3.LUT R7, R6, 0xfffffffc, RZ, 0xc0, !PT ;  /* 0xfffffffc06077812 */ /* 0x000fc800078ec0ff */
[----:B------:R-:W-:-:S05]  /*e9b0*/  IADD3 R6, P0, R7, R16, RZ ;  /* 0x0000001007067210 */ /* 0x000fca0007f1e0ff */
[----:B------:R-:W-:-:S05]  /*e9c0*/  IMAD.X R7, RZ, RZ, R19, P0 ;  /* 0x000000ffff077224 */ /* 0x000fca00000e0613 */
[----:B------:R1:W3:Y:S01]  /*e9d0*/  LDG.E R6, desc[UR60][R6.64] ;  /* 0x0000003c06067981 */ /* 0x0002e2000c1e1900 */
[----:B------:R-:W-:-:S04]  /*e9e0*/  IMAD.IADD R67, R65, 0x1, R62 ;  /* 0x0000000141437824 */ /* 0x000fc800078e023e */
[----:B------:R-:W-:-:S05]  /*e9f0*/  IMAD R8, R67, R64, RZ ;  /* 0x0000004043087224 */ /* 0x000fca00078e02ff */
[----:B------:R-:W-:-:S04]  /*ea00*/  LOP3.LUT R9, R8, 0xfffffffc, RZ, 0xc0, !PT ;  /* 0xfffffffc08097812 */ /* 0x000fc800078ec0ff */
[----:B------:R-:W-:-:S05]  /*ea10*/  IADD3 R8, P0, R9, R16, RZ ;  /* 0x0000001009087210 */ /* 0x000fca0007f1e0ff */
[----:B------:R-:W-:-:S05]  /*ea20*/  IMAD.X R9, RZ, RZ, R19, P0 ;  /* 0x000000ffff097224 */ /* 0x000fca00000e0613 */
[----:B------:R4:W5:Y:S01]  /*ea30*/  LDG.E R8, desc[UR60][R8.64] ;  /* 0x0000003c08087981 */ /* 0x000962000c1e1900 */
[----:B------:R-:W-:-:S04]  /*ea40*/  IMAD.IADD R69, R67, 0x1, R62 ;  /* 0x0000000143457824 */ /* 0x000fc800078e023e */
[----:B0-----:R-:W-:-:S05]  /*ea50*/  IMAD R4, R69, R64, RZ ;  /* 0x0000004045047224 */ /* 0x001fca00078e02ff */
[----:B------:R-:W-:-:S04]  /*ea60*/  LOP3.LUT R5, R4, 0xfffffffc, RZ, 0xc0, !PT ;  /* 0xfffffffc04057812 */ /* 0x000fc800078ec0ff */
[----:B------:R-:W-:-:S05]  /*ea70*/  IADD3 R4, P0, R5, R16, RZ ;  /* 0x0000001005047210 */ /* 0x000fca0007f1e0ff */
[----:B------:R-:W-:-:S05]  /*ea80*/  IMAD.X R5, RZ, RZ, R19, P0 ;  /* 0x000000ffff057224 */ /* 0x000fca00000e0613 */
[----:B------:R0:W5:Y:S01]  /*ea90*/  LDG.E R4, desc[UR60][R4.64] ;  /* 0x0000003c04047981 */ /* 0x000162000c1e1900 */
[----:B-1----:R-:W-:Y:S02]  /*eaa0*/  LOP3.LUT R7, R66, 0xff, RZ, 0xc0, !PT ;  /* 0x000000ff42077812 */ /* 0x002fe400078ec0ff */
[----:B------:R-:W-:Y:S02]  /*eab0*/  LOP3.LUT R68, R61, 0xff, RZ, 0xc0, !PT ;  /* 0x000000ff3d447812 */ /* 0x000fe400078ec0ff */
[----:B------:R-:W-:Y:S02]  /*eac0*/  ISETP.GE.U32.AND P0, PT, R40, R11, PT ;  /* 0x0000000b2800720c */ /* 0x000fe40003f06070 */
[----:B------:R-:W-:Y:S02]  /*ead0*/  PRMT R72, R66, 0x8880, RZ ;  /* 0x0000888042487816 */ /* 0x000fe400000000ff */
[----:B------:R-:W-:Y:S02]  /*eae0*/  ISETP.GE.AND.EX P0, PT, R32, RZ, PT, P0 ;  /* 0x000000ff2000720c */ /* 0x000fe40003f06300 */
[----:B------:R-:W-:-:S02]  /*eaf0*/  PRMT R78, R55, 0x8880, RZ ;  /* 0x00008880374e7816 */ /* 0x000fc400000000ff */
[----:B------:R-:W-:Y:S02]  /*eb00*/  PRMT R79, R13, 0x8880, RZ ;  /* 0x000088800d4f7816 */ /* 0x000fe400000000ff */
[----:B------:R-:W-:Y:S02]  /*eb10*/  PRMT R83, R21, 0x8880, RZ ;  /* 0x0000888015537816 */ /* 0x000fe400000000ff */
[C---:B--2---:R-:W-:Y:S02]  /*eb20*/  LOP3.LUT R70, R63.reuse, 0xff, RZ, 0xc0, !PT ;  /* 0x000000ff3f467812 */ /* 0x044fe400078ec0ff */
[----:B------:R-:W-:Y:S02]  /*eb30*/  PRMT R71, R63, 0x7771, RZ ;  /* 0x000077713f477816 */ /* 0x000fe400000000ff */
[----:B------:R-:W-:Y:S02]  /*eb40*/  ISETP.NE.AND P2, PT, R7, R70, PT ;  /* 0x000000460700720c */ /* 0x000fe40003f45270 */
[----:B----4-:R-:W-:-:S02]  /*eb50*/  PRMT R9, R63, 0x8880, RZ ;  /* 0x000088803f097816 */ /* 0x010fc400000000ff */
[----:B------:R-:W-:Y:S02]  /*eb60*/  ISETP.NE.AND P6, PT, R68, R71, PT ;  /* 0x000000474400720c */ /* 0x000fe40003fc5270 */
[----:B------:R-:W-:Y:S02]  /*eb70*/  PRMT R68, R61, 0x8880, RZ ;  /* 0x000088803d447816 */ /* 0x000fe400000000ff */
[C---:B0-----:R-:W-:Y:S02]  /*eb80*/  PRMT R5, R63.reuse, 0x9991, RZ ;  /* 0x000099913f057816 */ /* 0x041fe400000000ff */
[----:B------:R-:W-:Y:S02]  /*eb90*/  ISETP.GT.AND P1, PT, R72, R9, PT ;  /* 0x000000094800720c */ /* 0x000fe40003f24270 */
[----:B------:R-:W-:Y:S02]  /*eba0*/  LOP3.LUT R9, R58, 0xff, RZ, 0xc0, !PT ;  /* 0x000000ff3a097812 */ /* 0x000fe400078ec0ff */
[----:B------:R-:W-:-:S02]  /*ebb0*/  PRMT R72, R63, 0x7773, RZ ;  /* 0x000077733f487816 */ /* 0x000fc400000000ff */
[----:B------:R-:W-:Y:S02]  /*ebc0*/  ISETP.GT.AND P5, PT, R68, R5, PT ;  /* 0x000000054400720c */ /* 0x000fe40003fa4270 */
[----:B------:R-:W-:Y:S02]  /*ebd0*/  SEL R5, RZ, 0xffffffff, P0 ;  /* 0xffffffffff057807 */ /* 0x000fe40000000000 */
[----:B------:R-:W-:Y:S02]  /*ebe0*/  ISETP.GE.U32.AND P0, PT, R38, R11, PT ;  /* 0x0000000b2600720c */ /* 0x000fe40003f06070 */
[----:B------:R-:W-:Y:S02]  /*ebf0*/  @P2 SEL R5, RZ, 0xffffffff, !P1 ;  /* 0xffffffffff052807 */ /* 0x000fe40004800000 */
[----:B------:R-:W-:Y:S02]  /*ec00*/  LOP3.LUT R7, R59, 0xff, RZ, 0xc0, !PT ;  /* 0x000000ff3b077812 */ /* 0x000fe400078ec0ff */
[----:B------:R-:W-:-:S02]  /*ec10*/  PRMT R70, R63, 0x7772, RZ ;  /* 0x000077723f467816 */ /* 0x000fc400000000ff */
[----:B------:R-:W-:Y:S02]  /*ec20*/  ISETP.NE.AND P3, PT, R9, R72, PT ;  /* 0x000000480900720c */ /* 0x000fe40003f65270 */
[----:B------:R-:W-:Y:S02]  /*ec30*/  ISETP.GE.U32.AND P2, PT, R36, R11, PT ;  /* 0x0000000b2400720c */ /* 0x000fe40003f46070 */
[----:B------:R-:W-:Y:S02]  /*ec40*/  ISETP.GE.AND.EX P0, PT, R31, RZ, PT, P0 ;  /* 0x000000ff1f00720c */ /* 0x000fe40003f06300 */
[----:B------:R-:W-:Y:S02]  /*ec50*/  PRMT R68, R59, 0x8880, RZ ;  /* 0x000088803b447816 */ /* 0x000fe400000000ff */
[----:B------:R-:W-:Y:S02]  /*ec60*/  PRMT R9, R63, 0xaaa2, RZ ;  /* 0x0000aaa23f097816 */ /* 0x000fe400000000ff */
[----:B------:R-:W-:-:S02]  /*ec70*/  ISETP.NE.AND P4, PT, R7, R70, PT ;  /* 0x000000460700720c */ /* 0x000fc40003f85270 */
[----:B------:R-:W-:Y:S02]  /*ec80*/  ISETP.GE.U32.AND P1, PT, R34, R11, PT ;  /* 0x0000000b2200720c */ /* 0x000fe40003f26070 */
[----:B------:R-:W-:Y:S02]  /*ec90*/  ISETP.GE.AND.EX P2, PT, R26, RZ, PT, P2 ;  /* 0x000000ff1a00720c */ /* 0x000fe40003f46320 */
[----:B------:R-:W-:Y:S02]  /*eca0*/  PRMT R71, R58, 0x8880, RZ ;  /* 0x000088803a477816 */ /* 0x000fe400000000ff */
[----:B------:R-:W-:Y:S02]  /*ecb0*/  PRMT R70, R63, 0xbbb3, RZ ;  /* 0x0000bbb33f467816 */ /* 0x000fe400000000ff */
[----:B------:R-:W-:Y:S02]  /*ecc0*/  SEL R7, RZ, 0xffffffff, P0 ;  /* 0xffffffffff077807 */ /* 0x000fe40000000000 */
[----:B------:R-:W-:-:S02]  /*ecd0*/  ISETP.GT.AND P0, PT, R68, R9, PT ;  /* 0x000000094400720c */ /* 0x000fc40003f04270 */
[----:B------:R-:W-:Y:S02]  /*ece0*/  ISETP.GE.AND.EX P1, PT, R25, RZ, PT, P1 ;  /* 0x000000ff1900720c */ /* 0x000fe40003f26310 */
[----:B------:R-:W-:Y:S02]  /*ecf0*/  SEL R9, RZ, 0xffffffff, P2 ;  /* 0xffffffffff097807 */ /* 0x000fe40001000000 */
[----:B------:R-:W-:Y:S02]  /*ed00*/  ISETP.GT.AND P2, PT, R71, R70, PT ;  /* 0x000000464700720c */ /* 0x000fe40003f44270 */
[----:B------:R-:W-:Y:S02]  /*ed10*/  SEL R68, RZ, 0xffffffff, P1 ;  /* 0xffffffffff447807 */ /* 0x000fe40000800000 */
[----:B------:R-:W-:Y:S02]  /*ed20*/  @P6 SEL R7, RZ, 0xffffffff, !P5 ;  /* 0xffffffffff076807 */ /* 0x000fe40006800000 */
[----:B------:R-:W-:-:S02]  /*ed30*/  @P3 SEL R68, RZ, 0xffffffff, !P2 ;  /* 0xffffffffff443807 */ /* 0x000fc40005000000 */
[----:B------:R-:W-:Y:S02]  /*ed40*/  LOP3.LUT R7, R7, 0x1, RZ, 0xc0, !PT ;  /* 0x0000000107077812 */ /* 0x000fe400078ec0ff */
[----:B------:R-:W-:Y:S02]  /*ed50*/  LOP3.LUT R68, R68, 0x1, RZ, 0xc0, !PT ;  /* 0x0000000144447812 */ /* 0x000fe400078ec0ff */
[----:B------:R-:W-:Y:S02]  /*ed60*/  ISETP.NE.U32.AND P2, PT, R7, 0x1, PT ;  /* 0x000000010700780c */ /* 0x000fe40003f45070 */
[----:B------:R-:W-:Y:S02]  /*ed70*/  ISETP.NE.U32.AND P3, PT, R68, 0x1, PT ;  /* 0x000000014400780c */ /* 0x000fe40003f65070 */
[----:B------:R-:W-:Y:S02]  /*ed80*/  @P4 SEL R9, RZ, 0xffffffff, !P0 ;  /* 0xffffffffff094807 */ /* 0x000fe40004000000 */
[----:B------:R-:W-:-:S02]  /*ed90*/  LOP3.LUT R5, R5, 0x1, RZ, 0xc0, !PT ;  /* 0x0000000105057812 */ /* 0x000fc400078ec0ff */
[----:B------:R-:W-:Y:S02]  /*eda0*/  LOP3.LUT R7, R51, 0xff, RZ, 0xc0, !PT ;  /* 0x000000ff33077812 */ /* 0x000fe400078ec0ff */
[----:B---3--:R-:W-:Y:S02]  /*edb0*/  LOP3.LUT R68, R6, 0xff, RZ, 0xc0, !PT ;  /* 0x000000ff06447812 */ /* 0x008fe400078ec0ff */
[----:B------:R-:W-:Y:S02]  /*edc0*/  LOP3.LUT R9, R9, 0x1, RZ, 0xc0, !PT ;  /* 0x0000000109097812 */ /* 0x000fe400078ec0ff */
[----:B------:R-:W-:Y:S02]  /*edd0*/  ISETP.NE.U32.AND P1, PT, R5, 0x1, PT ;  /* 0x000000010500780c */ /* 0x000fe40003f25070 */
[----:B------:R-:W-:Y:S02]  /*ede0*/  ISETP.NE.AND P0, PT, R7, R68, PT ;  /* 0x000000440700720c */ /* 0x000fe40003f05270 */
[----:B------:R-:W-:-:S02]  /*edf0*/  PRMT R5, R63, 0x7770, RZ ;  /* 0x000077703f057816 */ /* 0x000fc400000000ff */
[----:B------:R-:W-:Y:S02]  /*ee00*/  ISETP.GE.U32.AND P5, PT, R30, R65, PT ;  /* 0x000000411e00720c */ /* 0x000fe40003fa6070 */
[----:B------:R-:W-:Y:S02]  /*ee10*/  ISETP.NE.U32.AND P4, PT, R9, 0x1, PT ;  /* 0x000000010900780c */ /* 0x000fe40003f85070 */
[----:B------:R-:W-:Y:S02]  /*ee20*/  PRMT R70, R51, 0x8880, RZ ;  /* 0x0000888033467816 */ /* 0x000fe400000000ff */
[----:B------:R-:W-:Y:S02]  /*ee30*/  PRMT R9, R6, 0x8880, RZ ;  /* 0x0000888006097816 */ /* 0x000fe400000000ff */
[----:B------:R-:W-:Y:S02]  /*ee40*/  SEL R66, R66, R5, !P1 ;  /* 0x0000000542427207 */ /* 0x000fe40004800000 */
[----:B------:R-:W-:-:S02]  /*ee50*/  ISETP.GE.AND.EX P5, PT, R49, RZ, PT, P5 ;  /* 0x000000ff3100720c */ /* 0x000fc40003fa6350 */
[----:B------:R-:W-:Y:S02]  /*ee60*/  LOP3.LUT R5, R52, 0xff, RZ, 0xc0, !PT ;  /* 0x000000ff34057812 */ /* 0x000fe400078ec0ff */
[----:B------:R-:W-:Y:S02]  /*ee70*/  PRMT R68, R6, 0x7771, RZ ;  /* 0x0000777106447816 */ /* 0x000fe400000000ff */
[----:B------:R-:W-:Y:S02]  /*ee80*/  ISETP.GT.AND P6, PT, R70, R9, PT ;  /* 0x000000094600720c */ /* 0x000fe40003fc4270 */
[----:B------:R-:W-:Y:S02]  /*ee90*/  SEL R74, RZ, 0xffffffff, P5 ;  /* 0xffffffffff4a7807 */ /* 0x000fe40002800000 */
[----:B------:R-:W-:Y:S02]  /*eea0*/  ISETP.NE.AND P5, PT, R5, R68, PT ;  /* 0x000000440500720c */ /* 0x000fe40003fa5270 */
[----:B------:R-:W-:-:S02]  /*eeb0*/  @P0 SEL R74, RZ, 0xffffffff, !P6 ;  /* 0xffffffffff4a0807 */ /* 0x000fc40007000000 */
[----:B------:R-:W-:Y:S02]  /*eec0*/  ISETP.GE.U32.AND P0, PT, R29, R65, PT ;  /* 0x000000411d00720c */ /* 0x000fe40003f06070 */
[----:B------:R-:W-:Y:S02]  /*eed0*/  PRMT R70, R52, 0x8880, RZ ;  /* 0x0000888034467816 */ /* 0x000fe400000000ff */
[----:B------:R-:W-:Y:S02]  /*eee0*/  PRMT R7, R6, 0x9991, RZ ;  /* 0x0000999106077816 */ /* 0x000fe400000000ff */
[----:B------:R-:W-:Y:S02]  /*eef0*/  ISETP.GE.AND.EX P0, PT, R56, RZ, PT, P0 ;  /* 0x000000ff3800720c */ /* 0x000fe40003f06300 */
[----:B------:R-:W-:Y:S02]  /*ef00*/  ISETP.GT.AND P6, PT, R70, R7, PT ;  /* 0x000000074600720c */ /* 0x000fe40003fc4270 */
[----:B------:R-:W-:-:S02]  /*ef10*/  LOP3.LUT R5, R50, 0xff, RZ, 0xc0, !PT ;  /* 0x000000ff32057812 */ /* 0x000fc400078ec0ff */
[----:B------:R-:W-:Y:S02]  /*ef20*/  PRMT R68, R6, 0x7772, RZ ;  /* 0x0000777206447816 */ /* 0x000fe400000000ff */
[----:B------:R-:W-:Y:S02]  /*ef30*/  SEL R76, RZ, 0xffffffff, P0 ;  /* 0xffffffffff4c7807 */ /* 0x000fe40000000000 */
[----:B------:R-:W-:Y:S02]  /*ef40*/  @P5 SEL R76, RZ, 0xffffffff, !P6 ;  /* 0xffffffffff4c5807 */ /* 0x000fe40007000000 */
[----:B------:R-:W-:Y:S02]  /*ef50*/  ISETP.NE.AND P5, PT, R5, R68, PT ;  /* 0x000000440500720c */ /* 0x000fe40003fa5270 */
[----:B------:R-:W-:Y:S02]  /*ef60*/  ISETP.GE.U32.AND P0, PT, R28, R65, PT ;  /* 0x000000411c00720c */ /* 0x000fe40003f06070 */
[----:B------:R-:W-:-:S02]  /*ef70*/  PRMT R70, R50, 0x8880, RZ ;  /* 0x0000888032467816 */ /* 0x000fc400000000ff */
[C---:B------:R-:W-:Y:S02]  /*ef80*/  PRMT R7, R6.reuse, 0xaaa2, RZ ;  /* 0x0000aaa206077816 */ /* 0x040fe400000000ff */
[----:B------:R-:W-:Y:S02]  /*ef90*/  ISETP.GE.AND.EX P0, PT, R37, RZ, PT, P0 ;  /* 0x000000ff2500720c */ /* 0x000fe40003f06300 */
[----:B------:R-:W-:Y:S02]  /*efa0*/  PRMT R68, R6, 0x7773, RZ ;  /* 0x0000777306447816 */ /* 0x000fe400000000ff */
[----:B------:R-:W-:Y:S02]  /*efb0*/  LOP3.LUT R5, R57, 0xff, RZ, 0xc0, !PT ;  /* 0x000000ff39057812 */ /* 0x000fe400078ec0ff */
[----:B------:R-:W-:Y:S02]  /*efc0*/  ISETP.GT.AND P6, PT, R70, R7, PT ;  /* 0x000000074600720c */ /* 0x000fe40003fc4270 */
[----:B------:R-:W-:-:S02]  /*efd0*/  PRMT R7, R6, 0xbbb3, RZ ;  /* 0x0000bbb306077816 */ /* 0x000fc400000000ff */
[----:B------:R-:W-:Y:S02]  /*efe0*/  SEL R75, RZ, 0xffffffff, P0 ;  /* 0xffffffffff4b7807 */ /* 0x000fe40000000000 */
[----:B------:R-:W-:Y:S01]  /*eff0*/  ISETP.NE.AND P0, PT, R5, R68, PT ;  /* 0x000000440500720c */ /* 0x000fe20003f05270 */
[----:B------:R-:W-:Y:S01]  /*f000*/  IMAD.MOV.U32 R5, RZ, RZ, R7 ;  /* 0x000000ffff057224 */ /* 0x000fe200078e0007 */
[----:B------:R-:W-:Y:S02]  /*f010*/  @P5 SEL R75, RZ, 0xffffffff, !P6 ;  /* 0xffffffffff4b5807 */ /* 0x000fe40007000000 */
[----:B------:R-:W-:Y:S02]  /*f020*/  PRMT R70, R57, 0x8880, RZ ;  /* 0x0000888039467816 */ /* 0x000fe400000000ff */
[----:B------:R-:W-:Y:S02]  /*f030*/  PRMT R68, R63, 0x7771, RZ ;  /* 0x000077713f447816 */ /* 0x000fe400000000ff */
[----:B------:R-:W-:-:S02]  /*f040*/  ISETP.GE.U32.AND P5, PT, R27, R65, PT ;  /* 0x000000411b00720c */ /* 0x000fc40003fa6070 */
[----:B------:R-:W-:Y:S02]  /*f050*/  SEL R61, R61, R68, !P2 ;  /* 0x000000443d3d7207 */ /* 0x000fe40005000000 */
[----:B------:R-:W-:Y:S02]  /*f060*/  ISETP.GT.AND P6, PT, R70, R5, PT ;  /* 0x000000054600720c */ /* 0x000fe40003fc4270 */
[----:B------:R-:W-:Y:S02]  /*f070*/  ISETP.GE.AND.EX P5, PT, R46, RZ, PT, P5 ;  /* 0x000000ff2e00720c */ /* 0x000fe40003fa6350 */
[----:B------:R-:W-:Y:S02]  /*f080*/  LOP3.LUT R5, R45, 0xff, RZ, 0xc0, !PT ;  /* 0x000000ff2d057812 */ /* 0x000fe400078ec0ff */
[----:B-----5:R-:W-:Y:S02]  /*f090*/  LOP3.LUT R68, R8, 0xff, RZ, 0xc0, !PT ;  /* 0x000000ff08447812 */ /* 0x020fe400078ec0ff */
[----:B------:R-:W-:-:S02]  /*f0a0*/  SEL R77, RZ, 0xffffffff, P5 ;  /* 0xffffffffff4d7807 */ /* 0x000fc40002800000 */
[----:B------:R-:W-:Y:S02]  /*f0b0*/  ISETP.NE.AND P5, PT, R5, R68, PT ;  /* 0x000000440500720c */ /* 0x000fe40003fa5270 */
[----:B------:R-:W-:Y:S02]  /*f0c0*/  @P0 SEL R77, RZ, 0xffffffff, !P6 ;  /* 0xffffffffff4d0807 */ /* 0x000fe40007000000 */
[----:B------:R-:W-:Y:S02]  /*f0d0*/  ISETP.GE.U32.AND P6, PT, R47, R67, PT ;  /* 0x000000432f00720c */ /* 0x000fe40003fc6070 */
[----:B------:R-:W-:Y:S02]  /*f0e0*/  PRMT R70, R45, 0x8880, RZ ;  /* 0x000088802d467816 */ /* 0x000fe400000000ff */
[----:B------:R-:W-:Y:S02]  /*f0f0*/  PRMT R7, R8, 0x8880, RZ ;  /* 0x0000888008077816 */ /* 0x000fe400000000ff */
        /* <DEDUP_REMOVED lines=19> */
[----:B------:R-:W-:Y:S02]  /*f230*/  PRMT R7, R8, 0xaaa2, RZ ;  /* 0x0000aaa208077816 */ /* 0x000fe400000000ff */
        /* <DEDUP_REMOVED lines=10> */
[----:B------:R-:W-:Y:S02]  /*f2e0*/  ISETP.GE.U32.AND P5, PT, R54, R67, PT ;  /* 0x000000433600720c */ /* 0x000fe40003fa6070 */
[----:B------:R-:W-:-:S02]  /*f2f0*/  SEL R59, R59, R68, !P4 ;  /* 0x000000443b3b7207 */ /* 0x000fc40006000000 */
[----:B------:R-:W-:Y:S02]  /*f300*/  ISETP.GT.AND P6, PT, R78, R5, PT ;  /* 0x000000054e00720c */ /* 0x000fe40003fc4270 */
[----:B------:R-:W-:Y:S02]  /*f310*/  ISETP.GE.AND.EX P5, PT, R41, RZ, PT, P5 ;  /* 0x000000ff2900720c */ /* 0x000fe40003fa6350 */
[----:B------:R-:W-:Y:S02]  /*f320*/  LOP3.LUT R5, R0, 0xff, RZ, 0xc0, !PT ;  /* 0x000000ff00057812 */ /* 0x000fe400078ec0ff */
[----:B------:R-:W-:Y:S02]  /*f330*/  LOP3.LUT R68, R4, 0xff, RZ, 0xc0, !PT ;  /* 0x000000ff04447812 */ /* 0x000fe400078ec0ff */
[----:B------:R-:W-:Y:S02]  /*f340*/  SEL R73, RZ, 0xffffffff, P5 ;  /* 0xffffffffff497807 */ /* 0x000fe40002800000 */
[----:B------:R-:W-:-:S02]  /*f350*/  ISETP.NE.AND P5, PT, R5, R68, PT ;  /* 0x000000440500720c */ /* 0x000fc40003fa5270 */
[----:B------:R-:W-:Y:S02]  /*f360*/  @P0 SEL R73, RZ, 0xffffffff, !P6 ;  /* 0xffffffffff490807 */ /* 0x000fe40007000000 */
[----:B------:R-:W-:Y:S02]  /*f370*/  PRMT R78, R0, 0x8880, RZ ;  /* 0x00008880004e7816 */ /* 0x000fe400000000ff */
[----:B------:R-:W-:Y:S02]  /*f380*/  PRMT R7, R4, 0x8880, RZ ;  /* 0x0000888004077816 */ /* 0x000fe400000000ff */
[----:B------:R-:W-:Y:S02]  /*f390*/  ISETP.GE.U32.AND P6, PT, R15, R69, PT ;  /* 0x000000450f00720c */ /* 0x000fe40003fc6070 */
[----:B------:R-:W-:Y:S02]  /*f3a0*/  ISETP.GT.AND P0, PT, R78, R7, PT ;  /* 0x000000074e00720c */ /* 0x000fe40003f04270 */
[----:B------:R-:W-:-:S02]  /*f3b0*/  ISETP.GE.AND.EX P6, PT, R3, RZ, PT, P6 ;  /* 0x000000ff0300720c */ /* 0x000fc40003fc6360 */
[----:B------:R-:W-:Y:S02]  /*f3c0*/  LOP3.LUT R7, R14, 0xff, RZ, 0xc0, !PT ;  /* 0x000000ff0e077812 */ /* 0x000fe400078ec0ff */
[----:B------:R-:W-:Y:S02]  /*f3d0*/  PRMT R68, R4, 0x7771, RZ ;  /* 0x0000777104447816 */ /* 0x000fe400000000ff */
[----:B------:R-:W-:Y:S02]  /*f3e0*/  SEL R5, RZ, 0xffffffff, P6 ;  /* 0xffffffffff057807 */ /* 0x000fe40003000000 */
[----:B------:R-:W-:Y:S02]  /*f3f0*/  ISETP.NE.AND P6, PT, R7, R68, PT ;  /* 0x000000440700720c */ /* 0x000fe40003fc5270 */
[----:B------:R-:W-:Y:S02]  /*f400*/  @P5 SEL R5, RZ, 0xffffffff, !P0 ;  /* 0xffffffffff055807 */ /* 0x000fe40004000000 */
[----:B------:R-:W-:-:S02]  /*f410*/  ISETP.GE.U32.AND P0, PT, R20, R69, PT ;  /* 0x000000451400720c */ /* 0x000fc40003f06070 */
[----:B------:R-:W-:Y:S02]  /*f420*/  PRMT R78, R14, 0x8880, RZ ;  /* 0x000088800e4e7816 */ /* 0x000fe400000000ff */
[----:B------:R-:W-:Y:S02]  /*f430*/  PRMT R9, R4, 0x9991, RZ ;  /* 0x0000999104097816 */ /* 0x000fe400000000ff */
[----:B------:R-:W-:Y:S02]  /*f440*/  ISETP.GE.AND.EX P0, PT, R18, RZ, PT, P0 ;  /* 0x000000ff1200720c */ /* 0x000fe40003f06300 */
[----:B------:R-:W-:Y:S02]  /*f450*/  ISETP.GT.AND P5, PT, R78, R9, PT ;  /* 0x000000094e00720c */ /* 0x000fe40003fa4270 */
[----:B------:R-:W-:Y:S02]  /*f460*/  LOP3.LUT R78, R13, 0xff, RZ, 0xc0, !PT ;  /* 0x000000ff0d4e7812 */ /* 0x000fe400078ec0ff */
[----:B------:R-:W-:-:S02]  /*f470*/  PRMT R9, R4, 0x7772, RZ ;  /* 0x0000777204097816 */ /* 0x000fc400000000ff */
[----:B------:R-:W-:Y:S02]  /*f480*/  SEL R7, RZ, 0xffffffff, P0 ;  /* 0xffffffffff077807 */ /* 0x000fe40000000000 */
[----:B------:R-:W-:Y:S02]  /*f490*/  @P6 SEL R7, RZ, 0xffffffff, !P5 ;  /* 0xffffffffff076807 */ /* 0x000fe40006800000 */
[----:B------:R-:W-:Y:S02]  /*f4a0*/  ISETP.NE.AND P5, PT, R78, R9, PT ;  /* 0x000000094e00720c */ /* 0x000fe40003fa5270 */
[C---:B------:R-:W-:Y:S02]  /*f4b0*/  PRMT R68, R4.reuse, 0xaaa2, RZ ;  /* 0x0000aaa204447816 */ /* 0x040fe400000000ff */
[----:B------:R-:W-:Y:S02]  /*f4c0*/  PRMT R78, R4, 0x7773, RZ ;  /* 0x00007773044e7816 */ /* 0x000fe400000000ff */
[----:B------:R-:W-:-:S02]  /*f4d0*/  ISETP.GE.U32.AND P0, PT, R10, R69, PT ;  /* 0x000000450a00720c */ /* 0x000fc40003f06070 */
[----:B------:R-:W-:Y:S01]  /*f4e0*/  ISETP.GT.AND P6, PT, R79, R68, PT ;  /* 0x000000444f00720c */ /* 0x000fe20003fc4270 */
[----:B------:R-:W-:Y:S01]  /*f4f0*/  IMAD.MOV.U32 R79, RZ, RZ, R78 ;  /* 0x000000ffff4f7224 */ /* 0x000fe200078e004e */
[----:B------:R-:W-:Y:S02]  /*f500*/  ISETP.GE.AND.EX P0, PT, R12, RZ, PT, P0 ;  /* 0x000000ff0c00720c */ /* 0x000fe40003f06300 */
[----:B------:R-:W-:Y:S02]  /*f510*/  LOP3.LUT R68, R21, 0xff, RZ, 0xc0, !PT ;  /* 0x000000ff15447812 */ /* 0x000fe400078ec0ff */
[----:B------:R-:W-:Y:S02]  /*f520*/  SEL R9, RZ, 0xffffffff, P0 ;  /* 0xffffffffff097807 */ /* 0x000fe40000000000 */
[----:B------:R-:W-:Y:S02]  /*f530*/  ISETP.NE.AND P0, PT, R68, R79, PT ;  /* 0x0000004f4400720c */ /* 0x000fe40003f05270 */
[----:B------:R-:W-:-:S02]  /*f540*/  @P5 SEL R9, RZ, 0xffffffff, !P6 ;  /* 0xffffffffff095807 */ /* 0x000fc40007000000 */
[----:B------:R-:W-:Y:S02]  /*f550*/  ISETP.GE.U32.AND P5, PT, R33, R69, PT ;  /* 0x000000452100720c */ /* 0x000fe40003fa6070 */
[----:B------:R-:W-:Y:S02]  /*f560*/  PRMT R68, R4, 0xbbb3, RZ ;  /* 0x0000bbb304447816 */ /* 0x000fe400000000ff */
[----:B------:R-:W-:Y:S02]  /*f570*/  ISETP.GE.AND.EX P5, PT, R24, RZ, PT, P5 ;  /* 0x000000ff1800720c */ /* 0x000fe40003fa6350 */
[----:B------:R-:W-:Y:S02]  /*f580*/  ISETP.GT.AND P6, PT, R83, R68, PT ;  /* 0x000000445300720c */ /* 0x000fe40003fc4270 */
[----:B------:R-:W-:Y:S02]  /*f590*/  LOP3.LUT R74, R74, 0x1, RZ, 0xc0, !PT ;  /* 0x000000014a4a7812 */ /* 0x000fe400078ec0ff */
[----:B------:R-:W-:-:S02]  /*f5a0*/  SEL R40, R40, R11, !P1 ;  /* 0x0000000b28287207 */ /* 0x000fc40004800000 */
[-C--:B------:R-:W-:Y:S02]  /*f5b0*/  SEL R38, R38, R11.reuse, !P2 ;  /* 0x0000000b26267207 */ /* 0x080fe40005000000 */
[-C--:B------:R-:W-:Y:S02]  /*f5c0*/  SEL R36, R36, R11.reuse, !P4 ;  /* 0x0000000b24247207 */ /* 0x080fe40006000000 */
[----:B------:R-:W-:Y:S01]  /*f5d0*/  SEL R34, R34, R11, !P3 ;  /* 0x0000000b22227207 */ /* 0x000fe20005800000 */
[----:B------:R-:W-:Y:S01]  /*f5e0*/  IMAD.IADD R11, R69, 0x1, R62 ;  /* 0x00000001450b7824 */ /* 0x000fe200078e023e */
[----:B------:R-:W-:Y:S02]  /*f5f0*/  SEL R68, RZ, 0xffffffff, P5 ;  /* 0xffffffffff447807 */ /* 0x000fe40002800000 */
[----:B------:R-:W-:Y:S01]  /*f600*/  @P0 SEL R68, RZ, 0xffffffff, !P6 ;  /* 0xffffffffff440807 */ /* 0x000fe20007000000 */
[----:B------:R-:W-:Y:S01]  /*f610*/  IMAD R81, R62, 0x3, R11 ;  /* 0x000000033e517824 */ /* 0x000fe200078e020b */
[----:B------:R-:W-:-:S02]  /*f620*/  ISETP.NE.U32.AND P6, PT, R74, 0x1, PT ;  /* 0x000000014a00780c */ /* 0x000fc40003fc5070 */
[----:B------:R-:W-:Y:S02]  /*f630*/  LOP3.LUT R77, R77, 0x1, RZ, 0xc0, !PT ;  /* 0x000000014d4d7812 */ /* 0x000fe400078ec0ff */
[----:B------:R-:W-:Y:S02]  /*f640*/  PRMT R74, R6, 0x7770, RZ ;  /* 0x00007770064a7816 */ /* 0x000fe400000000ff */
[----:B------:R-:W-:Y:S02]  /*f650*/  LOP3.LUT R75, R75, 0x1, RZ, 0xc0, !PT ;  /* 0x000000014b4b7812 */ /* 0x000fe400078ec0ff */
[----:B------:R-:W-:Y:S02]  /*f660*/  LOP3.LUT R70, R70, 0x1, RZ, 0xc0, !PT ;  /* 0x0000000146467812 */ /* 0x000fe400078ec0ff */
[----:B------:R-:W-:Y:S02]  /*f670*/  LOP3.LUT R76, R76, 0x1, RZ, 0xc0, !PT ;  /* 0x000000014c4c7812 */ /* 0x000fe400078ec0ff */
[----:B------:R-:W-:-:S02]  /*f680*/  LOP3.LUT R72, R72, 0x1, RZ, 0xc0, !PT ;  /* 0x0000000148487812 */ /* 0x000fc400078ec0ff */
[----:B------:R-:W-:Y:S02]  /*f690*/  SEL R31, R31, RZ, !P2 ;  /* 0x000000ff1f1f7207 */ /* 0x000fe40005000000 */
[----:B------:R-:W-:Y:S02]  /*f6a0*/  SEL R32, R32, RZ, !P1 ;  /* 0x000000ff20207207 */ /* 0x000fe40004800000 */
[----:B------:R-:W-:Y:S02]  /*f6b0*/  ISETP.NE.U32.AND P2, PT, R77, 0x1, PT ;  /* 0x000000014d00780c */ /* 0x000fe40003f45070 */
[----:B------:R-:W-:Y:S02]  /*f6c0*/  SEL R51, R51, R74, !P6 ;  /* 0x0000004a33337207 */ /* 0x000fe40007000000 */
[----:B------:R-:W-:Y:S02]  /*f6d0*/  SEL R30, R30, R65, !P6 ;  /* 0x000000411e1e7207 */ /* 0x000fe40007000000 */
[----:B------:R-:W-:-:S02]  /*f6e0*/  SEL R49, R49, RZ, !P6 ;  /* 0x000000ff31317207 */ /* 0x000fc40007000000 */
[----:B------:R-:W-:Y:S02]  /*f6f0*/  ISETP.NE.U32.AND P1, PT, R75, 0x1, PT ;  /* 0x000000014b00780c */ /* 0x000fe40003f25070 */
[----:B------:R-:W-:Y:S02]  /*f700*/  PRMT R77, R6, 0x7772, RZ ;  /* 0x00007772064d7816 */ /* 0x000fe400000000ff */
[----:B------:R-:W-:Y:S02]  /*f710*/  SEL R26, R26, RZ, !P4 ;  /* 0x000000ff1a1a7207 */ /* 0x000fe40006000000 */
[----:B------:R-:W-:Y:S02]  /*f720*/  ISETP.NE.U32.AND P6, PT, R70, 0x1, PT ;  /* 0x000000014600780c */ /* 0x000fe40003fc5070 */
[----:B------:R-:W-:Y:S02]  /*f730*/  PRMT R79, R63, 0x7773, RZ ;  /* 0x000077733f4f7816 */ /* 0x000fe400000000ff */
[----:B------:R-:W-:-:S02]  /*f740*/  ISETP.GE.U32.AND P5, PT, R81, R60, PT ;  /* 0x0000003c5100720c */ /* 0x000fc40003fa6070 */
[----:B------:R-:W-:Y:S02]  /*f750*/  ISETP.NE.U32.AND P0, PT, R76, 0x1, PT ;  /* 0x000000014c00780c */ /* 0x000fe40003f05070 */
[----:B------:R-:W-:Y:S02]  /*f760*/  ISETP.NE.U32.AND P4, PT, R72, 0x1, PT ;  /* 0x000000014800780c */ /* 0x000fe40003f85070 */
[----:B------:R-:W-:Y:S02]  /*f770*/  PRMT R70, R8, 0x7770, RZ ;  /* 0x0000777008467816 */ /* 0x000fe400000000ff */
[----:B------:R-:W-:Y:S02]  /*f780*/  LOP3.LUT R5, R5, 0x1, RZ, 0xc0, !PT ;  /* 0x0000000105057812 */ /* 0x000fe400078ec0ff */
[----:B------:R-:W-:Y:S02]  /*f790*/  PRMT R76, R6, 0x7773, RZ ;  /* 0x00007773064c7816 */ /* 0x000fe400000000ff */
[----:B------:R-:W-:-:S02]  /*f7a0*/  LOP3.LUT R71, R71, 0x1, RZ, 0xc0, !PT ;  /* 0x0000000147477812 */ /* 0x000fc400078ec0ff */
[----:B------:R-:W-:Y:S02]  /*f7b0*/  LOP3.LUT R9, R9, 0x1, RZ, 0xc0, !PT ;  /* 0x0000000109097812 */ /* 0x000fe400078ec0ff */
[----:B------:R-:W-:Y:S02]  /*f7c0*/  LOP3.LUT R7, R7, 0x1, RZ, 0xc0, !PT ;  /* 0x0000000107077812 */ /* 0x000fe400078ec0ff */
[----:B------:R-:W-:Y:S02]  /*f7d0*/  SEL R50, R50, R77, !P1 ;  /* 0x0000004d32327207 */ /* 0x000fe40004800000 */
[----:B------:R-:W-:Y:S02]  /*f7e0*/  SEL R28, R28, R65, !P1 ;  /* 0x000000411c1c7207 */ /* 0x000fe40004800000 */
[----:B------:R-:W-:Y:S02]  /*f7f0*/  SEL R37, R37, RZ, !P1 ;  /* 0x000000ff25257207 */ /* 0x000fe40004800000 */
[----:B------:R-:W-:-:S02]  /*f800*/  SEL R58, R58, R79, !P3 ;  /* 0x0000004f3a3a7207 */ /* 0x000fc40005800000 */
[----:B------:R-:W-:Y:S02]  /*f810*/  SEL R25, R25, RZ, !P3 ;  /* 0x000000ff19197207 */ /* 0x000fe40005800000 */
[----:B------:R-:W-:Y:S02]  /*f820*/  SEL R45, R45, R70, !P4 ;  /* 0x000000462d2d7207 */ /* 0x000fe40006000000 */
[----:B------:R-:W-:Y:S02]  /*f830*/  SEL R47, R47, R67, !P4 ;  /* 0x000000432f2f7207 */ /* 0x000fe40006000000 */
[----:B------:R-:W-:Y:S02]  /*f840*/  ISETP.NE.U32.AND P1, PT, R5, 0x1, PT ;  /* 0x000000010500780c */ /* 0x000fe40003f25070 */
[----:B------:R-:W-:Y:S02]  /*f850*/  SEL R53, R53, RZ, !P4 ;  /* 0x000000ff35357207 */ /* 0x000fe40006000000 */
[----:B------:R-:W-:-:S02]  /*f860*/  SEL R57, R57, R76, !P2 ;  /* 0x0000004c39397207 */ /* 0x000fc40005000000 */
[----:B------:R-:W-:Y:S02]  /*f870*/  SEL R27, R27, R65, !P2 ;  /* 0x000000411b1b7207 */ /* 0x000fe40005000000 */
[----:B------:R-:W-:Y:S02]  /*f880*/  ISETP.NE.U32.AND P3, PT, R71, 0x1, PT ;  /* 0x000000014700780c */ /* 0x000fe40003f65070 */
[----:B------:R-:W-:Y:S02]  /*f890*/  PRMT R72, R8, 0x7771, RZ ;  /* 0x0000777108487816 */ /* 0x000fe400000000ff */
[----:B------:R-:W-:Y:S02]  /*f8a0*/  SEL R46, R46, RZ, !P2 ;  /* 0x000000ff2e2e7207 */ /* 0x000fe40005000000 */
[----:B------:R-:W-:Y:S02]  /*f8b0*/  ISETP.NE.U32.AND P4, PT, R9, 0x1, PT ;  /* 0x000000010900780c */ /* 0x000fe40003f85070 */
[----:B------:R-:W-:-:S02]  /*f8c0*/  PRMT R5, R4, 0x7770, RZ ;  /* 0x0000777004057816 */ /* 0x000fc400000000ff */
[----:B------:R-:W-:Y:S02]  /*f8d0*/  PRMT R75, R6, 0x7771, RZ ;  /* 0x00007771064b7816 */ /* 0x000fe400000000ff */
[----:B------:R-:W-:Y:S02]  /*f8e0*/  ISETP.NE.U32.AND P2, PT, R7, 0x1, PT ;  /* 0x000000010700780c */ /* 0x000fe40003f45070 */
[----:B------:R-:W-:Y:S02]  /*f8f0*/  LOP3.LUT R9, R68, 0x1, RZ, 0xc0, !PT ;  /* 0x0000000144097812 */ /* 0x000fe400078ec0ff */
[----:B------:R-:W-:Y:S02]  /*f900*/  LOP3.LUT R73, R73, 0x1, RZ, 0xc0, !PT ;  /* 0x0000000149497812 */ /* 0x000fe400078ec0ff */
[----:B------:R-:W-:Y:S02]  /*f910*/  PRMT R7, R4, 0x7771, RZ ;  /* 0x0000777104077816 */ /* 0x000fe400000000ff */
[----:B------:R-:W-:-:S02]  /*f920*/  SEL R39, R39, R72, !P3 ;  /* 0x0000004827277207 */ /* 0x000fc40005800000 */
[----:B------:R-:W-:Y:S02]  /*f930*/  SEL R44, R44, R67, !P3 ;  /* 0x000000432c2c7207 */ /* 0x000fe40005800000 */
[----:B------:R-:W-:Y:S02]  /*f940*/  SEL R35, R35, RZ, !P3 ;  /* 0x000000ff23237207 */ /* 0x000fe40005800000 */
[----:B------:R-:W-:Y:S02]  /*f950*/  SEL R5, R0, R5, !P1 ;  /* 0x0000000500057207 */ /* 0x000fe40004800000 */
[----:B------:R-:W-:Y:S02]  /*f960*/  SEL R52, R52, R75, !P0 ;  /* 0x0000004b34347207 */ /* 0x000fe40004000000 */
[----:B------:R-:W-:Y:S02]  /*f970*/  SEL R29, R29, R65, !P0 ;  /* 0x000000411d1d7207 */ /* 0x000fe40004000000 */
[----:B------:R-:W-:-:S02]  /*f980*/  SEL R56, R56, RZ, !P0 ;  /* 0x000000ff38387207 */ /* 0x000fc40004000000 */
[----:B------:R-:W-:Y:S02]  /*f990*/  ISETP.NE.U32.AND P3, PT, R9, 0x1, PT ;  /* 0x000000010900780c */ /* 0x000fe40003f65070 */
[----:B------:R-:W-:Y:S02]  /*f9a0*/  PRMT R0, R4, 0x7773, RZ ;  /* 0x0000777304007816 */ /* 0x000fe400000000ff */
[----:B------:R-:W-:Y:S02]  /*f9b0*/  ISETP.NE.U32.AND P0, PT, R73, 0x1, PT ;  /* 0x000000014900780c */ /* 0x000fe40003f05070 */
[C---:B------:R-:W-:Y:S02]  /*f9c0*/  PRMT R74, R8.reuse, 0x7772, RZ ;  /* 0x00007772084a7816 */ /* 0x040fe400000000ff */
[----:B------:R-:W-:Y:S02]  /*f9d0*/  PRMT R76, R8, 0x7773, RZ ;  /* 0x00007773084c7816 */ /* 0x000fe400000000ff */
[----:B------:R-:W-:-:S02]  /*f9e0*/  PRMT R68, R4, 0x7772, RZ ;  /* 0x0000777204447816 */ /* 0x000fc400000000ff */
[----:B------:R-:W-:Y:S02]  /*f9f0*/  SEL R7, R14, R7, !P2 ;  /* 0x000000070e077207 */ /* 0x000fe40005000000 */
[----:B------:R-:W-:Y:S02]  /*fa00*/  SEL R21, R21, R0, !P3 ;  /* 0x0000000015157207 */ /* 0x000fe40005800000 */
[----:B------:R-:W-:Y:S02]  /*fa10*/  SEL R43, R43, R74, !P6 ;  /* 0x0000004a2b2b7207 */ /* 0x000fe40007000000 */
[----:B------:R-:W-:Y:S02]  /*fa20*/  SEL R55, R55, R76, !P0 ;  /* 0x0000004c37377207 */ /* 0x000fe40004000000 */
[-C--:B------:R-:W-:Y:S02]  /*fa30*/  SEL R42, R42, R67.reuse, !P6 ;  /* 0x000000432a2a7207 */ /* 0x080fe40007000000 */
        /* <DEDUP_REMOVED lines=9> */
[----:B------:R-:W-:Y:S02]  /*fad0*/  SEL R18, R18, RZ, !P2 ;  /* 0x000000ff12127207 */ /* 0x000fe40005000000 */
[----:B------:R-:W-:Y:S02]  /*fae0*/  SEL R12, R12, RZ, !P4 ;  /* 0x000000ff0c0c7207 */ /* 0x000fe40006000000 */
[----:B------:R-:W-:Y:S02]  /*faf0*/  SEL R24, R24, RZ, !P3 ;  /* 0x000000ff18187207 */ /* 0x000fe40005800000 */
[----:B------:R-:W-:-:S02]  /*fb00*/  PRMT R0, R5, 0x7610, R0 ;  /* 0x0000761005007816 */ /* 0x000fc40000000000 */
[----:B------:R-:W-:Y:S01]  /*fb10*/  PRMT R14, R7, 0x7610, R14 ;  /* 0x00007610070e7816 */ /* 0x000fe2000000000e */
[----:B------:R-:W-:Y:S06]  /*fb20*/  @!P5 BRA `(.L_x_3952) ;  /* 0xffffffec0080d947 */ /* 0x000fec000383ffff */
[----:B------:R-:W-:Y:S05]  /*fb30*/  BSYNC B1 ;  /* 0x0000000000017941 */ /* 0x000fea0003800000 */
.L_x_3951:
[C---:B------:R-:W-:Y:S02]  /*fb40*/  PRMT R70, R6.reuse, 0x8880, RZ ;  /* 0x0000888006467816 */ /* 0x040fe400000000ff */
[C---:B------:R-:W-:Y:S02]  /*fb50*/  PRMT R65, R6.reuse, 0x9991, RZ ;  /* 0x0000999106417816 */ /* 0x040fe400000000ff */
[C---:B------:R-:W-:Y:S02]  /*fb60*/  PRMT R71, R6.reuse, 0xaaa2, RZ ;  /* 0x0000aaa206477816 */ /* 0x040fe400000000ff */
[----:B------:R-:W-:Y:S02]  /*fb70*/  PRMT R68, R6, 0xbbb3, RZ ;  /* 0x0000bbb306447816 */ /* 0x000fe400000000ff */
[C---:B------:R-:W-:Y:S02]  /*fb80*/  PRMT R74, R8.reuse, 0x8880, RZ ;  /* 0x00008880084a7816 */ /* 0x040fe400000000ff */
[----:B------:R-:W-:-:S02]  /*fb90*/  PRMT R78, R8, 0x9991, RZ ;  /* 0x00009991084e7816 */ /* 0x000fc400000000ff */
[C---:B------:R-:W-:Y:S02]  /*fba0*/  PRMT R82, R8.reuse, 0xaaa2, RZ ;  /* 0x0000aaa208527816 */ /* 0x040fe400000000ff */
[----:B------:R-:W-:Y:S02]  /*fbb0*/  PRMT R6, R8, 0xbbb3, RZ ;  /* 0x0000bbb308067816 */ /* 0x000fe400000000ff */
[C---:B------:R-:W-:Y:S02]  /*fbc0*/  PRMT R5, R63.reuse, 0x8880, RZ ;  /* 0x000088803f057816 */ /* 0x040fe400000000ff */
[C---:B------:R-:W-:Y:S02]  /*fbd0*/  PRMT R72, R63.reuse, 0x9991, RZ ;  /* 0x000099913f487816 */ /* 0x040fe400000000ff */
[C---:B------:R-:W-:Y:S02]  /*fbe0*/  PRMT R80, R63.reuse, 0xaaa2, RZ ;  /* 0x0000aaa23f507816 */ /* 0x040fe400000000ff */
        /* <DEDUP_REMOVED lines=21> */
.L_x_3950:
[----:B------:R-:W-:Y:S05]  /*fd40*/  BSYNC B0 ;  /* 0x0000000000007941 */ /* 0x000fea0003800000 */
.L_x_3949:
[----:B------:R-:W-:Y:S01]  /*fd50*/  ISETP.GE.U32.AND P0, PT, R11, R60, PT ;  /* 0x0000003c0b00720c */ /* 0x000fe20003f06070 */
[----:B------:R-:W-:-:S12]  /*fd60*/  BSSY B0, `(.L_x_3953) ;  /* 0x0000032000007945 */ /* 0x000fd80003800000 */
[----:B------:R-:W-:Y:S05]  /*fd70*/  @P0 BRA `(.L_x_3954) ;  /* 0x0000000000c00947 */ /* 0x000fea0003800000 */
[----:B------:R-:W-:-:S05]  /*fd80*/  IMAD R4, R11, R64, RZ ;  /* 0x000000400b047224 */ /* 0x000fca00078e02ff */
        /* <DEDUP_REMOVED lines=23> */
[----:B------:R-:W-:-:S05]  /*ff00*/  IMAD.IADD R5, R7, 0x1, R62 ;  /* 0x0000000107057824 */ /* 0x000fca00078e023e */
[----:B------:R-:W-:-:S13]  /*ff10*/  ISETP.GE.U32.AND P1, PT, R5, R60, PT ;  /* 0x0000003c0500720c */ /* 0x000fda0003f26070 */
[-C--:B------:R-:W-:Y:S02]  /*ff20*/  @!P1 IMAD R4, R5, R64.reuse, RZ ;  /* 0x0000004005049224 */ /* 0x080fe400078e02ff */
[----:B------:R-:W-:-:S03]  /*ff30*/  IMAD R64, R7, R64, RZ ;  /* 0x0000004007407224 */ /* 0x000fc600078e02ff */
[----:B------:R-:W-:Y:S02]  /*ff40*/  @!P1 LOP3.LUT R5, R4, 0xfffffffc, RZ, 0xc0, !PT ;  /* 0xfffffffc04059812 */ /* 0x000fe400078ec0ff */
[----:B------:R-:W-:Y:S02]  /*ff50*/  LOP3.LUT R7, R64, 0xfffffffc, RZ, 0xc0, !PT ;  /* 0xfffffffc40077812 */ /* 0x000fe400078ec0ff */
[----:B------:R-:W-:-:S05]  /*ff60*/  @!P1 IADD3 R4, P2, R5, R16, RZ ;  /* 0x0000001005049210 */ /* 0x000fca0007f5e0ff */
[----:B------:R-:W-:Y:S01]  /*ff70*/  @!P1 IMAD.X R5, RZ, RZ, R19, P2 ;  /* 0x000000ffff059224 */ /* 0x000fe200010e0613 */
[----:B------:R-:W-:-:S04]  /*ff80*/  IADD3 R6, P2, R7, R16, RZ ;  /* 0x0000001007067210 */ /* 0x000fc80007f5e0ff */
[----:B------:R-:W2:Y:S01]  /*ff90*/  @!P1 LDG.E R4, desc[UR60][R4.64] ;  /* 0x0000003c04049981 */ /* 0x000ea2000c1e1900 */
[----:B------:R-:W-:-:S05]  /*ffa0*/  IMAD.X R7, RZ, RZ, R19, P2 ;  /* 0x000000ffff077224 */ /* 0x000fca00010e0613 */
[----:B------:R-:W3:Y:S01]  /*ffb0*/  LDG.E R6, desc[UR60][R6.64] ;  /* 0x0000003c06067981 */ /* 0x000ee2000c1e1900 */
[C---:B--2---:R-:W-:Y:S02]  /*ffc0*/  @!P1 PRMT R16, R4.reuse, 0x7770, RZ ;  /* 0x0000777004109816 */ /* 0x044fe400000000ff */
[C---:B------:R-:W-:Y:S02]  /*ffd0*/  @!P1 PRMT R19, R4.reuse, 0x7771, RZ ;  /* 0x0000777104139816 */ /* 0x040fe400000000ff */
[C---:B------:R-:W-:Y:S02]  /*ffe0*/  @!P1 PRMT R64, R4.reuse, 0x7772, RZ ;  /* 0x0000777204409816 */ /* 0x040fe400000000ff */
[----:B------:R-:W-:Y:S02]  /*fff0*/  @!P1 PRMT R73, R4, 0x7773, RZ ;  /* 0x0000777304499816 */ /* 0x000fe400000000ff */
[C---:B---3--:R-:W-:Y:S02]  /*10000*/  PRMT R74, R6.reuse, 0x7770, RZ ;  /* 0x00007770064a7816 */ /* 0x048fe400000000ff */
[----:B------:R-:W-:-:S02]  /*10010*/  PRMT R78, R6, 0x7771, RZ ;  /* 0x00007771064e7816 */ /* 0x000fc400000000ff */
[----:B------:R-:W-:Y:S02]  /*10020*/  PRMT R82, R6, 0x7772, RZ ;  /* 0x0000777206527816 */ /* 0x000fe400000000ff */
[----:B------:R-:W-:Y:S02]  /*10030*/  @!P1 PRMT R67, R16, 0x7610, R67 ;  /* 0x0000761010439816 */ /* 0x000fe40000000043 */
[----:B------:R-:W-:Y:S02]  /*10040*/  @!P1 PRMT R69, R19, 0x7610, R69 ;  /* 0x0000761013459816 */ /* 0x000fe40000000045 */
[----:B------:R-:W-:Y:S02]  /*10050*/  @!P1 PRMT R76, R64, 0x7610, R76 ;  /* 0x00007610404c9816 */ /* 0x000fe4000000004c */
[----:B------:R-:W-:Y:S02]  /*10060*/  @!P1 PRMT R8, R73, 0x7610, R8 ;  /* 0x0000761049089816 */ /* 0x000fe40000000008 */
[----:B------:R-:W-:-:S07]  /*10070*/  PRMT R6, R6, 0x7773, RZ ;  /* 0x0000777306067816 */ /* 0x000fce00000000ff */
.L_x_3954:
[----:B------:R-:W-:Y:S05]  /*10080*/  BSYNC B0 ;  /* 0x0000000000007941 */ /* 0x000fea0003800000 */
.L_x_3953:
        /* <DEDUP_REMOVED lines=139> */
[----:B------:R-:W-:-:S02]  /*10940*/  ISETP.GE.U32.AND P0, PT, R47, R7, PT ;  /* 0x000000072f00720c */ /* 0x000fc40003f06070 */
[----:B------:R-:W-:Y:S02]  /*10950*/  ISETP.NE.AND P3, PT, R5, R4, PT ;  /* 0x000000040500720c */ /* 0x000fe40003f65270 */
[----:B------:R-:W-:Y:S02]  /*10960*/  ISETP.NE.AND P6, PT, R16, R9, PT ;  /* 0x000000091000720c */ /* 0x000fe40003fc5270 */
[----:B------:R-:W-:Y:S02]  /*10970*/  ISETP.NE.AND P5, PT, R64, R11, PT ;  /* 0x0000000b4000720c */ /* 0x000fe40003fa5270 */
[----:B------:R-:W-:Y:S02]  /*10980*/  ISETP.GT.AND P1, PT, R68, R19, PT ;  /* 0x000000134400720c */ /* 0x000fe40003f24270 */
[----:B------:R-:W-:Y:S02]  /*10990*/  PRMT R5, R78, 0x8880, RZ ;  /* 0x000088804e057816 */ /* 0x000fe400000000ff */
[----:B------:R-:W-:-:S02]  /*109a0*/  PRMT R16, R39, 0x8880, RZ ;  /* 0x0000888027107816 */ /* 0x000fc400000000ff */
[----:B------:R-:W-:Y:S02]  /*109b0*/  PRMT R9, R82, 0x8880, RZ ;  /* 0x0000888052097816 */ /* 0x000fe400000000ff */
[----:B------:R-:W-:Y:S02]  /*109c0*/  PRMT R64, R43, 0x8880, RZ ;  /* 0x000088802b407816 */ /* 0x000fe400000000ff */
[----:B------:R-:W-:Y:S02]  /*109d0*/  ISETP.GE.AND.EX P0, PT, R53, RZ, PT, P0 ;  /* 0x000000ff3500720c */ /* 0x000fe40003f06300 */
[----:B------:R-:W-:Y:S02]  /*109e0*/  PRMT R11, R6, 0x8880, RZ ;  /* 0x00008880060b7816 */ /* 0x000fe400000000ff */
[----:B------:R-:W-:Y:S02]  /*109f0*/  PRMT R68, R55, 0x8880, RZ ;  /* 0x0000888037447816 */ /* 0x000fe400000000ff */
[----:B------:R-:W-:-:S02]  /*10a00*/  SEL R4, RZ, 0xffffffff, !P1 ;  /* 0xffffffffff047807 */ /* 0x000fc40004800000 */
[----:B------:R-:W-:Y:S01]  /*10a10*/  ISETP.GT.AND P2, PT, R16, R5, PT ;  /* 0x000000051000720c */ /* 0x000fe20003f44270 */
[----:B------:R-:W-:Y:S01]  /*10a20*/  IMAD.IADD R5, R7, 0x1, R62 ;  /* 0x0000000107057824 */ /* 0x000fe200078e023e */
[----:B------:R-:W-:Y:S02]  /*10a30*/  ISETP.GT.AND P1, PT, R64, R9, PT ;  /* 0x000000094000720c */ /* 0x000fe40003f24270 */
[----:B------:R-:W-:Y:S02]  /*10a40*/  @!P4 SEL R4, RZ, 0xffffffff, P0 ;  /* 0xffffffffff04c807 */ /* 0x000fe40000000000 */
[----:B------:R-:W-:Y:S02]  /*10a50*/  ISETP.GT.AND P4, PT, R68, R11, PT ;  /* 0x0000000b4400720c */ /* 0x000fe40003f84270 */
[----:B------:R-:W-:Y:S02]  /*10a60*/  SEL R9, RZ, 0xffffffff, !P2 ;  /* 0xffffffffff097807 */ /* 0x000fe40005000000 */
[----:B------:R-:W-:-:S02]  /*10a70*/  SEL R11, RZ, 0xffffffff, !P1 ;  /* 0xffffffffff0b7807 */ /* 0x000fc40004800000 */
        /* <DEDUP_REMOVED lines=41> */
[----:B------:R-:W-:Y:S02]  /*10d10*/  LOP3.LUT R9, R8, 0xff, RZ, 0xc0, !PT ;  /* 0x000000ff08097812 */ /* 0x000fe400078ec0ff */
[----:B------:R-:W-:Y:S02]  /*10d20*/  LOP3.LUT R16, R21, 0xff, RZ, 0xc0, !PT ;  /* 0x000000ff15107812 */ /* 0x000fe400078ec0ff */
[----:B------:R-:W-:-:S02]  /*10d30*/  ISETP.NE.AND P5, PT, R7, R4, PT ;  /* 0x000000040700720c */ /* 0x000fc40003fa5270 */
[----:B------:R-:W-:Y:S02]  /*10d40*/  PRMT R4, R69, 0x8880, RZ ;  /* 0x0000888045047816 */ /* 0x000fe400000000ff */
[----:B------:R-:W-:Y:S02]  /*10d50*/  PRMT R7, R14, 0x8880, RZ ;  /* 0x000088800e077816 */ /* 0x000fe400000000ff */
[----:B------:R-:W-:Y:S02]  /*10d60*/  ISETP.GE.U32.AND P0, PT, R15, R5, PT ;  /* 0x000000050f00720c */ /* 0x000fe40003f06070 */
[----:B------:R-:W-:Y:S02]  /*10d70*/  ISETP.NE.AND P4, PT, R19, R6, PT ;  /* 0x000000061300720c */ /* 0x000fe40003f85270 */
[----:B------:R-:W-:Y:S02]  /*10d80*/  ISETP.NE.AND P3, PT, R16, R9, PT ;  /* 0x000000091000720c */ /* 0x000fe40003f65270 */
[----:B------:R-:W-:-:S02]  /*10d90*/  ISETP.GT.AND P6, PT, R60, R11, PT ;  /* 0x0000000b3c00720c */ /* 0x000fc40003fc4270 */
[----:B------:R-:W-:Y:S02]  /*10da0*/  PRMT R6, R76, 0x8880, RZ ;  /* 0x000088804c067816 */ /* 0x000fe400000000ff */
[----:B------:R-:W-:Y:S02]  /*10db0*/  PRMT R9, R13, 0x8880, RZ ;  /* 0x000088800d097816 */ /* 0x000fe400000000ff */
        /* <DEDUP_REMOVED lines=40> */
.L_x_3956:
[----:B------:R-:W-:Y:S05]  /*11040*/  BSYNC B0 ;  /* 0x0000000000007941 */ /* 0x000fea0003800000 */
.L_x_3955:
[----:B------:R-:W-:Y:S02]  /*11050*/  LOP3.LUT R4, R66, 0xff, RZ, 0xc0, !PT ;  /* 0x000000ff42047812 */ /* 0x000fe400078ec0ff */
[----:B------:R-:W-:Y:S02]  /*11060*/  LOP3.LUT R5, R51, 0xff, RZ, 0xc0, !PT ;  /* 0x000000ff33057812 */ /* 0x000fe400078ec0ff */
[----:B------:R-:W-:Y:S02]  /*11070*/  ISETP.GE.U32.AND P0, PT, R40, R30, PT ;  /* 0x0000001e2800720c */ /* 0x000fe40003f06070 */
[----:B------:R-:W-:Y:S02]  /*11080*/  ISETP.NE.AND P1, PT, R4, R5, PT ;  /* 0x000000050400720c */ /* 0x000fe40003f25270 */
[----:B------:R-:W-:Y:S02]  /*11090*/  LOP3.LUT R6, R61, 0xff, RZ, 0xc0, !PT ;  /* 0x000000ff3d067812 */ /* 0x000fe400078ec0ff */
[----:B------:R-:W-:-:S02]  /*110a0*/  LOP3.LUT R7, R52, 0xff, RZ, 0xc0, !PT ;  /* 0x000000ff34077812 */ /* 0x000fc400078ec0ff */
[----:B------:R-:W-:Y:S02]  /*110b0*/  LOP3.LUT R8, R59, 0xff, RZ, 0xc0, !PT ;  /* 0x000000ff3b087812 */ /* 0x000fe400078ec0ff */
[----:B------:R-:W-:Y:S02]  /*110c0*/  LOP3.LUT R9, R50, 0xff, RZ, 0xc0, !PT ;  /* 0x000000ff32097812 */ /* 0x000fe400078ec0ff */
[----:B------:R-:W-:Y:S02]  /*110d0*/  PRMT R4, R51, 0x8880, RZ ;  /* 0x0000888033047816 */ /* 0x000fe400000000ff */
[----:B------:R-:W-:Y:S02]  /*110e0*/  PRMT R5, R66, 0x8880, RZ ;  /* 0x0000888042057816 */ /* 0x000fe400000000ff */
[----:B------:R-:W-:Y:S02]  /*110f0*/  ISETP.GE.AND.EX P0, PT, R32, R49, PT, P0 ;  /* 0x000000312000720c */ /* 0x000fe40003f06300 */
[----:B------:R-:W-:-:S02]  /*11100*/  ISETP.NE.AND P6, PT, R6, R7, PT ;  /* 0x000000070600720c */ /* 0x000fc40003fc5270 */
[----:B------:R-:W-:Y:S02]  /*11110*/  ISETP.NE.AND P4, PT, R8, R9, PT ;  /* 0x000000090800720c */ /* 0x000fe40003f85270 */
[----:B------:R-:W-:Y:S02]  /*11120*/  ISETP.GT.AND P2, PT, R5, R4, PT ;  /* 0x000000040500720c */ /* 0x000fe40003f44270 */
[----:B------:R-:W-:Y:S02]  /*11130*/  LOP3.LUT R8, R58, 0xff, RZ, 0xc0, !PT ;  /* 0x000000ff3a087812 */ /* 0x000fe400078ec0ff */
[----:B------:R-:W-:Y:S02]  /*11140*/  LOP3.LUT R9, R57, 0xff, RZ, 0xc0, !PT ;  /* 0x000000ff39097812 */ /* 0x000fe400078ec0ff */
[----:B------:R-:W-:Y:S02]  /*11150*/  SEL R4, RZ, 0xffffffff, P0 ;  /* 0xffffffffff047807 */ /* 0x000fe40000000000 */
[----:B------:R-:W-:-:S02]  /*11160*/  PRMT R6, R52, 0x8880, RZ ;  /* 0x0000888034067816 */ /* 0x000fc400000000ff */
[----:B------:R-:W-:Y:S02]  /*11170*/  PRMT R7, R61, 0x8880, RZ ;  /* 0x000088803d077816 */ /* 0x000fe400000000ff */
[----:B------:R-:W-:Y:S02]  /*11180*/  ISETP.GE.U32.AND P0, PT, R38, R29, PT ;  /* 0x0000001d2600720c */ /* 0x000fe40003f06070 */
[----:B------:R-:W-:Y:S02]  /*11190*/  @P1 SEL R4, RZ, 0xffffffff, !P2 ;  /* 0xffffffffff041807 */ /* 0x000fe40005000000 */
[----:B------:R-:W-:Y:S02]  /*111a0*/  ISETP.NE.AND P3, PT, R8, R9, PT ;  /* 0x000000090800720c */ /* 0x000fe40003f65270 */
[----:B------:R-:W-:Y:S02]  /*111b0*/  ISETP.GE.U32.AND P2, PT, R36, R28, PT ;  /* 0x0000001c2400720c */ /* 0x000fe40003f46070 */
[----:B------:R-:W-:-:S02]  /*111c0*/  ISETP.GT.AND P5, PT, R7, R6, PT ;  /* 0x000000060700720c */ /* 0x000fc40003fa4270 */
[----:B------:R-:W-:Y:S02]  /*111d0*/  ISETP.GE.AND.EX P0, PT, R31, R56, PT, P0 ;  /* 0x000000381f00720c */ /* 0x000fe40003f06300 */
[----:B------:R-:W-:Y:S02]  /*111e0*/  PRMT R6, R50, 0x8880, RZ ;  /* 0x0000888032067816 */ /* 0x000fe400000000ff */
[----:B------:R-:W-:Y:S02]  /*111f0*/  PRMT R7, R59, 0x8880, RZ ;  /* 0x000088803b077816 */ /* 0x000fe400000000ff */
        /* <DEDUP_REMOVED lines=8> */
[----:B------:R-:W-:-:S02]  /*11280*/  @P6 SEL R5, RZ, 0xffffffff, !P5 ;  /* 0xffffffffff056807 */ /* 0x000fc40006800000 */
[----:B------:R-:W-:Y:S02]  /*11290*/  ISETP.GT.AND P2, PT, R9, R8, PT ;  /* 0x000000080900720c */ /* 0x000fe40003f44270 */
[----:B------:R-:W-:Y:S02]  /*112a0*/  SEL R7, RZ, 0xffffffff, P1 ;  /* 0xffffffffff077807 */ /* 0x000fe40000800000 */
[----:B------:R-:W-:Y:S02]  /*112b0*/  LOP3.LUT R4, R4, 0x1, RZ, 0xc0, !PT ;  /* 0x0000000104047812 */ /* 0x000fe400078ec0ff */
[----:B------:R-:W-:Y:S02]  /*112c0*/  LOP3.LUT R5, R5, 0x1, RZ, 0xc0, !PT ;  /* 0x0000000105057812 */ /* 0x000fe400078ec0ff */
[----:B------:R-:W-:Y:S02]  /*112d0*/  @P4 SEL R6, RZ, 0xffffffff, !P0 ;  /* 0xffffffffff064807 */ /* 0x000fe40004000000 */
[----:B------:R-:W-:-:S02]  /*112e0*/  @P3 SEL R7, RZ, 0xffffffff, !P2 ;  /* 0xffffffffff073807 */ /* 0x000fc40005000000 */
[----:B------:R-:W-:Y:S02]  /*112f0*/  ISETP.NE.U32.AND P0, PT, R4, 0x1, PT ;  /* 0x000000010400780c */ /* 0x000fe40003f05070 */
[----:B------:R-:W-:Y:S02]  /*11300*/  ISETP.NE.U32.AND P1, PT, R5, 0x1, PT ;  /* 0x000000010500780c */ /* 0x000fe40003f25070 */
[----:B------:R-:W-:Y:S02]  /*11310*/  LOP3.LUT R6, R6, 0x1, RZ, 0xc0, !PT ;  /* 0x0000000106067812 */ /* 0x000fe400078ec0ff */
[----:B------:R-:W-:Y:S02]  /*11320*/  LOP3.LUT R7, R7, 0x1, RZ, 0xc0, !PT ;  /* 0x0000000107077812 */ /* 0x000fe400078ec0ff */
[----:B------:R-:W-:Y:S02]  /*11330*/  SEL R66, R66, R51, !P0 ;  /* 0x0000003342427207 */ /* 0x000fe40004000000 */
[----:B------:R-:W-:-:S02]  /*11340*/  SEL R52, R61, R52, !P1 ;  /* 0x000000343d347207 */ /* 0x000fc40004800000 */
[----:B------:R-:W-:Y:S02]  /*11350*/  ISETP.NE.U32.AND P2, PT, R6, 0x1, PT ;  /* 0x000000010600780c */ /* 0x000fe40003f45070 */
[----:B------:R-:W-:Y:S02]  /*11360*/  ISETP.NE.U32.AND P3, PT, R7, 0x1, PT ;  /* 0x000000010700780c */ /* 0x000fe40003f65070 */
[----:B------:R-:W-:Y:S02]  /*11370*/  LOP3.LUT R7, R45, 0xff, RZ, 0xc0, !PT ;  /* 0x000000ff2d077812 */ /* 0x000fe400078ec0ff */
[----:B------:R-:W-:Y:S02]  /*11380*/  LOP3.LUT R6, R39, 0xff, RZ, 0xc0, !PT ;  /* 0x000000ff27067812 */ /* 0x000fe400078ec0ff */
[----:B------:R-:W-:Y:S02]  /*11390*/  LOP3.LUT R4, R66, 0xff, RZ, 0xc0, !PT ;  /* 0x000000ff42047812 */ /* 0x000fe400078ec0ff */
[----:B------:R-:W-:-:S02]  /*113a0*/  LOP3.LUT R5, R52, 0xff, RZ, 0xc0, !PT ;  /* 0x000000ff34057812 */ /* 0x000fc400078ec0ff */
[----:B------:R-:W-:Y:S02]  /*113b0*/  SEL R50, R59, R50, !P2 ;  /* 0x000000323b327207 */ /* 0x000fe40005000000 */
[----:B------:R-:W-:Y:S02]  /*113c0*/  SEL R58, R58, R57, !P3 ;  /* 0x000000393a3a7207 */ /* 0x000fe40005800000 */
[----:B------:R-:W-:Y:S02]  /*113d0*/  SEL R19, R38, R29, !P1 ;  /* 0x0000001d26137207 */ /* 0x000fe40004800000 */
[----:B------:R-:W-:Y:S02]  /*113e0*/  SEL R56, R31, R56, !P1 ;  /* 0x000000381f387207 */ /* 0x000fe40004800000 */
[----:B------:R-:W-:Y:S02]  /*113f0*/  SEL R46, R25, R46, !P3 ;  /* 0x0000002e192e7207 */ /* 0x000fe40005800000 */
[----:B------:R-:W-:-:S02]  /*11400*/  ISETP.NE.AND P1, PT, R4, R7, PT ;  /* 0x000000070400720c */ /* 0x000fc40003f25270 */
[----:B------:R-:W-:Y:S02]  /*11410*/  ISETP.NE.AND P6, PT, R5, R6, PT ;  /* 0x000000060500720c */ /* 0x000fe40003fc5270 */
[----:B------:R-:W-:Y:S02]  /*11420*/  SEL R16, R40, R30, !P0 ;  /* 0x0000001e28107207 */ /* 0x000fe40004000000 */
[----:B------:R-:W-:Y:S02]  /*11430*/  LOP3.LUT R7, R43, 0xff, RZ, 0xc0, !PT ;  /* 0x000000ff2b077812 */ /* 0x000fe400078ec0ff */
[----:B------:R-:W-:Y:S02]  /*11440*/  LOP3.LUT R6, R55, 0xff, RZ, 0xc0, !PT ;  /* 0x000000ff37067812 */ /* 0x000fe400078ec0ff */
[----:B------:R-:W-:Y:S02]  /*11450*/  LOP3.LUT R4, R50, 0xff, RZ, 0xc0, !PT ;  /* 0x000000ff32047812 */ /* 0x000fe400078ec0ff */
[----:B------:R-:W-:-:S02]  /*11460*/  LOP3.LUT R5, R58, 0xff, RZ, 0xc0, !PT ;  /* 0x000000ff3a057812 */ /* 0x000fc400078ec0ff */
[----:B------:R-:W-:Y:S02]  /*11470*/  PRMT R8, R45, 0x8880, RZ ;  /* 0x000088802d087816 */ /* 0x000fe400000000ff */
[----:B------:R-:W-:Y:S02]  /*11480*/  PRMT R25, R66, 0x8880, RZ ;  /* 0x0000888042197816 */ /* 0x000fe400000000ff */
        /* <DEDUP_REMOVED lines=8> */
[----:B------:R-:W-:Y:S02]  /*11510*/  ISETP.GE.AND.EX P0, PT, R32, R53, PT, P0 ;  /* 0x000000352000720c */ /* 0x000fe40003f06300 */
[----:B------:R-:W-:Y:S02]  /*11520*/  SEL R9, R36, R28, !P2 ;  /* 0x0000001c24097207 */ /* 0x000fe40005000000 */
[----:B------:R-:W-:Y:S02]  /*11530*/  SEL R11, R26, R37, !P2 ;  /* 0x000000251a0b7207 */ /* 0x000fe40005000000 */
[----:B------:R-:W-:Y:S01]  /*11540*/  ISETP.GT.AND P2, PT, R4, R5, PT ;  /* 0x000000050400720c */ /* 0x000fe20003f44270 */
[----:B------:R-:W-:Y:S01]  /*11550*/  IMAD.MOV.U32 R5, RZ, RZ, R7 ;  /* 0x000000ffff057224 */ /* 0x000fe200078e0007 */
[----:B------:R-:W-:-:S02]  /*11560*/  SEL R4, RZ, 0xffffffff, P0 ;  /* 0xffffffffff047807 */ /* 0x000fc40000000000 */
[----:B------:R-:W-:Y:S02]  /*11570*/  PRMT R6, R39, 0x8880, RZ ;  /* 0x0000888027067816 */ /* 0x000fe400000000ff */
[----:B------:R-:W-:Y:S02]  /*11580*/  ISETP.GE.U32.AND P0, PT, R19, R44, PT ;  /* 0x0000002c1300720c */ /* 0x000fe40003f06070 */
[----:B------:R-:W-:Y:S02]  /*11590*/  @P1 SEL R4, RZ, 0xffffffff, !P2 ;  /* 0xffffffffff041807 */ /* 0x000fe40005000000 */
[----:B------:R-:W-:Y:S02]  /*115a0*/  ISETP.GE.U32.AND P2, PT, R9, R42, PT ;  /* 0x0000002a0900720c */ /* 0x000fe40003f46070 */
[----:B------:R-:W-:Y:S02]  /*115b0*/  ISETP.GT.AND P5, PT, R5, R6, PT ;  /* 0x000000060500720c */ /* 0x000fe40003fa4270 */
[----:B------:R-:W-:-:S02]  /*115c0*/  ISETP.GE.AND.EX P0, PT, R56, R35, PT, P0 ;  /* 0x000000233800720c */ /* 0x000fc40003f06300 */
[----:B------:R-:W-:Y:S02]  /*115d0*/  PRMT R25, R43, 0x8880, RZ ;  /* 0x000088802b197816 */ /* 0x000fe400000000ff */
[----:B------:R-:W-:Y:S02]  /*115e0*/  PRMT R6, R50, 0x8880, RZ ;  /* 0x0000888032067816 */ /* 0x000fe400000000ff */
[----:B------:R-:W-:Y:S02]  /*115f0*/  ISETP.GE.U32.AND P1, PT, R27, R54, PT ;  /* 0x000000361b00720c */ /* 0x000fe40003f26070 */
[----:B------:R-:W-:Y:S02]  /*11600*/  ISETP.GE.AND.EX P2, PT, R11, R48, PT, P2 ;  /* 0x000000300b00720c */ /* 0x000fe40003f46320 */
[----:B------:R-:W-:Y:S02]  /*11610*/  PRMT R8, R55, 0x8880, RZ ;  /* 0x0000888037087816 */ /* 0x000fe400000000ff */
[----:B------:R-:W-:-:S02]  /*11620*/  PRMT R7, R58, 0x8880, RZ ;  /* 0x000088803a077816 */ /* 0x000fc400000000ff */
[----:B------:R-:W-:Y:S02]  /*11630*/  SEL R5, RZ, 0xffffffff, P0 ;  /* 0xffffffffff057807 */ /* 0x000fe40000000000 */
[----:B------:R-:W-:Y:S02]  /*11640*/  ISETP.GT.AND P0, PT, R6, R25, PT ;  /* 0x000000190600720c */ /* 0x000fe40003f04270 */
[----:B------:R-:W-:Y:S02]  /*11650*/  ISETP.GE.AND.EX P1, PT, R46, R41, PT, P1 ;  /* 0x000000292e00720c */ /* 0x000fe40003f26310 */
[----:B------:R-:W-:Y:S02]  /*11660*/  SEL R6, RZ, 0xffffffff, P2 ;  /* 0xffffffffff067807 */ /* 0x000fe40001000000 */
[----:B------:R-:W-:Y:S02]  /*11670*/  @P6 SEL R5, RZ, 0xffffffff, !P5 ;  /* 0xffffffffff056807 */ /* 0x000fe40006800000 */
[----:B------:R-:W-:-:S02]  /*11680*/  ISETP.GT.AND P2, PT, R7, R8, PT ;  /* 0x000000080700720c */ /* 0x000fc40003f44270 */
[----:B------:R-:W-:Y:S02]  /*11690*/  LOP3.LUT R4, R4, 0x1, RZ, 0xc0, !PT ;  /* 0x0000000104047812 */ /* 0x000fe400078ec0ff */
[----:B------:R-:W-:Y:S02]  /*116a0*/  SEL R7, RZ, 0xffffffff, P1 ;  /* 0xffffffffff077807 */ /* 0x000fe40000800000 */
[----:B------:R-:W-:Y:S02]  /*116b0*/  @P4 SEL R6, RZ, 0xffffffff, !P0 ;  /* 0xffffffffff064807 */ /* 0x000fe40004000000 */
[----:B------:R-:W-:Y:S02]  /*116c0*/  LOP3.LUT R5, R5, 0x1, RZ, 0xc0, !PT ;  /* 0x0000000105057812 */ /* 0x000fe400078ec0ff */
[----:B------:R-:W-:Y:S02]  /*116d0*/  @P3 SEL R7, RZ, 0xffffffff, !P2 ;  /* 0xffffffffff073807 */ /* 0x000fe40005000000 */
[----:B------:R-:W-:-:S02]  /*116e0*/  ISETP.NE.U32.AND P0, PT, R4, 0x1, PT ;  /* 0x000000010400780c */ /* 0x000fc40003f05070 */
[----:B------:R-:W-:Y:S02]  /*116f0*/  LOP3.LUT R6, R6, 0x1, RZ, 0xc0, !PT ;  /* 0x0000000106067812 */ /* 0x000fe400078ec0ff */
[----:B------:R-:W-:Y:S02]  /*11700*/  ISETP.NE.U32.AND P1, PT, R5, 0x1, PT ;  /* 0x000000010500780c */ /* 0x000fe40003f25070 */
[----:B------:R-:W-:Y:S02]  /*11710*/  LOP3.LUT R7, R7, 0x1, RZ, 0xc0, !PT ;  /* 0x0000000107077812 */ /* 0x000fe400078ec0ff */
[----:B------:R-:W-:Y:S02]  /*11720*/  SEL R5, R66, R45, !P0 ;  /* 0x0000002d42057207 */ /* 0x000fe40004000000 */
[----:B------:R-:W-:Y:S02]  /*11730*/  ISETP.NE.U32.AND P2, PT, R6, 0x1, PT ;  /* 0x000000010600780c */ /* 0x000fe40003f45070 */
[----:B------:R-:W-:-:S02]  /*11740*/  SEL R39, R52, R39, !P1 ;  /* 0x0000002734277207 */ /* 0x000fc40004800000 */
[----:B------:R-:W-:Y:S02]  /*11750*/  ISETP.NE.U32.AND P3, PT, R7, 0x1, PT ;  /* 0x000000010700780c */ /* 0x000fe40003f65070 */
[----:B------:R-:W-:Y:S02]  /*11760*/  LOP3.LUT R7, R0, 0xff, RZ, 0xc0, !PT ;  /* 0x000000ff00077812 */ /* 0x000fe400078ec0ff */
[----:B------:R-:W-:Y:S02]  /*11770*/  LOP3.LUT R4, R5, 0xff, RZ, 0xc0, !PT ;  /* 0x000000ff05047812 */ /* 0x000fe400078ec0ff */
[----:B------:R-:W-:Y:S02]  /*11780*/  SEL R50, R50, R43, !P2 ;  /* 0x0000002b32327207 */ /* 0x000fe40005000000 */
[----:B------:R-:W-:Y:S02]  /*11790*/  LOP3.LUT R25, R14, 0xff, RZ, 0xc0, !PT ;  /* 0x000000ff0e197812 */ /* 0x000fe400078ec0ff */
[----:B------:R-:W-:-:S02]  /*117a0*/  LOP3.LUT R6, R39, 0xff, RZ, 0xc0, !PT ;  /* 0x000000ff27067812 */ /* 0x000fc400078ec0ff */
[----:B------:R-:W-:Y:S02]  /*117b0*/  SEL R58, R58, R55, !P3 ;  /* 0x000000373a3a7207 */ /* 0x000fe40005800000 */
[----:B------:R-:W-:Y:S02]  /*117c0*/  SEL R19, R19, R44, !P1 ;  /* 0x0000002c13137207 */ /* 0x000fe40004800000 */
[----:B------:R-:W-:Y:S02]  /*117d0*/  SEL R44, R27, R54, !P3 ;  /* 0x000000361b2c7207 */ /* 0x000fe40005800000 */
[----:B------:R-:W-:Y:S02]  /*117e0*/  ISETP.NE.AND P6, PT, R4, R7, PT ;  /* 0x000000070400720c */ /* 0x000fe40003fc5270 */
[----:B------:R-:W-:Y:S02]  /*117f0*/  ISETP.NE.AND P4, PT, R6, R25, PT ;  /* 0x000000190600720c */ /* 0x000fe40003f85270 */
[----:B------:R-:W-:-:S02]  /*11800*/  LOP3.LUT R7, R13, 0xff, RZ, 0xc0, !PT ;  /* 0x000000ff0d077812 */ /* 0x000fc400078ec0ff */
[----:B------:R-:W-:Y:S02]  /*11810*/  LOP3.LUT R4, R50, 0xff, RZ, 0xc0, !PT ;  /* 0x000000ff32047812 */ /* 0x000fe400078ec0ff */
[----:B------:R-:W-:Y:S02]  /*11820*/  PRMT R8, R0, 0x8880, RZ ;  /* 0x0000888000087816 */ /* 0x000fe400000000ff */
[----:B------:R-:W-:Y:S02]  /*11830*/  PRMT R27, R5, 0x8880, RZ ;  /* 0x00008880051b7816 */ /* 0x000fe400000000ff */
[----:B------:R-:W-:Y:S02]  /*11840*/  LOP3.LUT R25, R21, 0xff, RZ, 0xc0, !PT ;  /* 0x000000ff15197812 */ /* 0x000fe400078ec0ff */
[----:B------:R-:W-:Y:S02]  /*11850*/  LOP3.LUT R6, R58, 0xff, RZ, 0xc0, !PT ;  /* 0x000000ff3a067812 */ /* 0x000fe400078ec0ff */
[----:B------:R-:W-:-:S02]  /*11860*/  SEL R41, R46, R41, !P3 ;  /* 0x000000292e297207 */ /* 0x000fc40005800000 */
[----:B------:R-:W-:Y:S02]  /*11870*/  SEL R35, R56, R35, !P1 ;  /* 0x0000002338237207 */ /* 0x000fe40004800000 */
[----:B------:R-:W-:Y:S01]  /*11880*/  ISETP.NE.AND P3, PT, R4, R7, PT ;  /* 0x000000070400720c */ /* 0x000fe20003f65270 */
[----:B------:R-:W-:Y:S01]  /*11890*/  IMAD.MOV.U32 R7, RZ, RZ, R8 ;  /* 0x000000ffff077224 */ /* 0x000fe200078e0008 */
[----:B------:R-:W-:Y:S01]  /*118a0*/  ISETP.NE.AND P1, PT, R6, R25, PT ;  /* 0x000000190600720c */ /* 0x000fe20003f25270 */
[----:B------:R-:W-:Y:S01]  /*118b0*/  IMAD.MOV.U32 R4, RZ, RZ, R27 ;  /* 0x000000ffff047224 */ /* 0x000fe200078e001b */
[----:B------:R-:W-:Y:S02]  /*118c0*/  PRMT R6, R21, 0x8880, RZ ;  /* 0x0000888015067816 */ /* 0x000fe400000000ff */
[----:B------:R-:W-:Y:S02]  /*118d0*/  PRMT R8, R58, 0x8880, RZ ;  /* 0x000088803a087816 */ /* 0x000fe400000000ff */
[----:B------:R-:W-:-:S02]  /*118e0*/  SEL R16, R16, R47, !P0 ;  /* 0x0000002f10107207 */ /* 0x000fc40004000000 */
[----:B------:R-:W-:Y:S02]  /*118f0*/  SEL R26, R32, R53, !P0 ;  /* 0x00000035201a7207 */ /* 0x000fe40004000000 */
[----:B------:R-:W-:Y:S02]  /*11900*/  ISETP.GE.U32.AND P0, PT, R44, R33, PT ;  /* 0x000000212c00720c */ /* 0x000fe40003f06070 */
[----:B------:R-:W-:Y:S01]  /*11910*/  ISETP.GT.AND P5, PT, R4, R7, PT ;  /* 0x000000070400720c */ /* 0x000fe20003fa4270 */
[----:B------:R-:W-:Y:S01]  /*11920*/  IMAD.MOV.U32 R7, RZ, RZ, R6 ;  /* 0x000000ffff077224 */ /* 0x000fe200078e0006 */
[----:B------:R-:W-:Y:S01]  /*11930*/  ISETP.GE.AND.EX P0, PT, R41, R24, PT, P0 ;  /* 0x000000182900720c */ /* 0x000fe20003f06300 */
[----:B------:R-:W-:Y:S01]  /*11940*/  IMAD.MOV.U32 R4, RZ, RZ, R8 ;  /* 0x000000ffff047224 */ /* 0x000fe200078e0008 */
[----:B------:R-:W-:Y:S02]  /*11950*/  SEL R9, R9, R42, !P2 ;  /* 0x0000002a09097207 */ /* 0x000fe40005000000 */
[----:B------:R-:W-:-:S02]  /*11960*/  SEL R11, R11, R48, !P2 ;  /* 0x000000300b0b7207 */ /* 0x000fc40005000000 */
[----:B------:R-:W-:Y:S02]  /*11970*/  ISETP.GT.AND P2, PT, R4, R7, PT ;  /* 0x000000070400720c */ /* 0x000fe40003f44270 */
[----:B------:R-:W-:Y:S02]  /*11980*/  SEL R8, RZ, 0xffffffff, P0 ;  /* 0xffffffffff087807 */ /* 0x000fe40000000000 */
[----:B------:R-:W-:Y:S02]  /*11990*/  ISETP.GE.U32.AND P0, PT, R16, R15, PT ;  /* 0x0000000f1000720c */ /* 0x000fe40003f06070 */
[----:B------:R-:W-:Y:S02]  /*119a0*/  @P1 SEL R8, RZ, 0xffffffff, !P2 ;  /* 0xffffffffff081807 */ /* 0x000fe40005000000 */
[----:B------:R-:W-:Y:S02]  /*119b0*/  ISETP.GE.U32.AND P2, PT, R19, R20, PT ;  /* 0x000000141300720c */ /* 0x000fe40003f46070 */
        /* <DEDUP_REMOVED lines=11> */
[----:B------:R-:W-:Y:S02]  /*11a70*/  ISETP.GT.AND P2, PT, R7, R28, PT ;  /* 0x0000001c0700720c */ /* 0x000fe40003f44270 */
[----:B------:R-:W-:-:S02]  /*11a80*/  SEL R7, RZ, 0xffffffff, P1 ;  /* 0xffffffffff077807 */ /* 0x000fc40000800000 */
[----:B------:R-:W-:Y:S02]  /*11a90*/  @P6 SEL R4, RZ, 0xffffffff, !P5 ;  /* 0xffffffffff046807 */ /* 0x000fe40006800000 */
[----:B------:R-:W-:Y:S02]  /*11aa0*/  @P4 SEL R6, RZ, 0xffffffff, !P0 ;  /* 0xffffffffff064807 */ /* 0x000fe40004000000 */
[----:B------:R-:W-:Y:S02]  /*11ab0*/  @P3 SEL R7, RZ, 0xffffffff, !P2 ;  /* 0xffffffffff073807 */ /* 0x000fe40005000000 */
        /* <DEDUP_REMOVED lines=24> */
.L_x_3931:
        /* <DEDUP_REMOVED lines=15> */
[----:B0-----:R-:W-:Y:S02]  /*11d30*/  IMAD R3, R34, 0x3, R27 ;  /* 0x0000000322037824 */ /* 0x001fe400078e021b */
[----:B------:R-:W-:Y:S02]  /*11d40*/  IMAD.U32 R58, RZ, RZ, UR4 ;  /* 0x00000004ff3a7e24 */ /* 0x000fe4000f8e00ff */
[----:B------:R-:W-:Y:S01]  /*11d50*/  IMAD.U32 R59, RZ, RZ, UR4 ;  /* 0x00000004ff3b7e24 */ /* 0x000fe2000f8e00ff */
[----:B------:R-:W-:Y:S01]  /*11d60*/  ISETP.GE.U32.AND P0, PT, R3, R60, PT ;  /* 0x0000003c0300720c */ /* 0x000fe20003f06070 */
[----:B------:R-:W-:Y:S01]  /*11d70*/  IMAD.U32 R62, RZ, RZ, UR4 ;  /* 0x00000004ff3e7e24 */ /* 0x000fe2000f8e00ff */
[----:B------:R-:W0:Y:S01]  /*11d80*/  LDC R3, c[0x0][0x224] ;  /* 0x00008900ff037b82 */ /* 0x000e220000000800 */
[----:B------:R-:W-:Y:S02]  /*11d90*/  IMAD.U32 R61, RZ, RZ, UR4 ;  /* 0x00000004ff3d7e24 */ /* 0x000fe4000f8e00ff */
[----:B------:R-:W-:-:S02]  /*11da0*/  IMAD.U32 R63, RZ, RZ, UR4 ;  /* 0x00000004ff3f7e24 */ /* 0x000fc4000f8e00ff */
        /* <DEDUP_REMOVED lines=31> */
[----:B------:R-:W-:Y:S01]  /*11fa0*/  BSSY B1, `(.L_x_3959) ;  /* 0x0000149000017945 */ /* 0x000fe20003800000 */
        /* <DEDUP_REMOVED lines=43> */
.L_x_3960:
[----:B------:R-:W-:-:S04]  /*12260*/  LOP3.LUT R5, R27, 0xfffffffc, RZ, 0xc0, !PT ;  /* 0xfffffffc1b057812 */ /* 0x000fc800078ec0ff */
[----:B------:R-:W-:-:S05]  /*12270*/  IADD3 R4, P0, R5, R16, RZ ;  /* 0x0000001005047210 */ /* 0x000fca0007f1e0ff */
[----:B------:R-:W-:-:S05]  /*12280*/  IMAD.X R5, RZ, RZ, R19, P0 ;  /* 0x000000ffff057224 */ /* 0x000fca00000e0613 */
[----:B------:R0:W2:Y:S01]  /*12290*/  LDG.E R65, desc[UR60][R4.64] ;  /* 0x0000003c04417981 */ /* 0x0000a2000c1e1900 */
[----:B------:R-:W-:-:S05]  /*122a0*/  IMAD.IADD R64, R27, 0x1, R34 ;  /* 0x000000011b407824 */ /* 0x000fca00078e0222 */
[----:B------:R-:W-:-:S04]  /*122b0*/  LOP3.LUT R7, R64, 0xfffffffc, RZ, 0xc0, !PT ;  /* 0xfffffffc40077812 */ /* 0x000fc800078ec0ff */
[----:B------:R-:W-:-:S05]  /*122c0*/  IADD3 R6, P0, R7, R16, RZ ;  /* 0x0000001007067210 */ /* 0x000fca0007f1e0ff */
[----:B------:R-:W-:-:S05]  /*122d0*/  IMAD.X R7, RZ, RZ, R19, P0 ;  /* 0x000000ffff077224 */ /* 0x000fca00000e0613 */
[----:B------:R1:W3:Y:S01]  /*122e0*/  LDG.E R6, desc[UR60][R6.64] ;  /* 0x0000003c06067981 */ /* 0x0002e2000c1e1900 */
[----:B------:R-:W-:-:S05]  /*122f0*/  IMAD.IADD R66, R64, 0x1, R34 ;  /* 0x0000000140427824 */ /* 0x000fca00078e0222 */
[----:B------:R-:W-:-:S04]  /*12300*/  LOP3.LUT R9, R66, 0xfffffffc, RZ, 0xc0, !PT ;  /* 0xfffffffc42097812 */ /* 0x000fc800078ec0ff */
[----:B------:R-:W-:-:S05]  /*12310*/  IADD3 R8, P0, R9, R16, RZ ;  /* 0x0000001009087210 */ /* 0x000fca0007f1e0ff */
[----:B------:R-:W-:-:S05]  /*12320*/  IMAD.X R9, RZ, RZ, R19, P0 ;  /* 0x000000ffff097224 */ /* 0x000fca00000e0613 */
[----:B------:R4:W5:Y:S01]  /*12330*/  LDG.E R8, desc[UR60][R8.64] ;  /* 0x0000003c08087981 */ /* 0x000962000c1e1900 */
[----:B------:R-:W-:-:S05]  /*12340*/  IMAD.IADD R67, R66, 0x1, R34 ;  /* 0x0000000142437824 */ /* 0x000fca00078e0222 */
[----:B0-----:R-:W-:-:S04]  /*12350*/  LOP3.LUT R5, R67, 0xfffffffc, RZ, 0xc0, !PT ;  /* 0xfffffffc43057812 */ /* 0x001fc800078ec0ff */
        /* <DEDUP_REMOVED lines=9> */
[C---:B--2---:R-:W-:Y:S02]  /*123f0*/  LOP3.LUT R70, R65.reuse, 0xff, RZ, 0xc0, !PT ;  /* 0x000000ff41467812 */ /* 0x044fe400078ec0ff */
[----:B------:R-:W-:Y:S02]  /*12400*/  PRMT R69, R65, 0x7771, RZ ;  /* 0x0000777141457816 */ /* 0x000fe400000000ff */
[----:B------:R-:W-:Y:S02]  /*12410*/  ISETP.NE.AND P2, PT, R7, R70, PT ;  /* 0x000000460700720c */ /* 0x000fe40003f45270 */
[----:B----4-:R-:W-:Y:S02]  /*12420*/  PRMT R9, R65, 0x8880, RZ ;  /* 0x0000888041097816 */ /* 0x010fe400000000ff */
[----:B------:R-:W-:Y:S02]  /*12430*/  ISETP.NE.AND P6, PT, R68, R69, PT ;  /* 0x000000454400720c */ /* 0x000fe40003fc5270 */
[----:B------:R-:W-:-:S02]  /*12440*/  PRMT R68, R61, 0x8880, RZ ;  /* 0x000088803d447816 */ /* 0x000fc400000000ff */
[----:B0-----:R-:W-:Y:S02]  /*12450*/  PRMT R5, R65, 0x9991, RZ ;  /* 0x0000999141057816 */ /* 0x001fe400000000ff */
[----:B------:R-:W-:Y:S02]  /*12460*/  ISETP.GT.AND P1, PT, R72, R9, PT ;  /* 0x000000094800720c */ /* 0x000fe40003f24270 */
[----:B------:R-:W-:Y:S02]  /*12470*/  LOP3.LUT R9, R59, 0xff, RZ, 0xc0, !PT ;  /* 0x000000ff3b097812 */ /* 0x000fe400078ec0ff */
[----:B------:R-:W-:Y:S02]  /*12480*/  PRMT R72, R65, 0x7773, RZ ;  /* 0x0000777341487816 */ /* 0x000fe400000000ff */
[----:B------:R-:W-:Y:S02]  /*12490*/  ISETP.GT.AND P5, PT, R68, R5, PT ;  /* 0x000000054400720c */ /* 0x000fe40003fa4270 */
[----:B------:R-:W-:-:S02]  /*124a0*/  SEL R5, RZ, 0xffffffff, P0 ;  /* 0xffffffffff057807 */ /* 0x000fc40000000000 */
[-C--:B------:R-:W-:Y:S02]  /*124b0*/  ISETP.GE.U32.AND P0, PT, R30, R27.reuse, PT ;  /* 0x0000001b1e00720c */ /* 0x080fe40003f06070 */
[----:B------:R-:W-:Y:S02]  /*124c0*/  @P2 SEL R5, RZ, 0xffffffff, !P1 ;  /* 0xffffffffff052807 */ /* 0x000fe40004800000 */
[----:B------:R-:W-:Y:S02]  /*124d0*/  LOP3.LUT R7, R62, 0xff, RZ, 0xc0, !PT ;  /* 0x000000ff3e077812 */ /* 0x000fe400078ec0ff */
[----:B------:R-:W-:Y:S02]  /*124e0*/  PRMT R70, R65, 0x7772, RZ ;  /* 0x0000777241467816 */ /* 0x000fe400000000ff */
[----:B------:R-:W-:Y:S02]  /*124f0*/  ISETP.NE.AND P3, PT, R9, R72, PT ;  /* 0x000000480900720c */ /* 0x000fe40003f65270 */
[----:B------:R-:W-:-:S02]  /*12500*/  ISETP.GE.U32.AND P2, PT, R28, R27, PT ;  /* 0x0000001b1c00720c */ /* 0x000fc40003f46070 */
[----:B------:R-:W-:Y:S02]  /*12510*/  ISETP.GE.AND.EX P0, PT, R24, RZ, PT, P0 ;  /* 0x000000ff1800720c */ /* 0x000fe40003f06300 */
[----:B------:R-:W-:Y:S02]  /*12520*/  PRMT R68, R62, 0x8880, RZ ;  /* 0x000088803e447816 */ /* 0x000fe400000000ff */
[----:B------:R-:W-:Y:S02]  /*12530*/  PRMT R9, R65, 0xaaa2, RZ ;  /* 0x0000aaa241097816 */ /* 0x000fe400000000ff */
[----:B------:R-:W-:Y:S02]  /*12540*/  ISETP.NE.AND P4, PT, R7, R70, PT ;  /* 0x000000460700720c */ /* 0x000fe40003f85270 */
[----:B------:R-:W-:Y:S02]  /*12550*/  ISETP.GE.U32.AND P1, PT, R26, R27, PT ;  /* 0x0000001b1a00720c */ /* 0x000fe40003f26070 */
[----:B------:R-:W-:-:S02]  /*12560*/  ISETP.GE.AND.EX P2, PT, R36, RZ, PT, P2 ;  /* 0x000000ff2400720c */ /* 0x000fc40003f46320 */
[----:B------:R-:W-:Y:S02]  /*12570*/  PRMT R70, R59, 0x8880, RZ ;  /* 0x000088803b467816 */ /* 0x000fe400000000ff */
[----:B------:R-:W-:Y:S02]  /*12580*/  PRMT R69, R65, 0xbbb3, RZ ;  /* 0x0000bbb341457816 */ /* 0x000fe400000000ff */
[----:B------:R-:W-:Y:S02]  /*12590*/  SEL R7, RZ, 0xffffffff, P0 ;  /* 0xffffffffff077807 */ /* 0x000fe40000000000 */
[----:B------:R-:W-:Y:S02]  /*125a0*/  ISETP.GT.AND P0, PT, R68, R9, PT ;  /* 0x000000094400720c */ /* 0x000fe40003f04270 */
[----:B------:R-:W-:Y:S02]  /*125b0*/  ISETP.GE.AND.EX P1, PT, R47, RZ, PT, P1 ;  /* 0x000000ff2f00720c */ /* 0x000fe40003f26310 */
[----:B------:R-:W-:-:S02]  /*125c0*/  SEL R9, RZ, 0xffffffff, P2 ;  /* 0xffffffffff097807 */ /* 0x000fc40001000000 */
[----:B------:R-:W-:Y:S02]  /*125d0*/  ISETP.GT.AND P2, PT, R70, R69, PT ;  /* 0x000000454600720c */ /* 0x000fe40003f44270 */
[----:B------:R-:W-:Y:S02]  /*125e0*/  SEL R68, RZ, 0xffffffff, P1 ;  /* 0xffffffffff447807 */ /* 0x000fe40000800000 */
[----:B------:R-:W-:Y:S02]  /*125f0*/  LOP3.LUT R5, R5, 0x1, RZ, 0xc0, !PT ;  /* 0x0000000105057812 */ /* 0x000fe400078ec0ff */
[----:B------:R-:W-:Y:S02]  /*12600*/  @P3 SEL R68, RZ, 0xffffffff, !P2 ;  /* 0xffffffffff443807 */ /* 0x000fe40005000000 */
[----:B------:R-:W-:Y:S02]  /*12610*/  ISETP.NE.U32.AND P1, PT, R5, 0x1, PT ;  /* 0x000000010500780c */ /* 0x000fe40003f25070 */
[----:B------:R-:W-:-:S02]  /*12620*/  @P6 SEL R7, RZ, 0xffffffff, !P5 ;  /* 0xffffffffff076807 */ /* 0x000fc40006800000 */
[----:B------:R-:W-:Y:S02]  /*12630*/  LOP3.LUT R68, R68, 0x1, RZ, 0xc0, !PT ;  /* 0x0000000144447812 */ /* 0x000fe400078ec0ff */
[----:B------:R-:W-:Y:S02]  /*12640*/  LOP3.LUT R5, R58, 0xff, RZ, 0xc0, !PT ;  /* 0x000000ff3a057812 */ /* 0x000fe400078ec0ff */
[----:B---3--:R-:W-:Y:S02]  /*12650*/  LOP3.LUT R70, R6, 0xff, RZ, 0xc0, !PT ;  /* 0x000000ff06467812 */ /* 0x008fe400078ec0ff */
[----:B------:R-:W-:Y:S02]  /*12660*/  @P4 SEL R9, RZ, 0xffffffff, !P0 ;  /* 0xffffffffff094807 */ /* 0x000fe40004000000 */
[----:B------:R-:W-:Y:S02]  /*12670*/  LOP3.LUT R7, R7, 0x1, RZ, 0xc0, !PT ;  /* 0x0000000107077812 */ /* 0x000fe400078ec0ff */
[----:B------:R-:W-:-:S02]  /*12680*/  ISETP.NE.U32.AND P3, PT, R68, 0x1, PT ;  /* 0x000000014400780c */ /* 0x000fc40003f65070 */
[----:B------:R-:W-:Y:S02]  /*12690*/  ISETP.NE.AND P0, PT, R5, R70, PT ;  /* 0x000000460500720c */ /* 0x000fe40003f05270 */
[----:B------:R-:W-:Y:S02]  /*126a0*/  PRMT R68, R65, 0x7770, RZ ;  /* 0x0000777041447816 */ /* 0x000fe400000000ff */
[----:B------:R-:W-:Y:S02]  /*126b0*/  ISETP.GE.U32.AND P5, PT, R43, R64, PT ;  /* 0x000000402b00720c */ /* 0x000fe40003fa6070 */
[----:B------:R-:W-:Y:S02]  /*126c0*/  ISETP.NE.U32.AND P2, PT, R7, 0x1, PT ;  /* 0x000000010700780c */ /* 0x000fe40003f45070 */
[----:B------:R-:W-:Y:S02]  /*126d0*/  PRMT R72, R58, 0x8880, RZ ;  /* 0x000088803a487816 */ /* 0x000fe400000000ff */
[----:B------:R-:W-:-:S02]  /*126e0*/  PRMT R7, R6, 0x8880, RZ ;  /* 0x0000888006077816 */ /* 0x000fc400000000ff */
[----:B------:R-:W-:Y:S02]  /*126f0*/  SEL R63, R63, R68, !P1 ;  /* 0x000000443f3f7207 */ /* 0x000fe40004800000 */
[----:B------:R-:W-:Y:S02]  /*12700*/  ISETP.GE.AND.EX P5, PT, R42, RZ, PT, P5 ;  /* 0x000000ff2a00720c */ /* 0x000fe40003fa6350 */
[----:B------:R-:W-:Y:S02]  /*12710*/  LOP3.LUT R5, R52, 0xff, RZ, 0xc0, !PT ;  /* 0x000000ff34057812 */ /* 0x000fe400078ec0ff */
[----:B------:R-:W-:Y:S02]  /*12720*/  PRMT R68, R6, 0x7771, RZ ;  /* 0x0000777106447816 */ /* 0x000fe400000000ff */
[----:B------:R-:W-:Y:S02]  /*12730*/  ISETP.GT.AND P6, PT, R72, R7, PT ;  /* 0x000000074800720c */ /* 0x000fe40003fc4270 */
[----:B------:R-:W-:-:S02]  /*12740*/  SEL R73, RZ, 0xffffffff, P5 ;  /* 0xffffffffff497807 */ /* 0x000fc40002800000 */
[----:B------:R-:W-:Y:S02]  /*12750*/  ISETP.NE.AND P5, PT, R5, R68, PT ;  /* 0x000000440500720c */ /* 0x000fe40003fa5270 */
[----:B------:R-:W-:Y:S02]  /*12760*/  @P0 SEL R73, RZ, 0xffffffff, !P6 ;  /* 0xffffffffff490807 */ /* 0x000fe40007000000 */
[----:B------:R-:W-:Y:S02]  /*12770*/  ISETP.GE.U32.AND P0, PT, R37, R64, PT ;  /* 0x000000402500720c */ /* 0x000fe40003f06070 */
[----:B------:R-:W-:Y:S02]  /*12780*/  PRMT R70, R52, 0x8880, RZ ;  /* 0x0000888034467816 */ /* 0x000fe400000000ff */
[----:B------:R-:W-:Y:S02]  /*12790*/  PRMT R7, R6, 0x9991, RZ ;  /* 0x0000999106077816 */ /* 0x000fe400000000ff */
[----:B------:R-:W-:-:S02]  /*127a0*/  ISETP.GE.AND.EX P0, PT, R57, RZ, PT, P0 ;  /* 0x000000ff3900720c */ /* 0x000fc40003f06300 */
[----:B------:R-:W-:Y:S02]  /*127b0*/  ISETP.GT.AND P6, PT, R70, R7, PT ;  /* 0x000000074600720c */ /* 0x000fe40003fc4270 */
[----:B------:R-:W-:Y:S02]  /*127c0*/  LOP3.LUT R5, R51, 0xff, RZ, 0xc0, !PT ;  /* 0x000000ff33057812 */ /* 0x000fe400078ec0ff */
[----:B------:R-:W-:Y:S02]  /*127d0*/  PRMT R68, R6, 0x7772, RZ ;  /* 0x0000777206447816 */ /* 0x000fe400000000ff */
[----:B------:R-:W-:Y:S02]  /*127e0*/  SEL R75, RZ, 0xffffffff, P0 ;  /* 0xffffffffff4b7807 */ /* 0x000fe40000000000 */
[----:B------:R-:W-:Y:S02]  /*127f0*/  @P5 SEL R75, RZ, 0xffffffff, !P6 ;  /* 0xffffffffff4b5807 */ /* 0x000fe40007000000 */
[----:B------:R-:W-:-:S02]  /*12800*/  ISETP.NE.AND P5, PT, R5, R68, PT ;  /* 0x000000440500720c */ /* 0x000fc40003fa5270 */
[----:B------:R-:W-:Y:S02]  /*12810*/  ISETP.GE.U32.AND P0, PT, R35, R64, PT ;  /* 0x000000402300720c */ /* 0x000fe40003f06070 */
[----:B------:R-:W-:Y:S02]  /*12820*/  PRMT R70, R51, 0x8880, RZ ;  /* 0x0000888033467816 */ /* 0x000fe400000000ff */
[C---:B------:R-:W-:Y:S02]  /*12830*/  PRMT R7, R6.reuse, 0xaaa2, RZ ;  /* 0x0000aaa206077816 */ /* 0x040fe400000000ff */
[----:B------:R-:W-:Y:S02]  /*12840*/  ISETP.GE.AND.EX P0, PT, R29, RZ, PT, P0 ;  /* 0x000000ff1d00720c */ /* 0x000fe40003f06300 */
[----:B------:R-:W-:Y:S02]  /*12850*/  PRMT R68, R6, 0x7773, RZ ;  /* 0x0000777306447816 */ /* 0x000fe400000000ff */
[----:B------:R-:W-:-:S02]  /*12860*/  LOP3.LUT R5, R56, 0xff, RZ, 0xc0, !PT ;  /* 0x000000ff38057812 */ /* 0x000fc400078ec0ff */
[----:B------:R-:W-:Y:S02]  /*12870*/  ISETP.GT.AND P6, PT, R70, R7, PT ;  /* 0x000000074600720c */ /* 0x000fe40003fc4270 */
[----:B------:R-:W-:Y:S02]  /*12880*/  PRMT R7, R6, 0xbbb3, RZ ;  /* 0x0000bbb306077816 */ /* 0x000fe400000000ff */
[----:B------:R-:W-:Y:S02]  /*12890*/  SEL R74, RZ, 0xffffffff, P0 ;  /* 0xffffffffff4a7807 */ /* 0x000fe40000000000 */
[----:B------:R-:W-:Y:S01]  /*128a0*/  ISETP.NE.AND P0, PT, R5, R68, PT ;  /* 0x000000440500720c */ /* 0x000fe20003f05270 */
[----:B------:R-:W-:Y:S01]  /*128b0*/  IMAD.MOV.U32 R5, RZ, RZ, R7 ;  /* 0x000000ffff057224 */ /* 0x000fe200078e0007 */
[----:B------:R-:W-:Y:S02]  /*128c0*/  @P5 SEL R74, RZ, 0xffffffff, !P6 ;  /* 0xffffffffff4a5807 */ /* 0x000fe40007000000 */
[----:B------:R-:W-:-:S02]  /*128d0*/  PRMT R70, R56, 0x8880, RZ ;  /* 0x0000888038467816 */ /* 0x000fc400000000ff */
[----:B------:R-:W-:Y:S02]  /*128e0*/  PRMT R68, R65, 0x7771, RZ ;  /* 0x0000777141447816 */ /* 0x000fe400000000ff */
[----:B------:R-:W-:Y:S02]  /*128f0*/  ISETP.GE.U32.AND P5, PT, R45, R64, PT ;  /* 0x000000402d00720c */ /* 0x000fe40003fa6070 */
[----:B------:R-:W-:Y:S02]  /*12900*/  SEL R61, R61, R68, !P2 ;  /* 0x000000443d3d7207 */ /* 0x000fe40005000000 */
[----:B------:R-:W-:Y:S02]  /*12910*/  ISETP.GT.AND P6, PT, R70, R5, PT ;  /* 0x000000054600720c */ /* 0x000fe40003fc4270 */
[----:B------:R-:W-:Y:S02]  /*12920*/  ISETP.GE.AND.EX P5, PT, R40, RZ, PT, P5 ;  /* 0x000000ff2800720c */ /* 0x000fe40003fa6350 */
[----:B------:R-:W-:-:S02]  /*12930*/  LOP3.LUT R5, R49, 0xff, RZ, 0xc0, !PT ;  /* 0x000000ff31057812 */ /* 0x000fc400078ec0ff */
[----:B-----5:R-:W-:Y:S02]  /*12940*/  LOP3.LUT R68, R8, 0xff, RZ, 0xc0, !PT ;  /* 0x000000ff08447812 */ /* 0x020fe400078ec0ff */
[----:B------:R-:W-:Y:S02]  /*12950*/  SEL R76, RZ, 0xffffffff, P5 ;  /* 0xffffffffff4c7807 */ /* 0x000fe40002800000 */
[----:B------:R-:W-:Y:S02]  /*12960*/  ISETP.NE.AND P5, PT, R5, R68, PT ;  /* 0x000000440500720c */ /* 0x000fe40003fa5270 */
[----:B------:R-:W-:Y:S02]  /*12970*/  @P0 SEL R76, RZ, 0xffffffff, !P6 ;  /* 0xffffffffff4c0807 */ /* 0x000fe40007000000 */
[----:B------:R-:W-:Y:S02]  /*12980*/  ISETP.GE.U32.AND P6, PT, R41, R66, PT ;  /* 0x000000422900720c */ /* 0x000fe40003fc6070 */
[----:B------:R-:W-:-:S02]  /*12990*/  PRMT R70, R49, 0x8880, RZ ;  /* 0x0000888031467816 */ /* 0x000fc400000000ff */
[----:B------:R-:W-:Y:S02]  /*129a0*/  PRMT R7, R8, 0x8880, RZ ;  /* 0x0000888008077816 */ /* 0x000fe400000000ff */
        /* <DEDUP_REMOVED lines=18> */
[----:B------:R-:W-:Y:S02]  /*12ad0*/  LOP3.LUT R9, R9, 0x1, RZ, 0xc0, !PT ;  /* 0x0000000109097812 */ /* 0x000fe400078ec0ff */
[----:B------:R-:W-:Y:S02]  /*12ae0*/  PRMT R72, R48, 0x8880, RZ ;  /* 0x0000888030487816 */ /* 0x000fe400000000ff */
[----:B------:R-:W-:Y:S02]  /*12af0*/  PRMT R7, R8, 0xaaa2, RZ ;  /* 0x0000aaa208077816 */ /* 0x000fe400000000ff */
[----:B------:R-:W-:Y:S02]  /*12b00*/  ISETP.GE.AND.EX P0, PT, R50, RZ, PT, P0 ;  /* 0x000000ff3200720c */ /* 0x000fe40003f06300 */
[----:B------:R-:W-:-:S02]  /*12b10*/  PRMT R68, R8, 0x7773, RZ ;  /* 0x0000777308447816 */ /* 0x000fc400000000ff */
[----:B------:R-:W-:Y:S02]  /*12b20*/  LOP3.LUT R5, R55, 0xff, RZ, 0xc0, !PT ;  /* 0x000000ff37057812 */ /* 0x000fe400078ec0ff */
[----:B------:R-:W-:Y:S02]  /*12b30*/  ISETP.NE.U32.AND P4, PT, R9, 0x1, PT ;  /* 0x000000010900780c */ /* 0x000fe40003f85070 */
[----:B------:R-:W-:Y:S02]  /*12b40*/  PRMT R9, R55, 0x8880, RZ ;  /* 0x0000888037097816 */ /* 0x000fe400000000ff */
[----:B------:R-:W-:Y:S02]  /*12b50*/  ISETP.GT.AND P6, PT, R72, R7, PT ;  /* 0x000000074800720c */ /* 0x000fe40003fc4270 */
[----:B------:R-:W-:Y:S02]  /*12b60*/  SEL R69, RZ, 0xffffffff, P0 ;  /* 0xffffffffff457807 */ /* 0x000fe40000000000 */
[----:B------:R-:W-:Y:S01]  /*12b70*/  ISETP.NE.AND P0, PT, R5, R68, PT ;  /* 0x000000440500720c */ /* 0x000fe20003f05270 */
[----:B------:R-:W-:Y:S01]  /*12b80*/  IMAD.MOV.U32 R68, RZ, RZ, R9 ;  /* 0x000000ffff447224 */ /* 0x000fe200078e0009 */
[----:B------:R-:W-:-:S02]  /*12b90*/  @P5 SEL R69, RZ, 0xffffffff, !P6 ;  /* 0xffffffffff455807 */ /* 0x000fc40007000000 */
[----:B------:R-:W-:Y:S02]  /*12ba0*/  PRMT R7, R8, 0xbbb3, RZ ;  /* 0x0000bbb308077816 */ /* 0x000fe400000000ff */
[----:B------:R-:W-:Y:S02]  /*12bb0*/  PRMT R5, R65, 0x7772, RZ ;  /* 0x0000777241057816 */ /* 0x000fe400000000ff */
[----:B------:R-:W-:Y:S02]  /*12bc0*/  ISETP.GE.U32.AND P5, PT, R54, R66, PT ;  /* 0x000000423600720c */ /* 0x000fe40003fa6070 */
[----:B------:R-:W-:Y:S02]  /*12bd0*/  SEL R62, R62, R5, !P4 ;  /* 0x000000053e3e7207 */ /* 0x000fe40006000000 */
[----:B------:R-:W-:Y:S02]  /*12be0*/  ISETP.GT.AND P6, PT, R68, R7, PT ;  /* 0x000000074400720c */ /* 0x000fe40003fc4270 */
[----:B------:R-:W-:-:S02]  /*12bf0*/  ISETP.GE.AND.EX P5, PT, R39, RZ, PT, P5 ;  /* 0x000000ff2700720c */ /* 0x000fc40003fa6350 */
[----:B------:R-:W-:Y:S02]  /*12c00*/  LOP3.LUT R5, R0, 0xff, RZ, 0xc0, !PT ;  /* 0x000000ff00057812 */ /* 0x000fe400078ec0ff */
[----:B------:R-:W-:Y:S02]  /*12c10*/  LOP3.LUT R68, R4, 0xff, RZ, 0xc0, !PT ;  /* 0x000000ff04447812 */ /* 0x000fe400078ec0ff */
[----:B------:R-:W-:Y:S02]  /*12c20*/  SEL R72, RZ, 0xffffffff, P5 ;  /* 0xffffffffff487807 */ /* 0x000fe40002800000 */
[----:B------:R-:W-:Y:S02]  /*12c30*/  ISETP.NE.AND P5, PT, R5, R68, PT ;  /* 0x000000440500720c */ /* 0x000fe40003fa5270 */
[----:B------:R-:W-:Y:S02]  /*12c40*/  @P0 SEL R72, RZ, 0xffffffff, !P6 ;  /* 0xffffffffff480807 */ /* 0x000fe40007000000 */
[----:B------:R-:W-:-:S02]  /*12c50*/  ISETP.GE.U32.AND P6, PT, R10, R67, PT ;  /* 0x000000430a00720c */ /* 0x000fc40003fc6070 */
[C---:B------:R-:W-:Y:S02]  /*12c60*/  PRMT R7, R4.reuse, 0x8880, RZ ;  /* 0x0000888004077816 */ /* 0x040fe400000000ff */
        /* <DEDUP_REMOVED lines=16> */
[----:B------:R-:W-:-:S02]  /*12d70*/  PRMT R78, R14, 0x8880, RZ ;  /* 0x000088800e4e7816 */ /* 0x000fc400000000ff */
[C---:B------:R-:W-:Y:S02]  /*12d80*/  PRMT R77, R4.reuse, 0xaaa2, RZ ;  /* 0x0000aaa2044d7816 */ /* 0x040fe400000000ff */
[----:B------:R-:W-:Y:S02]  /*12d90*/  ISETP.NE.AND P5, PT, R9, R68, PT ;  /* 0x000000440900720c */ /* 0x000fe40003fa5270 */
[----:B------:R-:W-:Y:S02]  /*12da0*/  PRMT R79, R4, 0x7773, RZ ;  /* 0x00007773044f7816 */ /* 0x000fe400000000ff */
[----:B------:R-:W-:Y:S02]  /*12db0*/  ISETP.GE.U32.AND P0, PT, R18, R67, PT ;  /* 0x000000431200720c */ /* 0x000fe40003f06070 */
[----:B------:R-:W-:Y:S01]  /*12dc0*/  ISETP.GT.AND P6, PT, R78, R77, PT ;  /* 0x0000004d4e00720c */ /* 0x000fe20003fc4270 */
[----:B------:R-:W-:Y:S01]  /*12dd0*/  IMAD.MOV.U32 R77, RZ, RZ, R79 ;  /* 0x000000ffff4d7224 */ /* 0x000fe200078e004f */
[----:B------:R-:W-:-:S02]  /*12de0*/  ISETP.GE.AND.EX P0, PT, R15, RZ, PT, P0 ;  /* 0x000000ff0f00720c */ /* 0x000fc40003f06300 */
[----:B------:R-:W-:Y:S02]  /*12df0*/  LOP3.LUT R68, R20, 0xff, RZ, 0xc0, !PT ;  /* 0x000000ff14447812 */ /* 0x000fe400078ec0ff */
[----:B------:R-:W-:Y:S02]  /*12e00*/  SEL R9, RZ, 0xffffffff, P0 ;  /* 0xffffffffff097807 */ /* 0x000fe40000000000 */
[----:B------:R-:W-:Y:S02]  /*12e10*/  ISETP.NE.AND P0, PT, R68, R77, PT ;  /* 0x0000004d4400720c */ /* 0x000fe40003f05270 */
[----:B------:R-:W-:Y:S02]  /*12e20*/  @P5 SEL R9, RZ, 0xffffffff, !P6 ;  /* 0xffffffffff095807 */ /* 0x000fe40007000000 */
[-C--:B------:R-:W-:Y:S02]  /*12e30*/  SEL R32, R32, R27.reuse, !P1 ;  /* 0x0000001b20207207 */ /* 0x080fe40004800000 */
[----:B------:R-:W-:-:S02]  /*12e40*/  SEL R30, R30, R27, !P2 ;  /* 0x0000001b1e1e7207 */ /* 0x000fc40005000000 */
[-C--:B------:R-:W-:Y:S02]  /*12e50*/  SEL R28, R28, R27.reuse, !P4 ;  /* 0x0000001b1c1c7207 */ /* 0x080fe40006000000 */
[----:B------:R-:W-:Y:S01]  /*12e60*/  SEL R26, R26, R27, !P3 ;  /* 0x0000001b1a1a7207 */ /* 0x000fe20005800000 */
[----:B------:R-:W-:Y:S01]  /*12e70*/  IMAD.IADD R27, R67, 0x1, R34 ;  /* 0x00000001431b7824 */ /* 0x000fe200078e0222 */
[----:B------:R-:W-:Y:S02]  /*12e80*/  ISETP.GE.U32.AND P5, PT, R44, R67, PT ;  /* 0x000000432c00720c */ /* 0x000fe40003fa6070 */
[----:B------:R-:W-:Y:S01]  /*12e90*/  PRMT R79, R20, 0x8880, RZ ;  /* 0x00008880144f7816 */ /* 0x000fe200000000ff */
[----:B------:R-:W-:Y:S01]  /*12ea0*/  IMAD R77, R34, 0x3, R27 ;  /* 0x00000003224d7824 */ /* 0x000fe200078e021b */
[----:B------:R-:W-:Y:S02]  /*12eb0*/  PRMT R78, R4, 0xbbb3, RZ ;  /* 0x0000bbb3044e7816 */ /* 0x000fe400000000ff */
[----:B------:R-:W-:-:S02]  /*12ec0*/  PRMT R68, R65, 0x7773, RZ ;  /* 0x0000777341447816 */ /* 0x000fc400000000ff */
[----:B------:R-:W-:Y:S02]  /*12ed0*/  ISETP.GE.AND.EX P5, PT, R21, RZ, PT, P5 ;  /* 0x000000ff1500720c */ /* 0x000fe40003fa6350 */
[----:B------:R-:W-:Y:S02]  /*12ee0*/  ISETP.GT.AND P6, PT, R79, R78, PT ;  /* 0x0000004e4f00720c */ /* 0x000fe40003fc4270 */
[----:B------:R-:W-:Y:S02]  /*12ef0*/  LOP3.LUT R73, R73, 0x1, RZ, 0xc0, !PT ;  /* 0x0000000149497812 */ /* 0x000fe400078ec0ff */
[----:B------:R-:W-:Y:S02]  /*12f00*/  SEL R59, R59, R68, !P3 ;  /* 0x000000443b3b7207 */ /* 0x000fe40005800000 */
[----:B------:R-:W-:Y:S02]  /*12f10*/  LOP3.LUT R74, R74, 0x1, RZ, 0xc0, !PT ;  /* 0x000000014a4a7812 */ /* 0x000fe400078ec0ff */
[----:B------:R-:W-:-:S02]  /*12f20*/  LOP3.LUT R76, R76, 0x1, RZ, 0xc0, !PT ;  /* 0x000000014c4c7812 */ /* 0x000fc400078ec0ff */
[----:B------:R-:W-:Y:S02]  /*12f30*/  SEL R68, RZ, 0xffffffff, P5 ;  /* 0xffffffffff447807 */ /* 0x000fe40002800000 */
[----:B------:R-:W-:Y:S02]  /*12f40*/  LOP3.LUT R75, R75, 0x1, RZ, 0xc0, !PT ;  /* 0x000000014b4b7812 */ /* 0x000fe400078ec0ff */
[----:B------:R-:W-:Y:S02]  /*12f50*/  @P0 SEL R68, RZ, 0xffffffff, !P6 ;  /* 0xffffffffff440807 */ /* 0x000fe40007000000 */
[----:B------:R-:W-:Y:S02]  /*12f60*/  ISETP.GE.U32.AND P5, PT, R77, R60, PT ;  /* 0x0000003c4d00720c */ /* 0x000fe40003fa6070 */
[----:B------:R-:W-:Y:S02]  /*12f70*/  ISETP.NE.U32.AND P6, PT, R73, 0x1, PT ;  /* 0x000000014900780c */ /* 0x000fe40003fc5070 */
[----:B------:R-:W-:-:S02]  /*12f80*/  SEL R25, R25, RZ, !P1 ;  /* 0x000000ff19197207 */ /* 0x000fc40004800000 */
[----:B------:R-:W-:Y:S02]  /*12f90*/  SEL R24, R24, RZ, !P2 ;  /* 0x000000ff18187207 */ /* 0x000fe40005000000 */
[----:B------:R-:W-:Y:S02]  /*12fa0*/  ISETP.NE.U32.AND P1, PT, R74, 0x1, PT ;  /* 0x000000014a00780c */ /* 0x000fe40003f25070 */
[----:B------:R-:W-:Y:S02]  /*12fb0*/  ISETP.NE.U32.AND P2, PT, R76, 0x1, PT ;  /* 0x000000014c00780c */ /* 0x000fe40003f45070 */
[C---:B------:R-:W-:Y:S02]  /*12fc0*/  PRMT R73, R6.reuse, 0x7770, RZ ;  /* 0x0000777006497816 */ /* 0x040fe400000000ff */
[----:B------:R-:W-:Y:S02]  /*12fd0*/  PRMT R77, R6, 0x7773, RZ ;  /* 0x00007773064d7816 */ /* 0x000fe400000000ff */
[----:B------:R-:W-:-:S02]  /*12fe0*/  ISETP.NE.U32.AND P0, PT, R75, 0x1, PT ;  /* 0x000000014b00780c */ /* 0x000fc40003f05070 */
[----:B------:R-:W-:Y:S02]  /*12ff0*/  PRMT R74, R6, 0x7772, RZ ;  /* 0x00007772064a7816 */ /* 0x000fe400000000ff */
[----:B------:R-:W-:Y:S02]  /*13000*/  LOP3.LUT R69, R69, 0x1, RZ, 0xc0, !PT ;  /* 0x0000000145457812 */ /* 0x000fe400078ec0ff */
[----:B------:R-:W-:Y:S02]  /*13010*/  LOP3.LUT R5, R5, 0x1, RZ, 0xc0, !PT ;  /* 0x0000000105057812 */ /* 0x000fe400078ec0ff */
[----:B------:R-:W-:Y:S02]  /*13020*/  LOP3.LUT R70, R70, 0x1, RZ, 0xc0, !PT ;  /* 0x0000000146467812 */ /* 0x000fe400078ec0ff */
[----:B------:R-:W-:Y:S02]  /*13030*/  LOP3.LUT R71, R71, 0x1, RZ, 0xc0, !PT ;  /* 0x0000000147477812 */ /* 0x000fe400078ec0ff */
[----:B------:R-:W-:-:S02]  /*13040*/  LOP3.LUT R7, R7, 0x1, RZ, 0xc0, !PT ;  /* 0x0000000107077812 */ /* 0x000fc400078ec0ff */
[----:B------:R-:W-:Y:S02]  /*13050*/  SEL R58, R58, R73, !P6 ;  /* 0x000000493a3a7207 */ /* 0x000fe40007000000 */
[----:B------:R-:W-:Y:S02]  /*13060*/  SEL R56, R56, R77, !P2 ;  /* 0x0000004d38387207 */ /* 0x000fe40005000000 */
[-C--:B------:R-:W-:Y:S02]  /*13070*/  SEL R43, R43, R64.reuse, !P6 ;  /* 0x000000402b2b7207 */ /* 0x080fe40007000000 */
[----:B------:R-:W-:Y:S02]  /*13080*/  SEL R45, R45, R64, !P2 ;  /* 0x000000402d2d7207 */ /* 0x000fe40005000000 */
[----:B------:R-:W-:Y:S02]  /*13090*/  SEL R42, R42, RZ, !P6 ;  /* 0x000000ff2a2a7207 */ /* 0x000fe40007000000 */
[----:B------:R-:W-:-:S02]  /*130a0*/  SEL R40, R40, RZ, !P2 ;  /* 0x000000ff28287207 */ /* 0x000fc40005000000 */
[----:B------:R-:W-:Y:S02]  /*130b0*/  SEL R51, R51, R74, !P1 ;  /* 0x0000004a33337207 */ /* 0x000fe40004800000 */
[-C--:B------:R-:W-:Y:S02]  /*130c0*/  SEL R37, R37, R64.reuse, !P0 ;  /* 0x0000004025257207 */ /* 0x080fe40004000000 */
[----:B------:R-:W-:Y:S02]  /*130d0*/  SEL R35, R35, R64, !P1 ;  /* 0x0000004023237207 */ /* 0x000fe40004800000 */
[----:B------:R-:W-:Y:S02]  /*130e0*/  SEL R36, R36, RZ, !P4 ;  /* 0x000000ff24247207 */ /* 0x000fe40006000000 */
[----:B------:R-:W-:Y:S02]  /*130f0*/  SEL R47, R47, RZ, !P3 ;  /* 0x000000ff2f2f7207 */ /* 0x000fe40005800000 */
[----:B------:R-:W-:-:S02]  /*13100*/  ISETP.NE.U32.AND P6, PT, R69, 0x1, PT ;  /* 0x000000014500780c */ /* 0x000fc40003fc5070 */
[----:B------:R-:W-:Y:S02]  /*13110*/  SEL R29, R29, RZ, !P1 ;  /* 0x000000ff1d1d7207 */ /* 0x000fe40004800000 */
[----:B------:R-:W-:Y:S02]  /*13120*/  ISETP.NE.U32.AND P2, PT, R5, 0x1, PT ;  /* 0x000000010500780c */ /* 0x000fe40003f45070 */
[----:B------:R-:W-:Y:S02]  /*13130*/  ISETP.NE.U32.AND P4, PT, R70, 0x1, PT ;  /* 0x000000014600780c */ /* 0x000fe40003f85070 */
[----:B------:R-:W-:Y:S02]  /*13140*/  ISETP.NE.U32.AND P3, PT, R71, 0x1, PT ;  /* 0x000000014700780c */ /* 0x000fe40003f65070 */
[C---:B------:R-:W-:Y:S02]  /*13150*/  PRMT R64, R8.reuse, 0x7770, RZ ;  /* 0x0000777008407816 */ /* 0x040fe400000000ff */
[----:B------:R-:W-:-:S02]  /*13160*/  PRMT R69, R8, 0x7771, RZ ;  /* 0x0000777108457816 */ /* 0x000fc400000000ff */
[----:B------:R-:W-:Y:S02]  /*13170*/  ISETP.NE.U32.AND P1, PT, R7, 0x1, PT ;  /* 0x000000010700780c */ /* 0x000fe40003f25070 */
[----:B------:R-:W-:Y:S02]  /*13180*/  PRMT R5, R4, 0x7770, RZ ;  /* 0x0000777004057816 */ /* 0x000fe400000000ff */
[----:B------:R-:W-:Y:S02]  /*13190*/  LOP3.LUT R9, R9, 0x1, RZ, 0xc0, !PT ;  /* 0x0000000109097812 */ /* 0x000fe400078ec0ff */
[----:B------:R-:W-:Y:S02]  /*131a0*/  LOP3.LUT R68, R68, 0x1, RZ, 0xc0, !PT ;  /* 0x0000000144447812 */ /* 0x000fe400078ec0ff */
[----:B------:R-:W-:Y:S02]  /*131b0*/  PRMT R75, R6, 0x7771, RZ ;  /* 0x00007771064b7816 */ /* 0x000fe400000000ff */
[----:B------:R-:W-:-:S02]  /*131c0*/  SEL R49, R49, R64, !P4 ;  /* 0x0000004031317207 */ /* 0x000fc40006000000 */
[----:B------:R-:W-:Y:S02]  /*131d0*/  SEL R69, R38, R69, !P3 ;  /* 0x0000004526457207 */ /* 0x000fe40005800000 */
[-C--:B------:R-:W-:Y:S02]  /*131e0*/  SEL R41, R41, R66.reuse, !P4 ;  /* 0x0000004229297207 */ /* 0x080fe40006000000 */
[----:B------:R-:W-:Y:S02]  /*131f0*/  SEL R33, R33, R66, !P3 ;  /* 0x0000004221217207 */ /* 0x000fe40005800000 */
[----:B------:R-:W-:Y:S02]  /*13200*/  SEL R53, R53, RZ, !P4 ;  /* 0x000000ff35357207 */ /* 0x000fe40006000000 */
[----:B------:R-:W-:Y:S02]  /*13210*/  SEL R46, R46, RZ, !P3 ;  /* 0x000000ff2e2e7207 */ /* 0x000fe40005800000 */
[----:B------:R-:W-:-:S02]  /*13220*/  SEL R0, R0, R5, !P1 ;  /* 0x0000000500007207 */ /* 0x000fc40004800000 */
[----:B------:R-:W-:Y:S02]  /*13230*/  LOP3.LUT R72, R72, 0x1, RZ, 0xc0, !PT ;  /* 0x0000000148487812 */ /* 0x000fe400078ec0ff */
[----:B------:R-:W-:Y:S02]  /*13240*/  ISETP.NE.U32.AND P4, PT, R9, 0x1, PT ;  /* 0x000000010900780c */ /* 0x000fe40003f85070 */
[----:B------:R-:W-:Y:S02]  /*13250*/  PRMT R7, R4, 0x7772, RZ ;  /* 0x0000777204077816 */ /* 0x000fe400000000ff */
[----:B------:R-:W-:Y:S02]  /*13260*/  ISETP.NE.U32.AND P3, PT, R68, 0x1, PT ;  /* 0x000000014400780c */ /* 0x000fe40003f65070 */
[----:B------:R-:W-:Y:S02]  /*13270*/  PRMT R5, R4, 0x7773, RZ ;  /* 0x0000777304057816 */ /* 0x000fe400000000ff */
[----:B------:R-:W-:-:S02]  /*13280*/  SEL R52, R52, R75, !P0 ;  /* 0x0000004b34347207 */ /* 0x000fc40004000000 */
[----:B------:R-:W-:Y:S02]  /*13290*/  SEL R57, R57, RZ, !P0 ;  /* 0x000000ff39397207 */ /* 0x000fe40004000000 */
[----:B------:R-:W-:Y:S02]  /*132a0*/  PRMT R38, R4, 0x7771, RZ ;  /* 0x0000777104267816 */ /* 0x000fe400000000ff */
[----:B------:R-:W-:Y:S02]  /*132b0*/  ISETP.NE.U32.AND P0, PT, R72, 0x1, PT ;  /* 0x000000014800780c */ /* 0x000fe40003f05070 */
[C---:B------:R-:W-:Y:S02]  /*132c0*/  PRMT R71, R8.reuse, 0x7772, RZ ;  /* 0x0000777208477816 */ /* 0x040fe400000000ff */
[----:B------:R-:W-:Y:S02]  /*132d0*/  PRMT R70, R8, 0x7773, RZ ;  /* 0x0000777308467816 */ /* 0x000fe400000000ff */
[----:B------:R-:W-:-:S02]  /*132e0*/  SEL R7, R14, R7, !P4 ;  /* 0x000000070e077207 */ /* 0x000fc40006000000 */
[----:B------:R-:W-:Y:S02]  /*132f0*/  SEL R5, R20, R5, !P3 ;  /* 0x0000000514057207 */ /* 0x000fe40005800000 */
[----:B------:R-:W-:Y:S02]  /*13300*/  SEL R11, R11, R38, !P2 ;  /* 0x000000260b0b7207 */ /* 0x000fe40005000000 */
        /* <DEDUP_REMOVED lines=8> */
[----:B------:R-:W-:Y:S02]  /*13390*/  SEL R50, R50, RZ, !P6 ;  /* 0x000000ff32327207 */ /* 0x000fe40007000000 */
[----:B------:R-:W-:-:S02]  /*133a0*/  SEL R39, R39, RZ, !P0 ;  /* 0x000000ff27277207 */ /* 0x000fc40004000000 */
[----:B------:R-:W-:Y:S02]  /*133b0*/  PRMT R38, R69, 0x7610, R38 ;  /* 0x0000761045267816 */ /* 0x000fe40000000026 */
        /* <DEDUP_REMOVED lines=8> */
.L_x_3959:
        /* <DEDUP_REMOVED lines=32> */
.L_x_3958:
[----:B------:R-:W-:Y:S05]  /*13640*/  BSYNC B0 ;  /* 0x0000000000007941 */ /* 0x000fea0003800000 */
.L_x_3957:
[----:B------:R-:W-:Y:S01]  /*13650*/  ISETP.GE.U32.AND P0, PT, R27, R60, PT ;  /* 0x0000003c1b00720c */ /* 0x000fe20003f06070 */
[----:B------:R-:W-:-:S12]  /*13660*/  BSSY B0, `(.L_x_3961) ;  /* 0x000002f000007945 */ /* 0x000fd80003800000 */
[----:B------:R-:W-:Y:S05]  /*13670*/  @P0 BRA `(.L_x_3962) ;  /* 0x0000000000b40947 */ /* 0x000fea0003800000 */
        /* <DEDUP_REMOVED lines=22> */
[C---:B------:R-:W-:Y:S01]  /*137e0*/  IMAD.IADD R5, R79.reuse, 0x1, R34 ;  /* 0x000000014f057824 */ /* 0x040fe200078e0222 */
[----:B------:R-:W-:-:S04]  /*137f0*/  LOP3.LUT R7, R79, 0xfffffffc, RZ, 0xc0, !PT ;  /* 0xfffffffc4f077812 */ /* 0x000fc800078ec0ff */
[----:B------:R-:W-:-:S13]  /*13800*/  ISETP.GE.U32.AND P1, PT, R5, R60, PT ;  /* 0x0000003c0500720c */ /* 0x000fda0003f26070 */
[----:B------:R-:W-:-:S04]  /*13810*/  @!P1 LOP3.LUT R5, R5, 0xfffffffc, RZ, 0xc0, !PT ;  /* 0xfffffffc05059812 */ /* 0x000fc800078ec0ff */
        /* <DEDUP_REMOVED lines=10> */
[----:B---3--:R-:W-:Y:S02]  /*138c0*/  PRMT R4, R6, 0x7771, RZ ;  /* 0x0000777106047816 */ /* 0x008fe400000000ff */
[----:B------:R-:W-:-:S02]  /*138d0*/  @!P1 PRMT R75, R68, 0x7610, R75 ;  /* 0x00007610444b9816 */ /* 0x000fc4000000004b */
[C---:B------:R-:W-:Y:S02]  /*138e0*/  PRMT R68, R6.reuse, 0x7770, RZ ;  /* 0x0000777006447816 */ /* 0x040fe400000000ff */
[----:B------:R-:W-:Y:S02]  /*138f0*/  PRMT R77, R6, 0x7772, RZ ;  /* 0x00007772064d7816 */ /* 0x000fe400000000ff */
[----:B------:R-:W-:Y:S02]  /*13900*/  @!P1 PRMT R69, R16, 0x7610, R69 ;  /* 0x0000761010459816 */ /* 0x000fe40000000045 */
[----:B------:R-:W-:Y:S02]  /*13910*/  @!P1 PRMT R70, R19, 0x7610, R70 ;  /* 0x0000761013469816 */ /* 0x000fe40000000046 */
[----:B------:R-:W-:Y:S02]  /*13920*/  @!P1 PRMT R9, R74, 0x7610, R9 ;  /* 0x000076104a099816 */ /* 0x000fe40000000009 */
[----:B------:R-:W-:-:S02]  /*13930*/  PRMT R6, R6, 0x7773, RZ ;  /* 0x0000777306067816 */ /* 0x000fc400000000ff */
[----:B------:R-:W-:-:S07]  /*13940*/  PRMT R7, R4, 0x7610, R7 ;  /* 0x0000761004077816 */ /* 0x000fce0000000007 */
.L_x_3962:
[----:B------:R-:W-:Y:S05]  /*13950*/  BSYNC B0 ;  /* 0x0000000000007941 */ /* 0x000fea0003800000 */
.L_x_3961:
        /* <DEDUP_REMOVED lines=251> */
.L_x_3964:
[----:B------:R-:W-:Y:S05]  /*14910*/  BSYNC B0 ;  /* 0x0000000000007941 */ /* 0x000fea0003800000 */
.L_x_3963:
        /* <DEDUP_REMOVED lines=100> */
[----:B------:R-:W-:Y:S02]  /*14f60*/  SEL R7, RZ, 0xffffffff, P1 ;  /* 0xffffffffff077807 */ /* 0x000fe40000800000 */
[----:B------:R-:W-:Y:S02]  /*14f70*/  LOP3.LUT R4, R4, 0x1, RZ, 0xc0, !PT ;  /* 0x0000000104047812 */ /* 0x000fe400078ec0ff */
[----:B------:R-:W-:Y:S02]  /*14f80*/  LOP3.LUT R5, R5, 0x1, RZ, 0xc0, !PT ;  /* 0x0000000105057812 */ /* 0x000fe400078ec0ff */
[----:B------:R-:W-:Y:S02]  /*14f90*/  @P4 SEL R6, RZ, 0xffffffff, !P0 ;  /* 0xffffffffff064807 */ /* 0x000fe40004000000 */
[----:B------:R-:W-:Y:S02]  /*14fa0*/  @P3 SEL R7, RZ, 0xffffffff, !P2 ;  /* 0xffffffffff073807 */ /* 0x000fe40005000000 */
[----:B------:R-:W-:-:S02]  /*14fb0*/  ISETP.NE.U32.AND P0, PT, R4, 0x1, PT ;  /* 0x000000010400780c */ /* 0x000fc40003f05070 */
[----:B------:R-:W-:Y:S02]  /*14fc0*/  ISETP.NE.U32.AND P1, PT, R5, 0x1, PT ;  /* 0x000000010500780c */ /* 0x000fe40003f25070 */
[----:B------:R-:W-:Y:S02]  /*14fd0*/  LOP3.LUT R6, R6, 0x1, RZ, 0xc0, !PT ;  /* 0x0000000106067812 */ /* 0x000fe400078ec0ff */
[----:B------:R-:W-:Y:S02]  /*14fe0*/  LOP3.LUT R7, R7, 0x1, RZ, 0xc0, !PT ;  /* 0x0000000107077812 */ /* 0x000fe400078ec0ff */
[----:B------:R-:W-:Y:S02]  /*14ff0*/  SEL R49, R58, R49, !P0 ;  /* 0x000000313a317207 */ /* 0x000fe40004000000 */
[----:B------:R-:W-:Y:S02]  /*15000*/  SEL R38, R61, R38, !P1 ;  /* 0x000000263d267207 */ /* 0x000fe40004800000 */
[----:B------:R-:W-:-:S02]  /*15010*/  ISETP.NE.U32.AND P2, PT, R6, 0x1, PT ;  /* 0x000000010600780c */ /* 0x000fc40003f45070 */
[----:B------:R-:W-:Y:S02]  /*15020*/  ISETP.NE.U32.AND P3, PT, R7, 0x1, PT ;  /* 0x000000010700780c */ /* 0x000fe40003f65070 */
[----:B------:R-:W-:Y:S02]  /*15030*/  LOP3.LUT R7, R0, 0xff, RZ, 0xc0, !PT ;  /* 0x000000ff00077812 */ /* 0x000fe400078ec0ff */
[----:B------:R-:W-:Y:S02]  /*15040*/  LOP3.LUT R6, R11, 0xff, RZ, 0xc0, !PT ;  /* 0x000000ff0b067812 */ /* 0x000fe400078ec0ff */
[----:B------:R-:W-:Y:S02]  /*15050*/  LOP3.LUT R4, R49, 0xff, RZ, 0xc0, !PT ;  /* 0x000000ff31047812 */ /* 0x000fe400078ec0ff */
[----:B------:R-:W-:Y:S02]  /*15060*/  LOP3.LUT R5, R38, 0xff, RZ, 0xc0, !PT ;  /* 0x000000ff26057812 */ /* 0x000fe400078ec0ff */
[----:B------:R-:W-:-:S02]  /*15070*/  SEL R51, R51, R48, !P2 ;  /* 0x0000003033337207 */ /* 0x000fc40005000000 */
[----:B------:R-:W-:Y:S02]  /*15080*/  SEL R55, R56, R55, !P3 ;  /* 0x0000003738377207 */ /* 0x000fe40005800000 */
[----:B------:R-:W-:Y:S02]  /*15090*/  ISETP.NE.AND P6, PT, R4, R7, PT ;  /* 0x000000070400720c */ /* 0x000fe40003fc5270 */
[----:B------:R-:W-:Y:S02]  /*150a0*/  ISETP.NE.AND P4, PT, R5, R6, PT ;  /* 0x000000060500720c */ /* 0x000fe40003f85270 */
[----:B------:R-:W-:Y:S02]  /*150b0*/  LOP3.LUT R7, R14, 0xff, RZ, 0xc0, !PT ;  /* 0x000000ff0e077812 */ /* 0x000fe400078ec0ff */
[----:B------:R-:W-:Y:S02]  /*150c0*/  LOP3.LUT R6, R20, 0xff, RZ, 0xc0, !PT ;  /* 0x000000ff14067812 */ /* 0x000fe400078ec0ff */
[----:B------:R-:W-:-:S02]  /*150d0*/  LOP3.LUT R4, R51, 0xff, RZ, 0xc0, !PT ;  /* 0x000000ff33047812 */ /* 0x000fc400078ec0ff */
[----:B------:R-:W-:Y:S02]  /*150e0*/  LOP3.LUT R5, R55, 0xff, RZ, 0xc0, !PT ;  /* 0x000000ff37057812 */ /* 0x000fe400078ec0ff */
[----:B------:R-:W-:Y:S02]  /*150f0*/  PRMT R25, R0, 0x8880, RZ ;  /* 0x0000888000197816 */ /* 0x000fe400000000ff */
[----:B------:R-:W-:Y:S02]  /*15100*/  PRMT R26, R49, 0x8880, RZ ;  /* 0x00008880311a7816 */ /* 0x000fe400000000ff */
[----:B------:R-:W-:Y:S02]  /*15110*/  SEL R16, R16, R33, !P1 ;  /* 0x0000002110107207 */ /* 0x000fe40004800000 */
[----:B------:R-:W-:Y:S02]  /*15120*/  SEL R19, R19, R46, !P1 ;  /* 0x0000002e13137207 */ /* 0x000fe40004800000 */
        /* <DEDUP_REMOVED lines=58> */
[----:B------:R-:W-:-:S02]  /*154d0*/  PRMT R3, R20, 0x7610, R3 ;  /* 0x0000761014037816 */ /* 0x000fc40000000003 */
[----:B------:R-:W-:Y:S02]  /*154e0*/  PRMT R13, R14, 0x7610, R13 ;  /* 0x000076100e0d7816 */ /* 0x000fe4000000000d */
[----:B------:R-:W-:-:S07]  /*154f0*/  PRMT R21, R0, 0x7610, R21 ;  /* 0x0000761000157816 */ /* 0x000fce0000000015 */
.L_x_3915:
[----:B------:R-:W-:Y:S05]  /*15500*/  BSYNC B6 ;  /* 0x0000000000067941 */ /* 0x000fea0003800000 */
.L_x_3914:
        /* <DEDUP_REMOVED lines=17> */
[----:B------:R0:W-:Y:S04]  /*15620*/  STS.U8 [R31], R21 ;  /* 0x000000151f007388 */ /* 0x0001e80000000000 */
[----:B------:R0:W-:Y:S04]  /*15630*/  STS.U8 [R31+0x10], R15 ;  /* 0x0000100f1f007388 */ /* 0x0001e80000000000 */
[----:B------:R0:W-:Y:S04]  /*15640*/  STS.U8 [R31+0x20], R13 ;  /* 0x0000200d1f007388 */ /* 0x0001e80000000000 */
[----:B------:R0:W-:Y:S01]  /*15650*/  STS.U8 [R31+0x30], R3 ;  /* 0x000030031f007388 */ /* 0x0001e20000000000 */
[----:B------:R-:W-:Y:S05]  /*15660*/  @!P0 BRA `(.L_x_3965) ;  /* 0x0000000400688947 */ /* 0x000fea0003800000 */
.L_x_3968:
        /* <DEDUP_REMOVED lines=10> */
[C---:B------:R-:W-:Y:S02]  /*15710*/  PRMT R35, R21.reuse, 0x8880, RZ ;  /* 0x0000888015237816 */ /* 0x040fe400000000ff */
[----:B------:R-:W-:Y:S01]  /*15720*/  LOP3.LUT R12, R21, 0xff, RZ, 0xc0, !PT ;  /* 0x000000ff150c7812 */ /* 0x000fe200078ec0ff */
[----:B------:R-:W-:Y:S01]  /*15730*/  IMAD R0, R0, 0x40, R29 ;  /* 0x0000004000007824 */ /* 0x000fe200078e021d */
[----:B------:R-:W-:Y:S02]  /*15740*/  PRMT R37, R15, 0x8880, RZ ;  /* 0x000088800f257816 */ /* 0x000fe400000000ff */
[C---:B------:R-:W-:Y:S02]  /*15750*/  LOP3.LUT R20, R13.reuse, 0xff, RZ, 0xc0, !PT ;  /* 0x000000ff0d147812 */ /* 0x040fe400078ec0ff */
[----:B------:R-:W1:Y:S01]  /*15760*/  LDS.S8 R14, [R0] ;  /* 0x00000000000e7984 */ /* 0x000e620000000200 */
[----:B------:R-:W-:-:S03]  /*15770*/  PRMT R39, R13, 0x8880, RZ ;  /* 0x000088800d277816 */ /* 0x000fc600000000ff */
[----:B------:R-:W2:Y:S04]  /*15780*/  LDS.S8 R16, [R0+0x10] ;  /* 0x0000100000107984 */ /* 0x000ea80000000200 */
[----:B------:R-:W3:Y:S04]  /*15790*/  LDS.S8 R28, [R0+0x20] ;  /* 0x00002000001c7984 */ /* 0x000ee80000000200 */
[----:B------:R-:W4:Y:S04]  /*157a0*/  LDS.64 R26, [R0+0x8] ;  /* 0x00000800001a7984 */ /* 0x000f280000000a00 */
[----:B------:R-:W5:Y:S04]  /*157b0*/  LDS.64 R24, [R0+0x18] ;  /* 0x0000180000187984 */ /* 0x000f680000000a00 */
[----:B------:R-:W0:Y:S04]  /*157c0*/  LDS.S8 R30, [R0+0x30] ;  /* 0x00003000001e7984 */ /* 0x000e280000000200 */
[----:B------:R-:W0:Y:S04]  /*157d0*/  LDS.64 R18, [R0+0x28] ;  /* 0x0000280000127984 */ /* 0x000e280000000a00 */
[----:B------:R2:W0:Y:S01]  /*157e0*/  LDS.64 R4, [R0+0x38] ;  /* 0x0000380000047984 */ /* 0x0004220000000a00 */
[----:B-1----:R-:W-:-:S02]  /*157f0*/  LOP3.LUT R33, R14, 0xff, RZ, 0xc0, !PT ;  /* 0x000000ff0e217812 */ /* 0x002fc400078ec0ff */
[----:B------:R-:W-:Y:S02]  /*15800*/  ISETP.GT.AND P0, PT, R35, R14, PT ;  /* 0x0000000e2300720c */ /* 0x000fe40003f04270 */
[----:B------:R-:W-:Y:S02]  /*15810*/  ISETP.NE.AND P3, PT, R12, R33, PT ;  /* 0x000000210c00720c */ /* 0x000fe40003f65270 */
[----:B------:R-:W-:Y:S02]  /*15820*/  LOP3.LUT R12, R15, 0xff, RZ, 0xc0, !PT ;  /* 0x000000ff0f0c7812 */ /* 0x000fe400078ec0ff */
[----:B--2---:R-:W-:Y:S02]  /*15830*/  LOP3.LUT R33, R16, 0xff, RZ, 0xc0, !PT ;  /* 0x000000ff10217812 */ /* 0x004fe400078ec0ff */
[----:B------:R-:W-:Y:S02]  /*15840*/  SEL R0, RZ, 0xffffffff, !P0 ;  /* 0xffffffffff007807 */ /* 0x000fe40004000000 */
[----:B---3--:R-:W-:-:S02]  /*15850*/  LOP3.LUT R35, R28, 0xff, RZ, 0xc0, !PT ;  /* 0x000000ff1c237812 */ /* 0x008fc400078ec0ff */
[----:B------:R-:W-:Y:S02]  /*15860*/  ISETP.GT.AND P1, PT, R37, R16, PT ;  /* 0x000000102500720c */ /* 0x000fe40003f24270 */
[----:B------:R-:W-:Y:S02]  /*15870*/  ISETP.NE.AND P5, PT, R12, R33, PT ;  /* 0x000000210c00720c */ /* 0x000fe40003fa5270 */
[----:B----4-:R-:W-:Y:S02]  /*15880*/  ISETP.GE.U32.AND P0, PT, R10, R26, PT ;  /* 0x0000001a0a00720c */ /* 0x010fe40003f06070 */
[----:B------:R-:W-:Y:S02]  /*15890*/  ISETP.NE.AND P4, PT, R20, R35, PT ;  /* 0x000000231400720c */ /* 0x000fe40003f85270 */
[----:B------:R-:W-:Y:S02]  /*158a0*/  SEL R12, RZ, 0xffffffff, !P1 ;  /* 0xffffffffff0c7807 */ /* 0x000fe40004800000 */
[----:B------:R-:W-:-:S02]  /*158b0*/  ISETP.GE.AND.EX P0, PT, R11, R27, PT, P0 ;  /* 0x0000001b0b00720c */ /* 0x000fc40003f06300 */
[----:B------:R-:W-:Y:S02]  /*158c0*/  LOP3.LUT R20, R3, 0xff, RZ, 0xc0, !PT ;  /* 0x000000ff03147812 */ /* 0x000fe400078ec0ff */
[----:B-----5:R-:W-:Y:S02]  /*158d0*/  ISETP.GE.U32.AND P1, PT, R8, R24, PT ;  /* 0x000000180800720c */ /* 0x020fe40003f26070 */
[----:B0-----:R-:W-:Y:S02]  /*158e0*/  LOP3.LUT R33, R30, 0xff, RZ, 0xc0, !PT ;  /* 0x000000ff1e217812 */ /* 0x001fe400078ec0ff */
[----:B------:R-:W-:Y:S02]  /*158f0*/  @!P3 SEL R0, RZ, 0xffffffff, P0 ;  /* 0xffffffffff00b807 */ /* 0x000fe40000000000 */
[----:B------:R-:W-:Y:S02]  /*15900*/  ISETP.GE.AND.EX P1, PT, R9, R25, PT, P1 ;  /* 0x000000190900720c */ /* 0x000fe40003f26310 */
[----:B------:R-:W-:-:S02]  /*15910*/  ISETP.NE.AND P3, PT, R20, R33, PT ;  /* 0x000000211400720c */ /* 0x000fc40003f65270 */
[----:B------:R-:W-:Y:S02]  /*15920*/  PRMT R35, R3, 0x8880, RZ ;  /* 0x0000888003237816 */ /* 0x000fe400000000ff */
[----:B------:R-:W-:Y:S02]  /*15930*/  @!P5 SEL R12, RZ, 0xffffffff, P1 ;  /* 0xffffffffff0cd807 */ /* 0x000fe40000800000 */
[----:B------:R-:W-:Y:S02]  /*15940*/  ISETP.GE.U32.AND P5, PT, R6, R18, PT ;  /* 0x000000120600720c */ /* 0x000fe40003fa6070 */
[----:B------:R-:W-:Y:S02]  /*15950*/  ISETP.GE.U32.AND P1, PT, R44, R4, PT ;  /* 0x000000042c00720c */ /* 0x000fe40003f26070 */
[----:B------:R-:W-:Y:S02]  /*15960*/  ISETP.GT.AND P6, PT, R39, R28, PT ;  /* 0x0000001c2700720c */ /* 0x000fe40003fc4270 */
[----:B------:R-:W-:-:S02]  /*15970*/  LOP3.LUT R0, R0, 0x1, RZ, 0xc0, !PT ;  /* 0x0000000100007812 */ /* 0x000fc400078ec0ff */
[----:B------:R-:W-:Y:S02]  /*15980*/  ISETP.GT.AND P0, PT, R35, R30, PT ;  /* 0x0000001e2300720c */ /* 0x000fe40003f04270 */
[----:B------:R-:W-:Y:S02]  /*15990*/  ISETP.GE.AND.EX P5, PT, R7, R19, PT, P5 ;  /* 0x000000130700720c */ /* 0x000fe40003fa6350 */
[----:B------:R-:W-:Y:S02]  /*159a0*/  ISETP.GE.AND.EX P1, PT, R45, R5, PT, P1 ;  /* 0x000000052d00720c */ /* 0x000fe40003f26310 */
[----:B------:R-:W-:Y:S02]  /*159b0*/  SEL R20, RZ, 0xffffffff, !P6 ;  /* 0xffffffffff147807 */ /* 0x000fe40007000000 */
[----:B------:R-:W-:Y:S02]  /*159c0*/  ISETP.NE.U32.AND P6, PT, R0, 0x1, PT ;  /* 0x000000010000780c */ /* 0x000fe40003fc5070 */
[----:B------:R-:W-:-:S02]  /*159d0*/  SEL R0, RZ, 0xffffffff, !P0 ;  /* 0xffffffffff007807 */ /* 0x000fc40004000000 */
[----:B------:R-:W-:Y:S02]  /*159e0*/  LOP3.LUT R12, R12, 0x1, RZ, 0xc0, !PT ;  /* 0x000000010c0c7812 */ /* 0x000fe400078ec0ff */
[----:B------:R-:W-:Y:S02]  /*159f0*/  @!P4 SEL R20, RZ, 0xffffffff, P5 ;  /* 0xffffffffff14c807 */ /* 0x000fe40002800000 */
[----:B------:R-:W-:Y:S02]  /*15a00*/  @!P3 SEL R0, RZ, 0xffffffff, P1 ;  /* 0xffffffffff00b807 */ /* 0x000fe40000800000 */
[----:B------:R-:W-:Y:S02]  /*15a10*/  ISETP.NE.U32.AND P0, PT, R12, 0x1, PT ;  /* 0x000000010c00780c */ /* 0x000fe40003f05070 */
[----:B------:R-:W-:Y:S02]  /*15a20*/  LOP3.LUT R20, R20, 0x1, RZ, 0xc0, !PT ;  /* 0x0000000114147812 */ /* 0x000fe400078ec0ff */
[----:B------:R-:W-:-:S02]  /*15a30*/  LOP3.LUT R0, R0, 0x1, RZ, 0xc0, !PT ;  /* 0x0000000100007812 */ /* 0x000fc400078ec0ff */
[----:B------:R-:W-:Y:S02]  /*15a40*/  SEL R8, R8, R24, !P0 ;  /* 0x0000001808087207 */ /* 0x000fe40004000000 */
[----:B------:R-:W-:Y:S02]  /*15a50*/  SEL R9, R9, R25, !P0 ;  /* 0x0000001909097207 */ /* 0x000fe40004000000 */
[----:B------:R-:W-:Y:S02]  /*15a60*/  SEL R16, R15, R16, !P0 ;  /* 0x000000100f107207 */ /* 0x000fe40004000000 */
[----:B------:R-:W-:Y:S01]  /*15a70*/  ISETP.NE.U32.AND P1, PT, R20, 0x1, PT ;  /* 0x000000011400780c */ /* 0x000fe20003f25070 */
[----:B------:R1:W-:Y:S01]  /*15a80*/  STS.64 [R31+0x18], R8 ;  /* 0x000018081f007388 */ /* 0x0003e20000000a00 */
[----:B------:R-:W-:Y:S02]  /*15a90*/  ISETP.NE.U32.AND P0, PT, R0, 0x1, PT ;  /* 0x000000010000780c */ /* 0x000fe40003f05070 */
[----:B------:R-:W-:Y:S01]  /*15aa0*/  SEL R10, R10, R26, !P6 ;  /* 0x0000001a0a0a7207 */ /* 0x000fe20007000000 */
[----:B------:R1:W-:Y:S01]  /*15ab0*/  STS.U8 [R31+0x10], R16 ;  /* 0x000010101f007388 */ /* 0x0003e20000000000 */
[----:B------:R-:W-:-:S02]  /*15ac0*/  SEL R11, R11, R27, !P6 ;  /* 0x0000001b0b0b7207 */ /* 0x000fc40007000000 */
[----:B------:R-:W-:Y:S02]  /*15ad0*/  SEL R14, R21, R14, !P6 ;  /* 0x0000000e150e7207 */ /* 0x000fe40007000000 */
[----:B------:R-:W-:Y:S01]  /*15ae0*/  SEL R6, R6, R18, !P1 ;  /* 0x0000001206067207 */ /* 0x000fe20004800000 */
[----:B------:R1:W-:Y:S01]  /*15af0*/  STS.64 [R31+0x8], R10 ;  /* 0x0000080a1f007388 */ /* 0x0003e20000000a00 */
[----:B------:R-:W-:Y:S02]  /*15b00*/  SEL R7, R7, R19, !P1 ;  /* 0x0000001307077207 */ /* 0x000fe40004800000 */
[----:B------:R-:W-:Y:S01]  /*15b10*/  SEL R28, R13, R28, !P1 ;  /* 0x0000001c0d1c7207 */ /* 0x000fe20004800000 */
[----:B------:R1:W-:Y:S01]  /*15b20*/  STS.U8 [R31], R14 ;  /* 0x0000000e1f007388 */ /* 0x0003e20000000000 */
[----:B------:R-:W-:Y:S02]  /*15b30*/  SEL R44, R44, R4, !P0 ;  /* 0x000000042c2c7207 */ /* 0x000fe40004000000 */
[----:B------:R-:W-:Y:S01]  /*15b40*/  SEL R45, R45, R5, !P0 ;  /* 0x000000052d2d7207 */ /* 0x000fe20004000000 */
[----:B------:R1:W-:Y:S01]  /*15b50*/  STS.64 [R31+0x28], R6 ;  /* 0x000028061f007388 */ /* 0x0003e20000000a00 */
[----:B------:R-:W-:-:S02]  /*15b60*/  SEL R30, R3, R30, !P0 ;  /* 0x0000001e031e7207 */ /* 0x000fc40004000000 */
[----:B------:R-:W-:Y:S01]  /*15b70*/  PRMT R21, R14, 0x7610, R21 ;  /* 0x000076100e157816 */ /* 0x000fe20000000015 */
[----:B------:R1:W-:Y:S01]  /*15b80*/  STS.64 [R31+0x38], R44 ;  /* 0x0000382c1f007388 */ /* 0x0003e20000000a00 */
[----:B------:R-:W-:Y:S02]  /*15b90*/  PRMT R15, R16, 0x7610, R15 ;  /* 0x00007610100f7816 */ /* 0x000fe4000000000f */
[----:B------:R-:W-:Y:S01]  /*15ba0*/  PRMT R13, R28, 0x7610, R13 ;  /* 0x000076101c0d7816 */ /* 0x000fe2000000000d */
[----:B------:R1:W-:Y:S01]  /*15bb0*/  STS.U8 [R31+0x20], R28 ;  /* 0x0000201c1f007388 */ /* 0x0003e20000000000 */
[----:B------:R-:W-:-:S03]  /*15bc0*/  PRMT R3, R30, 0x7610, R3 ;  /* 0x000076101e037816 */ /* 0x000fc60000000003 */
[----:B------:R1:W-:Y:S04]  /*15bd0*/  STS.U8 [R31+0x30], R30 ;  /* 0x0000301e1f007388 */ /* 0x0003e80000000000 */
.L_x_3967:
[----:B------:R-:W-:Y:S05]  /*15be0*/  BSYNC B0 ;  /* 0x0000000000007941 */ /* 0x000fea0003800000 */
.L_x_3966:
[----:B------:R-:W-:Y:S01]  /*15bf0*/  IMAD.MOV.U32 R0, RZ, RZ, R32 ;  /* 0x000000ffff007224 */ /* 0x000fe200078e0020 */
[----:B------:R-:W-:Y:S06]  /*15c00*/  @P2 BRA `(.L_x_3968) ;  /* 0xfffffff800982947 */ /* 0x000fec000383ffff */
.L_x_3965:
        /* <DEDUP_REMOVED lines=21> */
[----:B------:R0:W-:Y:S04]  /*15d60*/  STS.U8 [R29], R21 ;  /* 0x000000151d007388 */ /* 0x0001e80000000000 */
[----:B------:R0:W-:Y:S04]  /*15d70*/  STS.U8 [R29+0x10], R15 ;  /* 0x0000100f1d007388 */ /* 0x0001e80000000000 */
[----:B------:R0:W-:Y:S04]  /*15d80*/  STS.U8 [R29+0x20], R13 ;  /* 0x0000200d1d007388 */ /* 0x0001e80000000000 */
[----:B------:R0:W-:Y:S01]  /*15d90*/  STS.U8 [R29+0x30], R3 ;  /* 0x000030031d007388 */ /* 0x0001e20000000000 */
[----:B------:R-:W-:Y:S05]  /*15da0*/  @!P0 BRA `(.L_x_3970) ;  /* 0x0000000400708947 */ /* 0x000fea0003800000 */
[----:B------:R-:W-:-:S07]  /*15db0*/  IMAD.MOV.U32 R0, RZ, RZ, R4 ;  /* 0x000000ffff007224 */ /* 0x000fce00078e0004 */
.L_x_3973:
        /* <DEDUP_REMOVED lines=9> */
[----:B------:R-:W-:Y:S02]  /*15e50*/  LOP3.LUT R35, R15, 0xff, RZ, 0xc0, !PT ;  /* 0x000000ff0f237812 */ /* 0x000fe400078ec0ff */
[----:B------:R-:W1:Y:S01]  /*15e60*/  LDS.S8 R14, [R12] ;  /* 0x000000000c0e7984 */ /* 0x000e620000000200 */
[----:B------:R-:W-:Y:S02]  /*15e70*/  PRMT R34, R13, 0x8880, RZ ;  /* 0x000088800d227816 */ /* 0x000fe400000000ff */
[----:B------:R-:W-:Y:S01]  /*15e80*/  PRMT R37, R15, 0x8880, RZ ;  /* 0x000088800f257816 */ /* 0x000fe200000000ff */
[----:B------:R-:W2:Y:S04]  /*15e90*/  LDS.S8 R20, [R12+0x10] ;  /* 0x000010000c147984 */ /* 0x000ea80000000200 */
[----:B------:R-:W3:Y:S04]  /*15ea0*/  LDS.S8 R30, [R12+0x20] ;  /* 0x000020000c1e7984 */ /* 0x000ee80000000200 */
[----:B------:R-:W4:Y:S04]  /*15eb0*/  LDS.64 R26, [R12+0x8] ;  /* 0x000008000c1a7984 */ /* 0x000f280000000a00 */
[----:B------:R-:W5:Y:S04]  /*15ec0*/  LDS.S8 R32, [R12+0x30] ;  /* 0x000030000c207984 */ /* 0x000f680000000200 */
[----:B------:R-:W0:Y:S04]  /*15ed0*/  LDS.64 R24, [R12+0x18] ;  /* 0x000018000c187984 */ /* 0x000e280000000a00 */
[----:B------:R-:W0:Y:S04]  /*15ee0*/  LDS.64 R18, [R12+0x28] ;  /* 0x000028000c127984 */ /* 0x000e280000000a00 */
[----:B------:R3:W0:Y:S01]  /*15ef0*/  LDS.64 R4, [R12+0x38] ;  /* 0x000038000c047984 */ /* 0x0006220000000a00 */
[----:B-1----:R-:W-:-:S02]  /*15f00*/  ISETP.GT.AND P5, PT, R33, R14, PT ;  /* 0x0000000e2100720c */ /* 0x002fc40003fa4270 */
[----:B------:R-:W-:Y:S02]  /*15f10*/  LOP3.LUT R33, R21, 0xff, RZ, 0xc0, !PT ;  /* 0x000000ff15217812 */ /* 0x000fe400078ec0ff */
[----:B------:R-:W-:Y:S02]  /*15f20*/  LOP3.LUT R16, R14, 0xff, RZ, 0xc0, !PT ;  /* 0x000000ff0e107812 */ /* 0x000fe400078ec0ff */
[----:B--2---:R-:W-:Y:S02]  /*15f30*/  LOP3.LUT R28, R20, 0xff, RZ, 0xc0, !PT ;  /* 0x000000ff141c7812 */ /* 0x004fe400078ec0ff */
[----:B------:R-:W-:Y:S02]  /*15f40*/  ISETP.NE.AND P6, PT, R33, R16, PT ;  /* 0x000000102100720c */ /* 0x000fe40003fc5270 */
[----:B------:R-:W-:Y:S01]  /*15f50*/  ISETP.NE.AND P3, PT, R35, R28, PT ;  /* 0x0000001c2300720c */ /* 0x000fe20003f65270 */
[----:B------:R-:W-:Y:S01]  /*15f60*/  IMAD.MOV.U32 R35, RZ, RZ, R34 ;  /* 0x000000ffff237224 */ /* 0x000fe200078e0022 */
[----:B------:R-:W-:-:S02]  /*15f70*/  PRMT R16, R3, 0x8880, RZ ;  /* 0x0000888003107816 */ /* 0x000fc400000000ff */
[----:B------:R-:W-:Y:S02]  /*15f80*/  LOP3.LUT R33, R13, 0xff, RZ, 0xc0, !PT ;  /* 0x000000ff0d217812 */ /* 0x000fe400078ec0ff */
[----:B---3--:R-:W-:Y:S02]  /*15f90*/  LOP3.LUT R12, R30, 0xff, RZ, 0xc0, !PT ;  /* 0x000000ff1e0c7812 */ /* 0x008fe400078ec0ff */
[----:B----4-:R-:W-:Y:S02]  /*15fa0*/  ISETP.GE.U32.AND P1, PT, R10, R26, PT ;  /* 0x0000001a0a00720c */ /* 0x010fe40003f26070 */
[----:B------:R-:W-:Y:S01]  /*15fb0*/  ISETP.GT.AND P2, PT, R35, R30, PT ;  /* 0x0000001e2300720c */ /* 0x000fe20003f44270 */
[----:B------:R-:W-:Y:S01]  /*15fc0*/  IMAD.MOV.U32 R35, RZ, RZ, R16 ;  /* 0x000000ffff237224 */ /* 0x000fe200078e0010 */
[----:B------:R-:W-:Y:S02]  /*15fd0*/  ISETP.NE.AND P4, PT, R33, R12, PT ;  /* 0x0000000c2100720c */ /* 0x000fe40003f85270 */
[----:B------:R-:W-:-:S02]  /*15fe0*/  ISETP.GE.AND.EX P1, PT, R11, R27, PT, P1 ;  /* 0x0000001b0b00720c */ /* 0x000fc40003f26310 */
[----:B------:R-:W-:Y:S02]  /*15ff0*/  LOP3.LUT R33, R3, 0xff, RZ, 0xc0, !PT ;  /* 0x000000ff03217812 */ /* 0x000fe400078ec0ff */
[----:B-----5:R-:W-:Y:S02]  /*16000*/  LOP3.LUT R16, R32, 0xff, RZ, 0xc0, !PT ;  /* 0x000000ff20107812 */ /* 0x020fe400078ec0ff */
[----:B------:R-:W-:Y:S02]  /*16010*/  SEL R12, RZ, 0xffffffff, !P5 ;  /* 0xffffffffff0c7807 */ /* 0x000fe40006800000 */
[----:B------:R-:W-:Y:S02]  /*16020*/  @!P6 SEL R12, RZ, 0xffffffff, P1 ;  /* 0xffffffffff0ce807 */ /* 0x000fe40000800000 */
[----:B------:R-:W-:Y:S02]  /*16030*/  ISETP.GT.AND P0, PT, R37, R20, PT ;  /* 0x000000142500720c */ /* 0x000fe40003f04270 */
[----:B0-----:R-:W-:-:S02]  /*16040*/  ISETP.GE.U32.AND P1, PT, R8, R24, PT ;  /* 0x000000180800720c */ /* 0x001fc40003f26070 */
[----:B------:R-:W-:Y:S02]  /*16050*/  ISETP.NE.AND P6, PT, R33, R16, PT ;  /* 0x000000102100720c */ /* 0x000fe40003fc5270 */
[----:B------:R-:W-:Y:S02]  /*16060*/  SEL R16, RZ, 0xffffffff, !P0 ;  /* 0xffffffffff107807 */ /* 0x000fe40004000000 */
[----:B------:R-:W-:Y:S02]  /*16070*/  ISETP.GE.AND.EX P1, PT, R9, R25, PT, P1 ;  /* 0x000000190900720c */ /* 0x000fe40003f26310 */
[----:B------:R-:W-:Y:S02]  /*16080*/  SEL R28, RZ, 0xffffffff, !P2 ;  /* 0xffffffffff1c7807 */ /* 0x000fe40005000000 */
[----:B------:R-:W-:Y:S02]  /*16090*/  ISETP.GE.U32.AND P0, PT, R6, R18, PT ;  /* 0x000000120600720c */ /* 0x000fe40003f06070 */
[----:B------:R-:W-:-:S02]  /*160a0*/  ISETP.GE.U32.AND P2, PT, R44, R4, PT ;  /* 0x000000042c00720c */ /* 0x000fc40003f46070 */
[----:B------:R-:W-:Y:S02]  /*160b0*/  LOP3.LUT R12, R12, 0x1, RZ, 0xc0, !PT ;  /* 0x000000010c0c7812 */ /* 0x000fe400078ec0ff */
[----:B------:R-:W-:Y:S02]  /*160c0*/  ISETP.GT.AND P5, PT, R35, R32, PT ;  /* 0x000000202300720c */ /* 0x000fe40003fa4270 */
[----:B------:R-:W-:Y:S02]  /*160d0*/  @!P3 SEL R16, RZ, 0xffffffff, P1 ;  /* 0xffffffffff10b807 */ /* 0x000fe40000800000 */
[----:B------:R-:W-:Y:S02]  /*160e0*/  ISETP.GE.AND.EX P0, PT, R7, R19, PT, P0 ;  /* 0x000000130700720c */ /* 0x000fe40003f06300 */
[----:B------:R-:W-:Y:S02]  /*160f0*/  ISETP.GE.AND.EX P2, PT, R45, R5, PT, P2 ;  /* 0x000000052d00720c */ /* 0x000fe40003f46320 */
[----:B------:R-:W-:-:S02]  /*16100*/  ISETP.NE.U32.AND P1, PT, R12, 0x1, PT ;  /* 0x000000010c00780c */ /* 0x000fc40003f25070 */
[----:B------:R-:W-:Y:S02]  /*16110*/  SEL R12, RZ, 0xffffffff, !P5 ;  /* 0xffffffffff0c7807 */ /* 0x000fe40006800000 */
[----:B------:R-:W-:Y:S02]  /*16120*/  LOP3.LUT R16, R16, 0x1, RZ, 0xc0, !PT ;  /* 0x0000000110107812 */ /* 0x000fe400078ec0ff */
        /* <DEDUP_REMOVED lines=8> */
[----:B------:R-:W-:Y:S01]  /*161b0*/  SEL R8, R8, R24, !P0 ;  /* 0x0000001808087207 */ /* 0x000fe20004000000 */
[----:B------:R1:W-:Y:S01]  /*161c0*/  STS.64 [R29+0x8], R10 ;  /* 0x0000080a1d007388 */ /* 0x0003e20000000a00 */
[----:B------:R-:W-:-:S02]  /*161d0*/  SEL R9, R9, R25, !P0 ;  /* 0x0000001909097207 */ /* 0x000fc40004000000 */
[----:B------:R-:W-:Y:S01]  /*161e0*/  SEL R20, R15, R20, !P0 ;  /* 0x000000140f147207 */ /* 0x000fe20004000000 */
[----:B------:R1:W-:Y:S01]  /*161f0*/  STS.U8 [R29], R14 ;  /* 0x0000000e1d007388 */ /* 0x0003e20000000000 */
[----:B------:R-:W-:Y:S02]  /*16200*/  ISETP.NE.U32.AND P1, PT, R28, 0x1, PT ;  /* 0x000000011c00780c */ /* 0x000fe40003f25070 */
[----:B------:R-:W-:Y:S01]  /*16210*/  ISETP.NE.U32.AND P0, PT, R12, 0x1, PT ;  /* 0x000000010c00780c */ /* 0x000fe20003f05070 */
[----:B------:R1:W-:Y:S01]  /*16220*/  STS.64 [R29+0x18], R8 ;  /* 0x000018081d007388 */ /* 0x0003e20000000a00 */
[----:B------:R-:W-:Y:S02]  /*16230*/  SEL R6, R6, R18, !P1 ;  /* 0x0000001206067207 */ /* 0x000fe40004800000 */
[----:B------:R-:W-:Y:S01]  /*16240*/  SEL R7, R7, R19, !P1 ;  /* 0x0000001307077207 */ /* 0x000fe20004800000 */
[----:B------:R1:W-:Y:S01]  /*16250*/  STS.U8 [R29+0x10], R20 ;  /* 0x000010141d007388 */ /* 0x0003e20000000000 */
[----:B------:R-:W-:-:S02]  /*16260*/  SEL R30, R13, R30, !P1 ;  /* 0x0000001e0d1e7207 */ /* 0x000fc40004800000 */
[----:B------:R-:W-:Y:S01]  /*16270*/  SEL R44, R44, R4, !P0 ;  /* 0x000000042c2c7207 */ /* 0x000fe20004000000 */
[----:B------:R1:W-:Y:S01]  /*16280*/  STS.64 [R29+0x28], R6 ;  /* 0x000028061d007388 */ /* 0x0003e20000000a00 */
[----:B------:R-:W-:Y:S02]  /*16290*/  SEL R45, R45, R5, !P0 ;  /* 0x000000052d2d7207 */ /* 0x000fe40004000000 */
[----:B------:R-:W-:Y:S01]  /*162a0*/  SEL R32, R3, R32, !P0 ;  /* 0x0000002003207207 */ /* 0x000fe20004000000 */
[----:B------:R1:W-:Y:S01]  /*162b0*/  STS.U8 [R29+0x20], R30 ;  /* 0x0000201e1d007388 */ /* 0x0003e20000000000 */
[----:B------:R-:W-:Y:S02]  /*162c0*/  PRMT R21, R14, 0x7610, R21 ;  /* 0x000076100e157816 */ /* 0x000fe40000000015 */
[----:B------:R-:W-:Y:S01]  /*162d0*/  PRMT R15, R20, 0x7610, R15 ;  /* 0x00007610140f7816 */ /* 0x000fe2000000000f */
[----:B------:R1:W-:Y:S01]  /*162e0*/  STS.64 [R29+0x38], R44 ;  /* 0x0000382c1d007388 */ /* 0x0003e20000000a00 */
[----:B------:R-:W-:-:S02]  /*162f0*/  PRMT R13, R30, 0x7610, R13 ;  /* 0x000076101e0d7816 */ /* 0x000fc4000000000d */
[----:B------:R-:W-:Y:S01]  /*16300*/  PRMT R3, R32, 0x7610, R3 ;  /* 0x0000761020037816 */ /* 0x000fe20000000003 */
[----:B------:R1:W-:Y:S06]  /*16310*/  STS.U8 [R29+0x30], R32 ;  /* 0x000030201d007388 */ /* 0x0003ec0000000000 */
.L_x_3972:
[----:B------:R-:W-:Y:S05]  /*16320*/  BSYNC B0 ;  /* 0x0000000000007941 */ /* 0x000fea0003800000 */
.L_x_3971:
[----:B------:R-:W-:-:S04]  /*16330*/  SHF.R.S32.HI R0, RZ, 0x1, R0 ;  /* 0x00000001ff007819 */ /* 0x000fc80000011400 */
[----:B------:R-:W-:-:S13]  /*16340*/  ISETP.GE.AND P0, PT, R0, 0x20, PT ;  /* 0x000000200000780c */ /* 0x000fda0003f06270 */
[----:B------:R-:W-:Y:S05]  /*16350*/  @P0 BRA `(.L_x_3973) ;  /* 0xfffffff800980947 */ /* 0x000fea000383ffff */
[----:B------:R-:W-:-:S07]  /*16360*/  IMAD.MOV.U32 R0, RZ, RZ, 0x20 ;  /* 0x00000020ff007424 */ /* 0x000fce00078e00ff */
.L_x_3970:
[----:B------:R-:W-:Y:S01]  /*16370*/  ISETP.GE.AND P0, PT, R0, 0x2, PT ;  /* 0x000000020000780c */ /* 0x000fe20003f06270 */
[----:B------:R-:W-:Y:S05]  /*16380*/  WARPSYNC.ALL ;  /* 0x0000000000007948 */ /* 0x000fea0003800000 */
[----:B------:R-:W-:Y:S07]  /*16390*/  BAR.SYNC.DEFER_BLOCKING 0x0 ;  /* 0x0000000000007b1d */ /* 0x000fee0000010000 */
[----:B------:R-:W-:Y:S05]  /*163a0*/  @!P0 BRA `(.L_x_3969) ;  /* 0x0000000400508947 */ /* 0x000fea0003800000 */
[----:B------:R-:W-:-:S07]  /*163b0*/  IMAD.MOV.U32 R5, RZ, RZ, 0x1 ;  /* 0x00000001ff057424 */ /* 0x000fce00078e00ff */
.L_x_3974:
[----:B------:R-:W-:Y:S01]  /*163c0*/  LOP3.LUT R4, R21, 0xffff, RZ, 0xc0, !PT ;  /* 0x0000ffff15047812 */ /* 0x000fe200078ec0ff */
[----:B------:R-:W2:Y:S01]  /*163d0*/  SHFL.DOWN PT, R19, R10, R5, 0x1f ;  /* 0x08001f050a137589 */ /* 0x000ea200000e0000 */
[----:B------:R-:W-:Y:S02]  /*163e0*/  LOP3.LUT R12, R15, 0xffff, RZ, 0xc0, !PT ;  /* 0x0000ffff0f0c7812 */ /* 0x000fe400078ec0ff */
[----:B------:R-:W-:Y:S01]  /*163f0*/  PRMT R4, R4, 0x8880, RZ ;  /* 0x0000888004047816 */ /* 0x000fe200000000ff */
[----:B-1----:R-:W-:Y:S01]  /*16400*/  SHFL.DOWN PT, R32, R45, R5, 0x1f ;  /* 0x08001f052d207589 */ /* 0x002fe200000e0000 */
[----:B------:R-:W-:Y:S02]  /*16410*/  PRMT R16, R12, 0x8880, RZ ;  /* 0x000088800c107816 */ /* 0x000fe400000000ff */
[----:B------:R-:W-:Y:S02]  /*16420*/  LOP3.LUT R14, R13, 0xffff, RZ, 0xc0, !PT ;  /* 0x0000ffff0d0e7812 */ /* 0x000fe400078ec0ff */
[----:B------:R-:W1:Y:S01]  /*16430*/  SHFL.DOWN PT, R4, R4, R5, 0x1f ;  /* 0x08001f0504047589 */ /* 0x000e6200000e0000 */
[----:B------:R-:W-:-:S02]  /*16440*/  LOP3.LUT R12, R3, 0xffff, RZ, 0xc0, !PT ;  /* 0x0000ffff030c7812 */ /* 0x000fc400078ec0ff */
[----:B------:R-:W-:Y:S01]  /*16450*/  PRMT R20, R14, 0x8880, RZ ;  /* 0x000088800e147816 */ /* 0x000fe200000000ff */
[----:B------:R-:W3:Y:S01]  /*16460*/  SHFL.DOWN PT, R16, R16, R5, 0x1f ;  /* 0x08001f0510107589 */ /* 0x000ee200000e0000 */
[----:B------:R-:W-:Y:S02]  /*16470*/  PRMT R28, R12, 0x8880, RZ ;  /* 0x000088800c1c7816 */ /* 0x000fe400000000ff */
[----:B------:R-:W-:Y:S01]  /*16480*/  LOP3.LUT R14, R21, 0xff, RZ, 0xc0, !PT ;  /* 0x000000ff150e7812 */ /* 0x000fe200078ec0ff */
[----:B------:R4:W0:Y:S01]  /*16490*/  SHFL.DOWN PT, R24, R20, R5, 0x1f ;  /* 0x08001f0514187589 */ /* 0x00082200000e0000 */
[----:B------:R-:W-:Y:S02]  /*164a0*/  LOP3.LUT R18, R15, 0xff, RZ, 0xc0, !PT ;  /* 0x000000ff0f127812 */ /* 0x000fe400078ec0ff */
[----:B------:R-:W-:Y:S01]  /*164b0*/  LOP3.LUT R26, R13, 0xff, RZ, 0xc0, !PT ;  /* 0x000000ff0d1a7812 */ /* 0x000fe200078ec0ff */
[----:B------:R-:W5:Y:S01]  /*164c0*/  SHFL.DOWN PT, R30, R28, R5, 0x1f ;  /* 0x08001f051c1e7589 */ /* 0x000f6200000e0000 */
[----:B------:R-:W-:-:S02]  /*164d0*/  PRMT R33, R21, 0x8880, RZ ;  /* 0x0000888015217816 */ /* 0x000fc400000000ff */
[----:B--2---:R-:W-:Y:S01]  /*164e0*/  ISETP.GE.U32.AND P0, PT, R10, R19, PT ;  /* 0x000000130a00720c */ /* 0x004fe20003f06070 */
[----:B------:R-:W2:Y:S01]  /*164f0*/  SHFL.DOWN PT, R12, R11, R5, 0x1f ;  /* 0x08001f050b0c7589 */ /* 0x000ea200000e0000 */
[----:B------:R-:W-:Y:S02]  /*16500*/  PRMT R35, R15, 0x8880, RZ ;  /* 0x000088800f237816 */ /* 0x000fe400000000ff */
[----:B------:R-:W-:Y:S02]  /*16510*/  PRMT R34, R3, 0x8880, RZ ;  /* 0x0000888003227816 */ /* 0x000fe400000000ff */
[C---:B-1----:R-:W-:Y:S02]  /*16520*/  LOP3.LUT R25, R4.reuse, 0xff, RZ, 0xc0, !PT ;  /* 0x000000ff04197812 */ /* 0x042fe400078ec0ff */
[----:B----4-:R-:W-:Y:S02]  /*16530*/  PRMT R20, R4, 0x8880, RZ ;  /* 0x0000888004147816 */ /* 0x010fe400000000ff */
[----:B---3--:R-:W-:-:S02]  /*16540*/  LOP3.LUT R27, R16, 0xff, RZ, 0xc0, !PT ;  /* 0x000000ff101b7812 */ /* 0x008fc400078ec0ff */
[----:B------:R-:W-:Y:S02]  /*16550*/  ISETP.NE.AND P1, PT, R14, R25, PT ;  /* 0x000000190e00720c */ /* 0x000fe40003f25270 */
[----:B------:R-:W1:Y:S01]  /*16560*/  SHFL.DOWN PT, R25, R8, R5, 0x1f ;  /* 0x08001f0508197589 */ /* 0x000e6200000e0000 */
[----:B0-----:R-:W-:Y:S02]  /*16570*/  LOP3.LUT R29, R24, 0xff, RZ, 0xc0, !PT ;  /* 0x000000ff181d7812 */ /* 0x001fe400078ec0ff */
[----:B------:R-:W-:Y:S02]  /*16580*/  ISETP.NE.AND P6, PT, R18, R27, PT ;  /* 0x0000001b1200720c */ /* 0x000fe40003fc5270 */
[----:B------:R-:W0:Y:S01]  /*16590*/  SHFL.DOWN PT, R27, R6, R5, 0x1f ;  /* 0x08001f05061b7589 */ /* 0x000e2200000e0000 */
[----:B------:R-:W-:Y:S02]  /*165a0*/  ISETP.NE.AND P4, PT, R26, R29, PT ;  /* 0x0000001d1a00720c */ /* 0x000fe40003f85270 */
[----:B------:R-:W-:Y:S01]  /*165b0*/  LOP3.LUT R14, R3, 0xff, RZ, 0xc0, !PT ;  /* 0x000000ff030e7812 */ /* 0x000fe200078ec0ff */
[----:B------:R-:W3:Y:S01]  /*165c0*/  SHFL.DOWN PT, R18, R9, R5, 0x1f ;  /* 0x08001f0509127589 */ /* 0x000ee200000e0000 */
[----:B-----5:R-:W-:-:S02]  /*165d0*/  LOP3.LUT R31, R30, 0xff, RZ, 0xc0, !PT ;  /* 0x000000ff1e1f7812 */ /* 0x020fc400078ec0ff */
[----:B--2---:R-:W-:Y:S01]  /*165e0*/  ISETP.GE.AND.EX P0, PT, R11, R12, PT, P0 ;  /* 0x0000000c0b00720c */ /* 0x004fe20003f06300 */
[----:B------:R-:W2:Y:S01]  /*165f0*/  SHFL.DOWN PT, R26, R7, R5, 0x1f ;  /* 0x08001f05071a7589 */ /* 0x000ea200000e0000 */
[----:B------:R-:W-:Y:S02]  /*16600*/  ISETP.NE.AND P3, PT, R14, R31, PT ;  /* 0x0000001f0e00720c */ /* 0x000fe40003f65270 */
[----:B------:R-:W-:Y:S01]  /*16610*/  ISETP.GT.AND P2, PT, R33, R20, PT ;  /* 0x000000142100720c */ /* 0x000fe20003f44270 */
[----:B------:R4:W5:Y:S01]  /*16620*/  SHFL.DOWN PT, R29, R44, R5, 0x1f ;  /* 0x08001f052c1d7589 */ /* 0x00096200000e0000 */
[----:B------:R-:W-:Y:S02]  /*16630*/  SEL R14, RZ, 0xffffffff, P0 ;  /* 0xffffffffff0e7807 */ /* 0x000fe40000000000 */
[----:B------:R-:W-:Y:S02]  /*16640*/  PRMT R28, R16, 0x8880, RZ ;  /* 0x00008880101c7816 */ /* 0x000fe400000000ff */
[----:B------:R-:W-:-:S02]  /*16650*/  @P1 SEL R14, RZ, 0xffffffff, !P2 ;  /* 0xffffffffff0e1807 */ /* 0x000fc40005000000 */
[----:B-1----:R-:W-:Y:S02]  /*16660*/  ISETP.GE.U32.AND P0, PT, R8, R25, PT ;  /* 0x000000190800720c */ /* 0x002fe40003f06070 */
[----:B------:R-:W-:Y:S01]  /*16670*/  ISETP.GT.AND P5, PT, R35, R28, PT ;  /* 0x0000001c2300720c */ /* 0x000fe20003fa4270 */
[----:B----4-:R-:W-:Y:S01]  /*16680*/  IMAD.SHL.U32 R5, R5, 0x2, RZ ;  /* 0x0000000205057824 */ /* 0x010fe200078e00ff */
[----:B------:R-:W-:Y:S02]  /*16690*/  PRMT R31, R13, 0x8880, RZ ;  /* 0x000088800d1f7816 */ /* 0x000fe400000000ff */
[----:B0-----:R-:W-:Y:S02]  /*166a0*/  ISETP.GE.U32.AND P2, PT, R6, R27, PT ;  /* 0x0000001b0600720c */ /* 0x001fe40003f46070 */
[----:B------:R-:W-:Y:S02]  /*166b0*/  PRMT R28, R24, 0x8880, RZ ;  /* 0x00008880181c7816 */ /* 0x000fe400000000ff */
[----:B---3--:R-:W-:-:S02]  /*166c0*/  ISETP.GE.AND.EX P0, PT, R9, R18, PT, P0 ;  /* 0x000000120900720c */ /* 0x008fc40003f06300 */
[----:B------:R-:W-:Y:S02]  /*166d0*/  LOP3.LUT R14, R14, 0x1, RZ, 0xc0, !PT ;  /* 0x000000010e0e7812 */ /* 0x000fe400078ec0ff */
[----:B--2---:R-:W-:Y:S02]  /*166e0*/  ISETP.GE.AND.EX P2, PT, R7, R26, PT, P2 ;  /* 0x0000001a0700720c */ /* 0x004fe40003f46320 */
[----:B------:R-:W-:Y:S02]  /*166f0*/  SEL R20, RZ, 0xffffffff, P0 ;  /* 0xffffffffff147807 */ /* 0x000fe40000000000 */
[----:B------:R-:W-:Y:S02]  /*16700*/  ISETP.GT.AND P0, PT, R31, R28, PT ;  /* 0x0000001c1f00720c */ /* 0x000fe40003f04270 */
[----:B------:R-:W-:Y:S02]  /*16710*/  SEL R28, RZ, 0xffffffff, P2 ;  /* 0xffffffffff1c7807 */ /* 0x000fe40001000000 */
[----:B-----5:R-:W-:-:S02]  /*16720*/  ISETP.GE.U32.AND P1, PT, R44, R29, PT ;  /* 0x0000001d2c00720c */ /* 0x020fc40003f26070 */
[----:B------:R-:W-:Y:S02]  /*16730*/  @P4 SEL R28, RZ, 0xffffffff, !P0 ;  /* 0xffffffffff1c4807 */ /* 0x000fe40004000000 */
[----:B------:R-:W-:Y:S02]  /*16740*/  PRMT R33, R30, 0x8880, RZ ;  /* 0x000088801e217816 */ /* 0x000fe400000000ff */
[----:B------:R-:W-:Y:S02]  /*16750*/  ISETP.NE.U32.AND P0, PT, R14, 0x1, PT ;  /* 0x000000010e00780c */ /* 0x000fe40003f05070 */
[----:B------:R-:W-:Y:S02]  /*16760*/  ISETP.GE.AND.EX P1, PT, R45, R32, PT, P1 ;  /* 0x000000202d00720c */ /* 0x000fe40003f26310 */
        /* <DEDUP_REMOVED lines=24> */
.L_x_3969:
[----:B------:R-:W2:Y:S01]  /*168f0*/  LDC R0, c[0x0][0x3fc] ;  /* 0x0000ff00ff007b82 */ /* 0x000ea20000000800 */
[----:B------:R-:W-:Y:S02]  /*16900*/  IMAD.MOV.U32 R19, RZ, RZ, RZ ;  /* 0x000000ffff137224 */ /* 0x000fe400078e00ff */
[----:B------:R-:W-:Y:S01]  /*16910*/  IMAD.MOV.U32 R24, RZ, RZ, RZ ;  /* 0x000000ffff187224 */ /* 0x000fe200078e00ff */
        /* <DEDUP_REMOVED lines=276> */
.L_x_3975:
        /* <DEDUP_REMOVED lines=275> */
.L_x_3976:
[----:B-1----:R-:W-:Y:S02]  /*18b90*/  IMAD.MOV.U32 R16, RZ, RZ, RZ ;  /* 0x000000ffff107224 */ /* 0x002fe400078e00ff */
        /* <DEDUP_REMOVED lines=276> */
.L_x_3977:
        /* <DEDUP_REMOVED lines=275> */
.L_x_3978:
        /* <DEDUP_REMOVED lines=11> */
.L_x_3984:
        /* <DEDUP_REMOVED lines=9> */
[----:B------:R-:W-:Y:S05]  /*1af50*/  CALL.REL.NOINC `($__internal_35_$__cuda_sm20_rem_u64) ;  /* 0x000000a400b87944 */ /* 0x000fea0003c00000 */
[----:B------:R-:W-:Y:S02]  /*1af60*/  IMAD.MOV.U32 R26, RZ, RZ, R4 ;  /* 0x000000ffff1a7224 */ /* 0x000fe400078e0004 */
[----:B------:R-:W-:Y:S01]  /*1af70*/  IMAD.MOV.U32 R27, RZ, RZ, R25 ;  /* 0x000000ffff1b7224 */ /* 0x000fe200078e0019 */
[----:B------:R-:W-:Y:S06]  /*1af80*/  BRA `(.L_x_3983) ;  /* 0x00000000004c7947 */ /* 0x000fec0003800000 */
.L_x_3982:
[----:B------:R-:W1:Y:S01]  /*1af90*/  I2F.U32.RP R4, R26 ;  /* 0x0000001a00047306 */ /* 0x000e620000209000 */
[----:B------:R-:W-:Y:S01]  /*1afa0*/  ISETP.NE.U32.AND P1, PT, R26, RZ, PT ;  /* 0x000000ff1a00720c */ /* 0x000fe20003f25070 */
[----:B------:R-:W-:-:S06]  /*1afb0*/  IMAD.MOV.U32 R27, RZ, RZ, RZ ;  /* 0x000000ffff1b7224 */ /* 0x000fcc00078e00ff */
[----:B-1----:R-:W1:Y:S02]  /*1afc0*/  MUFU.RCP R4, R4 ;  /* 0x0000000400047308 */ /* 0x002e640000001000 */
[----:B-1----:R-:W-:-:S06]  /*1afd0*/  VIADD R28, R4, 0xffffffe ;  /* 0x0ffffffe041c7836 */ /* 0x002fcc0000000000 */
[----:B0-----:R0:W1:Y:S02]  /*1afe0*/  F2I.FTZ.U32.TRUNC.NTZ R29, R28 ;  /* 0x0000001c001d7305 */ /* 0x001064000021f000 */
        /* <DEDUP_REMOVED lines=13> */
.L_x_3983:
[----:B------:R-:W-:Y:S05]  /*1b0c0*/  BSYNC B1 ;  /* 0x0000000000017941 */ /* 0x000fea0003800000 */
.L_x_3981:
[----:B------:R-:W-:Y:S01]  /*1b0d0*/  ISETP.NE.U32.AND P0, PT, R26, RZ, PT ;  /* 0x000000ff1a00720c */ /* 0x000fe20003f05070 */
[----:B------:R-:W-:Y:S02]  /*1b0e0*/  IMAD.MOV.U32 R12, RZ, RZ, R0 ;  /* 0x000000ffff0c7224 */ /* 0x000fe400078e0000 */
[----:B------:R-:W-:Y:S01]  /*1b0f0*/  IMAD.MOV.U32 R14, RZ, RZ, R5 ;  /* 0x000000ffff0e7224 */ /* 0x000fe200078e0005 */
[----:B------:R-:W-:-:S13]  /*1b100*/  ISETP.NE.AND.EX P0, PT, R27, RZ, PT, P0 ;  /* 0x000000ff1b00720c */ /* 0x000fda0003f05300 */
[----:B------:R-:W-:Y:S05]  /*1b110*/  @P0 BRA `(.L_x_3984) ;  /* 0xfffffffc00680947 */ /* 0x000fea000383ffff */
[----:B------:R-:W-:Y:S05]  /*1b120*/  BSYNC B0 ;  /* 0x0000000000007941 */ /* 0x000fea0003800000 */
.L_x_3980:
[----:B------:R-:W-:Y:S01]  /*1b130*/  ISETP.NE.U32.AND P2, PT, R5, RZ, PT ;  /* 0x000000ff0500720c */ /* 0x000fe20003f45070 */
[----:B------:R-:W-:-:S12]  /*1b140*/  BSSY B0, `(.L_x_3985) ;  /* 0x000001c000007945 */ /* 0x000fd80003800000 */
[----:B------:R-:W-:Y:S05]  /*1b150*/  @!P2 BRA `(.L_x_3986) ;  /* 0x00000000001ca947 */ /* 0x000fea0003800000 */
[----:B------:R-:W-:Y:S01]  /*1b160*/  IMAD.MOV.U32 R14, RZ, RZ, 0x10 ;  /* 0x00000010ff0e7424 */ /* 0x000fe200078e00ff */
[----:B------:R-:W-:Y:S01]  /*1b170*/  MOV R4, 0x1b1a0 ;  /* 0x0001b1a000047802 */ /* 0x000fe20000000f00 */
[----:B------:R-:W-:-:S07]  /*1b180*/  IMAD.MOV.U32 R20, RZ, RZ, RZ ;  /* 0x000000ffff147224 */ /* 0x000fce00078e00ff */
[----:B------:R-:W-:Y:S05]  /*1b190*/  CALL.REL.NOINC `($__internal_34_$__cuda_sm20_div_u64) ;  /* 0x000000a000107944 */ /* 0x000fea0003c00000 */
[----:B------:R-:W-:Y:S02]  /*1b1a0*/  IMAD.MOV.U32 R26, RZ, RZ, R12 ;  /* 0x000000ffff1a7224 */ /* 0x000fe400078e000c */
[----:B------:R-:W-:Y:S01]  /*1b1b0*/  IMAD.MOV.U32 R27, RZ, RZ, R25 ;  /* 0x000000ffff1b7224 */ /* 0x000fe200078e0019 */
[----:B------:R-:W-:Y:S06]  /*1b1c0*/  BRA `(.L_x_3987) ;  /* 0x00000000004c7947 */ /* 0x000fec0003800000 */
.L_x_3986:
        /* <DEDUP_REMOVED lines=19> */
.L_x_3987:
[----:B------:R-:W-:Y:S05]  /*1b300*/  BSYNC B0 ;  /* 0x0000000000007941 */ /* 0x000fea0003800000 */
.L_x_3985:
[----:B------:R-:W-:Y:S04]  /*1b310*/  BSSY B0, `(.L_x_3988) ;  /* 0x000001c000007945 */ /* 0x000fe80003800000 */
        /* <DEDUP_REMOVED lines=8> */
.L_x_3989:
        /* <DEDUP_REMOVED lines=19> */
.L_x_3990:
[----:B------:R-:W-:Y:S05]  /*1b4d0*/  BSYNC B0 ;  /* 0x0000000000007941 */ /* 0x000fea0003800000 */
.L_x_3988:
        /* <DEDUP_REMOVED lines=9> */
[----:B------:R-:W-:Y:S05]  /*1b570*/  CALL.REL.NOINC `($__internal_34_$__cuda_sm20_div_u64) ;  /* 0x0000009c00187944 */ /* 0x000fea0003c00000 */
[----:B------:R-:W-:Y:S02]  /*1b580*/  IMAD.MOV.U32 R4, RZ, RZ, R12 ;  /* 0x000000ffff047224 */ /* 0x000fe400078e000c */
[----:B------:R-:W-:Y:S01]  /*1b590*/  IMAD.MOV.U32 R5, RZ, RZ, R25 ;  /* 0x000000ffff057224 */ /* 0x000fe200078e0019 */
[----:B------:R-:W-:Y:S06]  /*1b5a0*/  BRA `(.L_x_3993) ;  /* 0x0000000000507947 */ /* 0x000fec0003800000 */
.L_x_3992:
        /* <DEDUP_REMOVED lines=20> */
.L_x_3993:
[----:B------:R-:W-:Y:S05]  /*1b6f0*/  BSYNC B0 ;  /* 0x0000000000007941 */ /* 0x000fea0003800000 */
.L_x_3991:
[----:B------:R-:W-:Y:S02]  /*1b700*/  ULDC.64 UR4, c[0x0][0x610] ;  /* 0x0001840000047ab9 */ /* 0x000fe40000000a00 */
[----:B------:R-:W-:-:S04]  /*1b710*/  IADD3 R4, P0, R4, UR4, RZ ;  /* 0x0000000404047c10 */ /* 0x000fc8000ff1e0ff */
[----:B------:R-:W-:-:S05]  /*1b720*/  IADD3.X R5, R5, UR5, RZ, P0, !PT ;  /* 0x0000000505057c10 */ /* 0x000fca00087fe4ff */
[----:B------:R-:W-:-:S07]  /*1b730*/  IMAD.MOV.U32 R0, RZ, RZ, R5 ;  /* 0x000000ffff007224 */ /* 0x000fce00078e0005 */
.L_x_3979:
        /* <DEDUP_REMOVED lines=289> */
.L_x_3995:
        /* <DEDUP_REMOVED lines=275> */
.L_x_3996:
        /* <DEDUP_REMOVED lines=277> */
.L_x_3997:
        /* <DEDUP_REMOVED lines=275> */
.L_x_3998:
        /* <DEDUP_REMOVED lines=14> */
.L_x_4000:
[----:B------:R-:W-:Y:S05]  /*1fde0*/  BSYNC B0 ;  /* 0x0000000000007941 */ /* 0x000fea0003800000 */
.L_x_3999:
        /* <DEDUP_REMOVED lines=17> */
[----:B------:R1:W-:Y:S04]  /*1ff00*/  STG.E.U8 desc[UR60][R24.64], R21 ;  /* 0x0000001518007986 */ /* 0x0003e8000c10113c */
[----:B------:R1:W-:Y:S04]  /*1ff10*/  STG.E.U8 desc[UR60][R24.64+0x10], R15 ;  /* 0x0000100f18007986 */ /* 0x0003e8000c10113c */
[----:B------:R1:W-:Y:S04]  /*1ff20*/  STG.E.U8 desc[UR60][R24.64+0x20], R13 ;  /* 0x0000200d18007986 */ /* 0x0003e8000c10113c */
[----:B------:R1:W-:Y:S02]  /*1ff30*/  STG.E.U8 desc[UR60][R24.64+0x30], R3 ;  /* 0x0000300318007986 */ /* 0x0003e4000c10113c */
.L_x_4002:
[----:B------:R-:W-:Y:S05]  /*1ff40*/  BSYNC B0 ;  /* 0x0000000000007941 */ /* 0x000fea0003800000 */
.L_x_4001:
        /* <DEDUP_REMOVED lines=35> */
.L_x_4004:
[----:B------:R-:W-:Y:S05]  /*20180*/  BSYNC B0 ;  /* 0x0000000000007941 */ /* 0x000fea0003800000 */
.L_x_4003:
        /* <DEDUP_REMOVED lines=27> */
[C---:B------:R-:W-:Y:S01]  /*20340*/  PRMT R21, R23.reuse, 0x7610, R21 ;  /* 0x0000761017157816 */ /* 0x040fe20000000015 */
[----:B------:R-:W-:Y:S01]  /*20350*/  IMAD.U32 R8, RZ, RZ, UR10 ;  /* 0x0000000aff087e24 */ /* 0x000fe2000f8e00ff */
[C---:B------:R-:W-:Y:S01]  /*20360*/  PRMT R15, R23.reuse, 0x7610, R15 ;  /* 0x00007610170f7816 */ /* 0x040fe2000000000f */
[----:B------:R-:W-:Y:S01]  /*20370*/  IMAD.U32 R9, RZ, RZ, UR11 ;  /* 0x0000000bff097e24 */ /* 0x000fe2000f8e00ff */
[----:B------:R-:W-:Y:S01]  /*20380*/  ISETP.GE.U32.AND P0, PT, R20, UR8, PT ;  /* 0x0000000814007c0c */ /* 0x000fe2000bf06070 */
[----:B------:R-:W-:Y:S01]  /*20390*/  IMAD.U32 R10, RZ, RZ, UR10 ;  /* 0x0000000aff0a7e24 */ /* 0x000fe2000f8e00ff */
[----:B------:R-:W-:Y:S01]  /*203a0*/  PRMT R3, R23, 0x7610, R3 ;  /* 0x0000761017037816 */ /* 0x000fe20000000003 */
[----:B------:R-:W-:-:S02]  /*203b0*/  IMAD.U32 R11, RZ, RZ, UR11 ;  /* 0x0000000bff0b7e24 */ /* 0x000fc4000f8e00ff */
[----:B------:R-:W-:Y:S02]  /*203c0*/  IMAD.U32 R12, RZ, RZ, UR10 ;  /* 0x0000000aff0c7e24 */ /* 0x000fe4000f8e00ff */
[----:B------:R-:W-:-:S06]  /*203d0*/  IMAD.U32 R13, RZ, RZ, UR11 ;  /* 0x0000000bff0d7e24 */ /* 0x000fcc000f8e00ff */
[----:B------:R-:W-:Y:S05]  /*203e0*/  @P0 BRA `(.L_x_4007) ;  /* 0x0000000800dc0947 */ /* 0x000fea0003800000 */
[----:B------:R-:W-:Y:S01]  /*203f0*/  ULDC UR7, c[0x0][0x10] ;  /* 0x0000040000077ab9 */ /* 0x000fe20000000800 */
[----:B------:R-:W0:Y:S01]  /*20400*/  LDC R39, c[0x0][0x4] ;  /* 0x00000100ff277b82 */ /* 0x000e220000000800 */
[----:B------:R-:W-:Y:S01]  /*20410*/  BSSY B1, `(.L_x_4008) ;  /* 0x0000052000017945 */ /* 0x000fe20003800000 */
[C---:B------:R-:W-:Y:S01]  /*20420*/  PRMT R21, R23.reuse, 0x7610, R21 ;  /* 0x0000761017157816 */ /* 0x040fe20000000015 */
[----:B------:R-:W-:Y:S01]  /*20430*/  IMAD.U32 R8, RZ, RZ, UR10 ;  /* 0x0000000aff087e24 */ /* 0x000fe2000f8e00ff */
[C---:B------:R-:W-:Y:S01]  /*20440*/  PRMT R15, R23.reuse, 0x7610, R15 ;  /* 0x00007610170f7816 */ /* 0x040fe2000000000f */
[----:B------:R-:W-:Y:S01]  /*20450*/  IMAD.U32 R9, RZ, RZ, UR11 ;  /* 0x0000000bff097e24 */ /* 0x000fe2000f8e00ff */
[----:B------:R-:W-:Y:S01]  /*20460*/  PRMT R3, R23, 0x7610, R3 ;  /* 0x0000761017037816 */ /* 0x000fe20000000003 */
[----:B------:R-:W-:Y:S01]  /*20470*/  IMAD.U32 R10, RZ, RZ, UR10 ;  /* 0x0000000aff0a7e24 */ /* 0x000fe2000f8e00ff */
[----:B------:R-:W1:Y:S01]  /*20480*/  LDC.64 R24, c[0x0][0x618] ;  /* 0x00018600ff187b82 */ /* 0x000e620000000a00 */
[----:B------:R-:W-:-:S02]  /*20490*/  IMAD.U32 R11, RZ, RZ, UR11 ;  /* 0x0000000bff0b7e24 */ /* 0x000fc4000f8e00ff */
[----:B------:R-:W-:Y:S02]  /*204a0*/  IMAD.U32 R12, RZ, RZ, UR10 ;  /* 0x0000000aff0c7e24 */ /* 0x000fe4000f8e00ff */
[----:B------:R-:W-:Y:S02]  /*204b0*/  IMAD.U32 R13, RZ, RZ, UR11 ;  /* 0x0000000bff0d7e24 */ /* 0x000fe4000f8e00ff */
[----:B------:R-:W-:Y:S02]  /*204c0*/  IMAD R37, R14, UR7, RZ ;  /* 0x000000070e257c24 */ /* 0x000fe4000f8e02ff */
[----:B0-----:R-:W-:-:S07]  /*204d0*/  IMAD R39, R39, UR6, RZ ;  /* 0x0000000627277c24 */ /* 0x001fce000f8e02ff */
.L_x_4009:
[----:B------:R-:W-:-:S04]  /*204e0*/  IMAD.IADD R35, R37, 0x1, R20 ;  /* 0x0000000125237824 */ /* 0x000fc800078e0214 */
[----:B-1----:R-:W-:-:S05]  /*204f0*/  IMAD.WIDE.U32 R34, R35, 0x40, R24 ;  /* 0x0000004023227825 */ /* 0x002fca00078e0018 */
[----:B------:R-:W2:Y:S04]  /*20500*/  LDG.E.S8 R36, desc[UR60][R34.64] ;  /* 0x0000003c22247981 */ /* 0x000ea8000c1e1300 */
[----:B------:R-:W3:Y:S04]  /*20510*/  LDG.E.S8 R38, desc[UR60][R34.64+0x10] ;  /* 0x0000103c22267981 */ /* 0x000ee8000c1e1300 */
[----:B------:R-:W4:Y:S04]  /*20520*/  LDG.E.S8 R42, desc[UR60][R34.64+0x20] ;  /* 0x0000203c222a7981 */ /* 0x000f28000c1e1300 */
[----:B------:R-:W5:Y:S04]  /*20530*/  LDG.E.64 R30, desc[UR60][R34.64+0x18] ;  /* 0x0000183c221e7981 */ /* 0x000f68000c1e1b00 */
[----:B------:R-:W5:Y:S04]  /*20540*/  LDG.E.64 R32, desc[UR60][R34.64+0x8] ;  /* 0x0000083c22207981 */ /* 0x000f68000c1e1b00 */
[----:B------:R-:W5:Y:S04]  /*20550*/  LDG.E.S8 R44, desc[UR60][R34.64+0x30] ;  /* 0x0000303c222c7981 */ /* 0x000f68000c1e1300 */
[----:B------:R-:W5:Y:S04]  /*20560*/  LDG.E.64 R26, desc[UR60][R34.64+0x28] ;  /* 0x0000283c221a7981 */ /* 0x000f68000c1e1b00 */
[----:B------:R3:W5:Y:S01]  /*20570*/  LDG.E.64 R28, desc[UR60][R34.64+0x38] ;  /* 0x0000383c221c7981 */ /* 0x000762000c1e1b00 */
[----:B------:R-:W-:-:S02]  /*20580*/  PRMT R43, R23, 0x8880, RZ ;  /* 0x00008880172b7816 */ /* 0x000fc400000000ff */
[----:B------:R-:W-:Y:S02]  /*20590*/  LOP3.LUT R14, R23, 0xff, RZ, 0xc0, !PT ;  /* 0x000000ff170e7812 */ /* 0x000fe400078ec0ff */
[C---:B------:R-:W-:Y:S02]  /*205a0*/  LOP3.LUT R40, R15.reuse, 0xff, RZ, 0xc0, !PT ;  /* 0x000000ff0f287812 */ /* 0x040fe400078ec0ff */
[----:B------:R-:W-:Y:S01]  /*205b0*/  PRMT R45, R15, 0x8880, RZ ;  /* 0x000088800f2d7816 */ /* 0x000fe200000000ff */
[----:B------:R-:W-:Y:S01]  /*205c0*/  IMAD.IADD R20, R39, 0x1, R20 ;  /* 0x0000000127147824 */ /* 0x000fe200078e0214 */
[----:B--2---:R-:W-:Y:S02]  /*205d0*/  LOP3.LUT R41, R36, 0xff, RZ, 0xc0, !PT ;  /* 0x000000ff24297812 */ /* 0x004fe400078ec0ff */
[----:B------:R-:W-:Y:S02]  /*205e0*/  ISETP.GT.AND P1, PT, R43, R36, PT ;  /* 0x000000242b00720c */ /* 0x000fe40003f24270 */
[----:B------:R-:W-:-:S02]  /*205f0*/  ISETP.NE.AND P6, PT, R14, R41, PT ;  /* 0x000000290e00720c */ /* 0x000fc40003fc5270 */
[C---:B------:R-:W-:Y:S02]  /*20600*/  PRMT R43, R21.reuse, 0x8880, RZ ;  /* 0x00008880152b7816 */ /* 0x040fe400000000ff */
[----:B------:R-:W-:Y:S02]  /*20610*/  LOP3.LUT R14, R21, 0xff, RZ, 0xc0, !PT ;  /* 0x000000ff150e7812 */ /* 0x000fe400078ec0ff */
[----:B---3--:R-:W-:Y:S02]  /*20620*/  LOP3.LUT R35, R38, 0xff, RZ, 0xc0, !PT ;  /* 0x000000ff26237812 */ /* 0x008fe400078ec0ff */
[----:B------:R-:W-:Y:S02]  /*20630*/  ISETP.GT.AND P0, PT, R43, R38, PT ;  /* 0x000000262b00720c */ /* 0x000fe40003f04270 */
[----:B------:R-:W-:Y:S02]  /*20640*/  ISETP.NE.AND P5, PT, R14, R35, PT ;  /* 0x000000230e00720c */ /* 0x000fe40003fa5270 */
[----:B------:R-:W-:-:S02]  /*20650*/  SEL R34, RZ, 0xffffffff, !P0 ;  /* 0xffffffffff227807 */ /* 0x000fc40004000000 */
[----:B----4-:R-:W-:Y:S02]  /*20660*/  LOP3.LUT R41, R42, 0xff, RZ, 0xc0, !PT ;  /* 0x000000ff2a297812 */ /* 0x010fe400078ec0ff */
[----:B-----5:R-:W-:Y:S02]  /*20670*/  ISETP.GE.U32.AND P0, PT, R8, R30, PT ;  /* 0x0000001e0800720c */ /* 0x020fe40003f06070 */
[----:B------:R-:W-:Y:S02]  /*20680*/  SEL R14, RZ, 0xffffffff, !P1 ;  /* 0xffffffffff0e7807 */ /* 0x000fe40004800000 */
[----:B------:R-:W-:Y:S02]  /*20690*/  ISETP.GE.U32.AND P1, PT, R6, R32, PT ;  /* 0x000000200600720c */ /* 0x000fe40003f26070 */
[----:B------:R-:W-:Y:S02]  /*206a0*/  ISETP.NE.AND P4, PT, R40, R41, PT ;  /* 0x000000292800720c */ /* 0x000fe40003f85270 */
[----:B------:R-:W-:-:S02]  /*206b0*/  ISETP.GE.AND.EX P0, PT, R9, R31, PT, P0 ;  /* 0x0000001f0900720c */ /* 0x000fc40003f06300 */
[----:B------:R-:W-:Y:S02]  /*206c0*/  ISETP.GE.AND.EX P1, PT, R7, R33, PT, P1 ;  /* 0x000000210700720c */ /* 0x000fe40003f26310 */
[----:B------:R-:W-:Y:S02]  /*206d0*/  LOP3.LUT R35, R3, 0xff, RZ, 0xc0, !PT ;  /* 0x000000ff03237812 */ /* 0x000fe400078ec0ff */
[----:B------:R-:W-:Y:S02]  /*206e0*/  LOP3.LUT R40, R44, 0xff, RZ, 0xc0, !PT ;  /* 0x000000ff2c287812 */ /* 0x000fe400078ec0ff */
[----:B------:R-:W-:Y:S02]  /*206f0*/  @!P5 SEL R34, RZ, 0xffffffff, P0 ;  /* 0xffffffffff22d807 */ /* 0x000fe40000000000 */
[----:B------:R-:W-:Y:S02]  /*20700*/  ISETP.GE.U32.AND P5, PT, R10, R26, PT ;  /* 0x0000001a0a00720c */ /* 0x000fe40003fa6070 */
[----:B------:R-:W-:-:S02]  /*20710*/  @!P6 SEL R14, RZ, 0xffffffff, P1 ;  /* 0xffffffffff0ee807 */ /* 0x000fc40000800000 */
[----:B------:R-:W-:Y:S02]  /*20720*/  ISETP.NE.AND P1, PT, R35, R40, PT ;  /* 0x000000282300720c */ /* 0x000fe40003f25270 */
[----:B------:R-:W-:Y:S02]  /*20730*/  ISETP.GT.AND P3, PT, R45, R42, PT ;  /* 0x0000002a2d00720c */ /* 0x000fe40003f64270 */
[----:B------:R-:W-:Y:S02]  /*20740*/  ISETP.GE.AND.EX P5, PT, R11, R27, PT, P5 ;  /* 0x0000001b0b00720c */ /* 0x000fe40003fa6350 */
[----:B------:R-:W-:Y:S02]  /*20750*/  PRMT R41, R3, 0x8880, RZ ;  /* 0x0000888003297816 */ /* 0x000fe400000000ff */
[----:B------:R-:W-:Y:S02]  /*20760*/  ISETP.GE.U32.AND P0, PT, R12, R28, PT ;  /* 0x0000001c0c00720c */ /* 0x000fe40003f06070 */
[----:B------:R-:W-:-:S02]  /*20770*/  SEL R35, RZ, 0xffffffff, !P3 ;  /* 0xffffffffff237807 */ /* 0x000fc40005800000 */
[----:B------:R-:W-:Y:S02]  /*20780*/  @!P4 SEL R35, RZ, 0xffffffff, P5 ;  /* 0xffffffffff23c807 */ /* 0x000fe40002800000 */
[----:B------:R-:W-:Y:S02]  /*20790*/  LOP3.LUT R14, R14, 0x1, RZ, 0xc0, !PT ;  /* 0x000000010e0e7812 */ /* 0x000fe400078ec0ff */
[----:B------:R-:W-:Y:S02]  /*207a0*/  ISETP.GT.AND P6, PT, R41, R44, PT ;  /* 0x0000002c2900720c */ /* 0x000fe40003fc4270 */
[----:B------:R-:W-:Y:S02]  /*207b0*/  ISETP.GE.AND.EX P0, PT, R13, R29, PT, P0 ;  /* 0x0000001d0d00720c */ /* 0x000fe40003f06300 */
[----:B------:R-:W-:Y:S02]  /*207c0*/  LOP3.LUT R35, R35, 0x1, RZ, 0xc0, !PT ;  /* 0x0000000123237812 */ /* 0x000fe400078ec0ff */
[----:B------:R-:W-:-:S02]  /*207d0*/  ISETP.NE.U32.AND P3, PT, R14, 0x1, PT ;  /* 0x000000010e00780c */ /* 0x000fc40003f65070 */
[----:B------:R-:W-:Y:S02]  /*207e0*/  SEL R14, RZ, 0xffffffff, !P6 ;  /* 0xffffffffff0e7807 */ /* 0x000fe40007000000 */
        /* <DEDUP_REMOVED lines=8> */
[----:B------:R-:W-:-:S04]  /*20870*/  ISETP.NE.U32.AND P0, PT, R34, 0x1, PT ;  /* 0x000000012200780c */ /* 0x000fc80003f05070 */
        /* <DEDUP_REMOVED lines=12> */
.L_x_4008:
[----:B------:R-:W-:Y:S05]  /*20940*/  BRA `(.L_x_4007) ;  /* 0x0000000400847947 */ /* 0x000fea0003800000 */
.L_x_4006:
[----:B------:R-:W-:Y:S01]  /*20950*/  ULDC UR7, c[0x0][0x23c] ;  /* 0x00008f0000077ab9 */ /* 0x000fe20000000800 */
[C---:B------:R-:W-:Y:S01]  /*20960*/  PRMT R21, R23.reuse, 0x7610, R21 ;  /* 0x0000761017157816 */ /* 0x040fe20000000015 */
[----:B------:R-:W-:Y:S01]  /*20970*/  IMAD.U32 R8, RZ, RZ, UR10 ;  /* 0x0000000aff087e24 */ /* 0x000fe2000f8e00ff */
[----:B------:R-:W-:Y:S01]  /*20980*/  ISETP.GE.U32.AND P0, PT, R2, UR7, PT ;  /* 0x0000000702007c0c */ /* 0x000fe2000bf06070 */
[----:B------:R-:W-:Y:S01]  /*20990*/  IMAD.U32 R9, RZ, RZ, UR11 ;  /* 0x0000000bff097e24 */ /* 0x000fe2000f8e00ff */
[C---:B------:R-:W-:Y:S01]  /*209a0*/  PRMT R15, R23.reuse, 0x7610, R15 ;  /* 0x00007610170f7816 */ /* 0x040fe2000000000f */
[----:B------:R-:W-:Y:S01]  /*209b0*/  IMAD.U32 R10, RZ, RZ, UR10 ;  /* 0x0000000aff0a7e24 */ /* 0x000fe2000f8e00ff */
[----:B------:R-:W-:Y:S01]  /*209c0*/  PRMT R3, R23, 0x7610, R3 ;  /* 0x0000761017037816 */ /* 0x000fe20000000003 */
[----:B------:R-:W-:Y:S02]  /*209d0*/  IMAD.U32 R11, RZ, RZ, UR11 ;  /* 0x0000000bff0b7e24 */ /* 0x000fe4000f8e00ff */
[----:B------:R-:W-:-:S02]  /*209e0*/  IMAD.U32 R12, RZ, RZ, UR10 ;  /* 0x0000000aff0c7e24 */ /* 0x000fc4000f8e00ff */
[----:B------:R-:W-:-:S04]  /*209f0*/  IMAD.U32 R13, RZ, RZ, UR11 ;  /* 0x0000000bff0d7e24 */ /* 0x000fc8000f8e00ff */
[----:B------:R-:W-:Y:S05]  /*20a00*/  @P0 BRA `(.L_x_4007) ;  /* 0x0000000400540947 */ /* 0x000fea0003800000 */
[----:B------:R-:W-:Y:S01]  /*20a10*/  ULDC UR6, c[0x0][0x10] ;  /* 0x0000040000067ab9 */ /* 0x000fe20000000800 */
[----:B------:R-:W0:Y:S01]  /*20a20*/  LDC R39, c[0x0][RZ] ;  /* 0x00000000ff277b82 */ /* 0x000e220000000800 */
[C---:B------:R-:W-:Y:S01]  /*20a30*/  PRMT R21, R23.reuse, 0x7610, R21 ;  /* 0x0000761017157816 */ /* 0x040fe20000000015 */
[----:B------:R-:W-:Y:S01]  /*20a40*/  IMAD.U32 R8, RZ, RZ, UR10 ;  /* 0x0000000aff087e24 */ /* 0x000fe2000f8e00ff */
[C---:B------:R-:W-:Y:S01]  /*20a50*/  PRMT R15, R23.reuse, 0x7610, R15 ;  /* 0x00007610170f7816 */ /* 0x040fe2000000000f */
[----:B------:R-:W-:Y:S01]  /*20a60*/  IMAD.U32 R9, RZ, RZ, UR11 ;  /* 0x0000000bff097e24 */ /* 0x000fe2000f8e00ff */
[----:B------:R-:W-:Y:S01]  /*20a70*/  PRMT R3, R23, 0x7610, R3 ;  /* 0x0000761017037816 */ /* 0x000fe20000000003 */
[----:B------:R-:W-:Y:S02]  /*20a80*/  IMAD.U32 R10, RZ, RZ, UR10 ;  /* 0x0000000aff0a7e24 */ /* 0x000fe4000f8e00ff */
[----:B------:R-:W1:Y:S01]  /*20a90*/  LDC.64 R24, c[0x0][0x618] ;  /* 0x00018600ff187b82 */ /* 0x000e620000000a00 */
[----:B------:R-:W-:-:S02]  /*20aa0*/  IMAD.U32 R11, RZ, RZ, UR11 ;  /* 0x0000000bff0b7e24 */ /* 0x000fc4000f8e00ff */
[----:B------:R-:W-:Y:S02]  /*20ab0*/  IMAD.U32 R12, RZ, RZ, UR10 ;  /* 0x0000000aff0c7e24 */ /* 0x000fe4000f8e00ff */
[----:B------:R-:W-:Y:S02]  /*20ac0*/  IMAD.U32 R13, RZ, RZ, UR11 ;  /* 0x0000000bff0d7e24 */ /* 0x000fe4000f8e00ff */
[----:B------:R-:W-:Y:S01]  /*20ad0*/  IMAD.MOV.U32 R37, RZ, RZ, R2 ;  /* 0x000000ffff257224 */ /* 0x000fe200078e0002 */
[----:B------:R-:W2:Y:S01]  /*20ae0*/  LDC R44, c[0x0][0x4] ;  /* 0x00000100ff2c7b82 */ /* 0x000ea20000000800 */
[----:B------:R-:W-:-:S07]  /*20af0*/  IMAD R14, R14, UR6, RZ ;  /* 0x000000060e0e7c24 */ /* 0x000fce000f8e02ff */
.L_x_4010:
[----:B------:R-:W-:-:S04]  /*20b00*/  IMAD.IADD R20, R14, 0x1, R37 ;  /* 0x000000010e147824 */ /* 0x000fc800078e0225 */
[----:B0-----:R-:W-:-:S04]  /*20b10*/  IMAD R35, R20, R39, R17 ;  /* 0x0000002714237224 */ /* 0x001fc800078e0211 */
[----:B-1----:R-:W-:-:S05]  /*20b20*/  IMAD.WIDE.U32 R34, R35, 0x40, R24 ;  /* 0x0000004023227825 */ /* 0x002fca00078e0018 */
[----:B------:R-:W3:Y:S04]  /*20b30*/  LDG.E.S8 R20, desc[UR60][R34.64] ;  /* 0x0000003c22147981 */ /* 0x000ee8000c1e1300 */
[----:B------:R-:W4:Y:S04]  /*20b40*/  LDG.E.S8 R38, desc[UR60][R34.64+0x10] ;  /* 0x0000103c22267981 */ /* 0x000f28000c1e1300 */
[----:B------:R-:W5:Y:S04]  /*20b50*/  LDG.E.S8 R40, desc[UR60][R34.64+0x20] ;  /* 0x0000203c22287981 */ /* 0x000f68000c1e1300 */
[----:B------:R-:W5:Y:S04]  /*20b60*/  LDG.E.64 R32, desc[UR60][R34.64+0x8] ;  /* 0x0000083c22207981 */ /* 0x000f68000c1e1b00 */
[----:B------:R-:W5:Y:S04]  /*20b70*/  LDG.E.64 R30, desc[UR60][R34.64+0x18] ;  /* 0x0000183c221e7981 */ /* 0x000f68000c1e1b00 */
[----:B------:R-:W5:Y:S04]  /*20b80*/  LDG.E.S8 R42, desc[UR60][R34.64+0x30] ;  /* 0x0000303c222a7981 */ /* 0x000f68000c1e1300 */
[----:B------:R-:W5:Y:S04]  /*20b90*/  LDG.E.64 R28, desc[UR60][R34.64+0x38] ;  /* 0x0000383c221c7981 */ /* 0x000f68000c1e1b00 */
[----:B------:R4:W5:Y:S01]  /*20ba0*/  LDG.E.64 R26, desc[UR60][R34.64+0x28] ;  /* 0x0000283c221a7981 */ /* 0x000962000c1e1b00 */
[----:B------:R-:W-:-:S02]  /*20bb0*/  LOP3.LUT R41, R23, 0xff, RZ, 0xc0, !PT ;  /* 0x000000ff17297812 */ /* 0x000fc400078ec0ff */
[----:B------:R-:W-:Y:S02]  /*20bc0*/  PRMT R43, R23, 0x8880, RZ ;  /* 0x00008880172b7816 */ /* 0x000fe400000000ff */
[----:B------:R-:W-:Y:S01]  /*20bd0*/  PRMT R45, R15, 0x8880, RZ ;  /* 0x000088800f2d7816 */ /* 0x000fe200000000ff */
[----:B--2---:R-:W-:Y:S01]  /*20be0*/  IMAD.IADD R37, R44, 0x1, R37 ;  /* 0x000000012c257824 */ /* 0x004fe200078e0225 */
[----:B---3--:R-:W-:Y:S02]  /*20bf0*/  LOP3.LUT R36, R20, 0xff, RZ, 0xc0, !PT ;  /* 0x000000ff14247812 */ /* 0x008fe400078ec0ff */
[----:B------:R-:W-:Y:S02]  /*20c00*/  ISETP.GT.AND P0, PT, R43, R20, PT ;  /* 0x000000142b00720c */ /* 0x000fe40003f04270 */
[----:B------:R-:W-:Y:S02]  /*20c10*/  ISETP.NE.AND P3, PT, R41, R36, PT ;  /* 0x000000242900720c */ /* 0x000fe40003f65270 */
[----:B------:R-:W-:-:S02]  /*20c20*/  LOP3.LUT R41, R21, 0xff, RZ, 0xc0, !PT ;  /* 0x000000ff15297812 */ /* 0x000fc400078ec0ff */
[----:B----4-:R-:W-:Y:S02]  /*20c30*/  LOP3.LUT R34, R38, 0xff, RZ, 0xc0, !PT ;  /* 0x000000ff26227812 */ /* 0x010fe400078ec0ff */
[----:B------:R-:W-:Y:S02]  /*20c40*/  PRMT R43, R21, 0x8880, RZ ;  /* 0x00008880152b7816 */ /* 0x000fe400000000ff */
[----:B------:R-:W-:Y:S02]  /*20c50*/  ISETP.NE.AND P5, PT, R41, R34, PT ;  /* 0x000000222900720c */ /* 0x000fe40003fa5270 */
[----:B------:R-:W-:Y:S02]  /*20c60*/  LOP3.LUT R36, R15, 0xff, RZ, 0xc0, !PT ;  /* 0x000000ff0f247812 */ /* 0x000fe400078ec0ff */
[----:B-----5:R-:W-:Y:S02]  /*20c70*/  LOP3.LUT R35, R40, 0xff, RZ, 0xc0, !PT ;  /* 0x000000ff28237812 */ /* 0x020fe400078ec0ff */
[----:B------:R-:W-:-:S02]  /*20c80*/  SEL R34, RZ, 0xffffffff, !P0 ;  /* 0xffffffffff227807 */ /* 0x000fc40004000000 */
[----:B------:R-:W-:Y:S02]  /*20c90*/  ISETP.GT.AND P1, PT, R43, R38, PT ;  /* 0x000000262b00720c */ /* 0x000fe40003f24270 */
[----:B------:R-:W-:Y:S02]  /*20ca0*/  ISETP.GE.U32.AND P0, PT, R6, R32, PT ;  /* 0x000000200600720c */ /* 0x000fe40003f06070 */
[----:B------:R-:W-:Y:S02]  /*20cb0*/  ISETP.NE.AND P4, PT, R36, R35, PT ;  /* 0x000000232400720c */ /* 0x000fe40003f85270 */
[----:B------:R-:W-:Y:S02]  /*20cc0*/  SEL R35, RZ, 0xffffffff, !P1 ;  /* 0xffffffffff237807 */ /* 0x000fe40004800000 */
[----:B------:R-:W-:Y:S02]  /*20cd0*/  ISETP.GE.AND.EX P0, PT, R7, R33, PT, P0 ;  /* 0x000000210700720c */ /* 0x000fe40003f06300 */
[----:B------:R-:W-:-:S02]  /*20ce0*/  LOP3.LUT R41, R3, 0xff, RZ, 0xc0, !PT ;  /* 0x000000ff03297812 */ /* 0x000fc400078ec0ff */
[----:B------:R-:W-:Y:S02]  /*20cf0*/  ISETP.GE.U32.AND P1, PT, R8, R30, PT ;  /* 0x0000001e0800720c */ /* 0x000fe40003f26070 */
[----:B------:R-:W-:Y:S02]  /*20d00*/  LOP3.LUT R36, R42, 0xff, RZ, 0xc0, !PT ;  /* 0x000000ff2a247812 */ /* 0x000fe400078ec0ff */
[----:B------:R-:W-:Y:S02]  /*20d10*/  @!P3 SEL R34, RZ, 0xffffffff, P0 ;  /* 0xffffffffff22b807 */ /* 0x000fe40000000000 */
[----:B------:R-:W-:Y:S02]  /*20d20*/  ISETP.GE.AND.EX P1, PT, R9, R31, PT, P1 ;  /* 0x0000001f0900720c */ /* 0x000fe40003f26310 */
[----:B------:R-:W-:Y:S02]  /*20d30*/  ISETP.NE.AND P3, PT, R41, R36, PT ;  /* 0x000000242900720c */ /* 0x000fe40003f65270 */
[----:B------:R-:W-:-:S02]  /*20d40*/  PRMT R43, R3, 0x8880, RZ ;  /* 0x00008880032b7816 */ /* 0x000fc400000000ff */
[----:B------:R-:W-:Y:S02]  /*20d50*/  @!P5 SEL R35, RZ, 0xffffffff, P1 ;  /* 0xffffffffff23d807 */ /* 0x000fe40000800000 */
[----:B------:R-:W-:Y:S02]  /*20d60*/  ISETP.GE.U32.AND P1, PT, R12, R28, PT ;  /* 0x0000001c0c00720c */ /* 0x000fe40003f26070 */
[----:B------:R-:W-:Y:S02]  /*20d70*/  ISETP.GT.AND P6, PT, R45, R40, PT ;  /* 0x000000282d00720c */ /* 0x000fe40003fc4270 */
[----:B------:R-:W-:Y:S02]  /*20d80*/  LOP3.LUT R34, R34, 0x1, RZ, 0xc0, !PT ;  /* 0x0000000122227812 */ /* 0x000fe400078ec0ff */
[----:B------:R-:W-:Y:S02]  /*20d90*/  ISETP.GT.AND P0, PT, R43, R42, PT ;  /* 0x0000002a2b00720c */ /* 0x000fe40003f04270 */
[----:B------:R-:W-:-:S02]  /*20da0*/  ISETP.GE.AND.EX P1, PT, R13, R29, PT, P1 ;  /* 0x0000001d0d00720c */ /* 0x000fc40003f26310 */
[----:B------:R-:W-:Y:S02]  /*20db0*/  SEL R36, RZ, 0xffffffff, !P6 ;  /* 0xffffffffff247807 */ /* 0x000fe40007000000 */
[----:B------:R-:W-:Y:S02]  /*20dc0*/  ISETP.NE.U32.AND P6, PT, R34, 0x1, PT ;  /* 0x000000012200780c */ /* 0x000fe40003fc5070 */
[----:B------:R-:W-:Y:S02]  /*20dd0*/  SEL R34, RZ, 0xffffffff, !P0 ;  /* 0xffffffffff227807 */ /* 0x000fe40004000000 */
[----:B------:R-:W-:Y:S02]  /*20de0*/  LOP3.LUT R35, R35, 0x1, RZ, 0xc0, !PT ;  /* 0x0000000123237812 */ /* 0x000fe400078ec0ff */
[----:B------:R-:W-:Y:S02]  /*20df0*/  @!P3 SEL R34, RZ, 0xffffffff, P1 ;  /* 0xffffffffff22b807 */ /* 0x000fe40000800000 */
[----:B------:R-:W-:-:S02]  /*20e00*/  ISETP.NE.U32.AND P0, PT, R35, 0x1, PT ;  /* 0x000000012300780c */ /* 0x000fc40003f05070 */
[----:B------:R-:W-:Y:S02]  /*20e10*/  LOP3.LUT R34, R34, 0x1, RZ, 0xc0, !PT ;  /* 0x0000000122227812 */ /* 0x000fe400078ec0ff */
[----:B------:R-:W-:Y:S02]  /*20e20*/  SEL R8, R8, R30, !P0 ;  /* 0x0000001e08087207 */ /* 0x000fe40004000000 */
[----:B------:R-:W-:Y:S02]  /*20e30*/  SEL R9, R9, R31, !P0 ;  /* 0x0000001f09097207 */ /* 0x000fe40004000000 */
[----:B------:R-:W-:Y:S02]  /*20e40*/  SEL R21, R21, R38, !P0 ;  /* 0x0000002615157207 */ /* 0x000fe40004000000 */
[----:B------:R-:W-:Y:S02]  /*20e50*/  ISETP.GE.U32.AND P5, PT, R10, R26, PT ;  /* 0x0000001a0a00720c */ /* 0x000fe40003fa6070 */
[----:B------:R-:W-:-:S02]  /*20e60*/  ISETP.NE.U32.AND P0, PT, R34, 0x1, PT ;  /* 0x000000012200780c */ /* 0x000fc40003f05070 */
[----:B------:R-:W-:Y:S02]  /*20e70*/  ISETP.GE.AND.EX P5, PT, R11, R27, PT, P5 ;  /* 0x0000001b0b00720c */ /* 0x000fe40003fa6350 */
[----:B------:R-:W-:Y:S02]  /*20e80*/  SEL R12, R12, R28, !P0 ;  /* 0x0000001c0c0c7207 */ /* 0x000fe40004000000 */
        /* <DEDUP_REMOVED lines=13> */
.L_x_4007:
[----:B------:R-:W-:Y:S05]  /*20f60*/  BSYNC B0 ;  /* 0x0000000000007941 */ /* 0x000fea0003800000 */
.L_x_4005:
        /* <DEDUP_REMOVED lines=17> */
[----:B------:R-:W-:-:S07]  /*21080*/  IMAD.U32 R25, RZ, RZ, UR5 ;  /* 0x00000005ff197e24 */ /* 0x000fce000f8e00ff */
.L_x_4014:
        /* <DEDUP_REMOVED lines=10> */
[C---:B------:R-:W-:Y:S02]  /*21130*/  PRMT R41, R21.reuse, 0x8880, RZ ;  /* 0x0000888015297816 */ /* 0x040fe400000000ff */
[----:B------:R-:W-:Y:S02]  /*21140*/  LEA R32, R24, UR4, 0x6 ;  /* 0x0000000418207c11 */ /* 0x000fe4000f8e30ff */
[----:B------:R-:W-:Y:S02]  /*21150*/  LOP3.LUT R35, R21, 0xff, RZ, 0xc0, !PT ;  /* 0x000000ff15237812 */ /* 0x000fe400078ec0ff */
[----:B------:R-:W-:Y:S01]  /*21160*/  LOP3.LUT R37, R15, 0xff, RZ, 0xc0, !PT ;  /* 0x000000ff0f257812 */ /* 0x000fe200078ec0ff */
[----:B------:R-:W1:Y:S04]  /*21170*/  LDS.S8 R34, [R32] ;  /* 0x0000000020227984 */ /* 0x000e680000000200 */
[----:B------:R-:W2:Y:S04]  /*21180*/  LDS.S8 R38, [R32+0x10] ;  /* 0x0000100020267984 */ /* 0x000ea80000000200 */
[----:B------:R-:W3:Y:S04]  /*21190*/  LDS.S8 R42, [R32+0x20] ;  /* 0x00002000202a7984 */ /* 0x000ee80000000200 */
[----:B------:R-:W4:Y:S04]  /*211a0*/  LDS.64 R30, [R32+0x8] ;  /* 0x00000800201e7984 */ /* 0x000f280000000a00 */
[----:B------:R-:W5:Y:S04]  /*211b0*/  LDS.64 R28, [R32+0x18] ;  /* 0x00001800201c7984 */ /* 0x000f680000000a00 */
[----:B------:R-:W0:Y:S04]  /*211c0*/  LDS.S8 R46, [R32+0x30] ;  /* 0x00003000202e7984 */ /* 0x000e280000000200 */
[----:B------:R-:W0:Y:S04]  /*211d0*/  LDS.64 R24, [R32+0x28] ;  /* 0x0000280020187984 */ /* 0x000e280000000a00 */
[----:B------:R2:W0:Y:S01]  /*211e0*/  LDS.64 R26, [R32+0x38] ;  /* 0x00003800201a7984 */ /* 0x0004220000000a00 */
[----:B-1----:R-:W-:-:S02]  /*211f0*/  ISETP.GT.AND P4, PT, R33, R34, PT ;  /* 0x000000222100720c */ /* 0x002fc40003f84270 */
[----:B------:R-:W-:Y:S02]  /*21200*/  LOP3.LUT R33, R23, 0xff, RZ, 0xc0, !PT ;  /* 0x000000ff17217812 */ /* 0x000fe400078ec0ff */
[----:B------:R-:W-:Y:S02]  /*21210*/  LOP3.LUT R36, R34, 0xff, RZ, 0xc0, !PT ;  /* 0x000000ff22247812 */ /* 0x000fe400078ec0ff */
[----:B--2---:R-:W-:Y:S02]  /*21220*/  LOP3.LUT R40, R38, 0xff, RZ, 0xc0, !PT ;  /* 0x000000ff26287812 */ /* 0x004fe400078ec0ff */
[----:B------:R-:W-:Y:S02]  /*21230*/  ISETP.NE.AND P5, PT, R33, R36, PT ;  /* 0x000000242100720c */ /* 0x000fe40003fa5270 */
[----:B------:R-:W-:Y:S02]  /*21240*/  ISETP.GT.AND P0, PT, R41, R38, PT ;  /* 0x000000262900720c */ /* 0x000fe40003f04270 */
[----:B------:R-:W-:-:S02]  /*21250*/  ISETP.NE.AND P6, PT, R35, R40, PT ;  /* 0x000000282300720c */ /* 0x000fc40003fc5270 */
[----:B------:R-:W-:Y:S02]  /*21260*/  SEL R32, RZ, 0xffffffff, !P4 ;  /* 0xffffffffff207807 */ /* 0x000fe40006000000 */
[----:B------:R-:W-:Y:S02]  /*21270*/  SEL R33, RZ, 0xffffffff, !P0 ;  /* 0xffffffffff217807 */ /* 0x000fe40004000000 */
[----:B---3--:R-:W-:Y:S02]  /*21280*/  LOP3.LUT R44, R42, 0xff, RZ, 0xc0, !PT ;  /* 0x000000ff2a2c7812 */ /* 0x008fe400078ec0ff */
[----:B----4-:R-:W-:Y:S02]  /*21290*/  ISETP.GE.U32.AND P4, PT, R6, R30, PT ;  /* 0x0000001e0600720c */ /* 0x010fe40003f86070 */
[----:B-----5:R-:W-:Y:S02]  /*212a0*/  ISETP.GE.U32.AND P0, PT, R8, R28, PT ;  /* 0x0000001c0800720c */ /* 0x020fe40003f06070 */
[----:B------:R-:W-:-:S02]  /*212b0*/  ISETP.NE.AND P3, PT, R37, R44, PT ;  /* 0x0000002c2500720c */ /* 0x000fc40003f65270 */
[----:B------:R-:W-:Y:S02]  /*212c0*/  ISETP.GE.AND.EX P4, PT, R7, R31, PT, P4 ;  /* 0x0000001f0700720c */ /* 0x000fe40003f86340 */
[----:B------:R-:W-:Y:S02]  /*212d0*/  ISETP.GE.AND.EX P0, PT, R9, R29, PT, P0 ;  /* 0x0000001d0900720c */ /* 0x000fe40003f06300 */
[----:B------:R-:W-:Y:S02]  /*212e0*/  PRMT R37, R15, 0x8880, RZ ;  /* 0x000088800f257816 */ /* 0x000fe400000000ff */
[----:B------:R-:W-:Y:S02]  /*212f0*/  LOP3.LUT R35, R3, 0xff, RZ, 0xc0, !PT ;  /* 0x000000ff03237812 */ /* 0x000fe400078ec0ff */
[----:B0-----:R-:W-:Y:S02]  /*21300*/  LOP3.LUT R36, R46, 0xff, RZ, 0xc0, !PT ;  /* 0x000000ff2e247812 */ /* 0x001fe400078ec0ff */
[----:B------:R-:W-:-:S02]  /*21310*/  @!P5 SEL R32, RZ, 0xffffffff, P4 ;  /* 0xffffffffff20d807 */ /* 0x000fc40002000000 */
[----:B------:R-:W-:Y:S02]  /*21320*/  @!P6 SEL R33, RZ, 0xffffffff, P0 ;  /* 0xffffffffff21e807 */ /* 0x000fe40000000000 */
[----:B------:R-:W-:Y:S02]  /*21330*/  ISETP.GT.AND P4, PT, R37, R42, PT ;  /* 0x0000002a2500720c */ /* 0x000fe40003f84270 */
[----:B------:R-:W-:Y:S02]  /*21340*/  ISETP.NE.AND P6, PT, R35, R36, PT ;  /* 0x000000242300720c */ /* 0x000fe40003fc5270 */
[----:B------:R-:W-:Y:S02]  /*21350*/  PRMT R41, R3, 0x8880, RZ ;  /* 0x0000888003297816 */ /* 0x000fe400000000ff */
[----:B------:R-:W-:Y:S02]  /*21360*/  SEL R35, RZ, 0xffffffff, !P4 ;  /* 0xffffffffff237807 */ /* 0x000fe40006000000 */
[----:B------:R-:W-:-:S02]  /*21370*/  ISETP.GE.U32.AND P0, PT, R10, R24, PT ;  /* 0x000000180a00720c */ /* 0x000fc40003f06070 */
[----:B------:R-:W-:Y:S02]  /*21380*/  ISETP.GE.U32.AND P4, PT, R12, R26, PT ;  /* 0x0000001a0c00720c */ /* 0x000fe40003f86070 */
[----:B------:R-:W-:Y:S02]  /*21390*/  ISETP.GT.AND P5, PT, R41, R46, PT ;  /* 0x0000002e2900720c */ /* 0x000fe40003fa4270 */
[----:B------:R-:W-:Y:S02]  /*213a0*/  ISETP.GE.AND.EX P0, PT, R11, R25, PT, P0 ;  /* 0x000000190b00720c */ /* 0x000fe40003f06300 */
[----:B------:R-:W-:Y:S02]  /*213b0*/  ISETP.GE.AND.EX P4, PT, R13, R27, PT, P4 ;  /* 0x0000001b0d00720c */ /* 0x000fe40003f86340 */
[----:B------:R-:W-:Y:S02]  /*213c0*/  LOP3.LUT R33, R33, 0x1, RZ, 0xc0, !PT ;  /* 0x0000000121217812 */ /* 0x000fe400078ec0ff */
[----:B------:R-:W-:-:S02]  /*213d0*/  SEL R36, RZ, 0xffffffff, !P5 ;  /* 0xffffffffff247807 */ /* 0x000fc40006800000 */
[----:B------:R-:W-:Y:S02]  /*213e0*/  @!P3 SEL R35, RZ, 0xffffffff, P0 ;  /* 0xffffffffff23b807 */ /* 0x000fe40000000000 */
[----:B------:R-:W-:Y:S02]  /*213f0*/  @!P6 SEL R36, RZ, 0xffffffff, P4 ;  /* 0xffffffffff24e807 */ /* 0x000fe40002000000 */
[----:B------:R-:W-:Y:S02]  /*21400*/  ISETP.NE.U32.AND P0, PT, R33, 0x1, PT ;  /* 0x000000012100780c */ /* 0x000fe40003f05070 */
[----:B------:R-:W-:Y:S02]  /*21410*/  LOP3.LUT R32, R32, 0x1, RZ, 0xc0, !PT ;  /* 0x0000000120207812 */ /* 0x000fe400078ec0ff */
        /* <DEDUP_REMOVED lines=8> */
[----:B------:R-:W-:Y:S01]  /*214a0*/  ISETP.NE.U32.AND P0, PT, R36, 0x1, PT ;  /* 0x000000012400780c */ /* 0x000fe20003f05070 */
[----:B------:R1:W-:Y:S01]  /*214b0*/  STS.U8 [R20+0x10], R29 ;  /* 0x0000101d14007388 */ /* 0x0003e20000000000 */
[----:B------:R-:W-:-:S02]  /*214c0*/  SEL R7, R7, R31, !P5 ;  /* 0x0000001f07077207 */ /* 0x000fc40006800000 */
[----:B------:R-:W-:Y:S02]  /*214d0*/  SEL R11, R11, R25, !P3 ;  /* 0x000000190b0b7207 */ /* 0x000fe40005800000 */
[----:B------:R-:W-:Y:S02]  /*214e0*/  SEL R13, R13, R27, !P0 ;  /* 0x0000001b0d0d7207 */ /* 0x000fe40004000000 */
[----:B------:R-:W-:Y:S02]  /*214f0*/  SEL R6, R6, R30, !P5 ;  /* 0x0000001e06067207 */ /* 0x000fe40006800000 */
[----:B------:R-:W-:Y:S02]  /*21500*/  SEL R31, R23, R34, !P5 ;  /* 0x00000022171f7207 */ /* 0x000fe40006800000 */
[----:B------:R-:W-:Y:S01]  /*21510*/  SEL R10, R10, R24, !P3 ;  /* 0x000000180a0a7207 */ /* 0x000fe20005800000 */
[----:B------:R1:W-:Y:S01]  /*21520*/  STS.64 [R20+0x8], R6 ;  /* 0x0000080614007388 */ /* 0x0003e20000000a00 */
[----:B------:R-:W-:-:S02]  /*21530*/  SEL R25, R15, R42, !P3 ;  /* 0x0000002a0f197207 */ /* 0x000fc40005800000 */
[----:B------:R-:W-:Y:S01]  /*21540*/  SEL R12, R12, R26, !P0 ;  /* 0x0000001a0c0c7207 */ /* 0x000fe20004000000 */
[----:B------:R1:W-:Y:S01]  /*21550*/  STS.64 [R20+0x28], R10 ;  /* 0x0000280a14007388 */ /* 0x0003e20000000a00 */
[----:B------:R-:W-:Y:S02]  /*21560*/  SEL R27, R3, R46, !P0 ;  /* 0x0000002e031b7207 */ /* 0x000fe40004000000 */
[----:B------:R-:W-:Y:S01]  /*21570*/  PRMT R23, R31, 0x7610, R23 ;  /* 0x000076101f177816 */ /* 0x000fe20000000017 */
[----:B------:R1:W-:Y:S01]  /*21580*/  STS.64 [R20+0x38], R12 ;  /* 0x0000380c14007388 */ /* 0x0003e20000000a00 */
[----:B------:R-:W-:Y:S02]  /*21590*/  PRMT R21, R29, 0x7610, R21 ;  /* 0x000076101d157816 */ /* 0x000fe40000000015 */
[----:B------:R-:W-:Y:S01]  /*215a0*/  PRMT R15, R25, 0x7610, R15 ;  /* 0x00007610190f7816 */ /* 0x000fe2000000000f */
[----:B------:R1:W-:Y:S01]  /*215b0*/  STS.U8 [R20], R31 ;  /* 0x0000001f14007388 */ /* 0x0003e20000000000 */
[----:B------:R-:W-:-:S03]  /*215c0*/  PRMT R3, R27, 0x7610, R3 ;  /* 0x000076101b037816 */ /* 0x000fc60000000003 */
[----:B------:R1:W-:Y:S04]  /*215d0*/  STS.U8 [R20+0x20], R25 ;  /* 0x0000201914007388 */ /* 0x0003e80000000000 */
[----:B------:R1:W-:Y:S02]  /*215e0*/  STS.U8 [R20+0x30], R27 ;  /* 0x0000301b14007388 */ /* 0x0003e40000000000 */
.L_x_4013:
[----:B------:R-:W-:Y:S05]  /*215f0*/  BSYNC B0 ;  /* 0x0000000000007941 */ /* 0x000fea0003800000 */
.L_x_4012:
[----:B-1----:R-:W-:Y:S01]  /*21600*/  IMAD.MOV.U32 R25, RZ, RZ, R39 ;  /* 0x000000ffff197224 */ /* 0x002fe200078e0027 */
[----:B------:R-:W-:Y:S06]  /*21610*/  @P1 BRA `(.L_x_4014) ;  /* 0xfffffff8009c1947 */ /* 0x000fec000383ffff */
.L_x_4011:
        /* <DEDUP_REMOVED lines=20> */
.L_x_4019:
[----:B--2---:R-:W-:Y:S01]  /*21760*/  IMAD.IADD R25, R17, 0x1, R2 ;  /* 0x0000000111197824 */ /* 0x004fe200078e0202 */
[----:B------:R-:W-:Y:S04]  /*21770*/  BAR.SYNC.DEFER_BLOCKING 0x0 ;  /* 0x0000000000007b1d */ /* 0x000fe80000010000 */
[----:B------:R-:W-:Y:S02]  /*21780*/  ISETP.GE.U32.AND P0, PT, R25, R14, PT ;  /* 0x0000000e1900720c */ /* 0x000fe40003f06070 */
[----:B------:R-:W-:Y:S02]  /*21790*/  BSSY B0, `(.L_x_4017) ;  /* 0x0000050000007945 */ /* 0x000fe40003800000 */
[----:B------:R-:W-:-:S13]  /*217a0*/  ISETP.GE.U32.OR P0, PT, R17, R2, P0 ;  /* 0x000000021100720c */ /* 0x000fda0000706470 */
[----:B------:R-:W-:Y:S05]  /*217b0*/  @P0 BRA `(.L_x_4018) ;  /* 0x0000000400340947 */ /* 0x000fea0003800000 */
[----:B------:R-:W-:Y:S01]  /*217c0*/  IMAD R32, R2, 0x40, R20 ;  /* 0x0000004002207824 */ /* 0x000fe200078e0214 */
[C---:B------:R-:W-:Y:S02]  /*217d0*/  PRMT R35, R23.reuse, 0x8880, RZ ;  /* 0x0000888017237816 */ /* 0x040fe400000000ff */
[----:B------:R-:W-:Y:S02]  /*217e0*/  LOP3.LUT R42, R23, 0xff, RZ, 0xc0, !PT ;  /* 0x000000ff172a7812 */ /* 0x000fe400078ec0ff */
[----:B------:R-:W2:Y:S01]  /*217f0*/  LDS.S8 R34, [R32] ;  /* 0x0000000020227984 */ /* 0x000ea20000000200 */
[----:B------:R-:W-:Y:S02]  /*21800*/  PRMT R37, R21, 0x8880, RZ ;  /* 0x0000888015257816 */ /* 0x000fe400000000ff */
[----:B------:R-:W-:Y:S01]  /*21810*/  PRMT R39, R15, 0x8880, RZ ;  /* 0x000088800f277816 */ /* 0x000fe200000000ff */
[----:B------:R-:W3:Y:S04]  /*21820*/  LDS.S8 R36, [R32+0x10] ;  /* 0x0000100020247984 */ /* 0x000ee80000000200 */
[----:B------:R-:W4:Y:S04]  /*21830*/  LDS.S8 R38, [R32+0x20] ;  /* 0x0000200020267984 */ /* 0x000f280000000200 */
[----:B------:R-:W5:Y:S04]  /*21840*/  LDS.64 R30, [R32+0x8] ;  /* 0x00000800201e7984 */ /* 0x000f680000000a00 */
[----:B------:R-:W0:Y:S04]  /*21850*/  LDS.64 R28, [R32+0x18] ;  /* 0x00001800201c7984 */ /* 0x000e280000000a00 */
[----:B------:R-:W1:Y:S04]  /*21860*/  LDS.S8 R40, [R32+0x30] ;  /* 0x0000300020287984 */ /* 0x000e680000000200 */
[----:B------:R-:W1:Y:S04]  /*21870*/  LDS.64 R24, [R32+0x28] ;  /* 0x0000280020187984 */ /* 0x000e680000000a00 */
[----:B------:R3:W1:Y:S01]  /*21880*/  LDS.64 R26, [R32+0x38] ;  /* 0x00003800201a7984 */ /* 0x0006620000000a00 */
[----:B--2---:R-:W-:-:S02]  /*21890*/  LOP3.LUT R33, R34, 0xff, RZ, 0xc0, !PT ;  /* 0x000000ff22217812 */ /* 0x004fc400078ec0ff */
[----:B------:R-:W-:Y:S02]  /*218a0*/  ISETP.GT.AND P0, PT, R35, R34, PT ;  /* 0x000000222300720c */ /* 0x000fe40003f04270 */
[----:B------:R-:W-:Y:S02]  /*218b0*/  LOP3.LUT R35, R21, 0xff, RZ, 0xc0, !PT ;  /* 0x000000ff15237812 */ /* 0x000fe400078ec0ff */
[----:B---3--:R-:W-:Y:S02]  /*218c0*/  LOP3.LUT R32, R36, 0xff, RZ, 0xc0, !PT ;  /* 0x000000ff24207812 */ /* 0x008fe400078ec0ff */
[----:B------:R-:W-:Y:S02]  /*218d0*/  ISETP.NE.AND P3, PT, R42, R33, PT ;  /* 0x000000212a00720c */ /* 0x000fe40003f65270 */
[----:B------:R-:W-:Y:S02]  /*218e0*/  ISETP.NE.AND P5, PT, R35, R32, PT ;  /* 0x000000202300720c */ /* 0x000fe40003fa5270 */
[----:B------:R-:W-:-:S02]  /*218f0*/  LOP3.LUT R42, R15, 0xff, RZ, 0xc0, !PT ;  /* 0x000000ff0f2a7812 */ /* 0x000fc400078ec0ff */
[----:B----4-:R-:W-:Y:S02]  /*21900*/  LOP3.LUT R33, R38, 0xff, RZ, 0xc0, !PT ;  /* 0x000000ff26217812 */ /* 0x010fe400078ec0ff */
[----:B------:R-:W-:Y:S02]  /*21910*/  SEL R32, RZ, 0xffffffff, !P0 ;  /* 0xffffffffff207807 */ /* 0x000fe40004000000 */
[----:B------:R-:W-:Y:S02]  /*21920*/  ISETP.GT.AND P1, PT, R37, R36, PT ;  /* 0x000000242500720c */ /* 0x000fe40003f24270 */
[----:B-----5:R-:W-:Y:S02]  /*21930*/  ISETP.GE.U32.AND P0, PT, R6, R30, PT ;  /* 0x0000001e0600720c */ /* 0x020fe40003f06070 */
[----:B------:R-:W-:Y:S02]  /*21940*/  ISETP.NE.AND P4, PT, R42, R33, PT ;  /* 0x000000212a00720c */ /* 0x000fe40003f85270 */
[----:B------:R-:W-:-:S02]  /*21950*/  SEL R33, RZ, 0xffffffff, !P1 ;  /* 0xffffffffff217807 */ /* 0x000fc40004800000 */
[----:B------:R-:W-:Y:S02]  /*21960*/  ISETP.GE.AND.EX P0, PT, R7, R31, PT, P0 ;  /* 0x0000001f0700720c */ /* 0x000fe40003f06300 */
[----:B------:R-:W-:Y:S02]  /*21970*/  LOP3.LUT R42, R3, 0xff, RZ, 0xc0, !PT ;  /* 0x000000ff032a7812 */ /* 0x000fe400078ec0ff */
[----:B0-----:R-:W-:Y:S02]  /*21980*/  ISETP.GE.U32.AND P1, PT, R8, R28, PT ;  /* 0x0000001c0800720c */ /* 0x001fe40003f26070 */
[----:B-1----:R-:W-:Y:S02]  /*21990*/  LOP3.LUT R35, R40, 0xff, RZ, 0xc0, !PT ;  /* 0x000000ff28237812 */ /* 0x002fe400078ec0ff */
[----:B------:R-:W-:Y:S02]  /*219a0*/  @!P3 SEL R32, RZ, 0xffffffff, P0 ;  /* 0xffffffffff20b807 */ /* 0x000fe40000000000 */
[----:B------:R-:W-:-:S02]  /*219b0*/  ISETP.GE.AND.EX P1, PT, R9, R29, PT, P1 ;  /* 0x0000001d0900720c */ /* 0x000fc40003f26310 */
[----:B------:R-:W-:Y:S02]  /*219c0*/  ISETP.NE.AND P3, PT, R42, R35, PT ;  /* 0x000000232a00720c */ /* 0x000fe40003f65270 */
[----:B------:R-:W-:Y:S02]  /*219d0*/  PRMT R37, R3, 0x8880, RZ ;  /* 0x0000888003257816 */ /* 0x000fe400000000ff */
[----:B------:R-:W-:Y:S02]  /*219e0*/  @!P5 SEL R33, RZ, 0xffffffff, P1 ;  /* 0xffffffffff21d807 */ /* 0x000fe40000800000 */
[----:B------:R-:W-:Y:S02]  /*219f0*/  ISETP.GE.U32.AND P5, PT, R10, R24, PT ;  /* 0x000000180a00720c */ /* 0x000fe40003fa6070 */
[----:B------:R-:W-:Y:S02]  /*21a00*/  ISETP.GE.U32.AND P1, PT, R12, R26, PT ;  /* 0x0000001a0c00720c */ /* 0x000fe40003f26070 */
[----:B------:R-:W-:-:S02]  /*21a10*/  ISETP.GT.AND P6, PT, R39, R38, PT ;  /* 0x000000262700720c */ /* 0x000fc40003fc4270 */
[----:B------:R-:W-:Y:S02]  /*21a20*/  LOP3.LUT R32, R32, 0x1, RZ, 0xc0, !PT ;  /* 0x0000000120207812 */ /* 0x000fe400078ec0ff */
[----:B------:R-:W-:Y:S02]  /*21a30*/  ISETP.GT.AND P0, PT, R37, R40, PT ;  /* 0x000000282500720c */ /* 0x000fe40003f04270 */
[----:B------:R-:W-:Y:S02]  /*21a40*/  ISETP.GE.AND.EX P5, PT, R11, R25, PT, P5 ;  /* 0x000000190b00720c */ /* 0x000fe40003fa6350 */
[----:B------:R-:W-:Y:S02]  /*21a50*/  ISETP.GE.AND.EX P1, PT, R13, R27, PT, P1 ;  /* 0x0000001b0d00720c */ /* 0x000fe40003f26310 */
[----:B------:R-:W-:Y:S02]  /*21a60*/  SEL R35, RZ, 0xffffffff, !P6 ;  /* 0xffffffffff237807 */ /* 0x000fe40007000000 */
[----:B------:R-:W-:-:S02]  /*21a70*/  ISETP.NE.U32.AND P6, PT, R32, 0x1, PT ;  /* 0x000000012000780c */ /* 0x000fc40003fc5070 */
        /* <DEDUP_REMOVED lines=10> */
[----:B------:R-:W-:Y:S01]  /*21b20*/  ISETP.NE.U32.AND P1, PT, R35, 0x1, PT ;  /* 0x000000012300780c */ /* 0x000fe20003f25070 */
[----:B------:R2:W-:Y:S01]  /*21b30*/  STS.64 [R20+0x18], R8 ;  /* 0x0000180814007388 */ /* 0x0005e20000000a00 */
[----:B------:R-:W-:-:S02]  /*21b40*/  ISETP.NE.U32.AND P0, PT, R32, 0x1, PT ;  /* 0x000000012000780c */ /* 0x000fc40003f05070 */
[----:B------:R-:W-:Y:S01]  /*21b50*/  SEL R7, R7, R31, !P6 ;  /* 0x0000001f07077207 */ /* 0x000fe20007000000 */
[----:B------:R2:W-:Y:S01]  /*21b60*/  STS.U8 [R20+0x10], R29 ;  /* 0x0000101d14007388 */ /* 0x0005e20000000000 */
        /* <DEDUP_REMOVED lines=18> */
.L_x_4018:
[----:B------:R-:W-:Y:S05]  /*21c90*/  BSYNC B0 ;  /* 0x0000000000007941 */ /* 0x000fea0003800000 */
.L_x_4017:
[----:B------:R-:W-:-:S04]  /*21ca0*/  SHF.R.S32.HI R2, RZ, 0x1, R2 ;  /* 0x00000001ff027819 */ /* 0x000fc80000011402 */
[----:B------:R-:W-:-:S13]  /*21cb0*/  ISETP.GE.AND P0, PT, R2, 0x20, PT ;  /* 0x000000200200780c */ /* 0x000fda0003f06270 */
[----:B------:R-:W-:Y:S05]  /*21cc0*/  @P0 BRA `(.L_x_4019) ;  /* 0xfffffff800a40947 */ /* 0x000fea000383ffff */
[----:B------:R-:W-:-:S07]  /*21cd0*/  IMAD.MOV.U32 R2, RZ, RZ, 0x20 ;  /* 0x00000020ff027424 */ /* 0x000fce00078e00ff */
.L_x_4016:
[----:B------:R-:W-:Y:S01]  /*21ce0*/  BAR.SYNC.DEFER_BLOCKING 0x0 ;  /* 0x0000000000007b1d */ /* 0x000fe20000010000 */
[----:B------:R-:W-:-:S13]  /*21cf0*/  ISETP.GE.AND P0, PT, R2, 0x2, PT ;  /* 0x000000020200780c */ /* 0x000fda0003f06270 */
[----:B------:R-:W-:Y:S05]  /*21d00*/  @!P0 BRA `(.L_x_4015) ;  /* 0x0000000400548947 */ /* 0x000fea0003800000 */
[----:B------:R-:W-:-:S07]  /*21d10*/  IMAD.MOV.U32 R17, RZ, RZ, 0x1 ;  /* 0x00000001ff117424 */ /* 0x000fce00078e00ff */
.L_x_4020:
[----:B012---:R-:W-:Y:S01]  /*21d20*/  LOP3.LUT R20, R21, 0xffff, RZ, 0xc0, !PT ;  /* 0x0000ffff15147812 */ /* 0x007fe200078ec0ff */
[----:B------:R-:W0:Y:S01]  /*21d30*/  SHFL.DOWN PT, R25, R6, R17, 0x1f ;  /* 0x08001f1106197589 */ /* 0x000e2200000e0000 */
[----:B------:R-:W-:Y:S02]  /*21d40*/  LOP3.LUT R14, R23, 0xffff, RZ, 0xc0, !PT ;  /* 0x0000ffff170e7812 */ /* 0x000fe400078ec0ff */
[----:B------:R-:W-:Y:S01]  /*21d50*/  PRMT R26, R20, 0x8880, RZ ;  /* 0x00008880141a7816 */ /* 0x000fe200000000ff */
[----:B------:R-:W-:Y:S01]  /*21d60*/  SHFL.DOWN PT, R35, R12, R17, 0x1f ;  /* 0x08001f110c237589 */ /* 0x000fe200000e0000 */
[----:B------:R-:W-:Y:S02]  /*21d70*/  PRMT R14, R14, 0x8880, RZ ;  /* 0x000088800e0e7816 */ /* 0x000fe400000000ff */
[----:B------:R-:W-:Y:S02]  /*21d80*/  LOP3.LUT R20, R15, 0xffff, RZ, 0xc0, !PT ;  /* 0x0000ffff0f147812 */ /* 0x000fe400078ec0ff */
[----:B------:R-:W1:Y:S01]  /*21d90*/  SHFL.DOWN PT, R26, R26, R17, 0x1f ;  /* 0x08001f111a1a7589 */ /* 0x000e6200000e0000 */
[----:B------:R-:W-:-:S02]  /*21da0*/  LOP3.LUT R24, R3, 0xffff, RZ, 0xc0, !PT ;  /* 0x0000ffff03187812 */ /* 0x000fc400078ec0ff */
[----:B------:R-:W-:Y:S01]  /*21db0*/  PRMT R28, R20, 0x8880, RZ ;  /* 0x00008880141c7816 */ /* 0x000fe200000000ff */
[----:B------:R-:W2:Y:S01]  /*21dc0*/  SHFL.DOWN PT, R14, R14, R17, 0x1f ;  /* 0x08001f110e0e7589 */ /* 0x000ea200000e0000 */
[----:B------:R-:W-:Y:S02]  /*21dd0*/  PRMT R32, R24, 0x8880, RZ ;  /* 0x0000888018207816 */ /* 0x000fe400000000ff */
[----:B------:R-:W-:Y:S01]  /*21de0*/  LOP3.LUT R36, R21, 0xff, RZ, 0xc0, !PT ;  /* 0x000000ff15247812 */ /* 0x000fe200078ec0ff */
[----:B------:R-:W3:Y:S01]  /*21df0*/  SHFL.DOWN PT, R30, R28, R17, 0x1f ;  /* 0x08001f111c1e7589 */ /* 0x000ee200000e0000 */
[----:B------:R-:W-:Y:S02]  /*21e00*/  LOP3.LUT R29, R23, 0xff, RZ, 0xc0, !PT ;  /* 0x000000ff171d7812 */ /* 0x000fe400078ec0ff */
[----:B------:R-:W-:Y:S01]  /*21e10*/  LOP3.LUT R31, R15, 0xff, RZ, 0xc0, !PT ;  /* 0x000000ff0f1f7812 */ /* 0x000fe200078ec0ff */
[----:B------:R4:W5:Y:S01]  /*21e20*/  SHFL.DOWN PT, R34, R32, R17, 0x1f ;  /* 0x08001f1120227589 */ /* 0x00096200000e0000 */
[----:B------:R-:W-:-:S02]  /*21e30*/  PRMT R38, R21, 0x8880, RZ ;  /* 0x0000888015267816 */ /* 0x000fc400000000ff */
[----:B0-----:R-:W-:Y:S01]  /*21e40*/  ISETP.GE.U32.AND P0, PT, R6, R25, PT ;  /* 0x000000190600720c */ /* 0x001fe20003f06070 */
[----:B------:R-:W0:Y:S01]  /*21e50*/  SHFL.DOWN PT, R20, R7, R17, 0x1f ;  /* 0x08001f1107147589 */ /* 0x000e2200000e0000 */
[----:B------:R-:W-:Y:S02]  /*21e60*/  PRMT R40, R15, 0x8880, RZ ;  /* 0x000088800f287816 */ /* 0x000fe400000000ff */
[C---:B------:R-:W-:Y:S01]  /*21e70*/  PRMT R39, R3.reuse, 0x8880, RZ ;  /* 0x0000888003277816 */ /* 0x040fe200000000ff */
[----:B------:R-:W-:Y:S01]  /*21e80*/  SHFL.DOWN PT, R28, R9, R17, 0x1f ;  /* 0x08001f11091c7589 */ /* 0x000fe200000e0000 */
[----:B----4-:R-:W-:Y:S02]  /*21e90*/  LOP3.LUT R32, R3, 0xff, RZ, 0xc0, !PT ;  /* 0x000000ff03207812 */ /* 0x010fe400078ec0ff */
[C---:B-1----:R-:W-:Y:S02]  /*21ea0*/  LOP3.LUT R27, R26.reuse, 0xff, RZ, 0xc0, !PT ;  /* 0x000000ff1a1b7812 */ /* 0x042fe400078ec0ff */
[----:B------:R-:W-:-:S02]  /*21eb0*/  PRMT R33, R26, 0x8880, RZ ;  /* 0x000088801a217816 */ /* 0x000fc400000000ff */
[----:B--2---:R-:W-:Y:S02]  /*21ec0*/  LOP3.LUT R24, R14, 0xff, RZ, 0xc0, !PT ;  /* 0x000000ff0e187812 */ /* 0x004fe400078ec0ff */
[----:B------:R-:W-:Y:S02]  /*21ed0*/  ISETP.NE.AND P3, PT, R36, R27, PT ;  /* 0x0000001b2400720c */ /* 0x000fe40003f65270 */
[----:B------:R-:W1:Y:S01]  /*21ee0*/  SHFL.DOWN PT, R27, R8, R17, 0x1f ;  /* 0x08001f11081b7589 */ /* 0x000e6200000e0000 */
[----:B------:R-:W-:Y:S02]  /*21ef0*/  ISETP.NE.AND P1, PT, R29, R24, PT ;  /* 0x000000181d00720c */ /* 0x000fe40003f25270 */
[----:B---3--:R-:W-:Y:S01]  /*21f00*/  LOP3.LUT R24, R30, 0xff, RZ, 0xc0, !PT ;  /* 0x000000ff1e187812 */ /* 0x008fe200078ec0ff */
[----:B------:R-:W-:Y:S01]  /*21f10*/  SHFL.DOWN PT, R36, R13, R17, 0x1f ;  /* 0x08001f110d247589 */ /* 0x000fe200000e0000 */
[----:B-----5:R-:W-:Y:S02]  /*21f20*/  LOP3.LUT R29, R34, 0xff, RZ, 0xc0, !PT ;  /* 0x000000ff221d7812 */ /* 0x020fe400078ec0ff */
[----:B------:R-:W-:-:S02]  /*21f30*/  ISETP.NE.AND P5, PT, R31, R24, PT ;  /* 0x000000181f00720c */ /* 0x000fc40003fa5270 */
[----:B------:R-:W2:Y:S01]  /*21f40*/  SHFL.DOWN PT, R31, R10, R17, 0x1f ;  /* 0x08001f110a1f7589 */ /* 0x000ea200000e0000 */
[----:B------:R-:W-:Y:S02]  /*21f50*/  ISETP.NE.AND P4, PT, R32, R29, PT ;  /* 0x0000001d2000720c */ /* 0x000fe40003f85270 */
[----:B------:R-:W-:Y:S01]  /*21f60*/  PRMT R29, R23, 0x8880, RZ ;  /* 0x00008880171d7816 */ /* 0x000fe200000000ff */
[----:B------:R3:W4:Y:S01]  /*21f70*/  SHFL.DOWN PT, R32, R11, R17, 0x1f ;  /* 0x08001f110b207589 */ /* 0x00072200000e0000 */
[----:B------:R-:W-:Y:S02]  /*21f80*/  PRMT R24, R14, 0x8880, RZ ;  /* 0x000088800e187816 */ /* 0x000fe400000000ff */
[----:B0-----:R-:W-:Y:S02]  /*21f90*/  ISETP.GE.AND.EX P0, PT, R7, R20, PT, P0 ;  /* 0x000000140700720c */ /* 0x001fe40003f06300 */
[----:B------:R-:W-:Y:S01]  /*21fa0*/  ISETP.GT.AND P6, PT, R29, R24, PT ;  /* 0x000000181d00720c */ /* 0x000fe20003fc4270 */
[----:B------:R-:W-:Y:S01]  /*21fb0*/  IMAD.MOV.U32 R29, RZ, RZ, R33 ;  /* 0x000000ffff1d7224 */ /* 0x000fe200078e0021 */
[----:B------:R-:W-:-:S02]  /*21fc0*/  SEL R24, RZ, 0xffffffff, P0 ;  /* 0xffffffffff187807 */ /* 0x000fc40000000000 */
[----:B------:R-:W-:Y:S01]  /*21fd0*/  @P1 SEL R24, RZ, 0xffffffff, !P6 ;  /* 0xffffffffff181807 */ /* 0x000fe20007000000 */
[----:B---3--:R-:W-:Y:S01]  /*21fe0*/  IMAD.SHL.U32 R17, R17, 0x2, RZ ;  /* 0x0000000211117824 */ /* 0x008fe200078e00ff */
[----:B-1----:R-:W-:Y:S02]  /*21ff0*/  ISETP.GE.U32.AND P0, PT, R8, R27, PT ;  /* 0x0000001b0800720c */ /* 0x002fe40003f06070 */
[----:B------:R-:W-:Y:S02]  /*22000*/  ISETP.GT.AND P6, PT, R38, R29, PT ;  /* 0x0000001d2600720c */ /* 0x000fe40003fc4270 */
[----:B------:R-:W-:Y:S02]  /*22010*/  ISETP.GE.AND.EX P0, PT, R9, R28, PT, P0 ;  /* 0x0000001c0900720c */ /* 0x000fe40003f06300 */
[----:B------:R-:W-:Y:S02]  /*22020*/  PRMT R37, R30, 0x8880, RZ ;  /* 0x000088801e257816 */ /* 0x000fe400000000ff */
[----:B------:R-:W-:-:S02]  /*22030*/  SEL R29, RZ, 0xffffffff, P0 ;  /* 0xffffffffff1d7807 */ /* 0x000fc40000000000 */
[----:B--2---:R-:W-:Y:S02]  /*22040*/  ISETP.GE.U32.AND P1, PT, R10, R31, PT ;  /* 0x0000001f0a00720c */ /* 0x004fe40003f26070 */
[----:B------:R-:W-:Y:S02]  /*22050*/  ISETP.GE.U32.AND P0, PT, R12, R35, PT ;  /* 0x000000230c00720c */ /* 0x000fe40003f06070 */
[----:B----4-:R-:W-:Y:S02]  /*22060*/  ISETP.GE.AND.EX P1, PT, R11, R32, PT, P1 ;  /* 0x000000200b00720c */ /* 0x010fe40003f26310 */
[----:B------:R-:W-:Y:S02]  /*22070*/  ISETP.GE.AND.EX P0, PT, R13, R36, PT, P0 ;  /* 0x000000240d00720c */ /* 0x000fe40003f06300 */
[----:B------:R-:W-:Y:S02]  /*22080*/  PRMT R38, R34, 0x8880, RZ ;  /* 0x0000888022267816 */ /* 0x000fe400000000ff */
[----:B------:R-:W-:-:S02]  /*22090*/  SEL R33, RZ, 0xffffffff, P1 ;  /* 0xffffffffff217807 */ /* 0x000fc40000800000 */
[----:B------:R-:W-:Y:S02]  /*220a0*/  ISETP.GT.AND P1, PT, R40, R37, PT ;  /* 0x000000252800720c */ /* 0x000fe40003f24270 */
[----:B------:R-:W-:Y:S02]  /*220b0*/  SEL R37, RZ, 0xffffffff, P0 ;  /* 0xffffffffff257807 */ /* 0x000fe40000000000 */
[----:B------:R-:W-:Y:S02]  /*220c0*/  ISETP.GT.AND P0, PT, R39, R38, PT ;  /* 0x000000262700720c */ /* 0x000fe40003f04270 */
[----:B------:R-:W-:Y:S02]  /*220d0*/  LOP3.LUT R24, R24, 0x1, RZ, 0xc0, !PT ;  /* 0x0000000118187812 */ /* 0x000fe400078ec0ff */
[----:B------:R-:W-:Y:S02]  /*220e0*/  @P4 SEL R37, RZ, 0xffffffff, !P0 ;  /* 0xffffffffff254807 */ /* 0x000fe40004000000 */
[----:B------:R-:W-:-:S02]  /*220f0*/  ISETP.NE.U32.AND P0, PT, R24, 0x1, PT ;  /* 0x000000011800780c */ /* 0x000fc40003f05070 */
[----:B------:R-:W-:Y:S02]  /*22100*/  @P3 SEL R29, RZ, 0xffffffff, !P6 ;  /* 0xffffffffff1d3807 */ /* 0x000fe40007000000 */
[----:B------:R-:W-:Y:S02]  /*22110*/  SEL R6, R6, R25, !P0 ;  /* 0x0000001906067207 */ /* 0x000fe40004000000 */
[----:B------:R-:W-:Y:S02]  /*22120*/  SEL R7, R7, R20, !P0 ;  /* 0x0000001407077207 */ /* 0x000fe40004000000 */
[----:B------:R-:W-:Y:S02]  /*22130*/  SEL R23, R23, R14, !P0 ;  /* 0x0000000e17177207 */ /* 0x000fe40004000000 */
[----:B------:R-:W-:Y:S02]  /*22140*/  ISETP.GE.AND P0, PT, R17, R2, PT ;  /* 0x000000021100720c */ /* 0x000fe40003f06270 */
        /* <DEDUP_REMOVED lines=17> */
.L_x_4015:
        /* <DEDUP_REMOVED lines=15> */
.L_x_4021:
[----:B------:R-:W-:Y:S05]  /*22350*/  @!P0 BRA `(.L_x_4022) ;  /* 0x0000000800c08947 */ /* 0x000fea0003800000 */
[----:B------:R-:W-:Y:S02]  /*22360*/  ULDC.U8 UR4, c[0x0][0x631] ;  /* 0x00018c4000047ab9 */ /* 0x000fe40000000000 */
[----:B------:R-:W-:Y:S01]  /*22370*/  ISETP.NE.AND P2, PT, RZ, UR4, PT ;  /* 0x00000004ff007c0c */ /* 0x000fe2000bf45270 */
[----:B------:R-:W-:-:S12]  /*22380*/  @!P1 BRA `(.L_x_4023) ;  /* 0x0000000400009947 */ /* 0x000fd80003800000 */
[----:B------:R-:W3:Y:S04]  /*22390*/  LDG.E.S8 R0, desc[UR60][R4.64] ;  /* 0x0000003c04007981 */ /* 0x000ee8000c1e1300 */
[----:B------:R-:W4:Y:S04]  /*223a0*/  LDG.E.S8 R14, desc[UR60][R4.64+0x10] ;  /* 0x0000103c040e7981 */ /* 0x000f28000c1e1300 */
[----:B012---:R-:W2:Y:S04]  /*223b0*/  LDG.E.S8 R20, desc[UR60][R4.64+0x20] ;  /* 0x0000203c04147981 */ /* 0x007ea8000c1e1300 */
[----:B------:R-:W5:Y:S04]  /*223c0*/  LDG.E.64 R30, desc[UR60][R4.64+0x8] ;  /* 0x0000083c041e7981 */ /* 0x000f68000c1e1b00 */
[----:B------:R-:W5:Y:S04]  /*223d0*/  LDG.E.64 R28, desc[UR60][R4.64+0x18] ;  /* 0x0000183c041c7981 */ /* 0x000f68000c1e1b00 */
[----:B------:R-:W5:Y:S04]  /*223e0*/  LDG.E.S8 R34, desc[UR60][R4.64+0x30] ;  /* 0x0000303c04227981 */ /* 0x000f68000c1e1300 */
[----:B------:R-:W5:Y:S04]  /*223f0*/  LDG.E.64 R26, desc[UR60][R4.64+0x28] ;  /* 0x0000283c041a7981 */ /* 0x000f68000c1e1b00 */
[----:B------:R-:W5:Y:S01]  /*22400*/  LDG.E.64 R24, desc[UR60][R4.64+0x38] ;  /* 0x0000383c04187981 */ /* 0x000f62000c1e1b00 */
[----:B------:R-:W-:-:S02]  /*22410*/  PRMT R33, R23, 0x8880, RZ ;  /* 0x0000888017217816 */ /* 0x000fc400000000ff */
[----:B------:R-:W-:Y:S02]  /*22420*/  LOP3.LUT R17, R23, 0xff, RZ, 0xc0, !PT ;  /* 0x000000ff17117812 */ /* 0x000fe400078ec0ff */
[----:B------:R-:W-:Y:S02]  /*22430*/  PRMT R35, R21, 0x8880, RZ ;  /* 0x0000888015237816 */ /* 0x000fe400000000ff */
[C---:B------:R-:W-:Y:S02]  /*22440*/  LOP3.LUT R32, R15.reuse, 0xff, RZ, 0xc0, !PT ;  /* 0x000000ff0f207812 */ /* 0x040fe400078ec0ff */
[----:B------:R-:W-:Y:S02]  /*22450*/  PRMT R37, R15, 0x8880, RZ ;  /* 0x000088800f257816 */ /* 0x000fe400000000ff */
[C---:B---3--:R-:W-:Y:S02]  /*22460*/  LOP3.LUT R2, R0.reuse, 0xff, RZ, 0xc0, !PT ;  /* 0x000000ff00027812 */ /* 0x048fe400078ec0ff */
[----:B------:R-:W-:-:S02]  /*22470*/  ISETP.GT.AND P1, PT, R0, R33, PT ;  /* 0x000000210000720c */ /* 0x000fc40003f24270 */
[----:B------:R-:W-:Y:S02]  /*22480*/  ISETP.NE.AND P6, PT, R2, R17, PT ;  /* 0x000000110200720c */ /* 0x000fe40003fc5270 */
[----:B------:R-:W-:Y:S02]  /*22490*/  LOP3.LUT R33, R21, 0xff, RZ, 0xc0, !PT ;  /* 0x000000ff15217812 */ /* 0x000fe400078ec0ff */
[----:B----4-:R-:W-:Y:S02]  /*224a0*/  LOP3.LUT R2, R14, 0xff, RZ, 0xc0, !PT ;  /* 0x000000ff0e027812 */ /* 0x010fe400078ec0ff */
[----:B--2---:R-:W-:Y:S02]  /*224b0*/  LOP3.LUT R17, R20, 0xff, RZ, 0xc0, !PT ;  /* 0x000000ff14117812 */ /* 0x004fe400078ec0ff */
[----:B------:R-:W-:Y:S02]  /*224c0*/  ISETP.NE.AND P3, PT, R2, R33, PT ;  /* 0x000000210200720c */ /* 0x000fe40003f65270 */
[----:B------:R-:W-:-:S02]  /*224d0*/  SEL R2, RZ, 0xffffffff, !P1 ;  /* 0xffffffffff027807 */ /* 0x000fc40004800000 */
[----:B------:R-:W-:Y:S02]  /*224e0*/  ISETP.GT.AND P0, PT, R14, R35, PT ;  /* 0x000000230e00720c */ /* 0x000fe40003f04270 */
[----:B-----5:R-:W-:Y:S02]  /*224f0*/  ISETP.GE.U32.AND P1, PT, R30, R6, PT ;  /* 0x000000061e00720c */ /* 0x020fe40003f26070 */
        /* <DEDUP_REMOVED lines=41> */
.L_x_4023:
        /* <DEDUP_REMOVED lines=29> */
.L_x_4025:
        /* <DEDUP_REMOVED lines=22> */
.L_x_4026:
        /* <DEDUP_REMOVED lines=22> */
.L_x_4027:
        /* <DEDUP_REMOVED lines=22> */
.L_x_4028:
[----:B------:R-:W-:Y:S02]  /*22d80*/  ULDC.64 UR4, c[0x0][0x600] ;  /* 0x0001800000047ab9 */ /* 0x000fe40000000a00 */
[----:B------:R-:W-:-:S05]  /*22d90*/  IADD3 R16, P0, R16, UR4, RZ ;  /* 0x0000000410107c10 */ /* 0x000fca000ff1e0ff */
[----:B------:R-:W-:-:S05]  /*22da0*/  IMAD.X R17, RZ, RZ, UR5, P0 ;  /* 0x00000005ff117e24 */ /* 0x000fca00080e06ff */
[----:B------:R-:W-:Y:S01]  /*22db0*/  STG.E.64 desc[UR60][R16.64], R30 ;  /* 0x0000001e10007986 */ /* 0x000fe2000c101b3c */
[----:B------:R-:W-:Y:S05]  /*22dc0*/  EXIT ;  /* 0x000000000000794d */ /* 0x000fea0003800000 */
.L_x_4024:
[----:B------:R-:W-:Y:S04]  /*22dd0*/  STG.E.64 desc[UR60][R4.64+0x8], R24 ;  /* 0x0000081804007986 */ /* 0x000fe8000c101b3c */
[----:B------:R-:W-:Y:S04]  /*22de0*/  STG.E.64 desc[UR60][R4.64+0x18], R26 ;  /* 0x0000181a04007986 */ /* 0x000fe8000c101b3c */
[----:B------:R-:W-:Y:S04]  /*22df0*/  STG.E.64 desc[UR60][R4.64+0x28], R28 ;  /* 0x0000281c04007986 */ /* 0x000fe8000c101b3c */
[----:B------:R-:W-:Y:S04]  /*22e00*/  STG.E.64 desc[UR60][R4.64+0x38], R30 ;  /* 0x0000381e04007986 */ /* 0x000fe8000c101b3c */
[----:B------:R-:W-:Y:S04]  /*22e10*/  STG.E.U8 desc[UR60][R4.64], R23 ;  /* 0x0000001704007986 */ /* 0x000fe8000c10113c */
[----:B------:R-:W-:Y:S04]  /*22e20*/  STG.E.U8 desc[UR60][R4.64+0x10], R21 ;  /* 0x0000101504007986 */ /* 0x000fe8000c10113c */
[----:B------:R-:W-:Y:S04]  /*22e30*/  STG.E.U8 desc[UR60][R4.64+0x20], R15 ;  /* 0x0000200f04007986 */ /* 0x000fe8000c10113c */
[----:B------:R-:W-:Y:S01]  /*22e40*/  STG.E.U8 desc[UR60][R4.64+0x30], R3 ;  /* 0x0000300304007986 */ /* 0x000fe2000c10113c */
[----:B------:R-:W-:Y:S05]  /*22e50*/  EXIT ;  /* 0x000000000000794d */ /* 0x000fea0003800000 */
.L_x_4022:
        /* <DEDUP_REMOVED lines=17> */
.L_x_4030:
[----:B------:R-:W-:Y:S02]  /*22f70*/  CS2R R6, SRZ ;  /* 0x0000000000067805 */ /* 0x000fe4000001ff00 */
[----:B------:R-:W-:Y:S02]  /*22f80*/  CS2R R8, SRZ ;  /* 0x0000000000087805 */ /* 0x000fe4000001ff00 */
[----:B------:R-:W-:Y:S02]  /*22f90*/  CS2R R10, SRZ ;  /* 0x00000000000a7805 */ /* 0x000fe4000001ff00 */
[----:B------:R-:W-:-:S07]  /*22fa0*/  CS2R R12, SRZ ;  /* 0x00000000000c7805 */ /* 0x000fce000001ff00 */
.L_x_4029:
        /* <DEDUP_REMOVED lines=31> */
.L_x_4032:
        /* <DEDUP_REMOVED lines=22> */
.L_x_4033:
        /* <DEDUP_REMOVED lines=22> */
.L_x_4034:
        /* <DEDUP_REMOVED lines=22> */
.L_x_4035:
[----:B------:R-:W-:Y:S02]  /*235c0*/  ULDC.64 UR4, c[0x0][0x600] ;  /* 0x0001800000047ab9 */ /* 0x000fe40000000a00 */
[----:B------:R-:W-:-:S05]  /*235d0*/  IADD3 R16, P0, R16, UR4, RZ ;  /* 0x0000000410107c10 */ /* 0x000fca000ff1e0ff */
[----:B------:R-:W-:-:S05]  /*235e0*/  IMAD.X R17, RZ, RZ, UR5, P0 ;  /* 0x00000005ff117e24 */ /* 0x000fca00080e06ff */
[----:B------:R-:W-:Y:S01]  /*235f0*/  STG.E.64 desc[UR60][R16.64], R30 ;  /* 0x0000001e10007986 */ /* 0x000fe2000c101b3c */
[----:B------:R-:W-:Y:S05]  /*23600*/  EXIT ;  /* 0x000000000000794d */ /* 0x000fea0003800000 */
.L_x_4031:
        /* <DEDUP_REMOVED lines=16> */
.L_x_4036:
        /* <DEDUP_REMOVED lines=15> */
.L_x_4037:
        /* <DEDUP_REMOVED lines=15> */
.L_x_4038:
        /* <DEDUP_REMOVED lines=15> */
.L_x_4039:
[----:B------:R-:W-:Y:S05]  /*239e0*/  EXIT ;  /* 0x000000000000794d */ /* 0x000fea0003800000 */
.L_x_3994:
        /* <DEDUP_REMOVED lines=25> */
.L_x_4040:
[----:B------:R-:W-:Y:S05]  /*23b80*/  @!P0 BRA `(.L_x_4041) ;  /* 0x0000000800b88947 */ /* 0x000fea0003800000 */
[----:B------:R-:W-:Y:S02]  /*23b90*/  ULDC.U8 UR4, c[0x0][0x631] ;  /* 0x00018c4000047ab9 */ /* 0x000fe40000000000 */
[----:B------:R-:W-:Y:S01]  /*23ba0*/  ISETP.NE.AND P2, PT, RZ, UR4, PT ;  /* 0x00000004ff007c0c */ /* 0x000fe2000bf45270 */
[----:B------:R-:W-:-:S12]  /*23bb0*/  @!P1 BRA `(.L_x_4042) ;  /* 0x0000000400009947 */ /* 0x000fd80003800000 */
[----:B------:R-:W2:Y:S04]  /*23bc0*/  LDG.E.S8 R0, desc[UR60][R4.64] ;  /* 0x0000003c04007981 */ /* 0x000ea8000c1e1300 */
[----:B------:R-:W3:Y:S04]  /*23bd0*/  LDG.E.S8 R12, desc[UR60][R4.64+0x10] ;  /* 0x0000103c040c7981 */ /* 0x000ee8000c1e1300 */
[----:B------:R-:W4:Y:S04]  /*23be0*/  LDG.E.S8 R20, desc[UR60][R4.64+0x20] ;  /* 0x0000203c04147981 */ /* 0x000f28000c1e1300 */
[----:B0-----:R-:W5:Y:S04]  /*23bf0*/  LDG.E.64 R30, desc[UR60][R4.64+0x8] ;  /* 0x0000083c041e7981 */ /* 0x001f68000c1e1b00 */
[----:B------:R-:W5:Y:S04]  /*23c00*/  LDG.E.64 R28, desc[UR60][R4.64+0x18] ;  /* 0x0000183c041c7981 */ /* 0x000f68000c1e1b00 */
[----:B------:R-:W5:Y:S04]  /*23c10*/  LDG.E.S8 R32, desc[UR60][R4.64+0x30] ;  /* 0x0000303c04207981 */ /* 0x000f68000c1e1300 */
[----:B------:R-:W5:Y:S04]  /*23c20*/  LDG.E.64 R26, desc[UR60][R4.64+0x28] ;  /* 0x0000283c041a7981 */ /* 0x000f68000c1e1b00 */
[----:B------:R-:W5:Y:S01]  /*23c30*/  LDG.E.64 R22, desc[UR60][R4.64+0x38] ;  /* 0x0000383c04167981 */ /* 0x000f62000c1e1b00 */
[----:B------:R-:W-:-:S02]  /*23c40*/  LOP3.LUT R17, R21, 0xff, RZ, 0xc0, !PT ;  /* 0x000000ff15117812 */ /* 0x000fc400078ec0ff */
[----:B------:R-:W-:Y:S02]  /*23c50*/  PRMT R25, R21, 0x8880, RZ ;  /* 0x0000888015197816 */ /* 0x000fe400000000ff */
[----:B------:R-:W-:Y:S02]  /*23c60*/  LOP3.LUT R33, R13, 0xff, RZ, 0xc0, !PT ;  /* 0x000000ff0d217812 */ /* 0x000fe400078ec0ff */
[----:B------:R-:W-:Y:S02]  /*23c70*/  LOP3.LUT R34, R3, 0xff, RZ, 0xc0, !PT ;  /* 0x000000ff03227812 */ /* 0x000fe400078ec0ff */
[----:B------:R-:W-:Y:S02]  /*23c80*/  PRMT R35, R13, 0x8880, RZ ;  /* 0x000088800d237816 */ /* 0x000fe400000000ff */
[C---:B--2---:R-:W-:Y:S02]  /*23c90*/  LOP3.LUT R2, R0.reuse, 0xff, RZ, 0xc0, !PT ;  /* 0x000000ff00027812 */ /* 0x044fe400078ec0ff */
[----:B------:R-:W-:-:S02]  /*23ca0*/  ISETP.GT.AND P1, PT, R0, R25, PT ;  /* 0x000000190000720c */ /* 0x000fc40003f24270 */
[----:B------:R-:W-:Y:S02]  /*23cb0*/  ISETP.NE.AND P6, PT, R2, R17, PT ;  /* 0x000000110200720c */ /* 0x000fe40003fc5270 */
[C---:B------:R-:W-:Y:S02]  /*23cc0*/  LOP3.LUT R17, R15.reuse, 0xff, RZ, 0xc0, !PT ;  /* 0x000000ff0f117812 */ /* 0x040fe400078ec0ff */
[----:B---3--:R-:W-:Y:S02]  /*23cd0*/  LOP3.LUT R2, R12, 0xff, RZ, 0xc0, !PT ;  /* 0x000000ff0c027812 */ /* 0x008fe400078ec0ff */
[----:B------:R-:W-:Y:S02]  /*23ce0*/  PRMT R25, R15, 0x8880, RZ ;  /* 0x000088800f197816 */ /* 0x000fe400000000ff */
[----:B------:R-:W-:Y:S02]  /*23cf0*/  ISETP.NE.AND P3, PT, R2, R17, PT ;  /* 0x000000110200720c */ /* 0x000fe40003f65270 */
[----:B----4-:R-:W-:-:S02]  /*23d00*/  LOP3.LUT R14, R20, 0xff, RZ, 0xc0, !PT ;  /* 0x000000ff140e7812 */ /* 0x010fc400078ec0ff */
[----:B------:R-:W-:Y:S02]  /*23d10*/  SEL R2, RZ, 0xffffffff, !P1 ;  /* 0xffffffffff027807 */ /* 0x000fe40004800000 */
[----:B------:R-:W-:Y:S02]  /*23d20*/  ISETP.GT.AND P0, PT, R12, R25, PT ;  /* 0x000000190c00720c */ /* 0x000fe40003f04270 */
[----:B-----5:R-:W-:Y:S02]  /*23d30*/  ISETP.GE.U32.AND P1, PT, R30, R10, PT ;  /* 0x0000000a1e00720c */ /* 0x020fe40003f26070 */
[----:B------:R-:W-:Y:S02]  /*23d40*/  ISETP.NE.AND P4, PT, R14, R33, PT ;  /* 0x000000210e00720c */ /* 0x000fe40003f85270 */
[----:B------:R-:W-:Y:S02]  /*23d50*/  SEL R14, RZ, 0xffffffff, !P0 ;  /* 0xffffffffff0e7807 */ /* 0x000fe40004000000 */
[----:B------:R-:W-:-:S02]  /*23d60*/  ISETP.GE.AND.EX P1, PT, R31, R11, PT, P1 ;  /* 0x0000000b1f00720c */ /* 0x000fc40003f26310 */
        /* <DEDUP_REMOVED lines=37> */
.L_x_4042:
[----:B------:R-:W-:Y:S02]  /*23fc0*/  IMAD.MOV.U32 R22, RZ, RZ, R6 ;  /* 0x000000ffff167224 */ /* 0x000fe400078e0006 */
[----:B------:R-:W-:Y:S02]  /*23fd0*/  IMAD.MOV.U32 R23, RZ, RZ, R7 ;  /* 0x000000ffff177224 */ /* 0x000fe400078e0007 */
[----:B------:R-:W-:Y:S02]  /*23fe0*/  IMAD.MOV.U32 R26, RZ, RZ, R8 ;  /* 0x000000ffff1a7224 */ /* 0x000fe400078e0008 */
[----:B------:R-:W-:Y:S02]  /*23ff0*/  IMAD.MOV.U32 R27, RZ, RZ, R9 ;  /* 0x000000ffff1b7224 */ /* 0x000fe400078e0009 */
        /* <DEDUP_REMOVED lines=23> */
.L_x_4044:
        /* <DEDUP_REMOVED lines=22> */
.L_x_4045:
        /* <DEDUP_REMOVED lines=22> */
.L_x_4046:
        /* <DEDUP_REMOVED lines=22> */
.L_x_4047:
[----:B------:R-:W-:Y:S02]  /*24590*/  ULDC.64 UR4, c[0x0][0x600] ;  /* 0x0001800000047ab9 */ /* 0x000fe40000000a00 */
[----:B------:R-:W-:-:S05]  /*245a0*/  IADD3 R16, P0, R16, UR4, RZ ;  /* 0x0000000410107c10 */ /* 0x000fca000ff1e0ff */
[----:B------:R-:W-:-:S05]  /*245b0*/  IMAD.X R17, RZ, RZ, UR5, P0 ;  /* 0x00000005ff117e24 */ /* 0x000fca00080e06ff */
[----:B------:R-:W-:Y:S01]  /*245c0*/  STG.E.64 desc[UR60][R16.64], R44 ;  /* 0x0000002c10007986 */ /* 0x000fe2000c101b3c */
[----:B------:R-:W-:Y:S05]  /*245d0*/  EXIT ;  /* 0x000000000000794d */ /* 0x000fea0003800000 */
.L_x_4043:
        /* <DEDUP_REMOVED lines=9> */
.L_x_4041:
        /* <DEDUP_REMOVED lines=17> */
.L_x_4049:
[----:B------:R-:W-:Y:S02]  /*24780*/  CS2R R44, SRZ ;  /* 0x00000000002c7805 */ /* 0x000fe4000001ff00 */
[----:B------:R-:W-:Y:S02]  /*24790*/  CS2R R6, SRZ ;  /* 0x0000000000067805 */ /* 0x000fe4000001ff00 */
[----:B------:R-:W-:Y:S02]  /*247a0*/  CS2R R8, SRZ ;  /* 0x0000000000087805 */ /* 0x000fe4000001ff00 */
[----:B------:R-:W-:-:S07]  /*247b0*/  CS2R R10, SRZ ;  /* 0x00000000000a7805 */ /* 0x000fce000001ff00 */
.L_x_4048:
[----:B------:R-:W-:Y:S01]  /*247c0*/  ULDC.U8 UR4, c[0x0][0x631] ;  /* 0x00018c4000047ab9 */ /* 0x000fe20000000000 */
[----:B------:R-:W-:Y:S01]  /*247d0*/  IMAD.MOV.U32 R22, RZ, RZ, R6 ;  /* 0x000000ffff167224 */ /* 0x000fe200078e0006 */
[----:B------:R-:W-:Y:S01]  /*247e0*/  ISETP.NE.AND P0, PT, RZ, UR4, PT ;  /* 0x00000004ff007c0c */ /* 0x000fe2000bf05270 */
[----:B------:R-:W-:Y:S02]  /*247f0*/  IMAD.MOV.U32 R23, RZ, RZ, R7 ;  /* 0x000000ffff177224 */ /* 0x000fe400078e0007 */
[----:B------:R-:W-:Y:S02]  /*24800*/  IMAD.MOV.U32 R26, RZ, RZ, R8 ;  /* 0x000000ffff1a7224 */ /* 0x000fe400078e0008 */
[----:B------:R-:W-:Y:S02]  /*24810*/  IMAD.MOV.U32 R27, RZ, RZ, R9 ;  /* 0x000000ffff1b7224 */ /* 0x000fe400078e0009 */
[----:B------:R-:W-:Y:S02]  /*24820*/  IMAD.MOV.U32 R28, RZ, RZ, R10 ;  /* 0x000000ffff1c7224 */ /* 0x000fe400078e000a */
[----:B0-----:R-:W-:-:S04]  /*24830*/  IMAD.MOV.U32 R29, RZ, RZ, R11 ;  /* 0x000000ffff1d7224 */ /* 0x001fc800078e000b */
        /* <DEDUP_REMOVED lines=21> */
.L_x_4051:
        /* <DEDUP_REMOVED lines=22> */
.L_x_4052:
        /* <DEDUP_REMOVED lines=22> */
.L_x_4053:
        /* <DEDUP_REMOVED lines=22> */
.L_x_4054:
[----:B------:R-:W-:Y:S02]  /*24db0*/  ULDC.64 UR4, c[0x0][0x600] ;  /* 0x0001800000047ab9 */ /* 0x000fe40000000a00 */
[----:B------:R-:W-:-:S05]  /*24dc0*/  IADD3 R16, P0, R16, UR4, RZ ;  /* 0x0000000410107c10 */ /* 0x000fca000ff1e0ff */
[----:B------:R-:W-:-:S05]  /*24dd0*/  IMAD.X R17, RZ, RZ, UR5, P0 ;  /* 0x00000005ff117e24 */ /* 0x000fca00080e06ff */
[----:B------:R-:W-:Y:S01]  /*24de0*/  STG.E.64 desc[UR60][R16.64], R44 ;  /* 0x0000002c10007986 */ /* 0x000fe2000c101b3c */
[----:B------:R-:W-:Y:S05]  /*24df0*/  EXIT ;  /* 0x000000000000794d */ /* 0x000fea0003800000 */
.L_x_4050:
        /* <DEDUP_REMOVED lines=16> */
.L_x_4055:
        /* <DEDUP_REMOVED lines=15> */
.L_x_4056:
        /* <DEDUP_REMOVED lines=15> */
.L_x_4057:
        /* <DEDUP_REMOVED lines=15> */
.L_x_4058:
[----:B------:R-:W-:Y:S05]  /*251d0*/  EXIT ;  /* 0x000000000000794d */ /* 0x000fea0003800000 */
        .weak           $__internal_34_$__cuda_sm20_div_u64
        .type           $__internal_34_$__cuda_sm20_div_u64,@function
        .size           $__internal_34_$__cuda_sm20_div_u64,($__internal_35_$__cuda_sm20_rem_u64 - $__internal_34_$__cuda_sm20_div_u64)
$__internal_34_$__cuda_sm20_div_u64:
        /* <DEDUP_REMOVED lines=56> */
[----:B------:R-:W-:Y:S01]  /*25560*/  SEL R20, R20, R28, P0 ;  /* 0x0000001c14147207 */ /* 0x000fe20000000000 */
[----:B------:R-:W-:Y:S01]  /*25570*/  IMAD.MOV.U32 R28, RZ, RZ, R4 ;  /* 0x000000ffff1c7224 */ /* 0x000fe200078e0004 */
[----:B------:R-:W-:Y:S02]  /*25580*/  SEL R14, R14, R31, P0 ;  /* 0x0000001f0e0e7207 */ /* 0x000fe40000000000 */
        /* <DEDUP_REMOVED lines=10> */
[----:B------:R-:W-:Y:S06]  /*25630*/  RET.REL.NODEC R28 `(_ZN2at6native13reduce_kernelILi128ELi4ENS0_8ReduceOpIaNS0_9ArgMaxOpsIaEEjlLi4ELi4EEEEEvT1_) ;  /* 0xfffffda81c707950 */ /* 0x000fec0003c3ffff */
        .weak           $__internal_35_$__cuda_sm20_rem_u64
        .type           $__internal_35_$__cuda_sm20_rem_u64,@function
        .size           $__internal_35_$__cuda_sm20_rem_u64,(.L_x_6992 - $__internal_35_$__cuda_sm20_rem_u64)
$__internal_35_$__cuda_sm20_rem_u64:
        /* <DEDUP_REMOVED lines=63> */
[----:B------:R-:W-:Y:S06]  /*25a30*/  RET.REL.NODEC R26 `(_ZN2at6native13reduce_kernelILi128ELi4ENS0_8ReduceOpIaNS0_9ArgMaxOpsIaEEjlLi4ELi4EEEEEvT1_) ;  /* 0xfffffda41a707950 */ /* 0x000fec0003c3ffff */
.L_x_4059:
        /* <DEDUP_REMOVED lines=12> */
.L_x_6992:


//--------------------- .text._ZN2at6native13reduce_kernelILi512ELi1ENS0_8ReduceOpIhNS0_9ArgMaxOpsIhEEjlLi4ELi4EEEEEvT1_ --------------------------
	.section	.text._ZN2at6native13reduce_kernelILi512ELi1ENS0_8ReduceOpIhNS0_9ArgMaxOpsIhEEjlLi4ELi4EEEEEvT1_,"ax",@progbits
	.align	128
        .global         _ZN2at6native13reduce_kernelILi512ELi1ENS0_8ReduceOpIhNS0_9ArgMaxOpsIhEEjlLi4ELi4EEEEEvT1_
        .type           _ZN2at6native13reduce_kernelILi512ELi1ENS0_8ReduceOpIhNS0_9ArgMaxOpsIhEEjlLi4ELi4EEEEEvT1_,@function
        .size           _ZN2at6native13reduce_kernelILi512ELi1ENS0_8ReduceOpIhNS0_9ArgMaxOpsIhEEjlLi4ELi4EEEEEvT1_,(.L_x_6994 - _ZN2at6native13reduce_kernelILi512ELi1ENS0_8ReduceOpIhNS0_9ArgMaxOpsIhEEjlLi4ELi4EEEEEvT1_)
        .other          _ZN2at6native13reduce_kernelILi512ELi1ENS0_8ReduceOpIhNS0_9ArgMaxOpsIhEEjlLi4ELi4EEEEEvT1_,@"STO_CUDA_ENTRY STV_DEFAULT"
_ZN2at6native13reduce_kernelILi512ELi1ENS0_8ReduceOpIhNS0_9ArgMaxOpsIhEEjlLi4ELi4EEEEEvT1_:
.text._ZN2at6native13reduce_kernelILi512ELi1ENS0_8ReduceOpIhNS0_9ArgMaxOpsIhEEjlLi4ELi4EEEEEvT1_:
        /* <DEDUP_REMOVED lines=293> */
.L_x_4060:
[----:B------:R-:W-:Y:S01]  /*1250*/  ULDC UR4, c[0x0][0x22c] ;  /* 0x00008b0000047ab9 */ /* 0x000fe20000000800 */
[----:B------:R-:W-:Y:S01]  /*1260*/  ULDC.64 UR36, c[0x0][0x208] ;  /* 0x0000820000247ab9 */ /* 0x000fe20000000a00 */
[----:B------:R-:W-:Y:S01]  /*1270*/  IMAD.U32 R13, RZ, RZ, UR4 ;  /* 0x00000004ff0d7e24 */ /* 0x000fe2000f8e00ff */
[----:B------:R-:W-:Y:S01]  /*1280*/  ULDC UR4, c[0x0][0x230] ;  /* 0x00008c0000047ab9 */ /* 0x000fe20000000800 */
[----:B------:R-:W-:Y:S01]  /*1290*/  BSSY B0, `(.L_x_4061) ;  /* 0x0000bf9000007945 */ /* 0x000fe20003800000 */
[----:B------:R-:W-:Y:S01]  /*12a0*/  HFMA2.MMA R5, -RZ, RZ, 0, 0 ;  /* 0x00000000ff057435 */ /* 0x000fe200000001ff */
[----:B------:R-:W-:Y:S02]  /*12b0*/  PRMT R0, RZ, 0x7610, R0 ;  /* 0x00007610ff007816 */ /* 0x000fe40000000000 */
[----:B------:R-:W-:-:S04]  /*12c0*/  ISETP.GE.U32.AND P0, PT, R2, R13, PT ;  /* 0x0000000d0200720c */ /* 0x000fc80003f06070 */
[----:B------:R-:W-:Y:S01]  /*12d0*/  ISETP.GE.U32.OR P0, PT, R9, UR4, P0 ;  /* 0x0000000409007c0c */ /* 0x000fe20008706470 */
[----:B------:R-:W-:-:S12]  /*12e0*/  IMAD.MOV.U32 R9, RZ, RZ, RZ ;  /* 0x000000ffff097224 */ /* 0x000fd800078e00ff */
        /* <DEDUP_REMOVED lines=15> */
[----:B-1----:R-:W-:Y:S02]  /*13e0*/  PRMT R6, R3, 0x7610, R6 ;  /* 0x0000761003067816 */ /* 0x002fe40000000006 */
[----:B--2---:R-:W-:Y:S01]  /*13f0*/  MOV R5, R18 ;  /* 0x0000001200057202 */ /* 0x004fe20000000f00 */
[----:B---3--:R-:W-:-:S08]  /*1400*/  IMAD.MOV.U32 R0, RZ, RZ, R17 ;  /* 0x000000ffff007224 */ /* 0x008fd000078e0011 */
[----:B------:R-:W-:Y:S05]  /*1410*/  @!P0 BRA `(.L_x_4065) ;  /* 0x0000000000b88947 */ /* 0x000fea0003800000 */
[C---:B------:R-:W-:Y:S01]  /*1420*/  ISETP.GE.U32.AND P0, PT, R7.reuse, R10, PT ;  /* 0x0000000a0700720c */ /* 0x040fe20003f06070 */
[----:B------:R-:W-:Y:S01]  /*1430*/  IMAD.MOV R21, RZ, RZ, -R10 ;  /* 0x000000ffff157224 */ /* 0x000fe200078e0a0a */
[----:B------:R-:W-:Y:S02]  /*1440*/  BSSY B2, `(.L_x_4066) ;  /* 0x0000027000027945 */ /* 0x000fe40003800000 */
        /* <DEDUP_REMOVED lines=13> */
.L_x_4069:
[----:B------:R-:W-:Y:S05]  /*1520*/  BSYNC B3 ;  /* 0x0000000000037941 */ /* 0x000fea0003800000 */
.L_x_4068:
        /* <DEDUP_REMOVED lines=9> */
[----:B------:R-:W2:Y:S01]  /*15c0*/  LDG.E.U8 R15, desc[UR36][R14.64] ;  /* 0x000000240e0f7981 */ /* 0x000ea2000c1e1100 */
[----:B------:R-:W-:Y:S01]  /*15d0*/  IMAD.IADD R5, R7, 0x1, -R10 ;  /* 0x0000000107057824 */ /* 0x000fe200078e0a0a */
[C---:B------:R-:W-:Y:S02]  /*15e0*/  PRMT R0, R6.reuse, 0x9910, RZ ;  /* 0x0000991006007816 */ /* 0x040fe400000000ff */
[----:B------:R-:W-:Y:S02]  /*15f0*/  LOP3.LUT R20, R6, 0xffff, RZ, 0xc0, !PT ;  /* 0x0000ffff06147812 */ /* 0x000fe400078ec0ff */
[----:B0-----:R-:W-:-:S04]  /*1600*/  ISETP.GT.U32.AND P0, PT, R5, R8, PT ;  /* 0x000000080500720c */ /* 0x001fc80003f04070 */
[----:B------:R-:W-:Y:S02]  /*1610*/  ISETP.GT.AND.EX P0, PT, RZ, R9, PT, P0 ;  /* 0x00000009ff00720c */ /* 0x000fe40003f04300 */
[-C--:B--2---:R-:W-:Y:S02]  /*1620*/  ISETP.NE.AND P1, PT, R0, R15.reuse, PT ;  /* 0x0000000f0000720c */ /* 0x084fe40003f25270 */
[----:B------:R-:W-:Y:S02]  /*1630*/  SEL R0, RZ, 0xffffffff, !P0 ;  /* 0xffffffffff007807 */ /* 0x000fe40004000000 */
[----:B------:R-:W-:-:S09]  /*1640*/  ISETP.GT.U32.AND P0, PT, R20, R15, PT ;  /* 0x0000000f1400720c */ /* 0x000fd20003f04070 */
[----:B------:R-:W-:-:S04]  /*1650*/  @P1 SEL R0, RZ, 0xffffffff, !P0 ;  /* 0xffffffffff001807 */ /* 0x000fc80004000000 */
[----:B------:R-:W-:-:S04]  /*1660*/  LOP3.LUT R0, R0, 0x1, RZ, 0xc0, !PT ;  /* 0x0000000100007812 */ /* 0x000fc800078ec0ff */
[----:B------:R-:W-:-:S04]  /*1670*/  ISETP.NE.U32.AND P0, PT, R0, 0x1, PT ;  /* 0x000000010000780c */ /* 0x000fc80003f05070 */
[----:B------:R-:W-:Y:S02]  /*1680*/  SEL R6, R6, R15, !P0 ;  /* 0x0000000f06067207 */ /* 0x000fe40004000000 */
[----:B------:R-:W-:Y:S02]  /*1690*/  SEL R5, R5, R8, P0 ;  /* 0x0000000805057207 */ /* 0x000fe40000000000 */
[----:B------:R-:W-:-:S07]  /*16a0*/  SEL R0, R9, RZ, !P0 ;  /* 0x000000ff09007207 */ /* 0x000fce0004000000 */
.L_x_4067:
[----:B------:R-:W-:Y:S05]  /*16b0*/  BSYNC B2 ;  /* 0x0000000000027941 */ /* 0x000fea0003800000 */
.L_x_4066:
[----:B------:R-:W-:Y:S02]  /*16c0*/  IADD3 R12, P0, P1, R12, 0x4, R21 ;  /* 0x000000040c0c7810 */ /* 0x000fe4000791e015 */
[C---:B------:R-:W-:Y:S02]  /*16d0*/  IADD3 R9, R10.reuse, -0x4, R13 ;  /* 0xfffffffc0a097810 */ /* 0x040fe40007ffe00d */
[----:B------:R-:W-:Y:S02]  /*16e0*/  IADD3 R8, -R10, 0x4, RZ ;  /* 0x000000040a087810 */ /* 0x000fe40007ffe1ff */
[----:B------:R-:W-:-:S07]  /*16f0*/  IADD3.X R11, R11, RZ, R16, P0, P1 ;  /* 0x000000ff0b0b7210 */ /* 0x000fce00007e2410 */
.L_x_4065:
[----:B------:R-:W-:Y:S05]  /*1700*/  BSYNC B1 ;  /* 0x0000000000017941 */ /* 0x000fea0003800000 */
.L_x_4064:
[----:B------:R-:W-:Y:S01]  /*1710*/  IMAD.SHL.U32 R23, R2, 0x4, RZ ;  /* 0x0000000402177824 */ /* 0x000fe200078e00ff */
[----:B------:R-:W-:Y:S01]  /*1720*/  IADD3 R12, P3, R12, R19, RZ ;  /* 0x000000130c0c7210 */ /* 0x000fe20007f7e0ff */
[----:B------:R-:W-:Y:S01]  /*1730*/  ULDC UR4, c[0x0][0x5fc] ;  /* 0x00017f0000047ab9 */ /* 0x000fe20000000800 */
[----:B------:R-:W-:Y:S01]  /*1740*/  BSSY B1, `(.L_x_4070) ;  /* 0x0000058000017945 */ /* 0x000fe20003800000 */
[----:B------:R-:W-:Y:S01]  /*1750*/  PRMT R16, R3, 0x7610, R16 ;  /* 0x0000761003107816 */ /* 0x000fe20000000010 */
[--C-:B------:R-:W-:Y:S01]  /*1760*/  IMAD.MOV.U32 R21, RZ, RZ, R18.reuse ;  /* 0x000000ffff157224 */ /* 0x100fe200078e0012 */
[----:B------:R-:W-:Y:S01]  /*1770*/  IADD3 R10, R23, 0x3, RZ ;  /* 0x00000003170a7810 */ /* 0x000fe20007ffe0ff */
[----:B------:R-:W-:Y:S01]  /*1780*/  IMAD.MOV.U32 R19, RZ, RZ, R18 ;  /* 0x000000ffff137224 */ /* 0x000fe200078e0012 */
[----:B------:R-:W-:Y:S01]  /*1790*/  IADD3.X R13, R11, UR4, RZ, P3, !PT ;  /* 0x000000040b0d7c10 */ /* 0x000fe20009ffe4ff */
[--C-:B------:R-:W-:Y:S01]  /*17a0*/  IMAD.MOV.U32 R20, RZ, RZ, R17.reuse ;  /* 0x000000ffff147224 */ /* 0x100fe200078e0011 */
[----:B------:R-:W-:Y:S01]  /*17b0*/  ISETP.GE.U32.AND P0, PT, R10, R9, PT ;  /* 0x000000090a00720c */ /* 0x000fe20003f06070 */
[----:B------:R-:W-:Y:S01]  /*17c0*/  IMAD.MOV.U32 R10, RZ, RZ, R17 ;  /* 0x000000ffff0a7224 */ /* 0x000fe200078e0011 */
[----:B------:R-:W-:-:S02]  /*17d0*/  PRMT R14, R3, 0x7610, R14 ;  /* 0x00007610030e7816 */ /* 0x000fc4000000000e */
[----:B------:R-:W-:Y:S02]  /*17e0*/  PRMT R15, R3, 0x7610, R15 ;  /* 0x00007610030f7816 */ /* 0x000fe4000000000f */
[----:B------:R-:W-:Y:S02]  /*17f0*/  ISETP.NE.AND P1, PT, RZ, UR27, PT ;  /* 0x0000001bff007c0c */ /* 0x000fe4000bf25270 */
[----:B------:R-:W-:-:S05]  /*1800*/  ISETP.NE.AND P2, PT, R22, RZ, PT ;  /* 0x000000ff1600720c */ /* 0x000fca0003f45270 */
[----:B------:R-:W-:Y:S08]  /*1810*/  @P0 BRA `(.L_x_4071) ;  /* 0x0000000400280947 */ /* 0x000ff00003800000 */
[----:B------:R-:W-:Y:S01]  /*1820*/  IMAD.MOV.U32 R11, RZ, RZ, R2 ;  /* 0x000000ffff0b7224 */ /* 0x000fe200078e0002 */
[----:B------:R-:W-:Y:S01]  /*1830*/  MOV R19, R18 ;  /* 0x0000001200137202 */ /* 0x000fe20000000f00 */
[----:B------:R-:W-:Y:S01]  /*1840*/  IMAD.MOV.U32 R20, RZ, RZ, R17 ;  /* 0x000000ffff147224 */ /* 0x000fe200078e0011 */
[C---:B------:R-:W-:Y:S02]  /*1850*/  PRMT R14, R16.reuse, 0x7610, R14 ;  /* 0x00007610100e7816 */ /* 0x040fe4000000000e */
[----:B------:R-:W-:-:S07]  /*1860*/  PRMT R15, R16, 0x7610, R15 ;  /* 0x00007610100f7816 */ /* 0x000fce000000000f */
.L_x_4072:
[----:B------:R-:W-:Y:S01]  /*1870*/  IMAD.WIDE.U32 R2, R11, 0x4, R12 ;  /* 0x000000040b027825 */ /* 0x000fe200078e000c */
[----:B------:R-:W-:Y:S01]  /*1880*/  LOP3.LUT R24, R6, 0xff, RZ, 0xc0, !PT ;  /* 0x000000ff06187812 */ /* 0x000fe200078ec0ff */
[----:B------:R-:W-:-:S04]  /*1890*/  ULDC UR4, c[0x0][0x234] ;  /* 0x00008d0000047ab9 */ /* 0x000fc80000000800 */
[----:B------:R0:W2:Y:S01]  /*18a0*/  LDG.E R2, desc[UR36][R2.64] ;  /* 0x0000002402027981 */ /* 0x0000a2000c1e1900 */
[----:B------:R-:W-:Y:S01]  /*18b0*/  IMAD.IADD R22, R23, 0x1, R8 ;  /* 0x0000000117167824 */ /* 0x000fe200078e0208 */
[----:B------:R-:W-:Y:S01]  /*18c0*/  LOP3.LUT R27, R15, 0xff, RZ, 0xc0, !PT ;  /* 0x000000ff0f1b7812 */ /* 0x000fe200078ec0ff */
[----:B------:R-:W-:Y:S01]  /*18d0*/  VIADD R11, R11, UR4 ;  /* 0x000000040b0b7c36 */ /* 0x000fe20008000000 */
[----:B------:R-:W-:Y:S02]  /*18e0*/  LOP3.LUT R26, R14, 0xff, RZ, 0xc0, !PT ;  /* 0x000000ff0e1a7812 */ /* 0x000fe400078ec0ff */
[----:B------:R-:W-:-:S04]  /*18f0*/  ISETP.GE.U32.AND P0, PT, R5, R22, PT ;  /* 0x000000160500720c */ /* 0x000fc80003f06070 */
[----:B------:R-:W-:Y:S01]  /*1900*/  ISETP.GE.AND.EX P0, PT, R0, RZ, PT, P0 ;  /* 0x000000ff0000720c */ /* 0x000fe20003f06300 */
[----:B0-----:R-:W-:Y:S01]  /*1910*/  VIADD R3, R22, 0x1 ;  /* 0x0000000116037836 */ /* 0x001fe20000000000 */
[C---:B--2---:R-:W-:Y:S02]  /*1920*/  LOP3.LUT R25, R2.reuse, 0xff, RZ, 0xc0, !PT ;  /* 0x000000ff02197812 */ /* 0x044fe400078ec0ff */
[----:B------:R-:W-:Y:S02]  /*1930*/  PRMT R23, R2, 0x7771, RZ ;  /* 0x0000777102177816 */ /* 0x000fe400000000ff */
[----:B------:R-:W-:Y:S02]  /*1940*/  ISETP.NE.AND P6, PT, R24, R25, PT ;  /* 0x000000191800720c */ /* 0x000fe40003fc5270 */
[----:B------:R-:W-:-:S04]  /*1950*/  PRMT R25, R2, 0x7770, RZ ;  /* 0x0000777002197816 */ /* 0x000fc800000000ff */
[----:B------:R-:W-:Y:S01]  /*1960*/  ISETP.GT.U32.AND P3, PT, R24, R25, PT ;  /* 0x000000191800720c */ /* 0x000fe20003f64070 */
[----:B------:R-:W-:Y:S01]  /*1970*/  IMAD.MOV.U32 R24, RZ, RZ, R23 ;  /* 0x000000ffff187224 */ /* 0x000fe200078e0017 */
[----:B------:R-:W-:Y:S02]  /*1980*/  SEL R23, RZ, 0xffffffff, P0 ;  /* 0xffffffffff177807 */ /* 0x000fe40000000000 */
[----:B------:R-:W-:Y:S02]  /*1990*/  ISETP.GE.U32.AND P0, PT, R18, R3, PT ;  /* 0x000000031200720c */ /* 0x000fe40003f06070 */
[----:B------:R-:W-:Y:S02]  /*19a0*/  ISETP.NE.AND P4, PT, R27, R24, PT ;  /* 0x000000181b00720c */ /* 0x000fe40003f85270 */
[----:B------:R-:W-:Y:S02]  /*19b0*/  @P6 SEL R23, RZ, 0xffffffff, !P3 ;  /* 0xffffffffff176807 */ /* 0x000fe40005800000 */
[----:B------:R-:W-:-:S02]  /*19c0*/  PRMT R24, R2, 0x7771, RZ ;  /* 0x0000777102187816 */ /* 0x000fc400000000ff */
[----:B------:R-:W-:Y:S02]  /*19d0*/  LOP3.LUT R23, R23, 0x1, RZ, 0xc0, !PT ;  /* 0x0000000117177812 */ /* 0x000fe400078ec0ff */
[----:B------:R-:W-:Y:S02]  /*19e0*/  ISETP.GT.U32.AND P5, PT, R27, R24, PT ;  /* 0x000000181b00720c */ /* 0x000fe40003fa4070 */
[----:B------:R-:W-:Y:S02]  /*19f0*/  ISETP.GE.AND.EX P0, PT, R17, RZ, PT, P0 ;  /* 0x000000ff1100720c */ /* 0x000fe40003f06300 */
[----:B------:R-:W-:Y:S02]  /*1a00*/  ISETP.NE.U32.AND P3, PT, R23, 0x1, PT ;  /* 0x000000011700780c */ /* 0x000fe40003f65070 */
[----:B------:R-:W-:Y:S02]  /*1a10*/  SEL R23, RZ, 0xffffffff, !P5 ;  /* 0xffffffffff177807 */ /* 0x000fe40006800000 */
[----:B------:R-:W-:-:S02]  /*1a20*/  @!P4 SEL R23, RZ, 0xffffffff, P0 ;  /* 0xffffffffff17c807 */ /* 0x000fc40000000000 */
[----:B------:R-:W-:Y:S02]  /*1a30*/  SEL R6, R6, R25, !P3 ;  /* 0x0000001906067207 */ /* 0x000fe40005800000 */
[----:B------:R-:W-:Y:S02]  /*1a40*/  LOP3.LUT R23, R23, 0x1, RZ, 0xc0, !PT ;  /* 0x0000000117177812 */ /* 0x000fe400078ec0ff */
[C---:B------:R-:W-:Y:S02]  /*1a50*/  PRMT R25, R2.reuse, 0x7772, RZ ;  /* 0x0000777202197816 */ /* 0x040fe400000000ff */
[----:B------:R-:W-:Y:S02]  /*1a60*/  ISETP.NE.U32.AND P4, PT, R23, 0x1, PT ;  /* 0x000000011700780c */ /* 0x000fe40003f85070 */
[----:B------:R-:W-:Y:S02]  /*1a70*/  PRMT R23, R2, 0x7772, RZ ;  /* 0x0000777202177816 */ /* 0x000fe400000000ff */
[----:B------:R-:W-:-:S02]  /*1a80*/  ISETP.GT.U32.AND P5, PT, R26, R25, PT ;  /* 0x000000191a00720c */ /* 0x000fc40003fa4070 */
[----:B------:R-:W-:Y:S01]  /*1a90*/  ISETP.NE.AND P6, PT, R26, R23, PT ;  /* 0x000000171a00720c */ /* 0x000fe20003fc5270 */
[----:B------:R-:W-:Y:S01]  /*1aa0*/  VIADD R26, R22, 0x2 ;  /* 0x00000002161a7836 */ /* 0x000fe20000000000 */
[----:B------:R-:W-:Y:S02]  /*1ab0*/  SEL R18, R18, R3, !P4 ;  /* 0x0000000312127207 */ /* 0x000fe40006000000 */
[----:B------:R-:W-:Y:S02]  /*1ac0*/  SEL R3, RZ, 0xffffffff, !P5 ;  /* 0xffffffffff037807 */ /* 0x000fe40006800000 */
[----:B------:R-:W-:Y:S02]  /*1ad0*/  ISETP.GE.U32.AND P0, PT, R19, R26, PT ;  /* 0x0000001a1300720c */ /* 0x000fe40003f06070 */
[----:B------:R-:W-:Y:S02]  /*1ae0*/  PRMT R23, R2, 0x7773, RZ ;  /* 0x0000777302177816 */ /* 0x000fe400000000ff */
[----:B------:R-:W-:-:S02]  /*1af0*/  ISETP.GE.AND.EX P0, PT, R20, RZ, PT, P0 ;  /* 0x000000ff1400720c */ /* 0x000fc40003f06300 */
[----:B------:R-:W-:Y:S02]  /*1b00*/  SEL R5, R5, R22, !P3 ;  /* 0x0000001605057207 */ /* 0x000fe40005800000 */
[----:B------:R-:W-:Y:S02]  /*1b10*/  @!P6 SEL R3, RZ, 0xffffffff, P0 ;  /* 0xffffffffff03e807 */ /* 0x000fe40000000000 */
[----:B------:R-:W-:Y:S02]  /*1b20*/  IADD3 R22, R22, 0x3, RZ ;  /* 0x0000000316167810 */ /* 0x000fe40007ffe0ff */
[----:B------:R-:W-:Y:S02]  /*1b30*/  LOP3.LUT R3, R3, 0x1, RZ, 0xc0, !PT ;  /* 0x0000000103037812 */ /* 0x000fe400078ec0ff */
[----:B------:R-:W-:Y:S02]  /*1b40*/  SEL R0, R0, RZ, !P3 ;  /* 0x000000ff00007207 */ /* 0x000fe40005800000 */
[----:B------:R-:W-:-:S02]  /*1b50*/  ISETP.NE.U32.AND P5, PT, R3, 0x1, PT ;  /* 0x000000010300780c */ /* 0x000fc40003fa5070 */
[----:B------:R-:W-:Y:S02]  /*1b60*/  PRMT R3, R2, 0x7773, RZ ;  /* 0x0000777302037816 */ /* 0x000fe400000000ff */
[----:B------:R-:W-:Y:S02]  /*1b70*/  LOP3.LUT R2, R16, 0xff, RZ, 0xc0, !PT ;  /* 0x000000ff10027812 */ /* 0x000fe400078ec0ff */
[----:B------:R-:W-:Y:S02]  /*1b80*/  SEL R15, R15, R24, !P4 ;  /* 0x000000180f0f7207 */ /* 0x000fe40006000000 */
[C---:B------:R-:W-:Y:S01]  /*1b90*/  ISETP.NE.AND P6, PT, R2.reuse, R23, PT ;  /* 0x000000170200720c */ /* 0x040fe20003fc5270 */
[----:B------:R-:W-:Y:S01]  /*1ba0*/  IMAD.SHL.U32 R23, R11, 0x4, RZ ;  /* 0x000000040b177824 */ /* 0x000fe200078e00ff */
[----:B------:R-:W-:Y:S02]  /*1bb0*/  ISETP.GT.U32.AND P0, PT, R2, R3, PT ;  /* 0x000000030200720c */ /* 0x000fe40003f04070 */
[----:B------:R-:W-:-:S02]  /*1bc0*/  SEL R19, R19, R26, !P5 ;  /* 0x0000001a13137207 */ /* 0x000fc40006800000 */
[----:B------:R-:W-:Y:S02]  /*1bd0*/  SEL R2, RZ, 0xffffffff, !P0 ;  /* 0xffffffffff027807 */ /* 0x000fe40004000000 */
[----:B------:R-:W-:Y:S02]  /*1be0*/  ISETP.GE.U32.AND P0, PT, R21, R22, PT ;  /* 0x000000161500720c */ /* 0x000fe40003f06070 */
[----:B------:R-:W-:Y:S02]  /*1bf0*/  SEL R14, R14, R25, !P5 ;  /* 0x000000190e0e7207 */ /* 0x000fe40006800000 */
[----:B------:R-:W-:Y:S02]  /*1c00*/  ISETP.GE.AND.EX P0, PT, R10, RZ, PT, P0 ;  /* 0x000000ff0a00720c */ /* 0x000fe40003f06300 */
[----:B------:R-:W-:Y:S02]  /*1c10*/  SEL R17, R17, RZ, !P4 ;  /* 0x000000ff11117207 */ /* 0x000fe40006000000 */
[----:B------:R-:W-:-:S02]  /*1c20*/  @!P6 SEL R2, RZ, 0xffffffff, P0 ;  /* 0xffffffffff02e807 */ /* 0x000fc40000000000 */
[----:B------:R-:W-:Y:S02]  /*1c30*/  SEL R20, R20, RZ, !P5 ;  /* 0x000000ff14147207 */ /* 0x000fe40006800000 */
[----:B------:R-:W-:-:S04]  /*1c40*/  LOP3.LUT R2, R2, 0x1, RZ, 0xc0, !PT ;  /* 0x0000000102027812 */ /* 0x000fc800078ec0ff */
[----:B------:R-:W-:Y:S01]  /*1c50*/  ISETP.NE.U32.AND P0, PT, R2, 0x1, PT ;  /* 0x000000010200780c */ /* 0x000fe20003f05070 */
[----:B------:R-:W-:-:S03]  /*1c60*/  VIADD R2, R23, 0x3 ;  /* 0x0000000317027836 */ /* 0x000fc60000000000 */
[----:B------:R-:W-:Y:S02]  /*1c70*/  SEL R21, R21, R22, !P0 ;  /* 0x0000001615157207 */ /* 0x000fe40004000000 */
[----:B------:R-:W-:Y:S02]  /*1c80*/  ISETP.GE.U32.AND P3, PT, R2, R9, PT ;  /* 0x000000090200720c */ /* 0x000fe40003f66070 */
[----:B------:R-:W-:Y:S02]  /*1c90*/  SEL R16, R16, R3, !P0 ;  /* 0x0000000310107207 */ /* 0x000fe40004000000 */
[----:B------:R-:W-:-:S09]  /*1ca0*/  SEL R10, R10, RZ, !P0 ;  /* 0x000000ff0a0a7207 */ /* 0x000fd20004000000 */
[----:B------:R-:W-:Y:S05]  /*1cb0*/  @!P3 BRA `(.L_x_4072) ;  /* 0xfffffff800ecb947 */ /* 0x000fea000383ffff */
.L_x_4071:
[----:B------:R-:W-:Y:S05]  /*1cc0*/  BSYNC B1 ;  /* 0x0000000000017941 */ /* 0x000fea0003800000 */
.L_x_4070:
        /* <DEDUP_REMOVED lines=8> */
.L_x_4074:
[----:B------:R-:W-:Y:S05]  /*1d50*/  BSYNC B1 ;  /* 0x0000000000017941 */ /* 0x000fea0003800000 */
.L_x_4073:
        /* <DEDUP_REMOVED lines=10> */
[----:B------:R-:W2:Y:S01]  /*1e00*/  LDG.E.U8 R3, desc[UR36][R2.64] ;  /* 0x0000002402037981 */ /* 0x000ea2000c1e1100 */
[----:B------:R-:W-:Y:S02]  /*1e10*/  IADD3 R8, R7, R8, RZ ;  /* 0x0000000807087210 */ /* 0x000fe40007ffe0ff */
[----:B------:R-:W-:Y:S02]  /*1e20*/  LOP3.LUT R4, R6, 0xff, RZ, 0xc0, !PT ;  /* 0x000000ff06047812 */ /* 0x000fe400078ec0ff */
[----:B------:R-:W-:Y:S02]  /*1e30*/  ISETP.GE.U32.AND P0, PT, R5, R8, PT ;  /* 0x000000080500720c */ /* 0x000fe40003f06070 */
[----:B------:R-:W-:-:S04]  /*1e40*/  SHF.R.S32.HI R9, RZ, 0x1f, R8 ;  /* 0x0000001fff097819 */ /* 0x000fc80000011408 */
[----:B------:R-:W-:-:S04]  /*1e50*/  ISETP.GE.AND.EX P0, PT, R0, R9, PT, P0 ;  /* 0x000000090000720c */ /* 0x000fc80003f06300 */
[----:B------:R-:W-:Y:S02]  /*1e60*/  SEL R7, RZ, 0xffffffff, P0 ;  /* 0xffffffffff077807 */ /* 0x000fe40000000000 */
[CC--:B--2---:R-:W-:Y:S02]  /*1e70*/  ISETP.NE.AND P1, PT, R4.reuse, R3.reuse, PT ;  /* 0x000000030400720c */ /* 0x0c4fe40003f25270 */
[----:B------:R-:W-:-:S11]  /*1e80*/  ISETP.GT.U32.AND P0, PT, R4, R3, PT ;  /* 0x000000030400720c */ /* 0x000fd60003f04070 */
[----:B------:R-:W-:-:S04]  /*1e90*/  @P1 SEL R7, RZ, 0xffffffff, !P0 ;  /* 0xffffffffff071807 */ /* 0x000fc80004000000 */
[----:B------:R-:W-:-:S04]  /*1ea0*/  LOP3.LUT R7, R7, 0x1, RZ, 0xc0, !PT ;  /* 0x0000000107077812 */ /* 0x000fc800078ec0ff */
[----:B------:R-:W-:-:S04]  /*1eb0*/  ISETP.NE.U32.AND P0, PT, R7, 0x1, PT ;  /* 0x000000010700780c */ /* 0x000fc80003f05070 */
[----:B------:R-:W-:Y:S02]  /*1ec0*/  SEL R6, R6, R3, !P0 ;  /* 0x0000000306067207 */ /* 0x000fe40004000000 */
[----:B------:R-:W-:Y:S02]  /*1ed0*/  SEL R5, R5, R8, !P0 ;  /* 0x0000000805057207 */ /* 0x000fe40004000000 */
[----:B------:R-:W-:-:S07]  /*1ee0*/  SEL R0, R0, R9, !P0 ;  /* 0x0000000900007207 */ /* 0x000fce0004000000 */
.L_x_4076:
[----:B------:R-:W-:Y:S05]  /*1ef0*/  BSYNC B1 ;  /* 0x0000000000017941 */ /* 0x000fea0003800000 */
.L_x_4075:
[----:B------:R-:W-:Y:S02]  /*1f00*/  LOP3.LUT R3, R6, 0xff, RZ, 0xc0, !PT ;  /* 0x000000ff06037812 */ /* 0x000fe400078ec0ff */
[----:B------:R-:W-:Y:S02]  /*1f10*/  LOP3.LUT R2, R15, 0xff, RZ, 0xc0, !PT ;  /* 0x000000ff0f027812 */ /* 0x000fe400078ec0ff */
[----:B------:R-:W-:Y:S02]  /*1f20*/  ISETP.GE.U32.AND P0, PT, R5, R18, PT ;  /* 0x000000120500720c */ /* 0x000fe40003f06070 */
[CC--:B------:R-:W-:Y:S02]  /*1f30*/  ISETP.NE.AND P2, PT, R3.reuse, R2.reuse, PT ;  /* 0x000000020300720c */ /* 0x0c0fe40003f45270 */
[----:B------:R-:W-:Y:S02]  /*1f40*/  ISETP.GE.AND.EX P0, PT, R0, R17, PT, P0 ;  /* 0x000000110000720c */ /* 0x000fe40003f06300 */
[----:B------:R-:W-:-:S02]  /*1f50*/  ISETP.GT.U32.AND P1, PT, R3, R2, PT ;  /* 0x000000020300720c */ /* 0x000fc40003f24070 */
[----:B------:R-:W-:Y:S02]  /*1f60*/  SEL R2, RZ, 0xffffffff, P0 ;  /* 0xffffffffff027807 */ /* 0x000fe40000000000 */
[----:B------:R-:W-:-:S05]  /*1f70*/  LOP3.LUT R3, R14, 0xff, RZ, 0xc0, !PT ;  /* 0x000000ff0e037812 */ /* 0x000fca00078ec0ff */
        /* <DEDUP_REMOVED lines=9> */
[----:B------:R-:W-:Y:S02]  /*2010*/  ISETP.GT.U32.AND P1, PT, R2, R3, PT ;  /* 0x000000030200720c */ /* 0x000fe40003f24070 */
[----:B------:R-:W-:Y:S02]  /*2020*/  ISETP.GE.AND.EX P0, PT, R9, R20, PT, P0 ;  /* 0x000000140900720c */ /* 0x000fe40003f06300 */
[----:B------:R-:W-:Y:S02]  /*2030*/  LOP3.LUT R3, R16, 0xff, RZ, 0xc0, !PT ;  /* 0x000000ff10037812 */ /* 0x000fe400078ec0ff */
        /* <DEDUP_REMOVED lines=11> */
[----:B------:R-:W-:-:S04]  /*20f0*/  ISETP.GE.AND.EX P0, PT, R9, R10, PT, P0 ;  /* 0x0000000a0900720c */ /* 0x000fc80003f06300 */
[----:B------:R-:W-:-:S03]  /*2100*/  SEL R0, RZ, 0xffffffff, P0 ;  /* 0xffffffffff007807 */ /* 0x000fc60000000000 */
[----:B------:R-:W-:-:S04]  /*2110*/  @P2 SEL R0, RZ, 0xffffffff, !P1 ;  /* 0xffffffffff002807 */ /* 0x000fc80004800000 */
[----:B------:R-:W-:-:S04]  /*2120*/  LOP3.LUT R0, R0, 0x1, RZ, 0xc0, !PT ;  /* 0x0000000100007812 */ /* 0x000fc800078ec0ff */
[----:B------:R-:W-:-:S04]  /*2130*/  ISETP.NE.U32.AND P0, PT, R0, 0x1, PT ;  /* 0x000000010000780c */ /* 0x000fc80003f05070 */
[----:B------:R-:W-:Y:S02]  /*2140*/  SEL R0, R15, R16, !P0 ;  /* 0x000000100f007207 */ /* 0x000fe40004000000 */
[----:B------:R-:W-:Y:S02]  /*2150*/  SEL R5, R2, R21, !P0 ;  /* 0x0000001502057207 */ /* 0x000fe40004000000 */
[----:B------:R-:W-:Y:S01]  /*2160*/  SEL R9, R9, R10, !P0 ;  /* 0x0000000a09097207 */ /* 0x000fe20004000000 */
[----:B------:R-:W-:Y:S06]  /*2170*/  BRA `(.L_x_4062) ;  /* 0x000000b000287947 */ /* 0x000fec0003800000 */
.L_x_4063:
[----:B------:R-:W0:Y:S08]  /*2180*/  LDC R0, c[0x0][0x398] ;  /* 0x0000e600ff007b82 */ /* 0x000e300000000800 */
[----:B------:R-:W1:Y:S01]  /*2190*/  LDC R14, c[0x0][0x268] ;  /* 0x00009a00ff0e7b82 */ /* 0x000e620000000800 */
[----:B0-----:R-:W-:Y:S02]  /*21a0*/  ISETP.EQ.AND P1, PT, R0, 0x1, PT ;  /* 0x000000010000780c */ /* 0x001fe40003f22270 */
[----:B-1----:R-:W-:-:S13]  /*21b0*/  ISETP.NE.AND P0, PT, R14, 0x1, PT ;  /* 0x000000010e00780c */ /* 0x002fda0003f05270 */
        /* <DEDUP_REMOVED lines=14> */
[C---:B------:R-:W-:Y:S01]  /*22a0*/  PRMT R21, R6.reuse, 0x7610, R21 ;  /* 0x0000761006157816 */ /* 0x040fe20000000015 */
[--C-:B------:R-:W-:Y:S01]  /*22b0*/  IMAD.MOV.U32 R25, RZ, RZ, R3.reuse ;  /* 0x000000ffff197224 */ /* 0x100fe200078e0003 */
[----:B------:R-:W-:Y:S01]  /*22c0*/  MOV R22, R4 ;  /* 0x0000000400167202 */ /* 0x000fe20000000f00 */
[----:B------:R-:W-:Y:S01]  /*22d0*/  IMAD.MOV.U32 R23, RZ, RZ, R4 ;  /* 0x000000ffff177224 */ /* 0x000fe200078e0004 */
[C---:B------:R-:W-:Y:S01]  /*22e0*/  PRMT R20, R6.reuse, 0x7610, R20 ;  /* 0x0000761006147816 */ /* 0x040fe20000000014 */
[----:B------:R-:W-:Y:S01]  /*22f0*/  IMAD.MOV.U32 R26, RZ, RZ, R3 ;  /* 0x000000ffff1a7224 */ /* 0x000fe200078e0003 */
[----:B------:R-:W-:Y:S01]  /*2300*/  PRMT R5, R6, 0x7610, R5 ;  /* 0x0000761006057816 */ /* 0x000fe20000000005 */
[----:B------:R-:W-:Y:S02]  /*2310*/  IMAD.MOV.U32 R24, RZ, RZ, R4 ;  /* 0x000000ffff187224 */ /* 0x000fe400078e0004 */
[----:B------:R-:W-:-:S02]  /*2320*/  IMAD.MOV.U32 R27, RZ, RZ, R3 ;  /* 0x000000ffff1b7224 */ /* 0x000fc400078e0003 */
[----:B------:R-:W-:Y:S05]  /*2330*/  @P0 BRA `(.L_x_4080) ;  /* 0x0000004400340947 */ /* 0x000fea0003800000 */
        /* <DEDUP_REMOVED lines=11> */
.L_x_4086:
        /* <DEDUP_REMOVED lines=157> */
[----:B------:R-:W-:Y:S01]  /*2dc0*/  ULDC UR38, c[0x0][0x2f8] ;  /* 0x0000be0000267ab9 */ /* 0x000fe20000000800 */
        /* <DEDUP_REMOVED lines=120> */
[----:B------:R-:W1:Y:S01]  /*3550*/  @P0 LDC R19, c[0x0][0x38c] ;  /* 0x0000e300ff130b82 */ /* 0x000e620000000800 */
[----:B------:R-:W-:-:S04]  /*3560*/  IMAD.MOV R4, RZ, RZ, -R17 ;  /* 0x000000ffff047224 */ /* 0x000fc800078e0a11 */
[----:B------:R-:W-:-:S03]  /*3570*/  IMAD R4, R4, UR34, R13 ;  /* 0x0000002204047c24 */ /* 0x000fc6000f8e020d */
[----:B------:R-:W2:Y:S01]  /*3580*/  @P0 LDC R2, c[0x0][0x3f8] ;  /* 0x0000fe00ff020b82 */ /* 0x000ea20000000800 */
[----:B------:R-:W-:Y:S02]  /*3590*/  IMAD R3, R4, UR25, R3 ;  /* 0x0000001904037c24 */ /* 0x000fe4000f8e0203 */
[----:B0-----:R-:W-:-:S05]  /*35a0*/  @P0 IMAD.HI.U32 R14, R17, R14, R16 ;  /* 0x0000000e110e0227 */ /* 0x001fca00078e0010 */
[----:B------:R-:W-:-:S05]  /*35b0*/  @P0 SHF.R.U32.HI R14, RZ, R15, R14 ;  /* 0x0000000fff0e0219 */ /* 0x000fca000001160e */
[----:B------:R-:W-:-:S04]  /*35c0*/  @P0 IMAD.MOV R16, RZ, RZ, -R14 ;  /* 0x000000ffff100224 */ /* 0x000fc800078e0a0e */
[----:B-1----:R-:W-:-:S04]  /*35d0*/  @P0 IMAD R19, R16, R19, R17 ;  /* 0x0000001310130224 */ /* 0x002fc800078e0211 */
[----:B--2---:R-:W-:-:S07]  /*35e0*/  @P0 IMAD R3, R19, R2, R3 ;  /* 0x0000000213030224 */ /* 0x004fce00078e0203 */
.L_x_4082:
[----:B------:R-:W-:Y:S02]  /*35f0*/  ULDC.64 UR34, c[0x0][0x5f8] ;  /* 0x00017e0000227ab9 */ /* 0x000fe40000000a00 */
[----:B------:R-:W-:-:S04]  /*3600*/  IADD3 R2, P0, P1, R3, UR34, R12 ;  /* 0x0000002203027c10 */ /* 0x000fc8000f91e00c */
[----:B------:R-:W-:-:S05]  /*3610*/  IADD3.X R3, RZ, UR35, R11, P0, P1 ;  /* 0x00000023ff037c10 */ /* 0x000fca00087e240b */
[----:B------:R0:W5:Y:S01]  /*3620*/  LDG.E.U8 R4, desc[UR36][R2.64] ;  /* 0x0000002402047981 */ /* 0x000162000c1e1100 */
[----:B------:R-:W-:Y:S05]  /*3630*/  @!P2 BRA `(.L_x_4083) ;  /* 0x0000000c00b8a947 */ /* 0x000fea0003800000 */
[----:B0-----:R-:W0:Y:S01]  /*3640*/  LDC.64 R2, c[0x0][0x268] ;  /* 0x00009a00ff027b82 */ /* 0x001e220000000a00 */
[----:B------:R-:W-:Y:S01]  /*3650*/  ULDC UR38, c[0x0][0x234] ;  /* 0x00008d0000267ab9 */ /* 0x000fe20000000800 */
[----:B------:R-:W-:Y:S01]  /*3660*/  MOV R14, RZ ;  /* 0x000000ff000e7202 */ /* 0x000fe20000000f00 */
        /* <DEDUP_REMOVED lines=225> */
[----:B------:R-:W-:-:S06]  /*4480*/  IMAD.MOV R13, RZ, RZ, -R3 ;  /* 0x000000ffff0d7224 */ /* 0x000fcc00078e0a03 */
        /* <DEDUP_REMOVED lines=9> */
.L_x_4083:
[----:B0-----:R-:W-:-:S04]  /*4520*/  IADD3 R2, P0, P1, R0, UR34, R12 ;  /* 0x0000002200027c10 */ /* 0x001fc8000f91e00c */
[----:B------:R-:W-:Y:S01]  /*4530*/  IADD3.X R3, RZ, UR35, R11, P0, P1 ;  /* 0x00000023ff037c10 */ /* 0x000fe200087e240b */
[----:B------:R-:W-:-:S05]  /*4540*/  IMAD.MOV.U32 R0, RZ, RZ, RZ ;  /* 0x000000ffff007224 */ /* 0x000fca00078e00ff */
[----:B------:R0:W5:Y:S02]  /*4550*/  LDG.E.U8 R3, desc[UR36][R2.64] ;  /* 0x0000002402037981 */ /* 0x000164000c1e1100 */
[----:B0-----:R-:W-:Y:S01]  /*4560*/  IMAD.MOV.U32 R2, RZ, RZ, RZ ;  /* 0x000000ffff027224 */ /* 0x001fe200078e00ff */
[----:B------:R-:W-:Y:S06]  /*4570*/  @!P2 BRA `(.L_x_4084) ;  /* 0x0000000c00b8a947 */ /* 0x000fec0003800000 */
[----:B------:R-:W0:Y:S08]  /*4580*/  LDC R16, c[0x0][0x234] ;  /* 0x00008d00ff107b82 */ /* 0x000e300000000800 */
[----:B------:R-:W1:Y:S01]  /*4590*/  LDC.64 R14, c[0x0][0x268] ;  /* 0x00009a00ff0e7b82 */ /* 0x000e620000000a00 */
[----:B0-----:R-:W-:Y:S02]  /*45a0*/  IMAD R17, R16, 0x2, R9 ;  /* 0x0000000210117824 */ /* 0x001fe400078e0209 */
[----:B------:R-:W-:-:S04]  /*45b0*/  IMAD.MOV.U32 R16, RZ, RZ, RZ ;  /* 0x000000ffff107224 */ /* 0x000fc800078e00ff */
[----:B------:R-:W-:Y:S01]  /*45c0*/  IMAD.HI.U32 R13, R17, UR30, R16 ;  /* 0x0000001e110d7c27 */ /* 0x000fe2000f8e0010 */
[----:B-1----:R-:W-:-:S04]  /*45d0*/  ISETP.NE.AND P0, PT, R14, 0x1, PT ;  /* 0x000000010e00780c */ /* 0x002fc80003f05270 */
        /* <DEDUP_REMOVED lines=232> */
.L_x_4084:
[----:B------:R-:W-:-:S04]  /*5460*/  IADD3 R14, P0, P1, R2, UR34, R12 ;  /* 0x00000022020e7c10 */ /* 0x000fc8000f91e00c */
[----:B------:R-:W-:-:S05]  /*5470*/  IADD3.X R15, RZ, UR35, R11, P0, P1 ;  /* 0x00000023ff0f7c10 */ /* 0x000fca00087e240b */
[----:B------:R0:W5:Y:S01]  /*5480*/  LDG.E.U8 R2, desc[UR36][R14.64] ;  /* 0x000000240e027981 */ /* 0x000162000c1e1100 */
[----:B------:R-:W-:Y:S05]  /*5490*/  @!P2 BRA `(.L_x_4085) ;  /* 0x0000000c00c0a947 */ /* 0x000fea0003800000 */
[----:B------:R-:W1:Y:S08]  /*54a0*/  LDC R16, c[0x0][0x234] ;  /* 0x00008d00ff107b82 */ /* 0x000e700000000800 */
[----:B0-----:R-:W0:Y:S01]  /*54b0*/  LDC.64 R14, c[0x0][0x268] ;  /* 0x00009a00ff0e7b82 */ /* 0x001e220000000a00 */
[----:B-1----:R-:W-:-:S04]  /*54c0*/  IMAD R17, R16, 0x2, R9 ;  /* 0x0000000210117824 */ /* 0x002fc800078e0209 */
        /* <DEDUP_REMOVED lines=237> */
.L_x_4085:
[----:B0-----:R-:W-:Y:S01]  /*63a0*/  IADD3 R14, P0, P1, R0, UR34, R12 ;  /* 0x00000022000e7c10 */ /* 0x001fe2000f91e00c */
[----:B------:R-:W-:-:S03]  /*63b0*/  ULDC UR4, c[0x0][0x234] ;  /* 0x00008d0000047ab9 */ /* 0x000fc60000000800 */
[----:B------:R-:W-:-:S05]  /*63c0*/  IADD3.X R15, RZ, UR35, R11, P0, P1 ;  /* 0x00000023ff0f7c10 */ /* 0x000fca00087e240b */
[----:B------:R0:W2:Y:S01]  /*63d0*/  LDG.E.U8 R14, desc[UR36][R14.64] ;  /* 0x000000240e0e7981 */ /* 0x0000a2000c1e1100 */
[----:B------:R-:W-:Y:S02]  /*63e0*/  LOP3.LUT R0, R20, 0xff, RZ, 0xc0, !PT ;  /* 0x000000ff14007812 */ /* 0x000fe400078ec0ff */
[C---:B-----5:R-:W-:Y:S02]  /*63f0*/  LOP3.LUT R13, R4.reuse, 0xffff, RZ, 0xc0, !PT ;  /* 0x0000ffff040d7812 */ /* 0x060fe400078ec0ff */
[----:B------:R-:W-:Y:S02]  /*6400*/  PRMT R17, R4, 0x9910, RZ ;  /* 0x0000991004117816 */ /* 0x000fe400000000ff */
[----:B------:R-:W-:Y:S02]  /*6410*/  ISETP.GT.U32.AND P0, PT, R0, R13, PT ;  /* 0x0000000d0000720c */ /* 0x000fe40003f04070 */
[----:B------:R-:W-:Y:S02]  /*6420*/  LOP3.LUT R13, R21, 0xff, RZ, 0xc0, !PT ;  /* 0x000000ff150d7812 */ /* 0x000fe400078ec0ff */
[----:B------:R-:W-:-:S02]  /*6430*/  LOP3.LUT R10, R3, 0xffff, RZ, 0xc0, !PT ;  /* 0x0000ffff030a7812 */ /* 0x000fc400078ec0ff */
[----:B------:R-:W-:Y:S02]  /*6440*/  ISETP.NE.AND P5, PT, R0, R17, PT ;  /* 0x000000110000720c */ /* 0x000fe40003fa5270 */
[----:B------:R-:W-:Y:S01]  /*6450*/  ISETP.GT.U32.AND P6, PT, R13, R10, PT ;  /* 0x0000000a0d00720c */ /* 0x000fe20003fc4070 */
[----:B------:R-:W-:Y:S01]  /*6460*/  IMAD.U32 R10, RZ, RZ, UR4 ;  /* 0x00000004ff0a7e24 */ /* 0x000fe2000f8e00ff */
[----:B------:R-:W-:Y:S01]  /*6470*/  PRMT R16, R3, 0x9910, RZ ;  /* 0x0000991003107816 */ /* 0x000fe200000000ff */
[----:B------:R-:W-:Y:S01]  /*6480*/  ULDC UR4, c[0x0][0x22c] ;  /* 0x00008b0000047ab9 */ /* 0x000fe20000000800 */
[----:B------:R-:W-:Y:S02]  /*6490*/  ISETP.GE.U32.AND P3, PT, R22, R9, PT ;  /* 0x000000091600720c */ /* 0x000fe40003f66070 */
[----:B------:R-:W-:Y:S02]  /*64a0*/  ISETP.NE.AND P4, PT, R13, R16, PT ;  /* 0x000000100d00720c */ /* 0x000fe40003f85270 */
[----:B------:R-:W-:-:S02]  /*64b0*/  IADD3 R13, R9, R10, RZ ;  /* 0x0000000a090d7210 */ /* 0x000fc40007ffe0ff */
[----:B------:R-:W-:Y:S02]  /*64c0*/  LOP3.LUT R0, R6, 0xff, RZ, 0xc0, !PT ;  /* 0x000000ff06007812 */ /* 0x000fe400078ec0ff */
[----:B------:R-:W-:Y:S02]  /*64d0*/  LOP3.LUT R17, R2, 0xffff, RZ, 0xc0, !PT ;  /* 0x0000ffff02117812 */ /* 0x000fe400078ec0ff */
[----:B------:R-:W-:Y:S02]  /*64e0*/  ISETP.GE.AND.EX P3, PT, R25, RZ, PT, P3 ;  /* 0x000000ff1900720c */ /* 0x000fe40003f66330 */
[----:B0-----:R-:W-:Y:S02]  /*64f0*/  SEL R15, RZ, 0xffffffff, !P0 ;  /* 0xffffffffff0f7807 */ /* 0x001fe40004000000 */
[----:B------:R-:W-:Y:S02]  /*6500*/  ISETP.GE.U32.AND P0, PT, R8, R13, PT ;  /* 0x0000000d0800720c */ /* 0x000fe40003f06070 */
[----:B------:R-:W-:-:S02]  /*6510*/  ISETP.GT.U32.AND P1, PT, R0, R17, PT ;  /* 0x000000110000720c */ /* 0x000fc40003f24070 */
[----:B------:R-:W-:Y:S02]  /*6520*/  PRMT R17, R2, 0x9910, RZ ;  /* 0x0000991002117816 */ /* 0x000fe400000000ff */
[----:B------:R-:W-:Y:S02]  /*6530*/  @!P5 SEL R15, RZ, 0xffffffff, P3 ;  /* 0xffffffffff0fd807 */ /* 0x000fe40001800000 */
[----:B------:R-:W-:Y:S02]  /*6540*/  ISETP.GE.AND.EX P0, PT, R7, RZ, PT, P0 ;  /* 0x000000ff0700720c */ /* 0x000fe40003f06300 */
[----:B------:R-:W-:Y:S02]  /*6550*/  ISETP.NE.AND P5, PT, R0, R17, PT ;  /* 0x000000110000720c */ /* 0x000fe40003fa5270 */
[----:B------:R-:W-:Y:S02]  /*6560*/  SEL R0, RZ, 0xffffffff, !P6 ;  /* 0xffffffffff007807 */ /* 0x000fe40007000000 */
[----:B------:R-:W-:-:S02]  /*6570*/  LOP3.LUT R15, R15, 0x1, RZ, 0xc0, !PT ;  /* 0x000000010f0f7812 */ /* 0x000fc400078ec0ff */
[----:B------:R-:W-:Y:S02]  /*6580*/  @!P4 SEL R0, RZ, 0xffffffff, P0 ;  /* 0xffffffffff00c807 */ /* 0x000fe40000000000 */
[----:B------:R-:W-:Y:S02]  /*6590*/  ISETP.NE.U32.AND P3, PT, R15, 0x1, PT ;  /* 0x000000010f00780c */ /* 0x000fe40003f65070 */
[----:B------:R-:W-:Y:S01]  /*65a0*/  LOP3.LUT R15, R0, 0x1, RZ, 0xc0, !PT ;  /* 0x00000001000f7812 */ /* 0x000fe200078ec0ff */
[--C-:B------:R-:W-:Y:S01]  /*65b0*/  IMAD.IADD R0, R13, 0x1, R10.reuse ;  /* 0x000000010d007824 */ /* 0x100fe200078e020a */
[----:B------:R-:W-:Y:S02]  /*65c0*/  LOP3.LUT R17, R5, 0xff, RZ, 0xc0, !PT ;  /* 0x000000ff05117812 */ /* 0x000fe400078ec0ff */
[----:B------:R-:W-:Y:S01]  /*65d0*/  ISETP.NE.U32.AND P4, PT, R15, 0x1, PT ;  /* 0x000000010f00780c */ /* 0x000fe20003f85070 */
[----:B------:R-:W-:Y:S01]  /*65e0*/  IMAD.IADD R15, R0, 0x1, R10 ;  /* 0x00000001000f7824 */ /* 0x000fe200078e020a */
[----:B------:R-:W-:-:S02]  /*65f0*/  SEL R22, R22, R9, !P3 ;  /* 0x0000000916167207 */ /* 0x000fc40005800000 */
[----:B------:R-:W-:Y:S02]  /*6600*/  SEL R9, RZ, 0xffffffff, !P1 ;  /* 0xffffffffff097807 */ /* 0x000fe40004800000 */
[----:B------:R-:W-:Y:S02]  /*6610*/  ISETP.GE.U32.AND P1, PT, R23, R0, PT ;  /* 0x000000001700720c */ /* 0x000fe40003f26070 */
[----:B------:R-:W-:Y:S02]  /*6620*/  SEL R8, R8, R13, !P4 ;  /* 0x0000000d08087207 */ /* 0x000fe40006000000 */
[----:B------:R-:W-:Y:S02]  /*6630*/  ISETP.GE.AND.EX P1, PT, R26, RZ, PT, P1 ;  /* 0x000000ff1a00720c */ /* 0x000fe40003f26310 */
[----:B------:R-:W-:Y:S02]  /*6640*/  SEL R20, R20, R4, !P3 ;  /* 0x0000000414147207 */ /* 0x000fe40005800000 */
[----:B------:R-:W-:-:S02]  /*6650*/  @!P5 SEL R9, RZ, 0xffffffff, P1 ;  /* 0xffffffffff09d807 */ /* 0x000fc40000800000 */
[----:B------:R-:W-:Y:S02]  /*6660*/  SEL R25, R25, RZ, !P3 ;  /* 0x000000ff19197207 */ /* 0x000fe40005800000 */
[----:B------:R-:W-:Y:S01]  /*6670*/  LOP3.LUT R13, R9, 0x1, RZ, 0xc0, !PT ;  /* 0x00000001090d7812 */ /* 0x000fe200078ec0ff */
[----:B------:R-:W-:Y:S01]  /*6680*/  IMAD.IADD R9, R15, 0x1, R10 ;  /* 0x000000010f097824 */ /* 0x000fe200078e020a */
[----:B------:R-:W-:Y:S02]  /*6690*/  SEL R21, R21, R3, !P4 ;  /* 0x0000000315157207 */ /* 0x000fe40006000000 */
[----:B------:R-:W-:Y:S02]  /*66a0*/  SEL R7, R7, RZ, !P4 ;  /* 0x000000ff07077207 */ /* 0x000fe40006000000 */
[CC--:B--2---:R-:W-:Y:S02]  /*66b0*/  ISETP.NE.AND P6, PT, R17.reuse, R14.reuse, PT ;  /* 0x0000000e1100720c */ /* 0x0c4fe40003fc5270 */
[----:B------:R-:W-:-:S04]  /*66c0*/  ISETP.GT.U32.AND P0, PT, R17, R14, PT ;  /* 0x0000000e1100720c */ /* 0x000fc80003f04070 */
[----:B------:R-:W-:Y:S02]  /*66d0*/  SEL R16, RZ, 0xffffffff, !P0 ;  /* 0xffffffffff107807 */ /* 0x000fe40004000000 */
[----:B------:R-:W-:-:S04]  /*66e0*/  ISETP.GE.U32.AND P0, PT, R24, R15, PT ;  /* 0x0000000f1800720c */ /* 0x000fc80003f06070 */
[----:B------:R-:W-:-:S04]  /*66f0*/  ISETP.GE.AND.EX P0, PT, R27, RZ, PT, P0 ;  /* 0x000000ff1b00720c */ /* 0x000fc80003f06300 */
[----:B------:R-:W-:Y:S02]  /*6700*/  @!P6 SEL R16, RZ, 0xffffffff, P0 ;  /* 0xffffffffff10e807 */ /* 0x000fe40000000000 */
[----:B------:R-:W-:Y:S01]  /*6710*/  ISETP.NE.U32.AND P0, PT, R13, 0x1, PT ;  /* 0x000000010d00780c */ /* 0x000fe20003f05070 */
[----:B------:R-:W-:Y:S01]  /*6720*/  IMAD.U32 R13, RZ, RZ, UR4 ;  /* 0x00000004ff0d7e24 */ /* 0x000fe2000f8e00ff */
[----:B------:R-:W-:Y:S02]  /*6730*/  LOP3.LUT R16, R16, 0x1, RZ, 0xc0, !PT ;  /* 0x0000000110107812 */ /* 0x000fe400078ec0ff */
        /* <DEDUP_REMOVED lines=11> */
.L_x_4081:
[----:B------:R-:W-:-:S05]  /*67f0*/  PRMT R0, R14, 0x7610, R0 ;  /* 0x000076100e007816 */ /* 0x000fca0000000000 */
[----:B------:R0:W-:Y:S02]  /*6800*/  STL.S16 [R1], R0 ;  /* 0x0000000001007387 */ /* 0x0001e40000100600 */
.L_x_4080:
[----:B------:R-:W-:Y:S05]  /*6810*/  BSYNC B1 ;  /* 0x0000000000017941 */ /* 0x000fea0003800000 */
.L_x_4079:
[----:B------:R-:W-:Y:S01]  /*6820*/  ISETP.GE.U32.AND P0, PT, R9, R13, PT ;  /* 0x0000000d0900720c */ /* 0x000fe20003f06070 */
[----:B------:R-:W-:-:S12]  /*6830*/  BSSY B1, `(.L_x_4087) ;  /* 0x000046b000017945 */ /* 0x000fd80003800000 */
[----:B------:R-:W-:Y:S05]  /*6840*/  @P0 BRA `(.L_x_4088) ;  /* 0x0000004400a40947 */ /* 0x000fea0003800000 */
[----:B------:R-:W1:Y:S01]  /*6850*/  LDC R4, c[0x0][0x268] ;  /* 0x00009a00ff047b82 */ /* 0x000e620000000800 */
[----:B0-----:R-:W-:Y:S01]  /*6860*/  IMAD.MOV.U32 R0, RZ, RZ, RZ ;  /* 0x000000ffff007224 */ /* 0x001fe200078e00ff */
[----:B-1----:R-:W-:-:S13]  /*6870*/  ISETP.NE.AND P1, PT, R4, RZ, PT ;  /* 0x000000ff0400720c */ /* 0x002fda0003f25270 */
[----:B------:R-:W-:Y:S05]  /*6880*/  @!P1 BRA `(.L_x_4089) ;  /* 0x0000001000449947 */ /* 0x000fea0003800000 */
        /* <DEDUP_REMOVED lines=262> */
[----:B------:R-:W-:Y:S01]  /*78f0*/  @P2 IMAD.MOV.U32 R14, RZ, RZ, RZ ;  /* 0x000000ffff0e2224 */ /* 0x000fe200078e00ff */
[----:B------:R-:W0:Y:S01]  /*7900*/  @P2 LDC R4, c[0x0][0x3f8] ;  /* 0x0000fe00ff042b82 */ /* 0x000e220000000800 */
[----:B------:R-:W-:-:S04]  /*7910*/  IMAD R17, R16, UR6, R17 ;  /* 0x0000000610117c24 */ /* 0x000fc8000f8e0211 */
[----:B------:R-:W-:-:S03]  /*7920*/  IMAD R0, R17, UR4, R0 ;  /* 0x0000000411007c24 */ /* 0x000fc6000f8e0200 */
[----:B------:R-:W1:Y:S02]  /*7930*/  @P2 LDC.64 R16, c[0x0][0x390] ;  /* 0x0000e400ff102b82 */ /* 0x000e640000000a00 */
[----:B-1----:R-:W-:-:S05]  /*7940*/  @P2 IMAD.HI.U32 R16, R15, R16, R14 ;  /* 0x000000100f102227 */ /* 0x002fca00078e000e */
[----:B------:R-:W-:Y:S02]  /*7950*/  @P2 SHF.R.U32.HI R16, RZ, R17, R16 ;  /* 0x00000011ff102219 */ /* 0x000fe40000011610 */
[----:B------:R-:W1:Y:S03]  /*7960*/  @P2 LDC R17, c[0x0][0x38c] ;  /* 0x0000e300ff112b82 */ /* 0x000e660000000800 */
[----:B------:R-:W-:-:S04]  /*7970*/  @P2 IMAD.MOV R14, RZ, RZ, -R16 ;  /* 0x000000ffff0e2224 */ /* 0x000fc800078e0a10 */
[----:B-1----:R-:W-:-:S04]  /*7980*/  @P2 IMAD R15, R17, R14, R15 ;  /* 0x0000000e110f2224 */ /* 0x002fc800078e020f */
[----:B0-----:R-:W-:-:S07]  /*7990*/  @P2 IMAD R0, R15, R4, R0 ;  /* 0x000000040f002224 */ /* 0x001fce00078e0200 */
.L_x_4089:
[----:B------:R-:W0:Y:S02]  /*79a0*/  LDC.64 R28, c[0x0][0x5f8] ;  /* 0x00017e00ff1c7b82 */ /* 0x000e240000000a00 */
[----:B0-----:R-:W-:-:S04]  /*79b0*/  IADD3 R14, P2, P3, R0, R28, R12 ;  /* 0x0000001c000e7210 */ /* 0x001fc80007b5e00c */
[----:B------:R-:W-:-:S05]  /*79c0*/  IADD3.X R15, RZ, R29, R11, P2, P3 ;  /* 0x0000001dff0f7210 */ /* 0x000fca00017e640b */
[----:B------:R1:W5:Y:S01]  /*79d0*/  LDG.E.U8 R4, desc[UR36][R14.64] ;  /* 0x000000240e047981 */ /* 0x000362000c1e1100 */
[----:B------:R-:W-:-:S05]  /*79e0*/  IMAD.IADD R19, R9, 0x1, R10 ;  /* 0x0000000109137824 */ /* 0x000fca00078e020a */
[----:B------:R-:W-:-:S13]  /*79f0*/  ISETP.GE.U32.AND P2, PT, R19, R13, PT ;  /* 0x0000000d1300720c */ /* 0x000fda0003f46070 */
[----:B-1----:R-:W-:Y:S05]  /*7a00*/  @P2 BRA `(.L_x_4088) ;  /* 0x0000003400342947 */ /* 0x002fea0003800000 */
[----:B------:R-:W0:Y:S01]  /*7a10*/  LDC R28, c[0x0][0x268] ;  /* 0x00009a00ff1c7b82 */ /* 0x000e220000000800 */
[----:B------:R-:W-:Y:S01]  /*7a20*/  IMAD.MOV.U32 R0, RZ, RZ, RZ ;  /* 0x000000ffff007224 */ /* 0x000fe200078e00ff */
[----:B------:R-:W-:Y:S06]  /*7a30*/  @!P1 BRA `(.L_x_4090) ;  /* 0x0000001000409947 */ /* 0x000fec0003800000 */
[----:B------:R-:W-:Y:S01]  /*7a40*/  IMAD.MOV.U32 R18, RZ, RZ, RZ ;  /* 0x000000ffff127224 */ /* 0x000fe200078e00ff */
[----:B------:R-:W-:Y:S01]  /*7a50*/  ULDC.64 UR4, c[0x0][0x270] ;  /* 0x00009c0000047ab9 */ /* 0x000fe20000000a00 */
[----:B0-----:R-:W-:Y:S02]  /*7a60*/  ISETP.NE.AND P2, PT, R28, 0x1, PT ;  /* 0x000000011c00780c */ /* 0x001fe40003f45270 */
        /* <DEDUP_REMOVED lines=265> */
[----:B------:R-:W-:-:S04]  /*8b00*/  @P2 SHF.R.U32.HI R16, RZ, R17, R16 ;  /* 0x00000011ff102219 */ /* 0x000fc80000011610 */
[----:B------:R-:W-:-:S05]  /*8b10*/  @P2 IADD3 R16, -R16, RZ, RZ ;  /* 0x000000ff10102210 */ /* 0x000fca0007ffe1ff */
[----:B-1----:R-:W-:-:S04]  /*8b20*/  @P2 IMAD R3, R3, R16, R15 ;  /* 0x0000001003032224 */ /* 0x002fc800078e020f */
[----:B0-----:R-:W-:-:S07]  /*8b30*/  @P2 IMAD R0, R3, R14, R0 ;  /* 0x0000000e03002224 */ /* 0x001fce00078e0200 */
.L_x_4090:
[----:B------:R-:W-:Y:S02]  /*8b40*/  ULDC UR4, c[0x0][0x5f8] ;  /* 0x00017e0000047ab9 */ /* 0x000fe40000000800 */
[----:B------:R-:W-:-:S04]  /*8b50*/  IADD3 R14, P2, P3, R0, UR4, R12 ;  /* 0x00000004000e7c10 */ /* 0x000fc8000fb5e00c */
[----:B------:R-:W-:-:S05]  /*8b60*/  IADD3.X R15, RZ, R29, R11, P2, P3 ;  /* 0x0000001dff0f7210 */ /* 0x000fca00017e640b */
[----:B------:R1:W5:Y:S01]  /*8b70*/  LDG.E.U8 R3, desc[UR36][R14.64] ;  /* 0x000000240e037981 */ /* 0x000362000c1e1100 */
[----:B------:R-:W-:-:S05]  /*8b80*/  IMAD.IADD R19, R19, 0x1, R10 ;  /* 0x0000000113137824 */ /* 0x000fca00078e020a */
[----:B------:R-:W-:-:S13]  /*8b90*/  ISETP.GE.U32.AND P2, PT, R19, R13, PT ;  /* 0x0000000d1300720c */ /* 0x000fda0003f46070 */
[----:B-1----:R-:W-:Y:S05]  /*8ba0*/  @P2 BRA `(.L_x_4088) ;  /* 0x0000002000cc2947 */ /* 0x002fea0003800000 */
[----:B------:R-:W-:Y:S01]  /*8bb0*/  IMAD.MOV.U32 R0, RZ, RZ, RZ ;  /* 0x000000ffff007224 */ /* 0x000fe200078e00ff */
[----:B------:R-:W-:Y:S06]  /*8bc0*/  @!P1 BRA `(.L_x_4091) ;  /* 0x0000001000409947 */ /* 0x000fec0003800000 */
[----:B------:R-:W-:Y:S01]  /*8bd0*/  IMAD.MOV.U32 R18, RZ, RZ, RZ ;  /* 0x000000ffff127224 */ /* 0x000fe200078e00ff */
[----:B------:R-:W-:Y:S01]  /*8be0*/  ULDC.64 UR4, c[0x0][0x270] ;  /* 0x00009c0000047ab9 */ /* 0x000fe20000000a00 */
[----:B0-----:R-:W-:Y:S02]  /*8bf0*/  ISETP.NE.AND P2, PT, R28, 0x1, PT ;  /* 0x000000011c00780c */ /* 0x001fe40003f45270 */
        /* <DEDUP_REMOVED lines=259> */
[----:B------:R-:W-:Y:S02]  /*9c30*/  IMAD R17, R2, UR6, R17 ;  /* 0x0000000602117c24 */ /* 0x000fe4000f8e0211 */
[----:B------:R-:W0:Y:S02]  /*9c40*/  @P2 LDC R2, c[0x0][0x38c] ;  /* 0x0000e300ff022b82 */ /* 0x000e240000000800 */
[----:B------:R-:W-:-:S06]  /*9c50*/  IMAD R0, R17, UR4, R0 ;  /* 0x0000000411007c24 */ /* 0x000fcc000f8e0200 */
[----:B------:R-:W1:Y:S02]  /*9c60*/  @P2 LDC.64 R16, c[0x0][0x390] ;  /* 0x0000e400ff102b82 */ /* 0x000e640000000a00 */
[----:B-1----:R-:W-:-:S05]  /*9c70*/  @P2 IMAD.HI.U32 R16, R15, R16, R14 ;  /* 0x000000100f102227 */ /* 0x002fca00078e000e */
[----:B------:R-:W-:-:S05]  /*9c80*/  @P2 SHF.R.U32.HI R16, RZ, R17, R16 ;  /* 0x00000011ff102219 */ /* 0x000fca0000011610 */
[----:B------:R-:W-:-:S04]  /*9c90*/  @P2 IMAD.MOV R16, RZ, RZ, -R16 ;  /* 0x000000ffff102224 */ /* 0x000fc800078e0a10 */
[----:B0-----:R-:W-:Y:S02]  /*9ca0*/  @P2 IMAD R15, R2, R16, R15 ;  /* 0x00000010020f2224 */ /* 0x001fe400078e020f */
[----:B------:R-:W0:Y:S02]  /*9cb0*/  @P2 LDC R2, c[0x0][0x3f8] ;  /* 0x0000fe00ff022b82 */ /* 0x000e240000000800 */
[----:B0-----:R-:W-:-:S07]  /*9cc0*/  @P2 IMAD R0, R15, R2, R0 ;  /* 0x000000020f002224 */ /* 0x001fce00078e0200 */
.L_x_4091:
[----:B0-----:R-:W0:Y:S02]  /*9cd0*/  LDC R28, c[0x0][0x5f8] ;  /* 0x00017e00ff1c7b82 */ /* 0x001e240000000800 */
[----:B0-----:R-:W-:-:S04]  /*9ce0*/  IADD3 R14, P2, P3, R0, R28, R12 ;  /* 0x0000001c000e7210 */ /* 0x001fc80007b5e00c */
[----:B------:R-:W-:-:S05]  /*9cf0*/  IADD3.X R15, RZ, R29, R11, P2, P3 ;  /* 0x0000001dff0f7210 */ /* 0x000fca00017e640b */
[----:B------:R0:W5:Y:S02]  /*9d00*/  LDG.E.U8 R2, desc[UR36][R14.64] ;  /* 0x000000240e027981 */ /* 0x000164000c1e1100 */
[----:B0-----:R-:W-:-:S05]  /*9d10*/  IMAD.IADD R15, R19, 0x1, R10 ;  /* 0x00000001130f7824 */ /* 0x001fca00078e020a */
[----:B------:R-:W-:-:S13]  /*9d20*/  ISETP.GE.U32.AND P2, PT, R15, R13, PT ;  /* 0x0000000d0f00720c */ /* 0x000fda0003f46070 */
[----:B------:R-:W-:Y:S05]  /*9d30*/  @P2 BRA `(.L_x_4088) ;  /* 0x0000001000682947 */ /* 0x000fea0003800000 */
[----:B------:R-:W-:Y:S01]  /*9d40*/  MOV R0, RZ ;  /* 0x000000ff00007202 */ /* 0x000fe20000000f00 */
        /* <DEDUP_REMOVED lines=277> */
.L_x_4092:
[----:B------:R-:W-:-:S04]  /*aea0*/  IADD3 R14, P1, P2, R0, R28, R12 ;  /* 0x0000001c000e7210 */ /* 0x000fc80007a3e00c */
[----:B------:R-:W-:-:S05]  /*aeb0*/  IADD3.X R15, RZ, R29, R11, P1, P2 ;  /* 0x0000001dff0f7210 */ /* 0x000fca0000fe440b */
[----:B------:R-:W2:Y:S04]  /*aec0*/  LDG.E.U8 R0, desc[UR36][R14.64] ;  /* 0x000000240e007981 */ /* 0x000ea8000c1e1100 */
[----:B--2---:R1:W-:Y:S02]  /*aed0*/  STL [R1], R0 ;  /* 0x0000000001007387 */ /* 0x0043e40000100800 */
.L_x_4088:
[----:B------:R-:W-:Y:S05]  /*aee0*/  BSYNC B1 ;  /* 0x0000000000017941 */ /* 0x000fea0003800000 */
.L_x_4087:
[----:B------:R-:W-:Y:S04]  /*aef0*/  BSSY B1, `(.L_x_4093) ;  /* 0x0000040000017945 */ /* 0x000fe80003800000 */
[----:B------:R-:W-:Y:S05]  /*af00*/  @P0 BRA `(.L_x_4094) ;  /* 0x0000000000f80947 */ /* 0x000fea0003800000 */
[----:B01---5:R-:W-:Y:S02]  /*af10*/  LOP3.LUT R0, R4, 0xff, RZ, 0xc0, !PT ;  /* 0x000000ff04007812 */ /* 0x023fe400078ec0ff */
[----:B------:R-:W-:Y:S02]  /*af20*/  LOP3.LUT R11, R20, 0xff, RZ, 0xc0, !PT ;  /* 0x000000ff140b7812 */ /* 0x000fe400078ec0ff */
[----:B------:R-:W-:Y:S02]  /*af30*/  ISETP.GE.U32.AND P0, PT, R22, R9, PT ;  /* 0x000000091600720c */ /* 0x000fe40003f06070 */
[CC--:B------:R-:W-:Y:S02]  /*af40*/  ISETP.NE.AND P2, PT, R11.reuse, R0.reuse, PT ;  /* 0x000000000b00720c */ /* 0x0c0fe40003f45270 */
[----:B------:R-:W-:Y:S01]  /*af50*/  ISETP.GT.U32.AND P1, PT, R11, R0, PT ;  /* 0x000000000b00720c */ /* 0x000fe20003f24070 */
        /* <DEDUP_REMOVED lines=11> */
[----:B------:R-:W-:Y:S01]  /*b010*/  LOP3.LUT R0, R3, 0xff, RZ, 0xc0, !PT ;  /* 0x000000ff03007812 */ /* 0x000fe200078ec0ff */
[----:B------:R-:W-:Y:S01]  /*b020*/  IMAD.IADD R4, R11, 0x1, R10 ;  /* 0x000000010b047824 */ /* 0x000fe200078e020a */
[----:B------:R-:W-:Y:S02]  /*b030*/  LOP3.LUT R9, R21, 0xff, RZ, 0xc0, !PT ;  /* 0x000000ff15097812 */ /* 0x000fe400078ec0ff */
[----:B------:R-:W-:Y:S02]  /*b040*/  ISETP.GE.U32.AND P0, PT, R8, R11, PT ;  /* 0x0000000b0800720c */ /* 0x000fe40003f06070 */
[CC--:B------:R-:W-:Y:S02]  /*b050*/  ISETP.NE.AND P2, PT, R9.reuse, R0.reuse, PT ;  /* 0x000000000900720c */ /* 0x0c0fe40003f45270 */
[----:B------:R-:W-:Y:S02]  /*b060*/  ISETP.GT.U32.AND P1, PT, R9, R0, PT ;  /* 0x000000000900720c */ /* 0x000fe40003f24070 */
        /* <DEDUP_REMOVED lines=27> */
[----:B------:R-:W-:Y:S02]  /*b220*/  LOP3.LUT R3, R5, 0xff, RZ, 0xc0, !PT ;  /* 0x000000ff05037812 */ /* 0x000fe400078ec0ff */
[----:B------:R-:W-:-:S04]  /*b230*/  ISETP.GE.U32.AND P0, PT, R24, R9, PT ;  /* 0x000000091800720c */ /* 0x000fc80003f06070 */
[----:B------:R-:W-:Y:S02]  /*b240*/  ISETP.GE.AND.EX P0, PT, R27, RZ, PT, P0 ;  /* 0x000000ff1b00720c */ /* 0x000fe40003f06300 */
[----:B--2---:R-:W-:-:S04]  /*b250*/  LOP3.LUT R0, R12, 0xff, RZ, 0xc0, !PT ;  /* 0x000000ff0c007812 */ /* 0x004fc800078ec0ff */
[CC--:B------:R-:W-:Y:S02]  /*b260*/  ISETP.NE.AND P2, PT, R3.reuse, R0.reuse, PT ;  /* 0x000000000300720c */ /* 0x0c0fe40003f45270 */
[----:B------:R-:W-:-:S04]  /*b270*/  ISETP.GT.U32.AND P1, PT, R3, R0, PT ;  /* 0x000000000300720c */ /* 0x000fc80003f24070 */
[----:B------:R-:W-:-:S07]  /*b280*/  SEL R0, RZ, 0xffffffff, !P1 ;  /* 0xffffffffff007807 */ /* 0x000fce0004800000 */
[----:B------:R-:W-:-:S04]  /*b290*/  @!P2 SEL R0, RZ, 0xffffffff, P0 ;  /* 0xffffffffff00a807 */ /* 0x000fc80000000000 */
[----:B------:R-:W-:-:S04]  /*b2a0*/  LOP3.LUT R0, R0, 0x1, RZ, 0xc0, !PT ;  /* 0x0000000100007812 */ /* 0x000fc800078ec0ff */
[----:B------:R-:W-:-:S04]  /*b2b0*/  ISETP.NE.U32.AND P0, PT, R0, 0x1, PT ;  /* 0x000000010000780c */ /* 0x000fc80003f05070 */
[----:B------:R-:W-:Y:S02]  /*b2c0*/  SEL R5, R5, R12, !P0 ;  /* 0x0000000c05057207 */ /* 0x000fe40004000000 */
[----:B------:R-:W-:Y:S02]  /*b2d0*/  SEL R24, R24, R9, !P0 ;  /* 0x0000000918187207 */ /* 0x000fe40004000000 */
[----:B------:R-:W-:-:S07]  /*b2e0*/  SEL R27, R27, RZ, !P0 ;  /* 0x000000ff1b1b7207 */ /* 0x000fce0004000000 */
.L_x_4094:
[----:B------:R-:W-:Y:S05]  /*b2f0*/  BSYNC B1 ;  /* 0x0000000000017941 */ /* 0x000fea0003800000 */
.L_x_4093:
[----:B01----:R-:W-:Y:S02]  /*b300*/  LOP3.LUT R0, R20, 0xff, RZ, 0xc0, !PT ;  /* 0x000000ff14007812 */ /* 0x003fe400078ec0ff */
[----:B-----5:R-:W-:Y:S02]  /*b310*/  LOP3.LUT R3, R21, 0xff, RZ, 0xc0, !PT ;  /* 0x000000ff15037812 */ /* 0x020fe400078ec0ff */
[----:B------:R-:W-:Y:S02]  /*b320*/  ISETP.GE.U32.AND P0, PT, R22, R8, PT ;  /* 0x000000081600720c */ /* 0x000fe40003f06070 */
[C---:B------:R-:W-:Y:S02]  /*b330*/  ISETP.NE.AND P2, PT, R0.reuse, R3, PT ;  /* 0x000000030000720c */ /* 0x040fe40003f45270 */
        /* <DEDUP_REMOVED lines=36> */
.L_x_4078:
        /* <DEDUP_REMOVED lines=8> */
[----:B------:R-:W-:-:S05]  /*b600*/  PRMT R17, R6, 0x7610, R17 ;  /* 0x0000761006117816 */ /* 0x000fca0000000011 */
        /* <DEDUP_REMOVED lines=9> */
.L_x_4098:
[----:B------:R-:W-:Y:S01]  /*b6a0*/  ULDC UR6, c[0x0][0x398] ;  /* 0x0000e60000067ab9 */ /* 0x000fe20000000800 */
[----:B------:R-:W-:Y:S01]  /*b6b0*/  ULDC.64 UR4, c[0x0][0x5f8] ;  /* 0x00017e0000047ab9 */ /* 0x000fe20000000a00 */
[----:B------:R-:W-:-:S05]  /*b6c0*/  IMAD R15, R9, UR6, RZ ;  /* 0x00000006090f7c24 */ /* 0x000fca000f8e02ff */
[----:B------:R-:W-:-:S04]  /*b6d0*/  IADD3 R14, P0, P1, R15, UR4, R12 ;  /* 0x000000040f0e7c10 */ /* 0x000fc8000f91e00c */
[----:B------:R-:W-:-:S05]  /*b6e0*/  IADD3.X R15, RZ, UR5, R11, P0, P1 ;  /* 0x00000005ff0f7c10 */ /* 0x000fca00087e240b */
[----:B------:R0:W2:Y:S01]  /*b6f0*/  LDG.E.U8 R23, desc[UR36][R14.64] ;  /* 0x000000240e177981 */ /* 0x0000a2000c1e1100 */
[----:B------:R-:W-:-:S04]  /*b700*/  IMAD.IADD R21, R10, 0x1, R9 ;  /* 0x000000010a157824 */ /* 0x000fc800078e0209 */
[C---:B------:R-:W-:Y:S02]  /*b710*/  IMAD R25, R21.reuse, UR6, RZ ;  /* 0x0000000615197c24 */ /* 0x040fe4000f8e02ff */
[----:B------:R-:W-:-:S03]  /*b720*/  IMAD.IADD R27, R21, 0x1, R10 ;  /* 0x00000001151b7824 */ /* 0x000fc600078e020a */
[----:B0-----:R-:W-:Y:S01]  /*b730*/  IADD3 R14, P0, P1, R25, UR4, R12 ;  /* 0x00000004190e7c10 */ /* 0x001fe2000f91e00c */
[----:B------:R-:W-:-:S03]  /*b740*/  IMAD R29, R27, UR6, RZ ;  /* 0x000000061b1d7c24 */ /* 0x000fc6000f8e02ff */
[----:B------:R-:W-:Y:S02]  /*b750*/  IADD3.X R15, RZ, UR5, R11, P0, P1 ;  /* 0x00000005ff0f7c10 */ /* 0x000fe400087e240b */
[----:B------:R-:W-:-:S03]  /*b760*/  LOP3.LUT R20, R16, 0xff, RZ, 0xc0, !PT ;  /* 0x000000ff10147812 */ /* 0x000fc600078ec0ff */
[----:B------:R0:W3:Y:S01]  /*b770*/  LDG.E.U8 R25, desc[UR36][R14.64] ;  /* 0x000000240e197981 */ /* 0x0000e2000c1e1100 */
[----:B------:R-:W-:-:S04]  /*b780*/  ISETP.GE.U32.AND P0, PT, R2, R9, PT ;  /* 0x000000090200720c */ /* 0x000fc80003f06070 */
[----:B------:R-:W-:Y:S02]  /*b790*/  ISETP.GE.AND.EX P0, PT, R3, RZ, PT, P0 ;  /* 0x000000ff0300720c */ /* 0x000fe40003f06300 */
[----:B0-----:R-:W-:-:S04]  /*b7a0*/  IADD3 R14, P1, P3, R29, UR4, R12 ;  /* 0x000000041d0e7c10 */ /* 0x001fc8000fb3e00c */
[----:B------:R-:W-:Y:S02]  /*b7b0*/  IADD3.X R15, RZ, UR5, R11, P1, P3 ;  /* 0x00000005ff0f7c10 */ /* 0x000fe40008fe640b */
[----:B------:R-:W-:-:S03]  /*b7c0*/  SEL R24, RZ, 0xffffffff, P0 ;  /* 0xffffffffff187807 */ /* 0x000fc60000000000 */
[----:B------:R0:W4:Y:S01]  /*b7d0*/  LDG.E.U8 R29, desc[UR36][R14.64] ;  /* 0x000000240e1d7981 */ /* 0x000122000c1e1100 */
[CC--:B--2---:R-:W-:Y:S02]  /*b7e0*/  ISETP.NE.AND P2, PT, R20.reuse, R23.reuse, PT ;  /* 0x000000171400720c */ /* 0x0c4fe40003f45270 */
[----:B------:R-:W-:Y:S01]  /*b7f0*/  ISETP.GT.U32.AND P1, PT, R20, R23, PT ;  /* 0x000000171400720c */ /* 0x000fe20003f24070 */
[----:B------:R-:W-:-:S04]  /*b800*/  IMAD.IADD R20, R27, 0x1, R10 ;  /* 0x000000011b147824 */ /* 0x000fc800078e020a */
[----:B------:R-:W-:-:S06]  /*b810*/  IMAD R22, R20, UR6, RZ ;  /* 0x0000000614167c24 */ /* 0x000fcc000f8e02ff */
[----:B------:R-:W-:Y:S02]  /*b820*/  @P2 SEL R24, RZ, 0xffffffff, !P1 ;  /* 0xffffffffff182807 */ /* 0x000fe40004800000 */
[----:B0-----:R-:W-:-:S04]  /*b830*/  IADD3 R14, P0, P2, R22, UR4, R12 ;  /* 0x00000004160e7c10 */ /* 0x001fc8000fa1e00c */
[----:B------:R-:W-:-:S05]  /*b840*/  IADD3.X R15, RZ, UR5, R11, P0, P2 ;  /* 0x00000005ff0f7c10 */ /* 0x000fca00087e440b */
[----:B------:R0:W2:Y:S01]  /*b850*/  LDG.E.U8 R22, desc[UR36][R14.64] ;  /* 0x000000240e167981 */ /* 0x0000a2000c1e1100 */
[----:B------:R-:W-:-:S04]  /*b860*/  LOP3.LUT R24, R24, 0x1, RZ, 0xc0, !PT ;  /* 0x0000000118187812 */ /* 0x000fc800078ec0ff */
[----:B------:R-:W-:Y:S02]  /*b870*/  ISETP.NE.U32.AND P1, PT, R24, 0x1, PT ;  /* 0x000000011800780c */ /* 0x000fe40003f25070 */
[----:B------:R-:W-:-:S04]  /*b880*/  LOP3.LUT R24, R0, 0xff, RZ, 0xc0, !PT ;  /* 0x000000ff00187812 */ /* 0x000fc800078ec0ff */
[----:B---3--:R-:W-:Y:S02]  /*b890*/  ISETP.NE.AND P3, PT, R24, R25, PT ;  /* 0x000000191800720c */ /* 0x008fe40003f65270 */
[----:B------:R-:W-:Y:S02]  /*b8a0*/  ISETP.GE.U32.AND P0, PT, R8, R21, PT ;  /* 0x000000150800720c */ /* 0x000fe40003f06070 */
[----:B0-----:R-:W-:Y:S02]  /*b8b0*/  LOP3.LUT R14, R6, 0xff, RZ, 0xc0, !PT ;  /* 0x000000ff060e7812 */ /* 0x001fe400078ec0ff */
[----:B------:R-:W-:Y:S02]  /*b8c0*/  ISETP.GE.AND.EX P0, PT, R7, RZ, PT, P0 ;  /* 0x000000ff0700720c */ /* 0x000fe40003f06300 */
[----:B------:R-:W-:Y:S02]  /*b8d0*/  ISETP.GT.U32.AND P2, PT, R24, R25, PT ;  /* 0x000000191800720c */ /* 0x000fe40003f44070 */
[----:B----4-:R-:W-:-:S02]  /*b8e0*/  ISETP.NE.AND P4, PT, R14, R29, PT ;  /* 0x0000001d0e00720c */ /* 0x010fc40003f85270 */
[----:B------:R-:W-:Y:S02]  /*b8f0*/  SEL R2, R2, R9, !P1 ;  /* 0x0000000902027207 */ /* 0x000fe40004800000 */
[----:B------:R-:W-:Y:S02]  /*b900*/  SEL R9, RZ, 0xffffffff, P0 ;  /* 0xffffffffff097807 */ /* 0x000fe40000000000 */
[----:B------:R-:W-:Y:S02]  /*b910*/  @P3 SEL R9, RZ, 0xffffffff, !P2 ;  /* 0xffffffffff093807 */ /* 0x000fe40005000000 */
[----:B------:R-:W-:Y:S02]  /*b920*/  ISETP.GE.U32.AND P0, PT, R4, R27, PT ;  /* 0x0000001b0400720c */ /* 0x000fe40003f06070 */
[----:B------:R-:W-:Y:S02]  /*b930*/  LOP3.LUT R15, R17, 0xff, RZ, 0xc0, !PT ;  /* 0x000000ff110f7812 */ /* 0x000fe400078ec0ff */
[----:B------:R-:W-:-:S02]  /*b940*/  LOP3.LUT R9, R9, 0x1, RZ, 0xc0, !PT ;  /* 0x0000000109097812 */ /* 0x000fc400078ec0ff */
[----:B------:R-:W-:Y:S02]  /*b950*/  ISETP.GE.AND.EX P0, PT, R5, RZ, PT, P0 ;  /* 0x000000ff0500720c */ /* 0x000fe40003f06300 */
[----:B------:R-:W-:Y:S02]  /*b960*/  ISETP.GT.U32.AND P3, PT, R14, R29, PT ;  /* 0x0000001d0e00720c */ /* 0x000fe40003f64070 */
[----:B------:R-:W-:Y:S02]  /*b970*/  ISETP.NE.U32.AND P2, PT, R9, 0x1, PT ;  /* 0x000000010900780c */ /* 0x000fe40003f45070 */
[----:B------:R-:W-:Y:S02]  /*b980*/  SEL R9, RZ, 0xffffffff, P0 ;  /* 0xffffffffff097807 */ /* 0x000fe40000000000 */
[----:B------:R-:W-:Y:S02]  /*b990*/  @P4 SEL R9, RZ, 0xffffffff, !P3 ;  /* 0xffffffffff094807 */ /* 0x000fe40005800000 */
[----:B------:R-:W-:-:S02]  /*b9a0*/  ISETP.GE.U32.AND P0, PT, R18, R20, PT ;  /* 0x000000141200720c */ /* 0x000fc40003f06070 */
[----:B------:R-:W-:Y:S02]  /*b9b0*/  LOP3.LUT R9, R9, 0x1, RZ, 0xc0, !PT ;  /* 0x0000000109097812 */ /* 0x000fe400078ec0ff */
[----:B------:R-:W-:Y:S02]  /*b9c0*/  ISETP.GE.AND.EX P0, PT, R19, RZ, PT, P0 ;  /* 0x000000ff1300720c */ /* 0x000fe40003f06300 */
[----:B------:R-:W-:Y:S02]  /*b9d0*/  ISETP.NE.U32.AND P3, PT, R9, 0x1, PT ;  /* 0x000000010900780c */ /* 0x000fe40003f65070 */
[----:B------:R-:W-:Y:S02]  /*b9e0*/  SEL R9, RZ, 0xffffffff, P0 ;  /* 0xffffffffff097807 */ /* 0x000fe40000000000 */
[----:B------:R-:W-:Y:S02]  /*b9f0*/  SEL R8, R8, R21, !P2 ;  /* 0x0000001508087207 */ /* 0x000fe40005000000 */
[----:B------:R-:W-:-:S02]  /*ba00*/  SEL R4, R4, R27, !P3 ;  /* 0x0000001b04047207 */ /* 0x000fc40005800000 */
[----:B------:R-:W-:Y:S02]  /*ba10*/  SEL R16, R16, R23, !P1 ;  /* 0x0000001710107207 */ /* 0x000fe40004800000 */
[----:B------:R-:W-:Y:S02]  /*ba20*/  SEL R3, R3, RZ, !P1 ;  /* 0x000000ff03037207 */ /* 0x000fe40004800000 */
[----:B------:R-:W-:Y:S02]  /*ba30*/  SEL R0, R0, R25, !P2 ;  /* 0x0000001900007207 */ /* 0x000fe40005000000 */
[----:B------:R-:W-:Y:S02]  /*ba40*/  SEL R7, R7, RZ, !P2 ;  /* 0x000000ff07077207 */ /* 0x000fe40005000000 */
[----:B------:R-:W-:Y:S02]  /*ba50*/  SEL R6, R6, R29, !P3 ;  /* 0x0000001d06067207 */ /* 0x000fe40005800000 */
[----:B------:R-:W-:-:S02]  /*ba60*/  SEL R5, R5, RZ, !P3 ;  /* 0x000000ff05057207 */ /* 0x000fc40005800000 */
[CC--:B--2---:R-:W-:Y:S02]  /*ba70*/  ISETP.NE.AND P5, PT, R15.reuse, R22.reuse, PT ;  /* 0x000000160f00720c */ /* 0x0c4fe40003fa5270 */
[----:B------:R-:W-:-:S11]  /*ba80*/  ISETP.GT.U32.AND P4, PT, R15, R22, PT ;  /* 0x000000160f00720c */ /* 0x000fd60003f84070 */
        /* <DEDUP_REMOVED lines=11> */
.L_x_4097:
[----:B------:R-:W-:Y:S02]  /*bb40*/  PRMT R24, R25, 0x7610, R24 ;  /* 0x0000761019187816 */ /* 0x000fe40000000018 */
[----:B------:R-:W-:-:S07]  /*bb50*/  PRMT R25, R29, 0x7610, R25 ;  /* 0x000076101d197816 */ /* 0x000fce0000000019 */
.L_x_4096:
[----:B------:R-:W-:Y:S05]  /*bb60*/  BSYNC B1 ;  /* 0x0000000000017941 */ /* 0x000fea0003800000 */
.L_x_4095:
[----:B------:R-:W-:Y:S01]  /*bb70*/  ISETP.GE.U32.AND P0, PT, R9, R13, PT ;  /* 0x0000000d0900720c */ /* 0x000fe20003f06070 */
[----:B------:R-:W-:-:S12]  /*bb80*/  BSSY B1, `(.L_x_4099) ;  /* 0x000001c000017945 */ /* 0x000fd80003800000 */
[----:B------:R-:W-:Y:S05]  /*bb90*/  @P0 BRA `(.L_x_4100) ;  /* 0x0000000000680947 */ /* 0x000fea0003800000 */
[----:B------:R-:W0:Y:S08]  /*bba0*/  LDC R26, c[0x0][0x398] ;  /* 0x0000e600ff1a7b82 */ /* 0x000e300000000800 */
[----:B------:R-:W1:Y:S01]  /*bbb0*/  LDC.64 R14, c[0x0][0x5f8] ;  /* 0x00017e00ff0e7b82 */ /* 0x000e620000000a00 */
[----:B0-----:R-:W-:-:S05]  /*bbc0*/  IMAD R21, R9, R26, RZ ;  /* 0x0000001a09157224 */ /* 0x001fca00078e02ff */
[----:B-1----:R-:W-:-:S04]  /*bbd0*/  IADD3 R20, P1, P2, R21, R14, R12 ;  /* 0x0000000e15147210 */ /* 0x002fc80007a3e00c */
[----:B------:R-:W-:-:S05]  /*bbe0*/  IADD3.X R21, RZ, R15, R11, P1, P2 ;  /* 0x0000000fff157210 */ /* 0x000fca0000fe440b */
[----:B------:R0:W5:Y:S01]  /*bbf0*/  LDG.E.U8 R23, desc[UR36][R20.64] ;  /* 0x0000002414177981 */ /* 0x000162000c1e1100 */
[----:B------:R-:W-:-:S04]  /*bc00*/  IADD3 R27, R9, R10, RZ ;  /* 0x0000000a091b7210 */ /* 0x000fc80007ffe0ff */
        /* <DEDUP_REMOVED lines=9> */
[C---:B------:R-:W-:Y:S02]  /*bca0*/  IMAD.IADD R25, R27.reuse, 0x1, R10 ;  /* 0x000000011b197824 */ /* 0x040fe400078e020a */
        /* <DEDUP_REMOVED lines=9> */
.L_x_4100:
[----:B------:R-:W-:Y:S05]  /*bd40*/  BSYNC B1 ;  /* 0x0000000000017941 */ /* 0x000fea0003800000 */
.L_x_4099:
[----:B------:R-:W-:Y:S04]  /*bd50*/  BSSY B1, `(.L_x_4101) ;  /* 0x000003f000017945 */ /* 0x000fe80003800000 */
[----:B------:R-:W-:Y:S05]  /*bd60*/  @P0 BRA `(.L_x_4102) ;  /* 0x0000000000f40947 */ /* 0x000fea0003800000 */
[----:B-----5:R-:W-:Y:S01]  /*bd70*/  LOP3.LUT R11, R23, 0xff, RZ, 0xc0, !PT ;  /* 0x000000ff170b7812 */ /* 0x020fe200078ec0ff */
[----:B0-----:R-:W-:Y:S01]  /*bd80*/  IMAD.IADD R15, R9, 0x1, R10 ;  /* 0x00000001090f7824 */ /* 0x001fe200078e020a */
        /* <DEDUP_REMOVED lines=47> */
[----:B------:R-:W-:Y:S02]  /*c080*/  LOP3.LUT R10, R17, 0xff, RZ, 0xc0, !PT ;  /* 0x000000ff110a7812 */ /* 0x000fe400078ec0ff */
[----:B------:R-:W-:Y:S02]  /*c090*/  ISETP.GE.U32.AND P0, PT, R18, R15, PT ;  /* 0x0000000f1200720c */ /* 0x000fe40003f06070 */
[CC--:B------:R-:W-:Y:S02]  /*c0a0*/  ISETP.NE.AND P2, PT, R10.reuse, R9.reuse, PT ;  /* 0x000000090a00720c */ /* 0x0c0fe40003f45270 */
[----:B------:R-:W-:Y:S02]  /*c0b0*/  ISETP.GT.U32.AND P1, PT, R10, R9, PT ;  /* 0x000000090a00720c */ /* 0x000fe40003f24070 */
        /* <DEDUP_REMOVED lines=8> */
.L_x_4102:
[----:B------:R-:W-:Y:S05]  /*c140*/  BSYNC B1 ;  /* 0x0000000000017941 */ /* 0x000fea0003800000 */
.L_x_4101:
[----:B------:R-:W-:Y:S02]  /*c150*/  LOP3.LUT R9, R16, 0xff, RZ, 0xc0, !PT ;  /* 0x000000ff10097812 */ /* 0x000fe400078ec0ff */
[----:B------:R-:W-:Y:S02]  /*c160*/  LOP3.LUT R10, R0, 0xff, RZ, 0xc0, !PT ;  /* 0x000000ff000a7812 */ /* 0x000fe400078ec0ff */
[----:B------:R-:W-:Y:S02]  /*c170*/  ISETP.GE.U32.AND P0, PT, R2, R8, PT ;  /* 0x000000080200720c */ /* 0x000fe40003f06070 */
[-C--:B------:R-:W-:Y:S02]  /*c180*/  ISETP.NE.AND P2, PT, R9, R10.reuse, PT ;  /* 0x0000000a0900720c */ /* 0x080fe40003f45270 */
        /* <DEDUP_REMOVED lines=36> */
.L_x_4077:
[----:B------:R-:W0:Y:S01]  /*c3d0*/  LDC R19, c[0x0][0x234] ;  /* 0x00008d00ff137b82 */ /* 0x000e220000000800 */
[----:B------:R-:W-:Y:S01]  /*c3e0*/  ULDC.U8 UR4, c[0x0][0x218] ;  /* 0x0000860000047ab9 */ /* 0x000fe20000000000 */
[----:B------:R-:W-:Y:S01]  /*c3f0*/  BSSY B1, `(.L_x_4103) ;  /* 0x0000062000017945 */ /* 0x000fe20003800000 */
[----:B------:R-:W-:Y:S02]  /*c400*/  IMAD.U32 R10, RZ, RZ, UR4 ;  /* 0x00000004ff0a7e24 */ /* 0x000fe4000f8e00ff */
[----:B------:R-:W-:Y:S02]  /*c410*/  IMAD.U32 R16, RZ, RZ, UR4 ;  /* 0x00000004ff107e24 */ /* 0x000fe4000f8e00ff */
[----:B------:R-:W-:Y:S01]  /*c420*/  IMAD.U32 R17, RZ, RZ, UR4 ;  /* 0x00000004ff117e24 */ /* 0x000fe2000f8e00ff */
[----:B------:R-:W1:Y:S01]  /*c430*/  LDC R3, c[0x0][0x220] ;  /* 0x00008800ff037b82 */ /* 0x000e620000000800 */
[----:B------:R-:W-:-:S07]  /*c440*/  IMAD.U32 R18, RZ, RZ, UR4 ;  /* 0x00000004ff127e24 */ /* 0x000fce000f8e00ff */
[----:B------:R-:W2:Y:S01]  /*c450*/  LDC R7, c[0x0][0x224] ;  /* 0x00008900ff077b82 */ /* 0x000ea20000000800 */
[----:B0-----:R-:W-:-:S05]  /*c460*/  IMAD R0, R19, 0x3, R2 ;  /* 0x0000000313007824 */ /* 0x001fca00078e0202 */
[----:B------:R-:W-:Y:S02]  /*c470*/  ISETP.GE.U32.AND P0, PT, R0, R13, PT ;  /* 0x0000000d0000720c */ /* 0x000fe40003f06070 */
[----:B------:R-:W-:Y:S01]  /*c480*/  MOV R0, R2 ;  /* 0x0000000200007202 */ /* 0x000fe20000000f00 */
[--C-:B-1----:R-:W-:Y:S01]  /*c490*/  IMAD.MOV.U32 R2, RZ, RZ, R3.reuse ;  /* 0x000000ffff027224 */ /* 0x102fe200078e0003 */
[----:B------:R-:W-:Y:S01]  /*c4a0*/  MOV R4, R3 ;  /* 0x0000000300047202 */ /* 0x000fe20000000f00 */
[----:B------:R-:W-:Y:S02]  /*c4b0*/  IMAD.MOV.U32 R5, RZ, RZ, R3 ;  /* 0x000000ffff057224 */ /* 0x000fe400078e0003 */
[--C-:B--2---:R-:W-:Y:S02]  /*c4c0*/  IMAD.MOV.U32 R6, RZ, RZ, R7.reuse ;  /* 0x000000ffff067224 */ /* 0x104fe400078e0007 */
[--C-:B------:R-:W-:Y:S02]  /*c4d0*/  IMAD.MOV.U32 R8, RZ, RZ, R7.reuse ;  /* 0x000000ffff087224 */ /* 0x100fe400078e0007 */
[----:B------:R-:W-:-:S02]  /*c4e0*/  IMAD.MOV.U32 R9, RZ, RZ, R7 ;  /* 0x000000ffff097224 */ /* 0x000fc400078e0007 */
[----:B------:R-:W-:Y:S05]  /*c4f0*/  @P0 BRA `(.L_x_4104) ;  /* 0x0000000400440947 */ /* 0x000fea0003800000 */
[----:B------:R-:W-:Y:S01]  /*c500*/  BSSY B2, `(.L_x_4105) ;  /* 0x000004d000027945 */ /* 0x000fe20003800000 */
[----:B------:R-:W-:Y:S01]  /*c510*/  IMAD.MOV.U32 R4, RZ, RZ, R3 ;  /* 0x000000ffff047224 */ /* 0x000fe200078e0003 */
[----:B------:R-:W-:Y:S01]  /*c520*/  MOV R5, R3 ;  /* 0x0000000300057202 */ /* 0x000fe20000000f00 */
[--C-:B------:R-:W-:Y:S01]  /*c530*/  IMAD.MOV.U32 R8, RZ, RZ, R7.reuse ;  /* 0x000000ffff087224 */ /* 0x100fe200078e0007 */
[C---:B------:R-:W-:Y:S01]  /*c540*/  PRMT R16, R10.reuse, 0x7610, R16 ;  /* 0x000076100a107816 */ /* 0x040fe20000000010 */
[----:B------:R-:W-:Y:S01]  /*c550*/  IMAD.MOV.U32 R9, RZ, RZ, R7 ;  /* 0x000000ffff097224 */ /* 0x000fe200078e0007 */
[C---:B------:R-:W-:Y:S02]  /*c560*/  PRMT R17, R10.reuse, 0x7610, R17 ;  /* 0x000076100a117816 */ /* 0x040fe40000000011 */
[----:B------:R-:W-:-:S07]  /*c570*/  PRMT R18, R10, 0x7610, R18 ;  /* 0x000076100a127816 */ /* 0x000fce0000000012 */
.L_x_4106:
[----:B------:R-:W-:Y:S02]  /*c580*/  ULDC.64 UR4, c[0x0][0x5f8] ;  /* 0x00017e0000047ab9 */ /* 0x000fe40000000a00 */
[----:B------:R-:W-:-:S04]  /*c590*/  IADD3 R14, P0, P1, R0, UR4, R12 ;  /* 0x00000004000e7c10 */ /* 0x000fc8000f91e00c */
[----:B------:R-:W-:Y:S01]  /*c5a0*/  IADD3.X R15, RZ, UR5, R11, P0, P1 ;  /* 0x00000005ff0f7c10 */ /* 0x000fe200087e240b */
[----:B------:R-:W-:-:S04]  /*c5b0*/  IMAD.IADD R23, R0, 0x1, R19 ;  /* 0x0000000100177824 */ /* 0x000fc800078e0213 */
[----:B------:R0:W2:Y:S02]  /*c5c0*/  LDG.E.U8 R20, desc[UR36][R14.64] ;  /* 0x000000240e147981 */ /* 0x0000a4000c1e1100 */
[----:B0-----:R-:W-:-:S04]  /*c5d0*/  IADD3 R14, P0, P1, R23, UR4, R12 ;  /* 0x00000004170e7c10 */ /* 0x001fc8000f91e00c */
[----:B------:R-:W-:-:S05]  /*c5e0*/  IADD3.X R15, RZ, UR5, R11, P0, P1 ;  /* 0x00000005ff0f7c10 */ /* 0x000fca00087e240b */
[----:B------:R0:W3:Y:S01]  /*c5f0*/  LDG.E.U8 R21, desc[UR36][R14.64] ;  /* 0x000000240e157981 */ /* 0x0000e2000c1e1100 */
[----:B------:R-:W-:-:S04]  /*c600*/  IMAD.IADD R23, R23, 0x1, R19 ;  /* 0x0000000117177824 */ /* 0x000fc800078e0213 */
[C---:B------:R-:W-:Y:S01]  /*c610*/  IMAD.IADD R22, R23.reuse, 0x1, R19 ;  /* 0x0000000117167824 */ /* 0x040fe200078e0213 */
[----:B0-----:R-:W-:-:S04]  /*c620*/  IADD3 R14, P0, P1, R23, UR4, R12 ;  /* 0x00000004170e7c10 */ /* 0x001fc8000f91e00c */
[----:B------:R-:W-:-:S05]  /*c630*/  IADD3.X R15, RZ, UR5, R11, P0, P1 ;  /* 0x00000005ff0f7c10 */ /* 0x000fca00087e240b */
[----:B------:R0:W4:Y:S02]  /*c640*/  LDG.E.U8 R25, desc[UR36][R14.64] ;  /* 0x000000240e197981 */ /* 0x000124000c1e1100 */
[----:B0-----:R-:W-:-:S04]  /*c650*/  IADD3 R14, P0, P1, R22, UR4, R12 ;  /* 0x00000004160e7c10 */ /* 0x001fc8000f91e00c */
[----:B------:R-:W-:-:S05]  /*c660*/  IADD3.X R15, RZ, UR5, R11, P0, P1 ;  /* 0x00000005ff0f7c10 */ /* 0x000fca00087e240b */
[----:B------:R0:W5:Y:S01]  /*c670*/  LDG.E.U8 R27, desc[UR36][R14.64] ;  /* 0x000000240e1b7981 */ /* 0x000162000c1e1100 */
[----:B------:R-:W-:Y:S02]  /*c680*/  LOP3.LUT R29, R17, 0xff, RZ, 0xc0, !PT ;  /* 0x000000ff111d7812 */ /* 0x000fe400078ec0ff */
[----:B------:R-:W-:-:S04]  /*c690*/  ISETP.GE.U32.AND P0, PT, R3, R0, PT ;  /* 0x000000000300720c */ /* 0x000fc80003f06070 */
[----:B------:R-:W-:Y:S02]  /*c6a0*/  ISETP.GE.AND.EX P0, PT, R7, RZ, PT, P0 ;  /* 0x000000ff0700720c */ /* 0x000fe40003f06300 */
[----:B0-----:R-:W-:Y:S02]  /*c6b0*/  LOP3.LUT R14, R16, 0xff, RZ, 0xc0, !PT ;  /* 0x000000ff100e7812 */ /* 0x001fe400078ec0ff */
[----:B------:R-:W-:Y:S02]  /*c6c0*/  SEL R24, RZ, 0xffffffff, P0 ;  /* 0xffffffffff187807 */ /* 0x000fe40000000000 */
[----:B------:R-:W-:-:S04]  /*c6d0*/  IADD3 R15, R0, R19, RZ ;  /* 0x00000013000f7210 */ /* 0x000fc80007ffe0ff */
[----:B------:R-:W-:-:S04]  /*c6e0*/  ISETP.GE.U32.AND P0, PT, R2, R15, PT ;  /* 0x0000000f0200720c */ /* 0x000fc80003f06070 */
[----:B------:R-:W-:Y:S02]  /*c6f0*/  ISETP.GE.AND.EX P0, PT, R6, RZ, PT, P0 ;  /* 0x000000ff0600720c */ /* 0x000fe40003f06300 */
[CC--:B--2---:R-:W-:Y:S02]  /*c700*/  ISETP.NE.AND P2, PT, R29.reuse, R20.reuse, PT ;  /* 0x000000141d00720c */ /* 0x0c4fe40003f45270 */
[----:B------:R-:W-:-:S11]  /*c710*/  ISETP.GT.U32.AND P1, PT, R29, R20, PT ;  /* 0x000000141d00720c */ /* 0x000fd60003f24070 */
[----:B------:R-:W-:-:S04]  /*c720*/  @P2 SEL R24, RZ, 0xffffffff, !P1 ;  /* 0xffffffffff182807 */ /* 0x000fc80004800000 */
[----:B------:R-:W-:Y:S02]  /*c730*/  LOP3.LUT R24, R24, 0x1, RZ, 0xc0, !PT ;  /* 0x0000000118187812 */ /* 0x000fe400078ec0ff */
[-C--:B---3--:R-:W-:Y:S02]  /*c740*/  ISETP.NE.AND P3, PT, R14, R21.reuse, PT ;  /* 0x000000150e00720c */ /* 0x088fe40003f65270 */
[----:B------:R-:W-:Y:S02]  /*c750*/  ISETP.NE.U32.AND P1, PT, R24, 0x1, PT ;  /* 0x000000011800780c */ /* 0x000fe40003f25070 */
[----:B------:R-:W-:Y:S02]  /*c760*/  ISETP.GT.U32.AND P2, PT, R14, R21, PT ;  /* 0x000000150e00720c */ /* 0x000fe40003f44070 */
[----:B------:R-:W-:Y:S02]  /*c770*/  SEL R3, R3, R0, !P1 ;  /* 0x0000000003037207 */ /* 0x000fe40004800000 */
[----:B------:R-:W-:-:S02]  /*c780*/  SEL R0, RZ, 0xffffffff, P0 ;  /* 0xffffffffff007807 */ /* 0x000fc40000000000 */
[----:B------:R-:W-:Y:S02]  /*c790*/  ISETP.GE.U32.AND P0, PT, R4, R23, PT ;  /* 0x000000170400720c */ /* 0x000fe40003f06070 */
[----:B------:R-:W-:Y:S02]  /*c7a0*/  LOP3.LUT R14, R18, 0xff, RZ, 0xc0, !PT ;  /* 0x000000ff120e7812 */ /* 0x000fe400078ec0ff */
[----:B------:R-:W-:Y:S02]  /*c7b0*/  @P3 SEL R0, RZ, 0xffffffff, !P2 ;  /* 0xffffffffff003807 */ /* 0x000fe40005000000 */
[----:B------:R-:W-:Y:S02]  /*c7c0*/  ISETP.GE.AND.EX P0, PT, R8, RZ, PT, P0 ;  /* 0x000000ff0800720c */ /* 0x000fe40003f06300 */
[----:B------:R-:W-:Y:S02]  /*c7d0*/  LOP3.LUT R0, R0, 0x1, RZ, 0xc0, !PT ;  /* 0x0000000100007812 */ /* 0x000fe400078ec0ff */
[----:B------:R-:W-:-:S02]  /*c7e0*/  SEL R17, R17, R20, !P1 ;  /* 0x0000001411117207 */ /* 0x000fc40004800000 */
[----:B------:R-:W-:Y:S02]  /*c7f0*/  ISETP.NE.U32.AND P2, PT, R0, 0x1, PT ;  /* 0x000000010000780c */ /* 0x000fe40003f45070 */
[----:B------:R-:W-:Y:S02]  /*c800*/  LOP3.LUT R0, R10, 0xff, RZ, 0xc0, !PT ;  /* 0x000000ff0a007812 */ /* 0x000fe400078ec0ff */
[----:B------:R-:W-:Y:S02]  /*c810*/  SEL R2, R2, R15, !P2 ;  /* 0x0000000f02027207 */ /* 0x000fe40005000000 */
[CC--:B----4-:R-:W-:Y:S02]  /*c820*/  ISETP.NE.AND P4, PT, R0.reuse, R25.reuse, PT ;  /* 0x000000190000720c */ /* 0x0d0fe40003f85270 */
[----:B------:R-:W-:Y:S02]  /*c830*/  ISETP.GT.U32.AND P3, PT, R0, R25, PT ;  /* 0x000000190000720c */ /* 0x000fe40003f64070 */
[----:B------:R-:W-:-:S02]  /*c840*/  SEL R0, RZ, 0xffffffff, P0 ;  /* 0xffffffffff007807 */ /* 0x000fc40000000000 */
[----:B------:R-:W-:Y:S02]  /*c850*/  ISETP.GE.U32.AND P0, PT, R5, R22, PT ;  /* 0x000000160500720c */ /* 0x000fe40003f06070 */
[----:B------:R-:W-:Y:S02]  /*c860*/  SEL R7, R7, RZ, !P1 ;  /* 0x000000ff07077207 */ /* 0x000fe40004800000 */
[CC--:B-----5:R-:W-:Y:S02]  /*c870*/  ISETP.NE.AND P5, PT, R14.reuse, R27.reuse, PT ;  /* 0x0000001b0e00720c */ /* 0x0e0fe40003fa5270 */
[----:B------:R-:W-:Y:S02]  /*c880*/  ISETP.GE.AND.EX P0, PT, R9, RZ, PT, P0 ;  /* 0x000000ff0900720c */ /* 0x000fe40003f06300 */
[----:B------:R-:W-:Y:S02]  /*c890*/  @P4 SEL R0, RZ, 0xffffffff, !P3 ;  /* 0xffffffffff004807 */ /* 0x000fe40005800000 */
[----:B------:R-:W-:-:S02]  /*c8a0*/  ISETP.GT.U32.AND P4, PT, R14, R27, PT ;  /* 0x0000001b0e00720c */ /* 0x000fc40003f84070 */
[----:B------:R-:W-:Y:S02]  /*c8b0*/  LOP3.LUT R0, R0, 0x1, RZ, 0xc0, !PT ;  /* 0x0000000100007812 */ /* 0x000fe400078ec0ff */
[----:B------:R-:W-:Y:S02]  /*c8c0*/  SEL R16, R16, R21, !P2 ;  /* 0x0000001510107207 */ /* 0x000fe40005000000 */
[----:B------:R-:W-:Y:S02]  /*c8d0*/  ISETP.NE.U32.AND P3, PT, R0, 0x1, PT ;  /* 0x000000010000780c */ /* 0x000fe40003f65070 */
[----:B------:R-:W-:Y:S02]  /*c8e0*/  SEL R0, RZ, 0xffffffff, P0 ;  /* 0xffffffffff007807 */ /* 0x000fe40000000000 */
[----:B------:R-:W-:Y:S02]  /*c8f0*/  @P5 SEL R0, RZ, 0xffffffff, !P4 ;  /* 0xffffffffff005807 */ /* 0x000fe40006000000 */
[----:B------:R-:W-:-:S02]  /*c900*/  SEL R4, R4, R23, !P3 ;  /* 0x0000001704047207 */ /* 0x000fc40005800000 */
[----:B------:R-:W-:Y:S01]  /*c910*/  LOP3.LUT R14, R0, 0x1, RZ, 0xc0, !PT ;  /* 0x00000001000e7812 */ /* 0x000fe200078ec0ff */
[----:B------:R-:W-:Y:S01]  /*c920*/  IMAD.IADD R0, R22, 0x1, R19 ;  /* 0x0000000116007824 */ /* 0x000fe200078e0213 */
[----:B------:R-:W-:Y:S02]  /*c930*/  SEL R6, R6, RZ, !P2 ;  /* 0x000000ff06067207 */ /* 0x000fe40005000000 */
[----:B------:R-:W-:Y:S01]  /*c940*/  ISETP.NE.U32.AND P0, PT, R14, 0x1, PT ;  /* 0x000000010e00780c */ /* 0x000fe20003f05070 */
[----:B------:R-:W-:Y:S01]  /*c950*/  IMAD R14, R19, 0x3, R0 ;  /* 0x00000003130e7824 */ /* 0x000fe200078e0200 */
[----:B------:R-:W-:Y:S02]  /*c960*/  SEL R10, R10, R25, !P3 ;  /* 0x000000190a0a7207 */ /* 0x000fe40005800000 */
[----:B------:R-:W-:Y:S02]  /*c970*/  SEL R5, R5, R22, !P0 ;  /* 0x0000001605057207 */ /* 0x000fe40004000000 */
[----:B------:R-:W-:-:S02]  /*c980*/  ISETP.GE.U32.AND P4, PT, R14, R13, PT ;  /* 0x0000000d0e00720c */ /* 0x000fc40003f86070 */
[----:B------:R-:W-:Y:S02]  /*c990*/  SEL R18, R18, R27, !P0 ;  /* 0x0000001b12127207 */ /* 0x000fe40004000000 */
[----:B------:R-:W-:Y:S02]  /*c9a0*/  SEL R8, R8, RZ, !P3 ;  /* 0x000000ff08087207 */ /* 0x000fe40005800000 */
[----:B------:R-:W-:-:S07]  /*c9b0*/  SEL R9, R9, RZ, !P0 ;  /* 0x000000ff09097207 */ /* 0x000fce0004000000 */
[----:B------:R-:W-:Y:S05]  /*c9c0*/  @!P4 BRA `(.L_x_4106) ;  /* 0xfffffff800ecc947 */ /* 0x000fea000383ffff */
[----:B------:R-:W-:Y:S05]  /*c9d0*/  BSYNC B2 ;  /* 0x0000000000027941 */ /* 0x000fea0003800000 */
.L_x_4105:
[----:B------:R-:W-:Y:S02]  /*c9e0*/  PRMT R23, R20, 0x7610, R23 ;  /* 0x0000761014177816 */ /* 0x000fe40000000017 */
[----:B------:R-:W-:Y:S02]  /*c9f0*/  PRMT R24, R21, 0x7610, R24 ;  /* 0x0000761015187816 */ /* 0x000fe40000000018 */
[----:B------:R-:W-:-:S07]  /*ca00*/  PRMT R22, R27, 0x7610, R22 ;  /* 0x000076101b167816 */ /* 0x000fce0000000016 */
.L_x_4104:
[----:B------:R-:W-:Y:S05]  /*ca10*/  BSYNC B1 ;  /* 0x0000000000017941 */ /* 0x000fea0003800000 */
.L_x_4103:
        /* <DEDUP_REMOVED lines=24> */
.L_x_4108:
[----:B------:R-:W-:Y:S05]  /*cba0*/  BSYNC B1 ;  /* 0x0000000000017941 */ /* 0x000fea0003800000 */
.L_x_4107:
        /* <DEDUP_REMOVED lines=63> */
.L_x_4110:
[----:B------:R-:W-:Y:S05]  /*cfa0*/  BSYNC B1 ;  /* 0x0000000000017941 */ /* 0x000fea0003800000 */
.L_x_4109:
        /* <DEDUP_REMOVED lines=38> */
[----:B------:R-:W-:-:S07]  /*d210*/  SEL R9, R8, R9, !P0 ;  /* 0x0000000908097207 */ /* 0x000fce0004000000 */
.L_x_4062:
[----:B------:R-:W-:Y:S05]  /*d220*/  BSYNC B0 ;  /* 0x0000000000007941 */ /* 0x000fea0003800000 */
.L_x_4061:
        /* <DEDUP_REMOVED lines=20> */
.L_x_4114:
        /* <DEDUP_REMOVED lines=10> */
[----:B------:R-:W-:-:S04]  /*d410*/  LOP3.LUT R4, R0, 0xff, RZ, 0xc0, !PT ;  /* 0x000000ff00047812 */ /* 0x000fc800078ec0ff */
[----:B------:R-:W-:-:S05]  /*d420*/  LEA R2, R2, UR4, 0x4 ;  /* 0x0000000402027c11 */ /* 0x000fca000f8e20ff */
[----:B------:R-:W1:Y:S04]  /*d430*/  LDS.U8 R13, [R2] ;  /* 0x00000000020d7984 */ /* 0x000e680000000000 */
[----:B------:R-:W3:Y:S01]  /*d440*/  LDS.64 R6, [R2+0x8] ;  /* 0x0000080002067984 */ /* 0x000ee20000000a00 */
[CC--:B-1----:R-:W-:Y:S02]  /*d450*/  ISETP.NE.AND P2, PT, R4.reuse, R13.reuse, PT ;  /* 0x0000000d0400720c */ /* 0x0c2fe40003f45270 */
[----:B------:R-:W-:Y:S02]  /*d460*/  ISETP.GT.U32.AND P1, PT, R4, R13, PT ;  /* 0x0000000d0400720c */ /* 0x000fe40003f24070 */
        /* <DEDUP_REMOVED lines=8> */
[----:B--2---:R-:W-:Y:S01]  /*d4f0*/  SEL R9, R9, R7, !P0 ;  /* 0x0000000709097207 */ /* 0x004fe20004000000 */
[----:B------:R-:W-:Y:S01]  /*d500*/  IMAD.MOV.U32 R8, RZ, RZ, R5 ;  /* 0x000000ffff087224 */ /* 0x000fe200078e0005 */
[----:B------:R-:W-:Y:S01]  /*d510*/  PRMT R0, R4, 0x7610, R0 ;  /* 0x0000761004007816 */ /* 0x000fe20000000000 */
[----:B------:R1:W-:Y:S04]  /*d520*/  STS.U8 [R11], R4 ;  /* 0x000000040b007388 */ /* 0x0003e80000000000 */
[----:B------:R1:W-:Y:S02]  /*d530*/  STS.64 [R11+0x8], R8 ;  /* 0x000008080b007388 */ /* 0x0003e40000000a00 */
.L_x_4113:
[----:B------:R-:W-:Y:S05]  /*d540*/  BSYNC B0 ;  /* 0x0000000000007941 */ /* 0x000fea0003800000 */
.L_x_4112:
[----:B------:R-:W-:Y:S01]  /*d550*/  MOV R2, R10 ;  /* 0x0000000a00027202 */ /* 0x000fe20000000f00 */
[----:B------:R-:W-:Y:S06]  /*d560*/  @P3 BRA `(.L_x_4114) ;  /* 0xfffffffc00803947 */ /* 0x000fec000383ffff */
.L_x_4111:
[----:B------:R-:W-:Y:S02]  /*d570*/  ULDC UR4, c[0x0][0x240] ;  /* 0x0000900000047ab9 */ /* 0x000fe40000000800 */
[----:B------:R-:W-:-:S13]  /*d580*/  ISETP.NE.AND P0, PT, RZ, UR4, PT ;  /* 0x00000004ff007c0c */ /* 0x000fda000bf05270 */
[----:B------:R-:W-:Y:S05]  /*d590*/  @!P0 BRA `(.L_x_4115) ;  /* 0x0000000400248947 */ /* 0x000fea0003800000 */
[----:B------:R-:W3:Y:S02]  /*d5a0*/  LDC R12, c[0x0][RZ] ;  /* 0x00000000ff0c7b82 */ /* 0x000ee40000000800 */
[----:B---3--:R-:W-:Y:S01]  /*d5b0*/  ISETP.GT.AND P0, PT, R12, 0x20, PT ;  /* 0x000000200c00780c */ /* 0x008fe20003f04270 */
[----:B------:R-:W-:-:S12]  /*d5c0*/  IMAD.MOV.U32 R2, RZ, RZ, R12 ;  /* 0x000000ffff027224 */ /* 0x000fd800078e000c */
[----:B------:R-:W-:Y:S05]  /*d5d0*/  @!P0 BRA `(.L_x_4116) ;  /* 0x0000000000b48947 */ /* 0x000fea0003800000 */
[----:B-1----:R-:W1:Y:S01]  /*d5e0*/  S2R R4, SR_TID.Y ;  /* 0x0000000000047919 */ /* 0x002e620000002200 */
[----:B------:R-:W3:Y:S01]  /*d5f0*/  S2UR UR5, SR_CgaCtaId ;  /* 0x00000000000579c3 */ /* 0x000ee20000008800 */
[----:B------:R-:W-:Y:S01]  /*d600*/  UMOV UR4, 0x400 ;  /* 0x0000040000047882 */ /* 0x000fe20000000000 */
[----:B--2---:R-:W-:Y:S01]  /*d610*/  IMAD.MOV.U32 R8, RZ, RZ, R5 ;  /* 0x000000ffff087224 */ /* 0x004fe200078e0005 */
        /* <DEDUP_REMOVED lines=11> */
.L_x_4119:
[C---:B------:R-:W-:Y:S01]  /*d6d0*/  IMAD.IADD R2, R3.reuse, 0x1, R4 ;  /* 0x0000000103027824 */ /* 0x040fe200078e0204 */
[----:B------:R-:W-:Y:S04]  /*d6e0*/  BAR.SYNC.DEFER_BLOCKING 0x0 ;  /* 0x0000000000007b1d */ /* 0x000fe80000010000 */
[----:B------:R-:W-:Y:S02]  /*d6f0*/  ISETP.GE.U32.AND P0, PT, R2, R12, PT ;  /* 0x0000000c0200720c */ /* 0x000fe40003f06070 */
[----:B------:R-:W-:Y:S02]  /*d700*/  BSSY B0, `(.L_x_4117) ;  /* 0x0000016000007945 */ /* 0x000fe40003800000 */
[----:B------:R-:W-:-:S13]  /*d710*/  ISETP.GE.U32.OR P0, PT, R3, R4, P0 ;  /* 0x000000040300720c */ /* 0x000fda0000706470 */
[----:B-1----:R-:W-:Y:S05]  /*d720*/  @P0 BRA `(.L_x_4118) ;  /* 0x00000000004c0947 */ /* 0x002fea0003800000 */
[----:B------:R-:W-:Y:S01]  /*d730*/  IMAD R2, R4, 0x10, R11 ;  /* 0x0000001004027824 */ /* 0x000fe200078e020b */
[----:B------:R-:W-:-:S04]  /*d740*/  LOP3.LUT R8, R0, 0xff, RZ, 0xc0, !PT ;  /* 0x000000ff00087812 */ /* 0x000fc800078ec0ff */
[----:B------:R-:W1:Y:S04]  /*d750*/  LDS.U8 R13, [R2] ;  /* 0x00000000020d7984 */ /* 0x000e680000000000 */
[----:B------:R-:W2:Y:S01]  /*d760*/  LDS.64 R6, [R2+0x8] ;  /* 0x0000080002067984 */ /* 0x000ea20000000a00 */
[CC--:B-1----:R-:W-:Y:S02]  /*d770*/  ISETP.NE.AND P2, PT, R8.reuse, R13.reuse, PT ;  /* 0x0000000d0800720c */ /* 0x0c2fe40003f45270 */
[----:B------:R-:W-:Y:S02]  /*d780*/  ISETP.GT.U32.AND P1, PT, R8, R13, PT ;  /* 0x0000000d0800720c */ /* 0x000fe40003f24070 */
        /* <DEDUP_REMOVED lines=8> */
[----:B------:R-:W-:Y:S02]  /*d810*/  SEL R9, R9, R7, !P0 ;  /* 0x0000000709097207 */ /* 0x000fe40004000000 */
[----:B------:R-:W-:Y:S01]  /*d820*/  MOV R8, R5 ;  /* 0x0000000500087202 */ /* 0x000fe20000000f00 */
[----:B------:R1:W-:Y:S01]  /*d830*/  STS.U8 [R11], R10 ;  /* 0x0000000a0b007388 */ /* 0x0003e20000000000 */
[----:B------:R-:W-:-:S03]  /*d840*/  PRMT R0, R10, 0x7610, R0 ;  /* 0x000076100a007816 */ /* 0x000fc60000000000 */
[----:B------:R1:W-:Y:S04]  /*d850*/  STS.64 [R11+0x8], R8 ;  /* 0x000008080b007388 */ /* 0x0003e80000000a00 */
.L_x_4118:
[----:B------:R-:W-:Y:S05]  /*d860*/  BSYNC B0 ;  /* 0x0000000000007941 */ /* 0x000fea0003800000 */
.L_x_4117:
[----:B------:R-:W-:-:S04]  /*d870*/  SHF.R.S32.HI R4, RZ, 0x1, R4 ;  /* 0x00000001ff047819 */ /* 0x000fc80000011404 */
[----:B------:R-:W-:-:S13]  /*d880*/  ISETP.GE.AND P0, PT, R4, 0x20, PT ;  /* 0x000000200400780c */ /* 0x000fda0003f06270 */
[----:B------:R-:W-:Y:S05]  /*d890*/  @P0 BRA `(.L_x_4119) ;  /* 0xfffffffc008c0947 */ /* 0x000fea000383ffff */
[----:B------:R-:W-:-:S07]  /*d8a0*/  IMAD.MOV.U32 R2, RZ, RZ, 0x20 ;  /* 0x00000020ff027424 */ /* 0x000fce00078e00ff */
.L_x_4116:
[----:B------:R-:W-:Y:S01]  /*d8b0*/  BAR.SYNC.DEFER_BLOCKING 0x0 ;  /* 0x0000000000007b1d */ /* 0x000fe20000010000 */
[----:B------:R-:W-:-:S13]  /*d8c0*/  ISETP.GE.AND P0, PT, R2, 0x2, PT ;  /* 0x000000020200780c */ /* 0x000fda0003f06270 */
[----:B------:R-:W-:Y:S05]  /*d8d0*/  @!P0 BRA `(.L_x_4115) ;  /* 0x0000000000548947 */ /* 0x000fea0003800000 */
[----:B-1----:R-:W-:-:S07]  /*d8e0*/  IMAD.MOV.U32 R4, RZ, RZ, 0x1 ;  /* 0x00000001ff047424 */ /* 0x002fce00078e00ff */
.L_x_4120:
[C---:B------:R-:W-:Y:S01]  /*d8f0*/  LOP3.LUT R7, R0.reuse, 0xff, RZ, 0xc0, !PT ;  /* 0x000000ff00077812 */ /* 0x040fe200078ec0ff */
[----:B--2---:R-:W1:Y:S01]  /*d900*/  SHFL.DOWN PT, R8, R5, R4, 0x1f ;  /* 0x08001f0405087589 */ /* 0x004e6200000e0000 */
[----:B------:R-:W-:-:S03]  /*d910*/  LOP3.LUT R10, R0, 0xff, RZ, 0xc0, !PT ;  /* 0x000000ff000a7812 */ /* 0x000fc600078ec0ff */
[----:B------:R-:W2:Y:S04]  /*d920*/  SHFL.DOWN PT, R6, R9, R4, 0x1f ;  /* 0x08001f0409067589 */ /* 0x000ea800000e0000 */
[----:B------:R3:W4:Y:S02]  /*d930*/  SHFL.DOWN PT, R7, R7, R4, 0x1f ;  /* 0x08001f0407077589 */ /* 0x00072400000e0000 */
[----:B---3--:R-:W-:Y:S01]  /*d940*/  IMAD.SHL.U32 R4, R4, 0x2, RZ ;  /* 0x0000000204047824 */ /* 0x008fe200078e00ff */
[----:B-1----:R-:W-:-:S04]  /*d950*/  ISETP.GE.U32.AND P0, PT, R5, R8, PT ;  /* 0x000000080500720c */ /* 0x002fc80003f06070 */
[----:B--2---:R-:W-:Y:S02]  /*d960*/  ISETP.GE.AND.EX P0, PT, R9, R6, PT, P0 ;  /* 0x000000060900720c */ /* 0x004fe40003f06300 */
[----:B----4-:R-:W-:-:S04]  /*d970*/  LOP3.LUT R11, R7, 0xff, RZ, 0xc0, !PT ;  /* 0x000000ff070b7812 */ /* 0x010fc800078ec0ff */
[CC--:B------:R-:W-:Y:S02]  /*d980*/  ISETP.NE.AND P2, PT, R10.reuse, R11.reuse, PT ;  /* 0x0000000b0a00720c */ /* 0x0c0fe40003f45270 */
[----:B------:R-:W-:Y:S02]  /*d990*/  ISETP.GT.U32.AND P1, PT, R10, R11, PT ;  /* 0x0000000b0a00720c */ /* 0x000fe40003f24070 */
[----:B------:R-:W-:-:S09]  /*d9a0*/  SEL R10, RZ, 0xffffffff, P0 ;  /* 0xffffffffff0a7807 */ /* 0x000fd20000000000 */
        /* <DEDUP_REMOVED lines=8> */
.L_x_4115:
[----:B-1----:R-:W1:Y:S01]  /*da30*/  LDC R4, c[0x0][0x3fc] ;  /* 0x0000ff00ff047b82 */ /* 0x002e620000000800 */
[----:B------:R-:W-:Y:S01]  /*da40*/  ULDC UR4, c[0x0][0x24c] ;  /* 0x0000930000047ab9 */ /* 0x000fe20000000800 */
[----:B------:R-:W-:Y:S02]  /*da50*/  IMAD.MOV.U32 R2, RZ, RZ, RZ ;  /* 0x000000ffff027224 */ /* 0x000fe400078e00ff */
[----:B--2---:R-:W-:Y:S01]  /*da60*/  IMAD R11, R3, UR4, RZ ;  /* 0x00000004030b7c24 */ /* 0x004fe2000f8e02ff */
[----:B-1----:R-:W-:-:S13]  /*da70*/  ISETP.NE.AND P0, PT, R4, RZ, PT ;  /* 0x000000ff0400720c */ /* 0x002fda0003f05270 */
        /* <DEDUP_REMOVED lines=280> */
.L_x_4121:
[----:B------:R-:W-:Y:S01]  /*ec00*/  ULDC.64 UR4, c[0x0][0x610] ;  /* 0x0001840000047ab9 */ /* 0x000fe20000000a00 */
[----:B------:R-:W-:Y:S02]  /*ec10*/  CS2R R6, SRZ ;  /* 0x0000000000067805 */ /* 0x000fe4000001ff00 */
[----:B------:R-:W-:Y:S01]  /*ec20*/  ISETP.NE.U32.AND P0, PT, RZ, UR4, PT ;  /* 0x00000004ff007c0c */ /* 0x000fe2000bf05070 */
[----:B------:R-:W-:-:S03]  /*ec30*/  IMAD.MOV.U32 R4, RZ, RZ, RZ ;  /* 0x000000ffff047224 */ /* 0x000fc600078e00ff */
[----:B------:R-:W-:-:S13]  /*ec40*/  ISETP.NE.AND.EX P0, PT, RZ, UR5, PT, P0 ;  /* 0x00000005ff007c0c */ /* 0x000fda000bf05300 */
[----:B------:R-:W-:Y:S05]  /*ec50*/  @!P0 BRA `(.L_x_4122) ;  /* 0x0000000800108947 */ /* 0x000fea0003800000 */
[----:B0-----:R-:W-:Y:S02]  /*ec60*/  IMAD.MOV.U32 R14, RZ, RZ, 0x8 ;  /* 0x00000008ff0e7424 */ /* 0x001fe400078e00ff */
[----:B------:R-:W-:Y:S02]  /*ec70*/  IMAD.MOV.U32 R13, RZ, RZ, RZ ;  /* 0x000000ffff0d7224 */ /* 0x000fe400078e00ff */
[----:B------:R-:W-:Y:S02]  /*ec80*/  IMAD.MOV.U32 R6, RZ, RZ, 0x10 ;  /* 0x00000010ff067424 */ /* 0x000fe400078e00ff */
[----:B------:R-:W-:-:S07]  /*ec90*/  IMAD.MOV.U32 R7, RZ, RZ, 0x0 ;  /* 0x00000000ff077424 */ /* 0x000fce00078e00ff */
.L_x_4125:
        /* <DEDUP_REMOVED lines=8> */
[----:B-----5:R-:W-:Y:S05]  /*ed20*/  CALL.REL.NOINC `($__internal_37_$__cuda_sm20_rem_u64) ;  /* 0x0000003c00ac7944 */ /* 0x020fea0003c00000 */
[----:B------:R-:W-:Y:S02]  /*ed30*/  IMAD.MOV.U32 R6, RZ, RZ, R4 ;  /* 0x000000ffff067224 */ /* 0x000fe400078e0004 */
[----:B------:R-:W-:Y:S01]  /*ed40*/  IMAD.MOV.U32 R7, RZ, RZ, R13 ;  /* 0x000000ffff077224 */ /* 0x000fe200078e000d */
[----:B------:R-:W-:Y:S06]  /*ed50*/  BRA `(.L_x_4124) ;  /* 0x00000000004c7947 */ /* 0x000fec0003800000 */
.L_x_4123:
        /* <DEDUP_REMOVED lines=19> */
.L_x_4124:
[----:B------:R-:W-:Y:S01]  /*ee90*/  ISETP.NE.U32.AND P0, PT, R6, RZ, PT ;  /* 0x000000ff0600720c */ /* 0x000fe20003f05070 */
[----:B------:R-:W-:Y:S02]  /*eea0*/  IMAD.MOV.U32 R14, RZ, RZ, R8 ;  /* 0x000000ffff0e7224 */ /* 0x000fe400078e0008 */
[----:B------:R-:W-:Y:S01]  /*eeb0*/  IMAD.MOV.U32 R13, RZ, RZ, R10 ;  /* 0x000000ffff0d7224 */ /* 0x000fe200078e000a */
[----:B------:R-:W-:-:S13]  /*eec0*/  ISETP.NE.AND.EX P0, PT, R7, RZ, PT, P0 ;  /* 0x000000ff0700720c */ /* 0x000fda0003f05300 */
[----:B------:R-:W-:Y:S05]  /*eed0*/  @P0 BRA `(.L_x_4125) ;  /* 0xfffffffc00700947 */ /* 0x000fea000383ffff */
[----:B------:R-:W-:-:S13]  /*eee0*/  ISETP.NE.U32.AND P2, PT, R10, RZ, PT ;  /* 0x000000ff0a00720c */ /* 0x000fda0003f45070 */
[----:B------:R-:W-:Y:S05]  /*eef0*/  @!P2 BRA `(.L_x_4126) ;  /* 0x00000000001ca947 */ /* 0x000fea0003800000 */
[----:B------:R-:W-:Y:S01]  /*ef00*/  IMAD.MOV.U32 R6, RZ, RZ, 0x10 ;  /* 0x00000010ff067424 */ /* 0x000fe200078e00ff */
[----:B------:R-:W-:Y:S01]  /*ef10*/  MOV R4, 0xef40 ;  /* 0x0000ef4000047802 */ /* 0x000fe20000000f00 */
[----:B------:R-:W-:-:S07]  /*ef20*/  IMAD.MOV.U32 R7, RZ, RZ, RZ ;  /* 0x000000ffff077224 */ /* 0x000fce00078e00ff */
[----:B-----5:R-:W-:Y:S05]  /*ef30*/  CALL.REL.NOINC `($__internal_36_$__cuda_sm20_div_u64) ;  /* 0x0000003800107944 */ /* 0x020fea0003c00000 */
[----:B------:R-:W-:Y:S01]  /*ef40*/  MOV R12, R14 ;  /* 0x0000000e000c7202 */ /* 0x000fe20000000f00 */
[----:B------:R-:W-:Y:S01]  /*ef50*/  IMAD.MOV.U32 R13, RZ, RZ, R15 ;  /* 0x000000ffff0d7224 */ /* 0x000fe200078e000f */
[----:B------:R-:W-:Y:S06]  /*ef60*/  BRA `(.L_x_4127) ;  /* 0x00000000004c7947 */ /* 0x000fec0003800000 */
.L_x_4126:
        /* <DEDUP_REMOVED lines=19> */
.L_x_4127:
[----:B------:R-:W-:Y:S05]  /*f0a0*/  @!P2 BRA `(.L_x_4128) ;  /* 0x000000000014a947 */ /* 0x000fea0003800000 */
[----:B------:R-:W-:Y:S01]  /*f0b0*/  IMAD.MOV.U32 R6, RZ, RZ, 0x8 ;  /* 0x00000008ff067424 */ /* 0x000fe200078e00ff */
[----:B------:R-:W-:Y:S01]  /*f0c0*/  MOV R4, 0xf0f0 ;  /* 0x0000f0f000047802 */ /* 0x000fe20000000f00 */
[----:B------:R-:W-:-:S07]  /*f0d0*/  IMAD.MOV.U32 R7, RZ, RZ, RZ ;  /* 0x000000ffff077224 */ /* 0x000fce00078e00ff */
[----:B-----5:R-:W-:Y:S05]  /*f0e0*/  CALL.REL.NOINC `($__internal_36_$__cuda_sm20_div_u64) ;  /* 0x0000003400a47944 */ /* 0x020fea0003c00000 */
[----:B------:R-:W-:Y:S05]  /*f0f0*/  BRA `(.L_x_4129) ;  /* 0x00000000004c7947 */ /* 0x000fea0003800000 */
.L_x_4128:
        /* <DEDUP_REMOVED lines=17> */
[----:B------:R-:W-:Y:S02]  /*f210*/  @P1 IADD3 R14, R14, 0x1, RZ ;  /* 0x000000010e0e1810 */ /* 0x000fe40007ffe0ff */
[----:B------:R-:W-:-:S07]  /*f220*/  @!P2 LOP3.LUT R14, RZ, R8, RZ, 0x33, !PT ;  /* 0x00000008ff0ea212 */ /* 0x000fce00078e33ff */
.L_x_4129:
        /* <DEDUP_REMOVED lines=10> */
[----:B-----5:R-:W-:Y:S05]  /*f2d0*/  CALL.REL.NOINC `($__internal_36_$__cuda_sm20_div_u64) ;  /* 0x0000003400287944 */ /* 0x020fea0003c00000 */
[----:B------:R-:W-:Y:S01]  /*f2e0*/  MOV R6, R14 ;  /* 0x0000000e00067202 */ /* 0x000fe20000000f00 */
[----:B------:R-:W-:Y:S01]  /*f2f0*/  IMAD.MOV.U32 R7, RZ, RZ, R15 ;  /* 0x000000ffff077224 */ /* 0x000fe200078e000f */
[----:B------:R-:W-:Y:S06]  /*f300*/  BRA `(.L_x_4132) ;  /* 0x0000000000507947 */ /* 0x000fec0003800000 */
.L_x_4131:
        /* <DEDUP_REMOVED lines=20> */
.L_x_4132:
[----:B------:R-:W-:Y:S05]  /*f450*/  BSYNC B0 ;  /* 0x0000000000007941 */ /* 0x000fea0003800000 */
.L_x_4130:
[----:B------:R-:W-:Y:S02]  /*f460*/  ULDC.64 UR4, c[0x0][0x610] ;  /* 0x0001840000047ab9 */ /* 0x000fe40000000a00 */
[----:B------:R-:W-:-:S04]  /*f470*/  IADD3 R6, P0, R6, UR4, RZ ;  /* 0x0000000406067c10 */ /* 0x000fc8000ff1e0ff */
[----:B------:R-:W-:-:S05]  /*f480*/  IADD3.X R7, R7, UR5, RZ, P0, !PT ;  /* 0x0000000507077c10 */ /* 0x000fca00087fe4ff */
[----:B------:R-:W-:-:S07]  /*f490*/  IMAD.MOV.U32 R4, RZ, RZ, R7 ;  /* 0x000000ffff047224 */ /* 0x000fce00078e0007 */
.L_x_4122:
[----:B------:R-:W-:Y:S02]  /*f4a0*/  ULDC UR4, c[0x0][0x248] ;  /* 0x0000920000047ab9 */ /* 0x000fe40000000800 */
[----:B------:R-:W-:-:S13]  /*f4b0*/  ISETP.NE.AND P0, PT, RZ, UR4, PT ;  /* 0x00000004ff007c0c */ /* 0x000fda000bf05270 */
[----:B------:R-:W-:Y:S05]  /*f4c0*/  @!P0 BRA `(.L_x_4133) ;  /* 0x0000002800948947 */ /* 0x000fea0003800000 */
[----:B------:R-:W1:Y:S01]  /*f4d0*/  LDC R16, c[0x0][0x3fc] ;  /* 0x0000ff00ff107b82 */ /* 0x000e620000000800 */
[----:B------:R-:W2:Y:S01]  /*f4e0*/  S2R R17, SR_TID.Y ;  /* 0x0000000000117919 */ /* 0x000ea20000002200 */
[----:B------:R-:W-:Y:S02]  /*f4f0*/  ULDC UR4, c[0x0][0x24c] ;  /* 0x0000930000047ab9 */ /* 0x000fe40000000800 */
[----:B------:R-:W-:Y:S01]  /*f500*/  IMAD R2, R3, UR4, RZ ;  /* 0x0000000403027c24 */ /* 0x000fe2000f8e02ff */
[----:B------:R-:W3:Y:S01]  /*f510*/  S2R R8, SR_CTAID.X ;  /* 0x0000000000087919 */ /* 0x000ee20000002500 */
[----:B------:R-:W-:Y:S01]  /*f520*/  ULDC UR4, c[0x0][0x250] ;  /* 0x0000940000047ab9 */ /* 0x000fe20000000800 */
[----:B-1----:R-:W-:Y:S01]  /*f530*/  ISETP.NE.AND P0, PT, R16, RZ, PT ;  /* 0x000000ff1000720c */ /* 0x002fe20003f05270 */
        /* <DEDUP_REMOVED lines=9> */
[----:B0-----:R-:W-:-:S05]  /*f5d0*/  IMAD.HI.U32 R14, R11, UR7, R10 ;  /* 0x000000070b0e7c27 */ /* 0x001fca000f8e000a */
[----:B------:R-:W-:Y:S01]  /*f5e0*/  SHF.R.U32.HI R15, RZ, UR4, R14 ;  /* 0x00000004ff0f7c19 */ /* 0x000fe2000801160e */
[----:B------:R-:W-:-:S04]  /*f5f0*/  ULDC UR4, c[0x0][0x52c] ;  /* 0x00014b0000047ab9 */ /* 0x000fc80000000800 */
[----:B------:R-:W-:-:S04]  /*f600*/  IMAD.MOV R13, RZ, RZ, -R15 ;  /* 0x000000ffff0d7224 */ /* 0x000fc800078e0a0f */
[----:B------:R-:W-:-:S04]  /*f610*/  IMAD R13, R13, UR6, R11 ;  /* 0x000000060d0d7c24 */ /* 0x000fc8000f8e020b */
[----:B------:R-:W-:Y:S01]  /*f620*/  IMAD R2, R13, UR4, RZ ;  /* 0x000000040d027c24 */ /* 0x000fe2000f8e02ff */
        /* <DEDUP_REMOVED lines=263> */
.L_x_4134:
        /* <DEDUP_REMOVED lines=15> */
.L_x_4136:
[----:B-1----:R-:W-:Y:S05]  /*10790*/  BSYNC B0 ;  /* 0x0000000000007941 */ /* 0x002fea0003800000 */
.L_x_4135:
[----:B------:R-:W-:Y:S01]  /*107a0*/  PRMT R10, R10, 0x9910, RZ ;  /* 0x000099100a0a7816 */ /* 0x000fe200000000ff */
[----:B------:R-:W-:Y:S01]  /*107b0*/  BSSY B0, `(.L_x_4137) ;  /* 0x0000010000007945 */ /* 0x000fe20003800000 */
[----:B------:R-:W-:Y:S02]  /*107c0*/  LOP3.LUT P0, RZ, R3, R17, RZ, 0xfc, !PT ;  /* 0x0000001103ff7212 */ /* 0x000fe4000780fcff */
[----:B------:R-:W-:-:S13]  /*107d0*/  ISETP.NE.AND P1, PT, R10, RZ, PT ;  /* 0x000000ff0a00720c */ /* 0x000fda0003f25270 */
[----:B------:R-:W-:Y:S05]  /*107e0*/  @!P1 BRA `(.L_x_4138) ;  /* 0x0000000000309947 */ /* 0x000fea0003800000 */
[----:B------:R-:W1:Y:S01]  /*107f0*/  S2UR UR4, SR_CTAID.Y ;  /* 0x00000000000479c3 */ /* 0x000e620000002600 */
[----:B------:R-:W-:-:S07]  /*10800*/  ISETP.NE.AND P2, PT, RZ, UR9, PT ;  /* 0x00000009ff007c0c */ /* 0x000fce000bf45270 */
[----:B------:R-:W1:Y:S08]  /*10810*/  LDC R13, c[0x0][0x10] ;  /* 0x00000400ff0d7b82 */ /* 0x000e700000000800 */
[----:B------:R-:W2:Y:S01]  /*10820*/  LDC.64 R10, c[0x0][0x618] ;  /* 0x00018600ff0a7b82 */ /* 0x000ea20000000a00 */
[----:B-1----:R-:W-:Y:S01]  /*10830*/  IMAD R12, R8, R13, UR4 ;  /* 0x00000004080c7e24 */ /* 0x002fe2000f8e020d */
[----:B------:R-:W-:Y:S01]  /*10840*/  ULDC UR4, c[0x0][0x0] ;  /* 0x0000000000047ab9 */ /* 0x000fe20000000800 */
[----:B------:R-:W-:-:S02]  /*10850*/  MOV R13, R9 ;  /* 0x00000009000d7202 */ /* 0x000fc40000000f00 */
[----:B------:R-:W-:-:S04]  /*10860*/  @!P2 IMAD R12, R12, UR4, R3 ;  /* 0x000000040c0cac24 */ /* 0x000fc8000f8e0203 */
[----:B--2---:R-:W-:-:S04]  /*10870*/  IMAD.WIDE.U32 R10, R12, 0x10, R10 ;  /* 0x000000100c0a7825 */ /* 0x004fc800078e000a */
[----:B------:R-:W-:Y:S01]  /*10880*/  IMAD.MOV.U32 R12, RZ, RZ, R5 ;  /* 0x000000ffff0c7224 */ /* 0x000fe200078e0005 */
[----:B------:R1:W-:Y:S04]  /*10890*/  STG.E.U8 desc[UR36][R10.64], R0 ;  /* 0x000000000a007986 */ /* 0x0003e8000c101124 */
[----:B------:R1:W-:Y:S02]  /*108a0*/  STG.E.64 desc[UR36][R10.64+0x8], R12 ;  /* 0x0000080c0a007986 */ /* 0x0003e4000c101b24 */
.L_x_4138:
[----:B------:R-:W-:Y:S05]  /*108b0*/  BSYNC B0 ;  /* 0x0000000000007941 */ /* 0x000fea0003800000 */
.L_x_4137:
        /* <DEDUP_REMOVED lines=35> */
.L_x_4140:
[----:B------:R-:W-:Y:S05]  /*10af0*/  BSYNC B0 ;  /* 0x0000000000007941 */ /* 0x000fea0003800000 */
.L_x_4139:
        /* <DEDUP_REMOVED lines=28> */
[----:B------:R-:W1:Y:S01]  /*10cc0*/  LDC R19, c[0x0][0x4] ;  /* 0x00000100ff137b82 */ /* 0x000e620000000800 */
[----:B------:R-:W-:Y:S01]  /*10cd0*/  BSSY B1, `(.L_x_4144) ;  /* 0x0000018000017945 */ /* 0x000fe20003800000 */
[----:B------:R-:W-:Y:S01]  /*10ce0*/  MOV R16, R12 ;  /* 0x0000000c00107202 */ /* 0x000fe20000000f00 */
[----:B------:R-:W-:-:S05]  /*10cf0*/  IMAD R17, R8, UR5, RZ ;  /* 0x0000000508117c24 */ /* 0x000fca000f8e02ff */
[----:B------:R-:W2:Y:S01]  /*10d00*/  LDC.64 R10, c[0x0][0x618] ;  /* 0x00018600ff0a7b82 */ /* 0x000ea20000000a00 */
[----:B-1----:R-:W-:-:S07]  /*10d10*/  IMAD R19, R19, UR4, RZ ;  /* 0x0000000413137c24 */ /* 0x002fce000f8e02ff */
.L_x_4145:
[----:B0-----:R-:W-:-:S04]  /*10d20*/  IMAD.IADD R15, R17, 0x1, R16 ;  /* 0x00000001110f7824 */ /* 0x001fc800078e0210 */
[----:B--2---:R-:W-:-:S05]  /*10d30*/  IMAD.WIDE.U32 R14, R15, 0x10, R10 ;  /* 0x000000100f0e7825 */ /* 0x004fca00078e000a */
[----:B------:R-:W2:Y:S04]  /*10d40*/  LDG.E.U8 R21, desc[UR36][R14.64] ;  /* 0x000000240e157981 */ /* 0x000ea8000c1e1100 */
[----:B------:R-:W3:Y:S01]  /*10d50*/  LDG.E.64 R12, desc[UR36][R14.64+0x8] ;  /* 0x000008240e0c7981 */ /* 0x000ee2000c1e1b00 */
[----:B------:R-:W-:Y:S01]  /*10d60*/  LOP3.LUT R8, R5, 0xff, RZ, 0xc0, !PT ;  /* 0x000000ff05087812 */ /* 0x000fe200078ec0ff */
[----:B------:R-:W-:-:S03]  /*10d70*/  IMAD.IADD R16, R19, 0x1, R16 ;  /* 0x0000000113107824 */ /* 0x000fc600078e0210 */
[CC--:B--2---:R-:W-:Y:S02]  /*10d80*/  ISETP.NE.AND P3, PT, R8.reuse, R21.reuse, PT ;  /* 0x000000150800720c */ /* 0x0c4fe40003f65270 */
[----:B------:R-:W-:Y:S02]  /*10d90*/  ISETP.GT.U32.AND P2, PT, R8, R21, PT ;  /* 0x000000150800720c */ /* 0x000fe40003f44070 */
[----:B---3--:R-:W-:Y:S02]  /*10da0*/  ISETP.GE.U32.AND P0, PT, R0, R12, PT ;  /* 0x0000000c0000720c */ /* 0x008fe40003f06070 */
        /* <DEDUP_REMOVED lines=11> */
.L_x_4144:
[----:B------:R-:W-:Y:S05]  /*10e60*/  BRA `(.L_x_4143) ;  /* 0x0000000000787947 */ /* 0x000fea0003800000 */
.L_x_4142:
[----:B------:R-:W1:Y:S01]  /*10e70*/  S2R R12, SR_TID.Y ;  /* 0x00000000000c7919 */ /* 0x000e620000002200 */
[----:B------:R-:W-:Y:S02]  /*10e80*/  ULDC UR5, c[0x0][0x23c] ;  /* 0x00008f0000057ab9 */ /* 0x000fe40000000800 */
[----:B-1----:R-:W-:-:S13]  /*10e90*/  ISETP.GE.U32.AND P0, PT, R12, UR5, PT ;  /* 0x000000050c007c0c */ /* 0x002fda000bf06070 */
[----:B------:R-:W-:Y:S05]  /*10ea0*/  @P0 BRA `(.L_x_4143) ;  /* 0x0000000000680947 */ /* 0x000fea0003800000 */
[----:B------:R-:W-:Y:S01]  /*10eb0*/  ULDC UR4, c[0x0][0x10] ;  /* 0x0000040000047ab9 */ /* 0x000fe20000000800 */
[----:B------:R-:W1:Y:S01]  /*10ec0*/  LDC R19, c[0x0][RZ] ;  /* 0x00000000ff137b82 */ /* 0x000e620000000800 */
[----:B------:R-:W-:Y:S02]  /*10ed0*/  IMAD.MOV.U32 R17, RZ, RZ, R12 ;  /* 0x000000ffff117224 */ /* 0x000fe400078e000c */
[----:B------:R-:W-:-:S05]  /*10ee0*/  IMAD R8, R8, UR4, RZ ;  /* 0x0000000408087c24 */ /* 0x000fca000f8e02ff */
[----:B------:R-:W2:Y:S08]  /*10ef0*/  LDC.64 R10, c[0x0][0x618] ;  /* 0x00018600ff0a7b82 */ /* 0x000eb00000000a00 */
[----:B0-----:R-:W0:Y:S02]  /*10f00*/  LDC R20, c[0x0][0x4] ;  /* 0x00000100ff147b82 */ /* 0x001e240000000800 */
.L_x_4146:
[----:B------:R-:W-:-:S04]  /*10f10*/  IMAD.IADD R12, R8, 0x1, R17 ;  /* 0x00000001080c7824 */ /* 0x000fc800078e0211 */
[----:B-1----:R-:W-:-:S04]  /*10f20*/  IMAD R15, R12, R19, R3 ;  /* 0x000000130c0f7224 */ /* 0x002fc800078e0203 */
[----:B--2---:R-:W-:-:S05]  /*10f30*/  IMAD.WIDE.U32 R14, R15, 0x10, R10 ;  /* 0x000000100f0e7825 */ /* 0x004fca00078e000a */
[----:B------:R-:W2:Y:S04]  /*10f40*/  LDG.E.U8 R16, desc[UR36][R14.64] ;  /* 0x000000240e107981 */ /* 0x000ea8000c1e1100 */
[----:B------:R-:W3:Y:S01]  /*10f50*/  LDG.E.64 R12, desc[UR36][R14.64+0x8] ;  /* 0x000008240e0c7981 */ /* 0x000ee2000c1e1b00 */
[----:B------:R-:W-:Y:S02]  /*10f60*/  LOP3.LUT R21, R5, 0xff, RZ, 0xc0, !PT ;  /* 0x000000ff05157812 */ /* 0x000fe400078ec0ff */
[----:B0-----:R-:W-:Y:S02]  /*10f70*/  IADD3 R17, R20, R17, RZ ;  /* 0x0000001114117210 */ /* 0x001fe40007ffe0ff */
[CC--:B--2---:R-:W-:Y:S02]  /*10f80*/  ISETP.NE.AND P3, PT, R21.reuse, R16.reuse, PT ;  /* 0x000000101500720c */ /* 0x0c4fe40003f65270 */
[----:B------:R-:W-:-:S02]  /*10f90*/  ISETP.GT.U32.AND P2, PT, R21, R16, PT ;  /* 0x000000101500720c */ /* 0x000fc40003f44070 */
        /* <DEDUP_REMOVED lines=11> */
.L_x_4143:
[----:B------:R-:W-:Y:S05]  /*11050*/  BSYNC B0 ;  /* 0x0000000000007941 */ /* 0x000fea0003800000 */
.L_x_4141:
[----:B------:R-:W1:Y:S01]  /*11060*/  S2R R12, SR_TID.Y ;  /* 0x00000000000c7919 */ /* 0x000e620000002200 */
        /* <DEDUP_REMOVED lines=11> */
[----:B------:R1:W-:Y:S01]  /*11120*/  STS.U8 [R12], R5 ;  /* 0x000000050c007388 */ /* 0x0003e20000000000 */
[----:B------:R-:W-:Y:S05]  /*11130*/  @!P0 BRA `(.L_x_4147) ;  /* 0x0000000000888947 */ /* 0x000fea0003800000 */
[----:B-1----:R-:W-:-:S07]  /*11140*/  IMAD.U32 R10, RZ, RZ, UR4 ;  /* 0x00000004ff0a7e24 */ /* 0x002fce000f8e00ff */
.L_x_4150:
        /* <DEDUP_REMOVED lines=10> */
[----:B0-----:R-:W-:-:S04]  /*111f0*/  LOP3.LUT R14, R5, 0xff, RZ, 0xc0, !PT ;  /* 0x000000ff050e7812 */ /* 0x001fc800078ec0ff */
[----:B------:R-:W-:-:S05]  /*11200*/  LEA R13, R10, UR7, 0x4 ;  /* 0x000000070a0d7c11 */ /* 0x000fca000f8e20ff */
[----:B------:R-:W0:Y:S04]  /*11210*/  LDS.U8 R15, [R13] ;  /* 0x000000000d0f7984 */ /* 0x000e280000000000 */
[----:B------:R-:W1:Y:S01]  /*11220*/  LDS.64 R10, [R13+0x8] ;  /* 0x000008000d0a7984 */ /* 0x000e620000000a00 */
[CC--:B0-----:R-:W-:Y:S02]  /*11230*/  ISETP.NE.AND P4, PT, R14.reuse, R15.reuse, PT ;  /* 0x0000000f0e00720c */ /* 0x0c1fe40003f85270 */
[----:B------:R-:W-:Y:S02]  /*11240*/  ISETP.GT.U32.AND P3, PT, R14, R15, PT ;  /* 0x0000000f0e00720c */ /* 0x000fe40003f64070 */
        /* <DEDUP_REMOVED lines=10> */
[----:B------:R-:W-:Y:S02]  /*112f0*/  MOV R10, R0 ;  /* 0x00000000000a7202 */ /* 0x000fe40000000f00 */
[----:B------:R-:W-:Y:S01]  /*11300*/  PRMT R5, R15, 0x7610, R5 ;  /* 0x000076100f057816 */ /* 0x000fe20000000005 */
[----:B------:R1:W-:Y:S04]  /*11310*/  STS.U8 [R12], R15 ;  /* 0x0000000f0c007388 */ /* 0x0003e80000000000 */
[----:B------:R1:W-:Y:S02]  /*11320*/  STS.64 [R12+0x8], R10 ;  /* 0x0000080a0c007388 */ /* 0x0003e40000000a00 */
.L_x_4149:
[----:B------:R-:W-:Y:S05]  /*11330*/  BSYNC B0 ;  /* 0x0000000000007941 */ /* 0x000fea0003800000 */
.L_x_4148:
[----:B-1----:R-:W-:Y:S01]  /*11340*/  IMAD.MOV.U32 R10, RZ, RZ, R16 ;  /* 0x000000ffff0a7224 */ /* 0x002fe200078e0010 */
[----:B------:R-:W-:Y:S06]  /*11350*/  @P2 BRA `(.L_x_4150) ;  /* 0xfffffffc007c2947 */ /* 0x000fec000383ffff */
.L_x_4147:
[----:B------:R-:W-:Y:S02]  /*11360*/  ULDC UR4, c[0x0][0x240] ;  /* 0x0000900000047ab9 */ /* 0x000fe40000000800 */
[----:B------:R-:W-:-:S13]  /*11370*/  ISETP.NE.AND P0, PT, RZ, UR4, PT ;  /* 0x00000004ff007c0c */ /* 0x000fda000bf05270 */
[----:B------:R-:W-:Y:S05]  /*11380*/  @!P0 BRA `(.L_x_4151) ;  /* 0x00000004000c8947 */ /* 0x000fea0003800000 */
[----:B------:R-:W-:Y:S01]  /*11390*/  ISETP.GT.AND P0, PT, R8, 0x20, PT ;  /* 0x000000200800780c */ /* 0x000fe20003f04270 */
[----:B------:R-:W-:-:S12]  /*113a0*/  IMAD.MOV.U32 R13, RZ, RZ, R8 ;  /* 0x000000ffff0d7224 */ /* 0x000fd800078e0008 */
[----:B------:R-:W-:Y:S05]  /*113b0*/  @!P0 BRA `(.L_x_4152) ;  /* 0x0000000000a08947 */ /* 0x000fea0003800000 */
[----:B-1----:R-:W-:Y:S01]  /*113c0*/  IMAD.MOV.U32 R10, RZ, RZ, R0 ;  /* 0x000000ffff0a7224 */ /* 0x002fe200078e0000 */
[----:B------:R-:W-:Y:S01]  /*113d0*/  MOV R11, R9 ;  /* 0x00000009000b7202 */ /* 0x000fe20000000f00 */
[----:B------:R2:W-:Y:S01]  /*113e0*/  STS.U8 [R12], R5 ;  /* 0x000000050c007388 */ /* 0x0005e20000000000 */
[----:B------:R-:W-:-:S03]  /*113f0*/  LEA.HI R13, R8, R8, RZ, 0x1 ;  /* 0x00000008080d7211 */ /* 0x000fc600078f08ff */
[----:B------:R2:W-:Y:S01]  /*11400*/  STS.64 [R12+0x8], R10 ;  /* 0x0000080a0c007388 */ /* 0x0005e20000000a00 */
[----:B0-----:R-:W-:Y:S01]  /*11410*/  SHF.R.S32.HI R14, RZ, 0x1, R13 ;  /* 0x00000001ff0e7819 */ /* 0x001fe2000001140d */
[----:B------:R-:W-:-:S03]  /*11420*/  IMAD.MOV.U32 R13, RZ, RZ, 0x20 ;  /* 0x00000020ff0d7424 */ /* 0x000fc600078e00ff */
[----:B------:R-:W-:-:S13]  /*11430*/  ISETP.GE.AND P0, PT, R14, 0x20, PT ;  /* 0x000000200e00780c */ /* 0x000fda0003f06270 */
[----:B--2---:R-:W-:Y:S05]  /*11440*/  @!P0 BRA `(.L_x_4152) ;  /* 0x00000000007c8947 */ /* 0x004fea0003800000 */
.L_x_4155:
[----:B0-----:R-:W-:Y:S01]  /*11450*/  IMAD.IADD R11, R3, 0x1, R14 ;  /* 0x00000001030b7824 */ /* 0x001fe200078e020e */
[----:B------:R-:W-:Y:S04]  /*11460*/  BAR.SYNC.DEFER_BLOCKING 0x0 ;  /* 0x0000000000007b1d */ /* 0x000fe80000010000 */
[----:B------:R-:W-:Y:S02]  /*11470*/  ISETP.GE.U32.AND P0, PT, R11, R8, PT ;  /* 0x000000080b00720c */ /* 0x000fe40003f06070 */
[----:B------:R-:W-:Y:S02]  /*11480*/  BSSY B0, `(.L_x_4153) ;  /* 0x0000017000007945 */ /* 0x000fe40003800000 */
[----:B------:R-:W-:-:S13]  /*11490*/  ISETP.GE.U32.OR P0, PT, R3, R14, P0 ;  /* 0x0000000e0300720c */ /* 0x000fda0000706470 */
[----:B------:R-:W-:Y:S05]  /*114a0*/  @P0 BRA `(.L_x_4154) ;  /* 0x0000000000500947 */ /* 0x000fea0003800000 */
[----:B------:R-:W-:Y:S01]  /*114b0*/  IMAD R13, R14, 0x10, R12 ;  /* 0x000000100e0d7824 */ /* 0x000fe200078e020c */
[----:B------:R-:W-:-:S04]  /*114c0*/  LOP3.LUT R15, R5, 0xff, RZ, 0xc0, !PT ;  /* 0x000000ff050f7812 */ /* 0x000fc800078ec0ff */
        /* <DEDUP_REMOVED lines=18> */
.L_x_4154:
[----:B------:R-:W-:Y:S05]  /*115f0*/  BSYNC B0 ;  /* 0x0000000000007941 */ /* 0x000fea0003800000 */
.L_x_4153:
[----:B------:R-:W-:-:S04]  /*11600*/  SHF.R.S32.HI R14, RZ, 0x1, R14 ;  /* 0x00000001ff0e7819 */ /* 0x000fc8000001140e */
[----:B------:R-:W-:-:S13]  /*11610*/  ISETP.GE.AND P0, PT, R14, 0x20, PT ;  /* 0x000000200e00780c */ /* 0x000fda0003f06270 */
[----:B------:R-:W-:Y:S05]  /*11620*/  @P0 BRA `(.L_x_4155) ;  /* 0xfffffffc00880947 */ /* 0x000fea000383ffff */
[----:B------:R-:W-:-:S07]  /*11630*/  IMAD.MOV.U32 R13, RZ, RZ, 0x20 ;  /* 0x00000020ff0d7424 */ /* 0x000fce00078e00ff */
.L_x_4152:
[----:B------:R-:W-:Y:S01]  /*11640*/  BAR.SYNC.DEFER_BLOCKING 0x0 ;  /* 0x0000000000007b1d */ /* 0x000fe20000010000 */
[----:B------:R-:W-:-:S13]  /*11650*/  ISETP.GE.AND P0, PT, R13, 0x2, PT ;  /* 0x000000020d00780c */ /* 0x000fda0003f06270 */
[----:B------:R-:W-:Y:S05]  /*11660*/  @!P0 BRA `(.L_x_4151) ;  /* 0x0000000000548947 */ /* 0x000fea0003800000 */
[----:B------:R-:W-:-:S07]  /*11670*/  IMAD.MOV.U32 R8, RZ, RZ, 0x1 ;  /* 0x00000001ff087424 */ /* 0x000fce00078e00ff */
.L_x_4156:
[C---:B------:R-:W-:Y:S01]  /*11680*/  LOP3.LUT R3, R5.reuse, 0xff, RZ, 0xc0, !PT ;  /* 0x000000ff05037812 */ /* 0x040fe200078ec0ff */
[----:B01----:R-:W0:Y:S01]  /*11690*/  SHFL.DOWN PT, R11, R0, R8, 0x1f ;  /* 0x08001f08000b7589 */ /* 0x003e2200000e0000 */
[----:B------:R-:W-:-:S03]  /*116a0*/  LOP3.LUT R15, R5, 0xff, RZ, 0xc0, !PT ;  /* 0x000000ff050f7812 */ /* 0x000fc600078ec0ff */
[----:B------:R-:W1:Y:S04]  /*116b0*/  SHFL.DOWN PT, R10, R3, R8, 0x1f ;  /* 0x08001f08030a7589 */ /* 0x000e6800000e0000 */
[----:B------:R2:W3:Y:S02]  /*116c0*/  SHFL.DOWN PT, R12, R9, R8, 0x1f ;  /* 0x08001f08090c7589 */ /* 0x0004e400000e0000 */
[----:B--2---:R-:W-:Y:S01]  /*116d0*/  IMAD.SHL.U32 R8, R8, 0x2, RZ ;  /* 0x0000000208087824 */ /* 0x004fe200078e00ff */
[----:B0-----:R-:W-:Y:S02]  /*116e0*/  ISETP.GE.U32.AND P0, PT, R0, R11, PT ;  /* 0x0000000b0000720c */ /* 0x001fe40003f06070 */
[----:B-1----:R-:W-:-:S04]  /*116f0*/  LOP3.LUT R14, R10, 0xff, RZ, 0xc0, !PT ;  /* 0x000000ff0a0e7812 */ /* 0x002fc800078ec0ff */
[----:B------:R-:W-:Y:S02]  /*11700*/  ISETP.NE.AND P3, PT, R15, R14, PT ;  /* 0x0000000e0f00720c */ /* 0x000fe40003f65270 */
[----:B---3--:R-:W-:Y:S02]  /*11710*/  ISETP.GE.AND.EX P0, PT, R9, R12, PT, P0 ;  /* 0x0000000c0900720c */ /* 0x008fe40003f06300 */
[----:B------:R-:W-:Y:S02]  /*11720*/  ISETP.GT.U32.AND P2, PT, R15, R14, PT ;  /* 0x0000000e0f00720c */ /* 0x000fe40003f44070 */
[----:B------:R-:W-:-:S07]  /*11730*/  SEL R14, RZ, 0xffffffff, P0 ;  /* 0xffffffffff0e7807 */ /* 0x000fce0000000000 */
        /* <DEDUP_REMOVED lines=8> */
.L_x_4151:
[----:B------:R-:W-:Y:S05]  /*117c0*/  @!P1 EXIT ;  /* 0x000000000000994d */ /* 0x000fea0003800000 */
[----:B01----:R-:W0:Y:S01]  /*117d0*/  LDC.64 R10, c[0x0][0x628] ;  /* 0x00018a00ff0a7b82 */ /* 0x003e220000000a00 */
        /* <DEDUP_REMOVED lines=12> */
[----:B------:R-:W2:Y:S04]  /*118a0*/  LDG.E.U8 R0, desc[UR36][R6.64] ;  /* 0x0000002406007981 */ /* 0x000ea8000c1e1100 */
[----:B------:R-:W3:Y:S01]  /*118b0*/  LDG.E.64 R8, desc[UR36][R6.64+0x8] ;  /* 0x0000082406087981 */ /* 0x000ee2000c1e1b00 */
[----:B------:R-:W-:-:S04]  /*118c0*/  LOP3.LUT R3, R5, 0xff, RZ, 0xc0, !PT ;  /* 0x000000ff05037812 */ /* 0x000fc800078ec0ff */
[CC--:B--2---:R-:W-:Y:S02]  /*118d0*/  ISETP.NE.AND P2, PT, R0.reuse, R3.reuse, PT ;  /* 0x000000030000720c */ /* 0x0c4fe40003f45270 */
[----:B------:R-:W-:Y:S02]  /*118e0*/  ISETP.GT.U32.AND P1, PT, R0, R3, PT ;  /* 0x000000030000720c */ /* 0x000fe40003f24070 */
[----:B---3--:R-:W-:Y:S02]  /*118f0*/  ISETP.GE.U32.AND P0, PT, R8, R16, PT ;  /* 0x000000100800720c */ /* 0x008fe40003f06070 */
[----:B------:R-:W-:Y:S02]  /*11900*/  SEL R3, RZ, 0xffffffff, !P1 ;  /* 0xffffffffff037807 */ /* 0x000fe40004800000 */
[----:B------:R-:W-:-:S05]  /*11910*/  ISETP.GE.AND.EX P0, PT, R9, R17, PT, P0 ;  /* 0x000000110900720c */ /* 0x000fca0003f06300 */
[----:B------:R-:W-:-:S04]  /*11920*/  @!P2 SEL R3, RZ, 0xffffffff, P0 ;  /* 0xffffffffff03a807 */ /* 0x000fc80000000000 */
[----:B------:R-:W-:-:S04]  /*11930*/  LOP3.LUT R3, R3, 0x1, RZ, 0xc0, !PT ;  /* 0x0000000103037812 */ /* 0x000fc800078ec0ff */
[----:B------:R-:W-:-:S04]  /*11940*/  ISETP.NE.U32.AND P0, PT, R3, 0x1, PT ;  /* 0x000000010300780c */ /* 0x000fc80003f05070 */
[----:B------:R-:W-:Y:S02]  /*11950*/  SEL R5, R0, R5, !P0 ;  /* 0x0000000500057207 */ /* 0x000fe40004000000 */
[----:B------:R-:W-:Y:S02]  /*11960*/  SEL R16, R8, R16, !P0 ;  /* 0x0000001008107207 */ /* 0x000fe40004000000 */
[----:B------:R-:W-:-:S07]  /*11970*/  SEL R17, R9, R17, !P0 ;  /* 0x0000001109117207 */ /* 0x000fce0004000000 */
.L_x_4158:
        /* <DEDUP_REMOVED lines=20> */
.L_x_4160:
[----:B------:R-:W-:Y:S02]  /*11ac0*/  ULDC.64 UR4, c[0x0][0x600] ;  /* 0x0001800000047ab9 */ /* 0x000fe40000000a00 */
[----:B------:R-:W-:-:S05]  /*11ad0*/  IADD3 R2, P0, R2, UR4, RZ ;  /* 0x0000000402027c10 */ /* 0x000fca000ff1e0ff */
[----:B------:R-:W-:-:S05]  /*11ae0*/  IMAD.X R3, RZ, RZ, UR5, P0 ;  /* 0x00000005ff037e24 */ /* 0x000fca00080e06ff */
[----:B------:R-:W-:Y:S01]  /*11af0*/  STG.E.64 desc[UR36][R2.64], R16 ;  /* 0x0000001002007986 */ /* 0x000fe2000c101b24 */
[----:B------:R-:W-:Y:S05]  /*11b00*/  EXIT ;  /* 0x000000000000794d */ /* 0x000fea0003800000 */
.L_x_4159:
[----:B------:R-:W-:Y:S04]  /*11b10*/  STG.E.64 desc[UR36][R6.64+0x8], R16 ;  /* 0x0000081006007986 */ /* 0x000fe8000c101b24 */
[----:B------:R-:W-:Y:S01]  /*11b20*/  STG.E.U8 desc[UR36][R6.64], R5 ;  /* 0x0000000506007986 */ /* 0x000fe2000c101124 */
[----:B------:R-:W-:Y:S05]  /*11b30*/  EXIT ;  /* 0x000000000000794d */ /* 0x000fea0003800000 */
.L_x_4157:
        /* <DEDUP_REMOVED lines=17> */
.L_x_4162:
[----:B------:R-:W-:-:S07]  /*11c50*/  CS2R R16, SRZ ;  /* 0x0000000000107805 */ /* 0x000fce000001ff00 */
.L_x_4161:
        /* <DEDUP_REMOVED lines=22> */
.L_x_4164:
[----:B------:R-:W-:Y:S02]  /*11dc0*/  ULDC.64 UR4, c[0x0][0x600] ;  /* 0x0001800000047ab9 */ /* 0x000fe40000000a00 */
[----:B------:R-:W-:-:S05]  /*11dd0*/  IADD3 R2, P0, R2, UR4, RZ ;  /* 0x0000000402027c10 */ /* 0x000fca000ff1e0ff */
[----:B------:R-:W-:-:S05]  /*11de0*/  IMAD.X R3, RZ, RZ, UR5, P0 ;  /* 0x00000005ff037e24 */ /* 0x000fca00080e06ff */
[----:B------:R-:W-:Y:S01]  /*11df0*/  STG.E.64 desc[UR36][R2.64], R16 ;  /* 0x0000001002007986 */ /* 0x000fe2000c101b24 */
[----:B------:R-:W-:Y:S05]  /*11e00*/  EXIT ;  /* 0x000000000000794d */ /* 0x000fea0003800000 */
.L_x_4163:
[----:B------:R-:W-:Y:S01]  /*11e10*/  MOV R0, 0x0 ;  /* 0x0000000000007802 */ /* 0x000fe20000000f00 */
[----:B------:R-:W-:Y:S01]  /*11e20*/  ULDC.64 UR4, c[0x4][0x3c8] ;  /* 0x0100f20000047ab9 */ /* 0x000fe20000000a00 */
[----:B------:R-:W-:Y:S01]  /*11e30*/  ULDC.64 UR6, c[0x4][0x3c0] ;  /* 0x0100f00000067ab9 */ /* 0x000fe20000000a00 */
[----:B------:R-:W-:Y:S01]  /*11e40*/  IMAD.U32 R4, RZ, RZ, UR4 ;  /* 0x00000004ff047e24 */ /* 0x000fe2000f8e00ff */
[----:B------:R0:W1:Y:S01]  /*11e50*/  LDC.64 R2, c[0x4][R0] ;  /* 0x0100000000027b82 */ /* 0x0000620000000a00 */
        /* <DEDUP_REMOVED lines=10> */
[----:B-1---5:R-:W-:Y:S05]  /*11f00*/  CALL.ABS.NOINC R2 ;  /* 0x0000000002007343 */ /* 0x022fea0003c00000 */
.L_x_4165:
[----:B------:R-:W-:Y:S05]  /*11f10*/  EXIT ;  /* 0x000000000000794d */ /* 0x000fea0003800000 */
.L_x_4133:
        /* <DEDUP_REMOVED lines=25> */
[----:B------:R-:W-:Y:S02]  /*120b0*/  IMAD.X R17, R9, 0x1, R4, P1 ;  /* 0x0000000109117824 */ /* 0x000fe400008e0604 */
        /* <DEDUP_REMOVED lines=18> */
.L_x_4167:
        /* <DEDUP_REMOVED lines=20> */
.L_x_4169:
[----:B------:R-:W-:Y:S02]  /*12320*/  ULDC.64 UR4, c[0x0][0x600] ;  /* 0x0001800000047ab9 */ /* 0x000fe40000000a00 */
[----:B------:R-:W-:-:S05]  /*12330*/  IADD3 R2, P0, R2, UR4, RZ ;  /* 0x0000000402027c10 */ /* 0x000fca000ff1e0ff */
[----:B------:R-:W-:-:S05]  /*12340*/  IMAD.X R3, RZ, RZ, UR5, P0 ;  /* 0x00000005ff037e24 */ /* 0x000fca00080e06ff */
[----:B------:R-:W-:Y:S01]  /*12350*/  STG.E.64 desc[UR36][R2.64], R16 ;  /* 0x0000001002007986 */ /* 0x000fe2000c101b24 */
[----:B------:R-:W-:Y:S05]  /*12360*/  EXIT ;  /* 0x000000000000794d */ /* 0x000fea0003800000 */
.L_x_4168:
[----:B------:R-:W-:Y:S04]  /*12370*/  STG.E.64 desc[UR36][R6.64+0x8], R16 ;  /* 0x0000081006007986 */ /* 0x000fe8000c101b24 */
[----:B------:R-:W-:Y:S01]  /*12380*/  STG.E.U8 desc[UR36][R6.64], R0 ;  /* 0x0000000006007986 */ /* 0x000fe2000c101124 */
[----:B------:R-:W-:Y:S05]  /*12390*/  EXIT ;  /* 0x000000000000794d */ /* 0x000fea0003800000 */
.L_x_4166:
[----:B------:R-:W-:Y:S05]  /*123a0*/  @!P2 BRA `(.L_x_4170) ;  /* 0x000000000044a947 */ /* 0x000fea0003800000 */
[----:B------:R-:W-:Y:S01]  /*123b0*/  MOV R0, 0x0 ;  /* 0x0000000000007802 */ /* 0x000fe20000000f00 */
[----:B------:R-:W-:Y:S01]  /*123c0*/  ULDC.64 UR4, c[0x4][0x3c8] ;  /* 0x0100f20000047ab9 */ /* 0x000fe20000000a00 */
[----:B------:R-:W-:Y:S01]  /*123d0*/  ULDC.64 UR6, c[0x4][0xe8] ;  /* 0x01003a0000067ab9 */ /* 0x000fe20000000a00 */
[----:B------:R-:W-:Y:S01]  /*123e0*/  IMAD.U32 R4, RZ, RZ, UR4 ;  /* 0x00000004ff047e24 */ /* 0x000fe2000f8e00ff */
[----:B0-----:R0:W1:Y:S01]  /*123f0*/  LDC.64 R14, c[0x4][R0] ;  /* 0x01000000000e7b82 */ /* 0x0010620000000a00 */
        /* <DEDUP_REMOVED lines=11> */
.L_x_4171:
[----:B------:R-:W-:-:S07]  /*124b0*/  CS2R R16, SRZ ;  /* 0x0000000000107805 */ /* 0x000fce000001ff00 */
.L_x_4170:
        /* <DEDUP_REMOVED lines=21> */
[----:B0----5:R-:W-:Y:S05]  /*12610*/  CALL.ABS.NOINC R14 ;  /* 0x000000000e007343 */ /* 0x021fea0003c00000 */
.L_x_4173:
[----:B------:R-:W-:Y:S02]  /*12620*/  ULDC.64 UR4, c[0x0][0x600] ;  /* 0x0001800000047ab9 */ /* 0x000fe40000000a00 */
[----:B------:R-:W-:-:S05]  /*12630*/  IADD3 R2, P0, R2, UR4, RZ ;  /* 0x0000000402027c10 */ /* 0x000fca000ff1e0ff */
[----:B------:R-:W-:-:S05]  /*12640*/  IMAD.X R3, RZ, RZ, UR5, P0 ;  /* 0x00000005ff037e24 */ /* 0x000fca00080e06ff */
[----:B------:R-:W-:Y:S01]  /*12650*/  STG.E.64 desc[UR36][R2.64], R16 ;  /* 0x0000001002007986 */ /* 0x000fe2000c101b24 */
[----:B------:R-:W-:Y:S05]  /*12660*/  EXIT ;  /* 0x000000000000794d */ /* 0x000fea0003800000 */
.L_x_4172:
        /* <DEDUP_REMOVED lines=13> */
[----:B-1----:R-:W-:-:S07]  /*12740*/  IMAD.MOV.U32 R13, RZ, RZ, RZ ;  /* 0x000000ffff0d7224 */ /* 0x002fce00078e00ff */
[----:B0-----:R-:W-:-:S07]  /*12750*/  LEPC R20, `(.L_x_4174) ;  /* 0x000000001014794e */ /* 0x001fce0000000000 */
[----:B--2--5:R-:W-:Y:S05]  /*12760*/  CALL.ABS.NOINC R2 ;  /* 0x0000000002007343 */ /* 0x024fea0003c00000 */
.L_x_4174:
[----:B------:R-:W-:Y:S05]  /*12770*/  EXIT ;  /* 0x000000000000794d */ /* 0x000fea0003800000 */
        .weak           $__internal_36_$__cuda_sm20_div_u64
        .type           $__internal_36_$__cuda_sm20_div_u64,@function
        .size           $__internal_36_$__cuda_sm20_div_u64,($__internal_37_$__cuda_sm20_rem_u64 - $__internal_36_$__cuda_sm20_div_u64)
$__internal_36_$__cuda_sm20_div_u64:
        /* <DEDUP_REMOVED lines=25> */
[----:B------:R-:W-:Y:S01]  /*12910*/  IMAD.X R14, RZ, RZ, ~R15, P0 ;  /* 0x000000ffff0e7224 */ /* 0x000fe200000e0e0f */
[----:B------:R-:W-:-:S03]  /*12920*/  MOV R15, RZ ;  /* 0x000000ff000f7202 */ /* 0x000fc60000000f00 */
        /* <DEDUP_REMOVED lines=34> */
[----:B------:R-:W-:Y:S01]  /*12b50*/  ISETP.NE.U32.AND P1, PT, R8, RZ, PT ;  /* 0x000000ff0800720c */ /* 0x000fe20003f25070 */
[----:B------:R-:W-:Y:S01]  /*12b60*/  IMAD.X R15, RZ, RZ, R6, P3 ;  /* 0x000000ffff0f7224 */ /* 0x000fe200018e0606 */
[----:B------:R-:W-:-:S02]  /*12b70*/  SEL R14, R14, R19, P0 ;  /* 0x000000130e0e7207 */ /* 0x000fc40000000000 */
[----:B------:R-:W-:Y:S02]  /*12b80*/  ISETP.NE.AND.EX P1, PT, R10, RZ, PT, P1 ;  /* 0x000000ff0a00720c */ /* 0x000fe40003f25310 */
[----:B------:R-:W-:Y:S01]  /*12b90*/  SEL R15, R15, R6, P0 ;  /* 0x000000060f0f7207 */ /* 0x000fe20000000000 */
[----:B------:R-:W-:Y:S01]  /*12ba0*/  IMAD.MOV.U32 R6, RZ, RZ, R4 ;  /* 0x000000ffff067224 */ /* 0x000fe200078e0004 */
[----:B------:R-:W-:Y:S02]  /*12bb0*/  SEL R14, R14, 0xffffffff, P1 ;  /* 0xffffffff0e0e7807 */ /* 0x000fe40000800000 */
[----:B------:R-:W-:Y:S01]  /*12bc0*/  SEL R15, R15, 0xffffffff, P1 ;  /* 0xffffffff0f0f7807 */ /* 0x000fe20000800000 */
[----:B------:R-:W-:Y:S06]  /*12bd0*/  RET.REL.NODEC R6 `(_ZN2at6native13reduce_kernelILi512ELi1ENS0_8ReduceOpIhNS0_9ArgMaxOpsIhEEjlLi4ELi4EEEEEvT1_) ;  /* 0xfffffed406087950 */ /* 0x000fec0003c3ffff */
        .weak           $__internal_37_$__cuda_sm20_rem_u64
        .type           $__internal_37_$__cuda_sm20_rem_u64,@function
        .size           $__internal_37_$__cuda_sm20_rem_u64,(.L_x_6994 - $__internal_37_$__cuda_sm20_rem_u64)
$__internal_37_$__cuda_sm20_rem_u64:
        /* <DEDUP_REMOVED lines=64> */
[----:B------:R-:W-:Y:S06]  /*12fe0*/  RET.REL.NODEC R6 `(_ZN2at6native13reduce_kernelILi512ELi1ENS0_8ReduceOpIhNS0_9ArgMaxOpsIhEEjlLi4ELi4EEEEEvT1_) ;  /* 0xfffffed006047950 */ /* 0x000fec0003c3ffff */
.L_x_4175:
        /* <DEDUP_REMOVED lines=9> */
.L_x_6994:


//--------------------- .text._ZN2at6native13reduce_kernelILi256ELi2ENS0_8ReduceOpIhNS0_9ArgMaxOpsIhEEjlLi4ELi4EEEEEvT1_ --------------------------
	.section	.text._ZN2at6native13reduce_kernelILi256ELi2ENS0_8ReduceOpIhNS0_9ArgMaxOpsIhEEjlLi4ELi4EEEEEvT1_,"ax",@progbits
	.align	128
        .global         _ZN2at6native13reduce_kernelILi256ELi2ENS0_8ReduceOpIhNS0_9ArgMaxOpsIhEEjlLi4ELi4EEEEEvT1_
        .type           _ZN2at6native13reduce_kernelILi256ELi2ENS0_8ReduceOpIhNS0_9ArgMaxOpsIhEEjlLi4ELi4EEEEEvT1_,@function
        .size           _ZN2at6native13reduce_kernelILi256ELi2ENS0_8ReduceOpIhNS0_9ArgMaxOpsIhEEjlLi4ELi4EEEEEvT1_,(.L_x_6996 - _ZN2at6native13reduce_kernelILi256ELi2ENS0_8ReduceOpIhNS0_9ArgMaxOpsIhEEjlLi4ELi4EEEEEvT1_)
        .other          _ZN2at6native13reduce_kernelILi256ELi2ENS0_8ReduceOpIhNS0_9ArgMaxOpsIhEEjlLi4ELi4EEEEEvT1_,@"STO_CUDA_ENTRY STV_DEFAULT"
_ZN2at6native13reduce_kernelILi256ELi2ENS0_8ReduceOpIhNS0_9ArgMaxOpsIhEEjlLi4ELi4EEEEEvT1_:
.text._ZN2at6native13reduce_kernelILi256ELi2ENS0_8ReduceOpIhNS0_9ArgMaxOpsIhEEjlLi4ELi4EEEEEvT1_:
        /* <DEDUP_REMOVED lines=288> */
.L_x_4176:
        /* <DEDUP_REMOVED lines=41> */
.L_x_4180:
        /* <DEDUP_REMOVED lines=9> */
[----:B-1----:R-:W-:Y:S01]  /*1520*/  PRMT R0, R13, 0x7610, R0 ;  /* 0x000076100d007816 */ /* 0x002fe20000000000 */
[----:B--2---:R-:W-:Y:S02]  /*1530*/  IMAD.MOV.U32 R3, RZ, RZ, R10 ;  /* 0x000000ffff037224 */ /* 0x004fe400078e000a */
        /* <DEDUP_REMOVED lines=20> */
.L_x_4186:
[----:B------:R-:W-:Y:S05]  /*1680*/  BSYNC B2 ;  /* 0x0000000000027941 */ /* 0x000fea0003800000 */
.L_x_4185:
        /* <DEDUP_REMOVED lines=24> */
.L_x_4184:
[----:B------:R-:W-:Y:S05]  /*1810*/  BSYNC B1 ;  /* 0x0000000000017941 */ /* 0x000fea0003800000 */
.L_x_4183:
        /* <DEDUP_REMOVED lines=8> */
.L_x_4182:
[----:B------:R-:W-:Y:S05]  /*18a0*/  BSYNC B0 ;  /* 0x0000000000007941 */ /* 0x000fea0003800000 */
.L_x_4181:
[----:B------:R-:W0:Y:S01]  /*18b0*/  LDC.64 R20, c[0x0][0x240] ;  /* 0x00009000ff147b82 */ /* 0x000e220000000a00 */
[----:B------:R-:W-:Y:S01]  /*18c0*/  BSSY B0, `(.L_x_4187) ;  /* 0x000005a000007945 */ /* 0x000fe20003800000 */
[----:B------:R-:W-:Y:S01]  /*18d0*/  ISETP.NE.AND P2, PT, R2, RZ, PT ;  /* 0x000000ff0200720c */ /* 0x000fe20003f45270 */
[--C-:B------:R-:W-:Y:S01]  /*18e0*/  IMAD.MOV.U32 R34, RZ, RZ, R10.reuse ;  /* 0x000000ffff227224 */ /* 0x100fe200078e000a */
[----:B------:R-:W-:Y:S01]  /*18f0*/  PRMT R11, R13, 0x7610, R11 ;  /* 0x000076100d0b7816 */ /* 0x000fe2000000000b */
[--C-:B------:R-:W-:Y:S02]  /*1900*/  IMAD.MOV.U32 R35, RZ, RZ, R7.reuse ;  /* 0x000000ffff237224 */ /* 0x100fe400078e0007 */
[----:B------:R-:W-:Y:S01]  /*1910*/  IMAD.MOV.U32 R9, RZ, RZ, R7 ;  /* 0x000000ffff097224 */ /* 0x000fe200078e0007 */
[----:B------:R-:W1:Y:S01]  /*1920*/  LDC R8, c[0x0][0x248] ;  /* 0x00009200ff087b82 */ /* 0x000e620000000800 */
[----:B------:R-:W-:Y:S02]  /*1930*/  IMAD.MOV.U32 R12, RZ, RZ, R10 ;  /* 0x000000ffff0c7224 */ /* 0x000fe400078e000a */
[----:B0-----:R-:W-:Y:S01]  /*1940*/  IMAD R20, R17, R20, RZ ;  /* 0x0000001411147224 */ /* 0x001fe200078e02ff */
[----:B------:R-:W-:-:S03]  /*1950*/  ISETP.NE.AND P3, PT, R21, RZ, PT ;  /* 0x000000ff1500720c */ /* 0x000fc60003f65270 */
[----:B------:R-:W-:-:S04]  /*1960*/  IMAD R5, R2, R21, R20 ;  /* 0x0000001502057224 */ /* 0x000fc800078e0214 */
[----:B-1----:R-:W-:-:S04]  /*1970*/  IMAD R14, R8, UR36, R5 ;  /* 0x00000024080e7c24 */ /* 0x002fc8000f8e0205 */
        /* <DEDUP_REMOVED lines=9> */
.L_x_4189:
[----:B------:R-:W-:Y:S02]  /*1a10*/  IMAD.MOV.U32 R18, RZ, RZ, R16 ;  /* 0x000000ffff127224 */ /* 0x000fe400078e0010 */
[----:B------:R-:W-:Y:S01]  /*1a20*/  IMAD.IADD R28, R15, 0x1, R24 ;  /* 0x000000010f1c7824 */ /* 0x000fe200078e0218 */
[----:B------:R-:W-:Y:S01]  /*1a30*/  LOP3.LUT R31, R5, 0xff, RZ, 0xc0, !PT ;  /* 0x000000ff051f7812 */ /* 0x000fe200078ec0ff */
[----:B------:R-:W-:Y:S01]  /*1a40*/  IMAD.WIDE.U32 R20, R14, 0x4, R18 ;  /* 0x000000040e147825 */ /* 0x000fe200078e0012 */
[----:B------:R-:W-:-:S04]  /*1a50*/  ULDC UR4, c[0x0][0x234] ;  /* 0x00008d0000047ab9 */ /* 0x000fc80000000800 */
[----:B------:R0:W2:Y:S01]  /*1a60*/  LDG.E R29, desc[UR60][R20.64] ;  /* 0x0000003c141d7981 */ /* 0x0000a2000c1e1900 */
[----:B------:R-:W-:Y:S01]  /*1a70*/  LOP3.LUT R18, R0, 0xff, RZ, 0xc0, !PT ;  /* 0x000000ff00127812 */ /* 0x000fe200078ec0ff */
[----:B------:R-:W-:Y:S01]  /*1a80*/  VIADD R27, R28, 0x1 ;  /* 0x000000011c1b7836 */ /* 0x000fe20000000000 */
[----:B------:R-:W-:Y:S01]  /*1a90*/  ISETP.GE.U32.AND P1, PT, R3, R28, PT ;  /* 0x0000001c0300720c */ /* 0x000fe20003f26070 */
[----:B------:R-:W-:Y:S02]  /*1aa0*/  VIADD R14, R14, UR4 ;  /* 0x000000040e0e7c36 */ /* 0x000fe40008000000 */
[----:B------:R-:W-:Y:S01]  /*1ab0*/  VIADD R33, R28, 0x3 ;  /* 0x000000031c217836 */ /* 0x000fe20000000000 */
[----:B------:R-:W-:Y:S02]  /*1ac0*/  ISETP.GE.AND.EX P1, PT, R4, RZ, PT, P1 ;  /* 0x000000ff0400720c */ /* 0x000fe40003f26310 */
[----:B------:R-:W-:Y:S02]  /*1ad0*/  ISETP.GE.U32.AND P0, PT, R12, R27, PT ;  /* 0x0000001b0c00720c */ /* 0x000fe40003f06070 */
[----:B0-----:R-:W-:-:S02]  /*1ae0*/  SEL R21, RZ, 0xffffffff, P1 ;  /* 0xffffffffff157807 */ /* 0x001fc40000800000 */
[----:B------:R-:W-:Y:S02]  /*1af0*/  ISETP.GE.AND.EX P0, PT, R7, RZ, PT, P0 ;  /* 0x000000ff0700720c */ /* 0x000fe40003f06300 */
[C---:B--2---:R-:W-:Y:S02]  /*1b00*/  LOP3.LUT R15, R29.reuse, 0xff, RZ, 0xc0, !PT ;  /* 0x000000ff1d0f7812 */ /* 0x044fe400078ec0ff */
[----:B------:R-:W-:Y:S02]  /*1b10*/  PRMT R20, R29, 0x7771, RZ ;  /* 0x000077711d147816 */ /* 0x000fe400000000ff */
[----:B------:R-:W-:Y:S02]  /*1b20*/  ISETP.NE.AND P4, PT, R18, R15, PT ;  /* 0x0000000f1200720c */ /* 0x000fe40003f85270 */
[----:B------:R-:W-:Y:S02]  /*1b30*/  LOP3.LUT R15, R13, 0xff, RZ, 0xc0, !PT ;  /* 0x000000ff0d0f7812 */ /* 0x000fe400078ec0ff */
[----:B------:R-:W-:-:S02]  /*1b40*/  PRMT R25, R29, 0x7770, RZ ;  /* 0x000077701d197816 */ /* 0x000fc400000000ff */
[----:B------:R-:W-:Y:S02]  /*1b50*/  ISETP.NE.AND P6, PT, R15, R20, PT ;  /* 0x000000140f00720c */ /* 0x000fe40003fc5270 */
[----:B------:R-:W-:Y:S02]  /*1b60*/  ISETP.GT.U32.AND P5, PT, R18, R25, PT ;  /* 0x000000191200720c */ /* 0x000fe40003fa4070 */
[C---:B------:R-:W-:Y:S02]  /*1b70*/  PRMT R18, R29.reuse, 0x7771, RZ ;  /* 0x000077711d127816 */ /* 0x040fe400000000ff */
[----:B------:R-:W-:Y:S02]  /*1b80*/  PRMT R26, R29, 0x7773, RZ ;  /* 0x000077731d1a7816 */ /* 0x000fe400000000ff */
[----:B------:R-:W-:Y:S02]  /*1b90*/  ISETP.GT.U32.AND P1, PT, R15, R18, PT ;  /* 0x000000120f00720c */ /* 0x000fe40003f24070 */
[----:B------:R-:W-:-:S02]  /*1ba0*/  PRMT R32, R29, 0x7773, RZ ;  /* 0x000077731d207816 */ /* 0x000fc400000000ff */
[----:B------:R-:W-:Y:S02]  /*1bb0*/  LOP3.LUT R15, R11, 0xff, RZ, 0xc0, !PT ;  /* 0x000000ff0b0f7812 */ /* 0x000fe400078ec0ff */
[C---:B------:R-:W-:Y:S02]  /*1bc0*/  PRMT R30, R29.reuse, 0x7772, RZ ;  /* 0x000077721d1e7816 */ /* 0x040fe400000000ff */
[----:B------:R-:W-:Y:S02]  /*1bd0*/  PRMT R20, R29, 0x7772, RZ ;  /* 0x000077721d147816 */ /* 0x000fe400000000ff */
[----:B------:R-:W-:Y:S02]  /*1be0*/  SEL R29, RZ, 0xffffffff, !P1 ;  /* 0xffffffffff1d7807 */ /* 0x000fe40004800000 */
[----:B------:R-:W-:Y:S02]  /*1bf0*/  @P4 SEL R21, RZ, 0xffffffff, !P5 ;  /* 0xffffffffff154807 */ /* 0x000fe40006800000 */
[----:B------:R-:W-:-:S02]  /*1c00*/  @!P6 SEL R29, RZ, 0xffffffff, P0 ;  /* 0xffffffffff1de807 */ /* 0x000fc40000000000 */
[C---:B------:R-:W-:Y:S02]  /*1c10*/  ISETP.GT.U32.AND P5, PT, R31.reuse, R26, PT ;  /* 0x0000001a1f00720c */ /* 0x040fe40003fa4070 */
[----:B------:R-:W-:Y:S01]  /*1c20*/  ISETP.NE.AND P6, PT, R31, R32, PT ;  /* 0x000000201f00720c */ /* 0x000fe20003fc5270 */
[----:B------:R-:W-:Y:S01]  /*1c30*/  VIADD R31, R28, 0x2 ;  /* 0x000000021c1f7836 */ /* 0x000fe20000000000 */
[C---:B------:R-:W-:Y:S02]  /*1c40*/  ISETP.NE.AND P4, PT, R15.reuse, R30, PT ;  /* 0x0000001e0f00720c */ /* 0x040fe40003f85270 */
[----:B------:R-:W-:Y:S01]  /*1c50*/  ISETP.GT.U32.AND P1, PT, R15, R20, PT ;  /* 0x000000140f00720c */ /* 0x000fe20003f24070 */
[----:B------:R-:W-:Y:S01]  /*1c60*/  IMAD.SHL.U32 R15, R14, 0x4, RZ ;  /* 0x000000040e0f7824 */ /* 0x000fe200078e00ff */
[----:B------:R-:W-:Y:S02]  /*1c70*/  ISETP.GE.U32.AND P0, PT, R10, R31, PT ;  /* 0x0000001f0a00720c */ /* 0x000fe40003f06070 */
[----:B------:R-:W-:Y:S01]  /*1c80*/  SEL R30, RZ, 0xffffffff, !P1 ;  /* 0xffffffffff1e7807 */ /* 0x000fe20004800000 */
[----:B------:R-:W-:Y:S01]  /*1c90*/  VIADD R37, R15, 0x3 ;  /* 0x000000030f257836 */ /* 0x000fe20000000000 */
[----:B------:R-:W-:-:S02]  /*1ca0*/  ISETP.GE.U32.AND P1, PT, R34, R33, PT ;  /* 0x000000212200720c */ /* 0x000fc40003f26070 */
[----:B------:R-:W-:Y:S02]  /*1cb0*/  ISETP.GE.AND.EX P0, PT, R9, RZ, PT, P0 ;  /* 0x000000ff0900720c */ /* 0x000fe40003f06300 */
        /* <DEDUP_REMOVED lines=24> */
[----:B------:R-:W-:Y:S01]  /*1e40*/  SEL R35, R35, RZ, !P6 ;  /* 0x000000ff23237207 */ /* 0x000fe20007000000 */
[----:B------:R-:W-:Y:S06]  /*1e50*/  @!P0 BRA `(.L_x_4189) ;  /* 0xfffffff800ec8947 */ /* 0x000fec000383ffff */
.L_x_4188:
[----:B------:R-:W-:Y:S05]  /*1e60*/  BSYNC B0 ;  /* 0x0000000000007941 */ /* 0x000fea0003800000 */
.L_x_4187:
        /* <DEDUP_REMOVED lines=8> */
.L_x_4191:
[----:B------:R-:W-:Y:S05]  /*1ef0*/  BSYNC B0 ;  /* 0x0000000000007941 */ /* 0x000fea0003800000 */
.L_x_4190:
        /* <DEDUP_REMOVED lines=11> */
[----:B------:R-:W-:Y:S01]  /*1fb0*/  IMAD.IADD R24, R21, 0x1, R24 ;  /* 0x0000000115187824 */ /* 0x000fe200078e0218 */
[----:B------:R-:W-:-:S04]  /*1fc0*/  LOP3.LUT R6, R0, 0xff, RZ, 0xc0, !PT ;  /* 0x000000ff00067812 */ /* 0x000fc800078ec0ff */
        /* <DEDUP_REMOVED lines=12> */
.L_x_4193:
[----:B------:R-:W-:Y:S05]  /*2090*/  BSYNC B0 ;  /* 0x0000000000007941 */ /* 0x000fea0003800000 */
.L_x_4192:
[----:B------:R-:W-:Y:S02]  /*20a0*/  LOP3.LUT R15, R0, 0xff, RZ, 0xc0, !PT ;  /* 0x000000ff000f7812 */ /* 0x000fe400078ec0ff */
[----:B------:R-:W-:Y:S02]  /*20b0*/  LOP3.LUT R6, R13, 0xff, RZ, 0xc0, !PT ;  /* 0x000000ff0d067812 */ /* 0x000fe400078ec0ff */
[----:B------:R-:W-:Y:S02]  /*20c0*/  ISETP.GE.U32.AND P0, PT, R3, R12, PT ;  /* 0x0000000c0300720c */ /* 0x000fe40003f06070 */
[CC--:B------:R-:W-:Y:S02]  /*20d0*/  ISETP.NE.AND P2, PT, R15.reuse, R6.reuse, PT ;  /* 0x000000060f00720c */ /* 0x0c0fe40003f45270 */
[----:B------:R-:W-:Y:S02]  /*20e0*/  ISETP.GE.AND.EX P0, PT, R4, R7, PT, P0 ;  /* 0x000000070400720c */ /* 0x000fe40003f06300 */
[----:B------:R-:W-:-:S02]  /*20f0*/  ISETP.GT.U32.AND P1, PT, R15, R6, PT ;  /* 0x000000060f00720c */ /* 0x000fc40003f24070 */
[----:B------:R-:W-:-:S07]  /*2100*/  SEL R6, RZ, 0xffffffff, P0 ;  /* 0xffffffffff067807 */ /* 0x000fce0000000000 */
        /* <DEDUP_REMOVED lines=10> */
[----:B------:R-:W-:Y:S02]  /*21b0*/  ISETP.GT.U32.AND P1, PT, R6, R13, PT ;  /* 0x0000000d0600720c */ /* 0x000fe40003f24070 */
[----:B------:R-:W-:Y:S02]  /*21c0*/  ISETP.GE.AND.EX P0, PT, R8, R9, PT, P0 ;  /* 0x000000090800720c */ /* 0x000fe40003f06300 */
[----:B------:R-:W-:Y:S02]  /*21d0*/  LOP3.LUT R4, R5, 0xff, RZ, 0xc0, !PT ;  /* 0x000000ff05047812 */ /* 0x000fe400078ec0ff */
[----:B------:R-:W-:Y:S02]  /*21e0*/  SEL R3, RZ, 0xffffffff, P0 ;  /* 0xffffffffff037807 */ /* 0x000fe40000000000 */
        /* <DEDUP_REMOVED lines=14> */
[----:B------:R-:W-:Y:S02]  /*22d0*/  ISETP.NE.U32.AND P0, PT, R3, 0x1, PT ;  /* 0x000000010300780c */ /* 0x000fe40003f05070 */
[----:B------:R-:W-:Y:S02]  /*22e0*/  PRMT R3, RZ, 0x7610, R3 ;  /* 0x00007610ff037816 */ /* 0x000fe40000000003 */
[----:B------:R-:W-:Y:S02]  /*22f0*/  SEL R0, R0, R5, !P0 ;  /* 0x0000000500007207 */ /* 0x000fe40004000000 */
[----:B------:R-:W-:Y:S02]  /*2300*/  SEL R34, R7, R34, !P0 ;  /* 0x0000002207227207 */ /* 0x000fe40004000000 */
[----:B------:R-:W-:Y:S02]  /*2310*/  SEL R35, R6, R35, !P0 ;  /* 0x0000002306237207 */ /* 0x000fe40004000000 */
[----:B------:R-:W-:-:S02]  /*2320*/  CS2R R6, SRZ ;  /* 0x0000000000067805 */ /* 0x000fc4000001ff00 */
[----:B------:R-:W-:Y:S01]  /*2330*/  PRMT R9, R0, 0x7610, R9 ;  /* 0x0000761000097816 */ /* 0x000fe20000000009 */
[----:B------:R-:W-:Y:S06]  /*2340*/  BRA `(.L_x_4178) ;  /* 0x000000d000e87947 */ /* 0x000fec0003800000 */
.L_x_4179:
        /* <DEDUP_REMOVED lines=45> */
[----:B------:R-:W-:Y:S01]  /*2620*/  IMAD.MOV.U32 R24, RZ, RZ, R11 ;  /* 0x000000ffff187224 */ /* 0x000fe200078e000b */
        /* <DEDUP_REMOVED lines=15> */
.L_x_4202:
        /* <DEDUP_REMOVED lines=287> */
.L_x_4198:
        /* <DEDUP_REMOVED lines=242> */
.L_x_4199:
        /* <DEDUP_REMOVED lines=243> */
.L_x_4200:
        /* <DEDUP_REMOVED lines=242> */
.L_x_4201:
[----:B------:R-:W-:Y:S01]  /*6680*/  LOP3.LUT R29, R41, 0xfffffffe, RZ, 0xc0, !PT ;  /* 0xfffffffe291d7812 */ /* 0x000fe200078ec0ff */
[----:B------:R-:W-:-:S03]  /*6690*/  ULDC UR4, c[0x0][0x234] ;  /* 0x00008d0000047ab9 */ /* 0x000fc60000000800 */
[----:B------:R-:W-:-:S05]  /*66a0*/  IADD3 R28, P0, R29, R16, RZ ;  /* 0x000000101d1c7210 */ /* 0x000fca0007f1e0ff */
[----:B------:R-:W-:-:S05]  /*66b0*/  IMAD.X R29, RZ, RZ, R19, P0 ;  /* 0x000000ffff1d7224 */ /* 0x000fca00000e0613 */
[----:B------:R2:W3:Y:S01]  /*66c0*/  LDG.E.U16 R46, desc[UR60][R28.64] ;  /* 0x0000003c1c2e7981 */ /* 0x0004e2000c1e1500 */
[C---:B------:R-:W-:Y:S02]  /*66d0*/  PRMT R44, R35.reuse, 0x9910, RZ ;  /* 0x00009910232c7816 */ /* 0x040fe400000000ff */
[----:B------:R-:W-:Y:S02]  /*66e0*/  LOP3.LUT R43, R8, 0xff, RZ, 0xc0, !PT ;  /* 0x000000ff082b7812 */ /* 0x000fe400078ec0ff */
[----:B------:R-:W-:Y:S02]  /*66f0*/  LOP3.LUT R48, R35, 0xffff, RZ, 0xc0, !PT ;  /* 0x0000ffff23307812 */ /* 0x000fe400078ec0ff */
[----:B------:R-:W-:Y:S02]  /*6700*/  ISETP.NE.AND P2, PT, R43, R44, PT ;  /* 0x0000002c2b00720c */ /* 0x000fe40003f45270 */
[----:B------:R-:W-:Y:S02]  /*6710*/  ISETP.GE.U32.AND P0, PT, R11, R36, PT ;  /* 0x000000240b00720c */ /* 0x000fe40003f06070 */
[----:B------:R-:W-:-:S02]  /*6720*/  LOP3.LUT R45, R7, 0xff, RZ, 0xc0, !PT ;  /* 0x000000ff072d7812 */ /* 0x000fc400078ec0ff */
[----:B--2---:R-:W-:Y:S02]  /*6730*/  LOP3.LUT R28, R40, 0xffff, RZ, 0xc0, !PT ;  /* 0x0000ffff281c7812 */ /* 0x004fe400078ec0ff */
[----:B------:R-:W-:Y:S02]  /*6740*/  ISETP.GT.U32.AND P6, PT, R43, R48, PT ;  /* 0x000000302b00720c */ /* 0x000fe40003fc4070 */
[----:B------:R-:W-:Y:S02]  /*6750*/  ISETP.GE.AND.EX P0, PT, R10, RZ, PT, P0 ;  /* 0x000000ff0a00720c */ /* 0x000fe40003f06300 */
[----:B------:R-:W-:Y:S02]  /*6760*/  LOP3.LUT R41, R9, 0xff, RZ, 0xc0, !PT ;  /* 0x000000ff09297812 */ /* 0x000fe400078ec0ff */
[----:B------:R-:W-:Y:S02]  /*6770*/  PRMT R48, R38, 0x9910, RZ ;  /* 0x0000991026307816 */ /* 0x000fe400000000ff */
[----:B------:R-:W-:-:S02]  /*6780*/  ISETP.GT.U32.AND P5, PT, R45, R28, PT ;  /* 0x0000001c2d00720c */ /* 0x000fc40003fa4070 */
[----:B------:R-:W-:Y:S02]  /*6790*/  SEL R28, RZ, 0xffffffff, !P6 ;  /* 0xffffffffff1c7807 */ /* 0x000fe40007000000 */
[----:B------:R-:W-:Y:S02]  /*67a0*/  @!P2 SEL R28, RZ, 0xffffffff, P0 ;  /* 0xffffffffff1ca807 */ /* 0x000fe40000000000 */
[----:B------:R-:W-:Y:S02]  /*67b0*/  LOP3.LUT R50, R38, 0xffff, RZ, 0xc0, !PT ;  /* 0x0000ffff26327812 */ /* 0x000fe400078ec0ff */
[----:B------:R-:W-:Y:S02]  /*67c0*/  ISETP.NE.AND P6, PT, R41, R48, PT ;  /* 0x000000302900720c */ /* 0x000fe40003fc5270 */
[----:B------:R-:W-:Y:S02]  /*67d0*/  ISETP.GE.U32.AND P0, PT, R13, R36, PT ;  /* 0x000000240d00720c */ /* 0x000fe40003f06070 */
[----:B------:R-:W-:-:S02]  /*67e0*/  LOP3.LUT R44, R6, 0xff, RZ, 0xc0, !PT ;  /* 0x000000ff062c7812 */ /* 0x000fc400078ec0ff */
[----:B------:R-:W-:Y:S02]  /*67f0*/  LOP3.LUT R29, R37, 0xffff, RZ, 0xc0, !PT ;  /* 0x0000ffff251d7812 */ /* 0x000fe400078ec0ff */
[----:B------:R-:W-:Y:S01]  /*6800*/  ISETP.GT.U32.AND P3, PT, R41, R50, PT ;  /* 0x000000322900720c */ /* 0x000fe20003f64070 */
[----:B------:R-:W-:Y:S01]  /*6810*/  IMAD.U32 R41, RZ, RZ, UR4 ;  /* 0x00000004ff297e24 */ /* 0x000fe2000f8e00ff */
[----:B------:R-:W-:Y:S01]  /*6820*/  ISETP.GE.AND.EX P0, PT, R12, RZ, PT, P0 ;  /* 0x000000ff0c00720c */ /* 0x000fe20003f06300 */
[----:B------:R-:W-:Y:S01]  /*6830*/  ULDC UR4, c[0x0][0x22c] ;  /* 0x00008b0000047ab9 */ /* 0x000fe20000000800 */
[----:B------:R-:W-:Y:S01]  /*6840*/  PRMT R48, R40, 0x9910, RZ ;  /* 0x0000991028307816 */ /* 0x000fe200000000ff */
[----:B------:R-:W-:Y:S01]  /*6850*/  IMAD.IADD R49, R36, 0x1, R41 ;  /* 0x0000000124317824 */ /* 0x000fe200078e0229 */
[----:B------:R-:W-:Y:S02]  /*6860*/  ISETP.GT.U32.AND P4, PT, R44, R29, PT ;  /* 0x0000001d2c00720c */ /* 0x000fe40003f84070 */
[----:B------:R-:W-:-:S02]  /*6870*/  SEL R29, RZ, 0xffffffff, P0 ;  /* 0xffffffffff1d7807 */ /* 0x000fc40000000000 */
[----:B------:R-:W-:Y:S02]  /*6880*/  ISETP.NE.AND P0, PT, R45, R48, PT ;  /* 0x000000302d00720c */ /* 0x000fe40003f05270 */
[----:B------:R-:W-:Y:S02]  /*6890*/  @P6 SEL R29, RZ, 0xffffffff, !P3 ;  /* 0xffffffffff1d6807 */ /* 0x000fe40005800000 */
[----:B------:R-:W-:Y:S02]  /*68a0*/  PRMT R51, R37, 0x9910, RZ ;  /* 0x0000991025337816 */ /* 0x000fe400000000ff */
[----:B------:R-:W-:Y:S02]  /*68b0*/  ISETP.GE.U32.AND P6, PT, R14, R49, PT ;  /* 0x000000310e00720c */ /* 0x000fe40003fc6070 */
[----:B------:R-:W-:Y:S02]  /*68c0*/  LOP3.LUT R43, R5, 0xff, RZ, 0xc0, !PT ;  /* 0x000000ff052b7812 */ /* 0x000fe400078ec0ff */
[----:B------:R-:W-:-:S02]  /*68d0*/  LOP3.LUT R50, R42, 0xffff, RZ, 0xc0, !PT ;  /* 0x0000ffff2a327812 */ /* 0x000fc400078ec0ff */
[----:B------:R-:W-:Y:S02]  /*68e0*/  ISETP.NE.AND P3, PT, R44, R51, PT ;  /* 0x000000332c00720c */ /* 0x000fe40003f65270 */
[----:B------:R-:W-:Y:S02]  /*68f0*/  ISETP.GE.AND.EX P6, PT, R15, RZ, PT, P6 ;  /* 0x000000ff0f00720c */ /* 0x000fe40003fc6360 */
[----:B------:R-:W-:Y:S02]  /*6900*/  ISETP.GT.U32.AND P2, PT, R43, R50, PT ;  /* 0x000000322b00720c */ /* 0x000fe40003f44070 */
[----:B------:R-:W-:Y:S02]  /*6910*/  SEL R48, RZ, 0xffffffff, !P5 ;  /* 0xffffffffff307807 */ /* 0x000fe40006800000 */
[----:B------:R-:W-:Y:S02]  /*6920*/  PRMT R50, R42, 0x9910, RZ ;  /* 0x000099102a327816 */ /* 0x000fe400000000ff */
[----:B------:R-:W-:-:S02]  /*6930*/  @!P0 SEL R48, RZ, 0xffffffff, P6 ;  /* 0xffffffffff308807 */ /* 0x000fc40003000000 */
[----:B------:R-:W-:Y:S02]  /*6940*/  ISETP.GE.U32.AND P0, PT, R18, R49, PT ;  /* 0x000000311200720c */ /* 0x000fe40003f06070 */
[----:B------:R-:W-:Y:S02]  /*6950*/  LOP3.LUT R44, R4, 0xff, RZ, 0xc0, !PT ;  /* 0x000000ff042c7812 */ /* 0x000fe400078ec0ff */
[C---:B------:R-:W-:Y:S02]  /*6960*/  LOP3.LUT R45, R39.reuse, 0xffff, RZ, 0xc0, !PT ;  /* 0x0000ffff272d7812 */ /* 0x040fe400078ec0ff */
[----:B------:R-:W-:Y:S02]  /*6970*/  PRMT R51, R39, 0x9910, RZ ;  /* 0x0000991027337816 */ /* 0x000fe400000000ff */
[----:B------:R-:W-:Y:S01]  /*6980*/  ISETP.NE.AND P6, PT, R43, R50, PT ;  /* 0x000000322b00720c */ /* 0x000fe20003fc5270 */
[----:B------:R-:W-:Y:S01]  /*6990*/  IMAD.IADD R43, R49, 0x1, R41 ;  /* 0x00000001312b7824 */ /* 0x000fe200078e0229 */
[----:B------:R-:W-:-:S02]  /*69a0*/  ISETP.GE.AND.EX P0, PT, R21, RZ, PT, P0 ;  /* 0x000000ff1500720c */ /* 0x000fc40003f06300 */
[----:B------:R-:W-:Y:S01]  /*69b0*/  ISETP.GT.U32.AND P5, PT, R44, R45, PT ;  /* 0x0000002d2c00720c */ /* 0x000fe20003fa4070 */
[----:B------:R-:W-:Y:S01]  /*69c0*/  IMAD.MOV.U32 R45, RZ, RZ, R51 ;  /* 0x000000ffff2d7224 */ /* 0x000fe200078e0033 */
[----:B------:R-:W-:Y:S02]  /*69d0*/  SEL R50, RZ, 0xffffffff, !P4 ;  /* 0xffffffffff327807 */ /* 0x000fe40006000000 */
[----:B------:R-:W-:Y:S02]  /*69e0*/  @!P3 SEL R50, RZ, 0xffffffff, P0 ;  /* 0xffffffffff32b807 */ /* 0x000fe40000000000 */
[----:B------:R-:W-:Y:S02]  /*69f0*/  ISETP.GE.U32.AND P0, PT, R30, R43, PT ;  /* 0x0000002b1e00720c */ /* 0x000fe40003f06070 */
[----:B------:R-:W-:Y:S02]  /*6a00*/  LOP3.LUT R29, R29, 0x1, RZ, 0xc0, !PT ;  /* 0x000000011d1d7812 */ /* 0x000fe400078ec0ff */
[----:B------:R-:W-:-:S02]  /*6a10*/  ISETP.NE.AND P4, PT, R44, R45, PT ;  /* 0x0000002d2c00720c */ /* 0x000fc40003f85270 */
[----:B------:R-:W-:Y:S02]  /*6a20*/  ISETP.GE.AND.EX P0, PT, R25, RZ, PT, P0 ;  /* 0x000000ff1900720c */ /* 0x000fe40003f06300 */
[----:B------:R-:W-:Y:S02]  /*6a30*/  SEL R44, RZ, 0xffffffff, !P2 ;  /* 0xffffffffff2c7807 */ /* 0x000fe40005000000 */
[----:B------:R-:W-:Y:S02]  /*6a40*/  ISETP.NE.U32.AND P2, PT, R29, 0x1, PT ;  /* 0x000000011d00780c */ /* 0x000fe40003f45070 */
[----:B------:R-:W-:Y:S02]  /*6a50*/  LOP3.LUT R28, R28, 0x1, RZ, 0xc0, !PT ;  /* 0x000000011c1c7812 */ /* 0x000fe400078ec0ff */
[----:B------:R-:W-:Y:S02]  /*6a60*/  LOP3.LUT R52, R0, 0xff, RZ, 0xc0, !PT ;  /* 0x000000ff00347812 */ /* 0x000fe400078ec0ff */
[----:B------:R-:W-:-:S02]  /*6a70*/  @!P6 SEL R44, RZ, 0xffffffff, P0 ;  /* 0xffffffffff2ce807 */ /* 0x000fc40000000000 */
[----:B------:R-:W-:Y:S02]  /*6a80*/  ISETP.GE.U32.AND P0, PT, R32, R43, PT ;  /* 0x0000002b2000720c */ /* 0x000fe40003f06070 */
[----:B------:R-:W-:Y:S02]  /*6a90*/  ISETP.NE.U32.AND P3, PT, R28, 0x1, PT ;  /* 0x000000011c00780c */ /* 0x000fe40003f65070 */
[----:B------:R-:W-:Y:S02]  /*6aa0*/  SEL R28, RZ, 0xffffffff, !P5 ;  /* 0xffffffffff1c7807 */ /* 0x000fe40006800000 */
[----:B------:R-:W-:Y:S02]  /*6ab0*/  ISETP.GE.AND.EX P0, PT, R31, RZ, PT, P0 ;  /* 0x000000ff1f00720c */ /* 0x000fe40003f06300 */
[----:B------:R-:W-:Y:S02]  /*6ac0*/  LOP3.LUT R51, R3, 0xff, RZ, 0xc0, !PT ;  /* 0x000000ff03337812 */ /* 0x000fe400078ec0ff */
[----:B------:R-:W-:-:S02]  /*6ad0*/  @!P4 SEL R28, RZ, 0xffffffff, P0 ;  /* 0xffffffffff1cc807 */ /* 0x000fc40000000000 */
[-C--:B------:R-:W-:Y:S02]  /*6ae0*/  SEL R11, R11, R36.reuse, !P3 ;  /* 0x000000240b0b7207 */ /* 0x080fe40005800000 */
[----:B------:R-:W-:Y:S02]  /*6af0*/  SEL R13, R13, R36, !P2 ;  /* 0x000000240d0d7207 */ /* 0x000fe40005000000 */
[----:B------:R-:W-:Y:S02]  /*6b00*/  LOP3.LUT R48, R48, 0x1, RZ, 0xc0, !PT ;  /* 0x0000000130307812 */ /* 0x000fe400078ec0ff */
[----:B------:R-:W-:Y:S02]  /*6b10*/  LOP3.LUT R28, R28, 0x1, RZ, 0xc0, !PT ;  /* 0x000000011c1c7812 */ /* 0x000fe400078ec0ff */
[----:B------:R-:W-:Y:S02]  /*6b20*/  LOP3.LUT R44, R44, 0x1, RZ, 0xc0, !PT ;  /* 0x000000012c2c7812 */ /* 0x000fe400078ec0ff */
[----:B------:R-:W-:-:S02]  /*6b30*/  SEL R8, R8, R35, !P3 ;  /* 0x0000002308087207 */ /* 0x000fc40005800000 */
[----:B------:R-:W-:Y:S02]  /*6b40*/  SEL R10, R10, RZ, !P3 ;  /* 0x000000ff0a0a7207 */ /* 0x000fe40005800000 */
[----:B------:R-:W-:Y:S02]  /*6b50*/  LOP3.LUT R50, R50, 0x1, RZ, 0xc0, !PT ;  /* 0x0000000132327812 */ /* 0x000fe400078ec0ff */
[----:B------:R-:W-:Y:S02]  /*6b60*/  SEL R9, R9, R38, !P2 ;  /* 0x0000002609097207 */ /* 0x000fe40005000000 */
[----:B------:R-:W-:Y:S02]  /*6b70*/  SEL R12, R12, RZ, !P2 ;  /* 0x000000ff0c0c7207 */ /* 0x000fe40005000000 */
[C---:B---3--:R-:W-:Y:S02]  /*6b80*/  LOP3.LUT R29, R46.reuse, 0xff, RZ, 0xc0, !PT ;  /* 0x000000ff2e1d7812 */ /* 0x048fe400078ec0ff */
[----:B------:R-:W-:-:S02]  /*6b90*/  PRMT R45, R46, 0x7770, RZ ;  /* 0x000077702e2d7816 */ /* 0x000fc400000000ff */
[C---:B------:R-:W-:Y:S01]  /*6ba0*/  ISETP.NE.AND P6, PT, R52.reuse, R29, PT ;  /* 0x0000001d3400720c */ /* 0x040fe20003fc5270 */
[----:B------:R-:W-:Y:S01]  /*6bb0*/  IMAD.IADD R29, R43, 0x1, R41 ;  /* 0x000000012b1d7824 */ /* 0x000fe200078e0229 */
[----:B------:R-:W-:Y:S02]  /*6bc0*/  ISETP.GT.U32.AND P5, PT, R52, R45, PT ;  /* 0x0000002d3400720c */ /* 0x000fe40003fa4070 */
[----:B------:R-:W-:Y:S02]  /*6bd0*/  PRMT R52, R46, 0x7771, RZ ;  /* 0x000077712e347816 */ /* 0x000fe400000000ff */
[----:B------:R-:W-:Y:S02]  /*6be0*/  ISETP.GE.U32.AND P0, PT, R34, R29, PT ;  /* 0x0000001d2200720c */ /* 0x000fe40003f06070 */
[----:B------:R-:W-:Y:S02]  /*6bf0*/  ISETP.NE.AND P4, PT, R51, R52, PT ;  /* 0x000000343300720c */ /* 0x000fe40003f85270 */
[----:B------:R-:W-:-:S02]  /*6c00*/  ISETP.GE.AND.EX P0, PT, R33, RZ, PT, P0 ;  /* 0x000000ff2100720c */ /* 0x000fc40003f06300 */
[----:B------:R-:W-:Y:S02]  /*6c10*/  SEL R36, RZ, 0xffffffff, !P5 ;  /* 0xffffffffff247807 */ /* 0x000fe40006800000 */
[----:B------:R-:W-:Y:S02]  /*6c20*/  PRMT R46, R46, 0x7771, RZ ;  /* 0x000077712e2e7816 */ /* 0x000fe400000000ff */
[----:B------:R-:W-:Y:S02]  /*6c30*/  ISETP.GE.U32.AND P5, PT, R24, R29, PT ;  /* 0x0000001d1800720c */ /* 0x000fe40003fa6070 */
[----:B------:R-:W-:Y:S02]  /*6c40*/  @!P6 SEL R36, RZ, 0xffffffff, P0 ;  /* 0xffffffffff24e807 */ /* 0x000fe40000000000 */
[----:B------:R-:W-:Y:S02]  /*6c50*/  ISETP.GT.U32.AND P6, PT, R51, R46, PT ;  /* 0x0000002e3300720c */ /* 0x000fe40003fc4070 */
[----:B------:R-:W-:-:S02]  /*6c60*/  ISETP.GE.AND.EX P5, PT, R20, RZ, PT, P5 ;  /* 0x000000ff1400720c */ /* 0x000fc40003fa6350 */
[----:B------:R-:W-:Y:S02]  /*6c70*/  ISETP.NE.U32.AND P0, PT, R48, 0x1, PT ;  /* 0x000000013000780c */ /* 0x000fe40003f05070 */
[----:B------:R-:W-:Y:S02]  /*6c80*/  SEL R48, RZ, 0xffffffff, !P6 ;  /* 0xffffffffff307807 */ /* 0x000fe40007000000 */
[----:B------:R-:W-:Y:S02]  /*6c90*/  @!P4 SEL R48, RZ, 0xffffffff, P5 ;  /* 0xffffffffff30c807 */ /* 0x000fe40002800000 */
[----:B------:R-:W-:Y:S02]  /*6ca0*/  ISETP.NE.U32.AND P4, PT, R28, 0x1, PT ;  /* 0x000000011c00780c */ /* 0x000fe40003f85070 */
[----:B------:R-:W-:Y:S02]  /*6cb0*/  ISETP.NE.U32.AND P5, PT, R44, 0x1, PT ;  /* 0x000000012c00780c */ /* 0x000fe40003fa5070 */
[----:B------:R-:W-:Y:S01]  /*6cc0*/  LOP3.LUT R28, R36, 0x1, RZ, 0xc0, !PT ;  /* 0x00000001241c7812 */ /* 0x000fe200078ec0ff */
[----:B------:R-:W-:Y:S01]  /*6cd0*/  IMAD.IADD R36, R29, 0x1, R41 ;  /* 0x000000011d247824 */ /* 0x000fe200078e0229 */
[----:B------:R-:W-:-:S02]  /*6ce0*/  SEL R30, R30, R43, !P5 ;  /* 0x0000002b1e1e7207 */ /* 0x000fc40006800000 */
[----:B------:R-:W-:Y:S01]  /*6cf0*/  SEL R32, R32, R43, !P4 ;  /* 0x0000002b20207207 */ /* 0x000fe20006000000 */
[----:B------:R-:W-:Y:S01]  /*6d00*/  IMAD.U32 R43, RZ, RZ, UR4 ;  /* 0x00000004ff2b7e24 */ /* 0x000fe2000f8e00ff */
[----:B------:R-:W-:Y:S01]  /*6d10*/  ISETP.NE.U32.AND P3, PT, R28, 0x1, PT ;  /* 0x000000011c00780c */ /* 0x000fe20003f65070 */
[----:B------:R-:W-:Y:S01]  /*6d20*/  IMAD R28, R41, 0x3, R36 ;  /* 0x00000003291c7824 */ /* 0x000fe200078e0224 */
[----:B------:R-:W-:Y:S02]  /*6d30*/  SEL R14, R14, R49, !P0 ;  /* 0x000000310e0e7207 */ /* 0x000fe40004000000 */
[----:B------:R-:W-:Y:S02]  /*6d40*/  SEL R7, R7, R40, !P0 ;  /* 0x0000002807077207 */ /* 0x000fe40004000000 */
[----:B------:R-:W-:Y:S02]  /*6d50*/  SEL R15, R15, RZ, !P0 ;  /* 0x000000ff0f0f7207 */ /* 0x000fe40004000000 */
[----:B------:R-:W-:-:S02]  /*6d60*/  ISETP.GE.U32.AND P0, PT, R28, R43, PT ;  /* 0x0000002b1c00720c */ /* 0x000fc40003f06070 */
[----:B------:R-:W-:Y:S02]  /*6d70*/  LOP3.LUT R48, R48, 0x1, RZ, 0xc0, !PT ;  /* 0x0000000130307812 */ /* 0x000fe400078ec0ff */
[----:B------:R-:W-:Y:S02]  /*6d80*/  ISETP.NE.U32.AND P6, PT, R50, 0x1, PT ;  /* 0x000000013200780c */ /* 0x000fe40003fc5070 */
[----:B------:R-:W-:Y:S02]  /*6d90*/  ISETP.NE.U32.AND P2, PT, R48, 0x1, PT ;  /* 0x000000013000780c */ /* 0x000fe40003f45070 */
[----:B------:R-:W-:Y:S02]  /*6da0*/  SEL R18, R18, R49, !P6 ;  /* 0x0000003112127207 */ /* 0x000fe40007000000 */
[-C--:B------:R-:W-:Y:S02]  /*6db0*/  SEL R34, R34, R29.reuse, !P3 ;  /* 0x0000001d22227207 */ /* 0x080fe40005800000 */
[----:B------:R-:W-:-:S02]  /*6dc0*/  SEL R24, R24, R29, !P2 ;  /* 0x0000001d18187207 */ /* 0x000fc40005000000 */
[----:B------:R-:W-:Y:S02]  /*6dd0*/  SEL R6, R6, R37, !P6 ;  /* 0x0000002506067207 */ /* 0x000fe40007000000 */
[----:B------:R-:W-:Y:S02]  /*6de0*/  SEL R21, R21, RZ, !P6 ;  /* 0x000000ff15157207 */ /* 0x000fe40007000000 */
[----:B------:R-:W-:Y:S02]  /*6df0*/  SEL R5, R5, R42, !P5 ;  /* 0x0000002a05057207 */ /* 0x000fe40006800000 */
[----:B------:R-:W-:Y:S02]  /*6e00*/  SEL R25, R25, RZ, !P5 ;  /* 0x000000ff19197207 */ /* 0x000fe40006800000 */
[----:B------:R-:W-:Y:S02]  /*6e10*/  SEL R4, R4, R39, !P4 ;  /* 0x0000002704047207 */ /* 0x000fe40006000000 */
[----:B------:R-:W-:-:S02]  /*6e20*/  SEL R31, R31, RZ, !P4 ;  /* 0x000000ff1f1f7207 */ /* 0x000fc40006000000 */
[----:B------:R-:W-:Y:S02]  /*6e30*/  SEL R0, R0, R45, !P3 ;  /* 0x0000002d00007207 */ /* 0x000fe40005800000 */
[----:B------:R-:W-:Y:S02]  /*6e40*/  SEL R3, R3, R46, !P2 ;  /* 0x0000002e03037207 */ /* 0x000fe40005000000 */
[----:B------:R-:W-:Y:S02]  /*6e50*/  SEL R33, R33, RZ, !P3 ;  /* 0x000000ff21217207 */ /* 0x000fe40005800000 */
[----:B------:R-:W-:Y:S01]  /*6e60*/  SEL R20, R20, RZ, !P2 ;  /* 0x000000ff14147207 */ /* 0x000fe20005000000 */
[----:B------:R-:W-:Y:S06]  /*6e70*/  @!P0 BRA `(.L_x_4202) ;  /* 0xffffffb800288947 */ /* 0x000fec000383ffff */
[----:B------:R-:W-:Y:S05]  /*6e80*/  BSYNC B1 ;  /* 0x0000000000017941 */ /* 0x000fea0003800000 */
.L_x_4197:
[----:B------:R-:W-:Y:S05]  /*6e90*/  BSYNC B0 ;  /* 0x0000000000007941 */ /* 0x000fea0003800000 */
.L_x_4196:
        /* <DEDUP_REMOVED lines=280> */
.L_x_4205:
[----:B-1----:R-:W-:-:S04]  /*8020*/  LOP3.LUT R27, R35, 0xfffffffe, RZ, 0xc0, !PT ;  /* 0xfffffffe231b7812 */ /* 0x002fc800078ec0ff */
        /* <DEDUP_REMOVED lines=282> */
.L_x_4206:
        /* <DEDUP_REMOVED lines=283> */
.L_x_4207:
        /* <DEDUP_REMOVED lines=283> */
.L_x_4208:
[----:B------:R-:W-:-:S04]  /*b530*/  LOP3.LUT R27, R45, 0xfffffffe, RZ, 0xc0, !PT ;  /* 0xfffffffe2d1b7812 */ /* 0x000fc800078ec0ff */
[----:B------:R-:W-:-:S05]  /*b540*/  IADD3 R26, P1, R27, R16, RZ ;  /* 0x000000101b1a7210 */ /* 0x000fca0007f3e0ff */
[----:B------:R-:W-:-:S05]  /*b550*/  IMAD.X R27, RZ, RZ, R19, P1 ;  /* 0x000000ffff1b7224 */ /* 0x000fca00008e0613 */
[----:B------:R-:W2:Y:S02]  /*b560*/  LDG.E.U16 R26, desc[UR60][R26.64] ;  /* 0x0000003c1a1a7981 */ /* 0x000ea4000c1e1500 */
[C---:B--2---:R-:W-:Y:S02]  /*b570*/  PRMT R45, R26.reuse, 0x7770, RZ ;  /* 0x000077701a2d7816 */ /* 0x044fe400000000ff */
[----:B------:R-:W-:-:S07]  /*b580*/  PRMT R46, R26, 0x7771, RZ ;  /* 0x000077711a2e7816 */ /* 0x000fce00000000ff */
.L_x_4204:
[----:B------:R-:W-:Y:S05]  /*b590*/  BSYNC B0 ;  /* 0x0000000000007941 */ /* 0x000fea0003800000 */
.L_x_4203:
[----:B------:R-:W-:Y:S04]  /*b5a0*/  BSSY B0, `(.L_x_4209) ;  /* 0x0000073000007945 */ /* 0x000fe80003800000 */
[----:B------:R-:W-:Y:S05]  /*b5b0*/  @P0 BRA `(.L_x_4210) ;  /* 0x0000000400c40947 */ /* 0x000fea0003800000 */
[----:B-1----:R-:W-:Y:S02]  /*b5c0*/  LOP3.LUT R26, R38, 0xff, RZ, 0xc0, !PT ;  /* 0x000000ff261a7812 */ /* 0x002fe400078ec0ff */
[----:B------:R-:W-:Y:S02]  /*b5d0*/  LOP3.LUT R27, R9, 0xff, RZ, 0xc0, !PT ;  /* 0x000000ff091b7812 */ /* 0x000fe400078ec0ff */
[----:B------:R-:W-:Y:S02]  /*b5e0*/  ISETP.GE.U32.AND P1, PT, R13, R36, PT ;  /* 0x000000240d00720c */ /* 0x000fe40003f26070 */
[----:B------:R-:W-:Y:S02]  /*b5f0*/  ISETP.NE.AND P2, PT, R27, R26, PT ;  /* 0x0000001a1b00720c */ /* 0x000fe40003f45270 */
[----:B------:R-:W-:Y:S02]  /*b600*/  LOP3.LUT R16, R35, 0xff, RZ, 0xc0, !PT ;  /* 0x000000ff23107812 */ /* 0x000fe400078ec0ff */
[----:B------:R-:W-:-:S02]  /*b610*/  LOP3.LUT R19, R8, 0xff, RZ, 0xc0, !PT ;  /* 0x000000ff08137812 */ /* 0x000fc400078ec0ff */
[----:B------:R-:W-:Y:S02]  /*b620*/  ISETP.GT.U32.AND P5, PT, R27, R26, PT ;  /* 0x0000001a1b00720c */ /* 0x000fe40003fa4070 */
[----:B------:R-:W-:Y:S02]  /*b630*/  ISETP.GE.AND.EX P1, PT, R12, RZ, PT, P1 ;  /* 0x000000ff0c00720c */ /* 0x000fe40003f26310 */
[CC--:B------:R-:W-:Y:S02]  /*b640*/  ISETP.NE.AND P3, PT, R19.reuse, R16.reuse, PT ;  /* 0x000000101300720c */ /* 0x0c0fe40003f65270 */
[----:B------:R-:W-:Y:S02]  /*b650*/  ISETP.GT.U32.AND P4, PT, R19, R16, PT ;  /* 0x000000101300720c */ /* 0x000fe40003f84070 */
        /* <DEDUP_REMOVED lines=25> */
[-C--:B------:R-:W-:Y:S02]  /*b7f0*/  ISETP.GE.U32.AND P1, PT, R18, R19.reuse, PT ;  /* 0x000000131200720c */ /* 0x080fe40003f26070 */
[----:B------:R-:W-:Y:S01]  /*b800*/  ISETP.GT.U32.AND P5, PT, R29, R26, PT ;  /* 0x0000001a1d00720c */ /* 0x000fe20003fa4070 */
[----:B------:R-:W-:Y:S01]  /*b810*/  IMAD.IADD R29, R19, 0x1, R41 ;  /* 0x00000001131d7824 */ /* 0x000fe200078e0229 */
[----:B------:R-:W-:Y:S02]  /*b820*/  ISETP.GE.U32.AND P0, PT, R14, R19, PT ;  /* 0x000000130e00720c */ /* 0x000fe40003f06070 */
[----:B------:R-:W-:Y:S02]  /*b830*/  ISETP.GE.AND.EX P1, PT, R21, RZ, PT, P1 ;  /* 0x000000ff1500720c */ /* 0x000fe40003f26310 */
[----:B------:R-:W-:Y:S02]  /*b840*/  ISETP.GT.U32.AND P4, PT, R27, R16, PT ;  /* 0x000000101b00720c */ /* 0x000fe40003f84070 */
        /* <DEDUP_REMOVED lines=17> */
[----:B------:R-:W-:Y:S01]  /*b960*/  LOP3.LUT R26, R39, 0xff, RZ, 0xc0, !PT ;  /* 0x000000ff271a7812 */ /* 0x000fe200078ec0ff */
[----:B------:R-:W-:Y:S01]  /*b970*/  IMAD.IADD R41, R29, 0x1, R41 ;  /* 0x000000011d297824 */ /* 0x000fe200078e0229 */
[----:B------:R-:W-:Y:S02]  /*b980*/  LOP3.LUT R27, R4, 0xff, RZ, 0xc0, !PT ;  /* 0x000000ff041b7812 */ /* 0x000fe400078ec0ff */
[----:B------:R-:W-:Y:S02]  /*b990*/  LOP3.LUT R16, R42, 0xff, RZ, 0xc0, !PT ;  /* 0x000000ff2a107812 */ /* 0x000fe400078ec0ff */
[----:B------:R-:W-:Y:S02]  /*b9a0*/  LOP3.LUT R19, R5, 0xff, RZ, 0xc0, !PT ;  /* 0x000000ff05137812 */ /* 0x000fe400078ec0ff */
[----:B------:R-:W-:Y:S02]  /*b9b0*/  ISETP.NE.AND P2, PT, R27, R26, PT ;  /* 0x0000001a1b00720c */ /* 0x000fe40003f45270 */
[----:B------:R-:W-:-:S02]  /*b9c0*/  ISETP.NE.AND P3, PT, R19, R16, PT ;  /* 0x000000101300720c */ /* 0x000fc40003f65270 */
[-C--:B------:R-:W-:Y:S02]  /*b9d0*/  ISETP.GE.U32.AND P1, PT, R32, R29.reuse, PT ;  /* 0x0000001d2000720c */ /* 0x080fe40003f26070 */
[----:B------:R-:W-:Y:S02]  /*b9e0*/  ISETP.GT.U32.AND P5, PT, R27, R26, PT ;  /* 0x0000001a1b00720c */ /* 0x000fe40003fa4070 */
        /* <DEDUP_REMOVED lines=27> */
[----:B------:R-:W-:Y:S02]  /*bba0*/  ISETP.GE.U32.AND P1, PT, R24, R41, PT ;  /* 0x000000291800720c */ /* 0x000fe40003f26070 */
[----:B------:R-:W-:Y:S02]  /*bbb0*/  ISETP.GT.U32.AND P4, PT, R19, R16, PT ;  /* 0x000000101300720c */ /* 0x000fe40003f84070 */
[----:B------:R-:W-:Y:S02]  /*bbc0*/  ISETP.GT.U32.AND P5, PT, R27, R26, PT ;  /* 0x0000001a1b00720c */ /* 0x000fe40003fa4070 */
        /* <DEDUP_REMOVED lines=16> */
.L_x_4210:
[----:B------:R-:W-:Y:S05]  /*bcd0*/  BSYNC B0 ;  /* 0x0000000000007941 */ /* 0x000fea0003800000 */
.L_x_4209:
[----:B------:R-:W-:Y:S02]  /*bce0*/  LOP3.LUT R16, R8, 0xff, RZ, 0xc0, !PT ;  /* 0x000000ff08107812 */ /* 0x000fe400078ec0ff */
[----:B------:R-:W-:Y:S02]  /*bcf0*/  LOP3.LUT R19, R7, 0xff, RZ, 0xc0, !PT ;  /* 0x000000ff07137812 */ /* 0x000fe400078ec0ff */
[----:B-1----:R-:W-:Y:S02]  /*bd00*/  LOP3.LUT R26, R9, 0xff, RZ, 0xc0, !PT ;  /* 0x000000ff091a7812 */ /* 0x002fe400078ec0ff */
[----:B------:R-:W-:Y:S02]  /*bd10*/  LOP3.LUT R27, R6, 0xff, RZ, 0xc0, !PT ;  /* 0x000000ff061b7812 */ /* 0x000fe400078ec0ff */
[----:B------:R-:W-:Y:S02]  /*bd20*/  ISETP.NE.AND P3, PT, R16, R19, PT ;  /* 0x000000131000720c */ /* 0x000fe40003f65270 */
[----:B------:R-:W-:-:S02]  /*bd30*/  ISETP.GE.U32.AND P0, PT, R11, R14, PT ;  /* 0x0000000e0b00720c */ /* 0x000fc40003f06070 */
[----:B------:R-:W-:Y:S02]  /*bd40*/  ISETP.NE.AND P2, PT, R26, R27, PT ;  /* 0x0000001b1a00720c */ /* 0x000fe40003f45270 */
[----:B------:R-:W-:Y:S02]  /*bd50*/  ISETP.GE.U32.AND P1, PT, R13, R18, PT ;  /* 0x000000120d00720c */ /* 0x000fe40003f26070 */
[----:B------:R-:W-:Y:S02]  /*bd60*/  ISETP.GE.AND.EX P0, PT, R10, R15, PT, P0 ;  /* 0x0000000f0a00720c */ /* 0x000fe40003f06300 */
[----:B------:R-:W-:Y:S02]  /*bd70*/  ISETP.GT.U32.AND P4, PT, R16, R19, PT ;  /* 0x000000131000720c */ /* 0x000fe40003f84070 */
[----:B------:R-:W-:Y:S02]  /*bd80*/  ISETP.GE.AND.EX P1, PT, R12, R21, PT, P1 ;  /* 0x000000150c00720c */ /* 0x000fe40003f26310 */
[----:B------:R-:W-:-:S02]  /*bd90*/  SEL R16, RZ, 0xffffffff, P0 ;  /* 0xffffffffff107807 */ /* 0x000fc40000000000 */
[----:B------:R-:W-:Y:S02]  /*bda0*/  ISETP.GT.U32.AND P0, PT, R26, R27, PT ;  /* 0x0000001b1a00720c */ /* 0x000fe40003f04070 */
[----:B------:R-:W-:Y:S02]  /*bdb0*/  @P3 SEL R16, RZ, 0xffffffff, !P4 ;  /* 0xffffffffff103807 */ /* 0x000fe40006000000 */
[----:B------:R-:W-:Y:S02]  /*bdc0*/  SEL R19, RZ, 0xffffffff, P1 ;  /* 0xffffffffff137807 */ /* 0x000fe40000800000 */
[----:B------:R-:W-:Y:S02]  /*bdd0*/  @P2 SEL R19, RZ, 0xffffffff, !P0 ;  /* 0xffffffffff132807 */ /* 0x000fe40004000000 */
[----:B------:R-:W-:Y:S02]  /*bde0*/  LOP3.LUT R16, R16, 0x1, RZ, 0xc0, !PT ;  /* 0x0000000110107812 */ /* 0x000fe400078ec0ff */
[----:B------:R-:W-:-:S02]  /*bdf0*/  LOP3.LUT R19, R19, 0x1, RZ, 0xc0, !PT ;  /* 0x0000000113137812 */ /* 0x000fc400078ec0ff */
[----:B------:R-:W-:Y:S02]  /*be00*/  ISETP.NE.U32.AND P0, PT, R16, 0x1, PT ;  /* 0x000000011000780c */ /* 0x000fe40003f05070 */
[----:B------:R-:W-:Y:S02]  /*be10*/  ISETP.NE.U32.AND P1, PT, R19, 0x1, PT ;  /* 0x000000011300780c */ /* 0x000fe40003f25070 */
[----:B------:R-:W-:Y:S02]  /*be20*/  SEL R8, R8, R7, !P0 ;  /* 0x0000000708087207 */ /* 0x000fe40004000000 */
[----:B------:R-:W-:Y:S02]  /*be30*/  SEL R9, R9, R6, !P1 ;  /* 0x0000000609097207 */ /* 0x000fe40004800000 */
[----:B------:R-:W-:Y:S02]  /*be40*/  LOP3.LUT R7, R5, 0xff, RZ, 0xc0, !PT ;  /* 0x000000ff05077812 */ /* 0x000fe400078ec0ff */
[----:B------:R-:W-:-:S02]  /*be50*/  LOP3.LUT R6, R8, 0xff, RZ, 0xc0, !PT ;  /* 0x000000ff08067812 */ /* 0x000fc400078ec0ff */
[----:B------:R-:W-:Y:S02]  /*be60*/  SEL R19, R11, R14, !P0 ;  /* 0x0000000e0b137207 */ /* 0x000fe40004000000 */
[----:B------:R-:W-:Y:S02]  /*be70*/  SEL R14, R10, R15, !P0 ;  /* 0x0000000f0a0e7207 */ /* 0x000fe40004000000 */
[----:B------:R-:W-:Y:S02]  /*be80*/  LOP3.LUT R11, R4, 0xff, RZ, 0xc0, !PT ;  /* 0x000000ff040b7812 */ /* 0x000fe400078ec0ff */
[----:B------:R-:W-:Y:S02]  /*be90*/  LOP3.LUT R10, R9, 0xff, RZ, 0xc0, !PT ;  /* 0x000000ff090a7812 */ /* 0x000fe400078ec0ff */
[----:B------:R-:W-:Y:S02]  /*bea0*/  ISETP.NE.AND P3, PT, R6, R7, PT ;  /* 0x000000070600720c */ /* 0x000fe40003f65270 */
[----:B------:R-:W-:-:S02]  /*beb0*/  SEL R15, R13, R18, !P1 ;  /* 0x000000120d0f7207 */ /* 0x000fc40004800000 */
[----:B------:R-:W-:Y:S02]  /*bec0*/  ISETP.NE.AND P2, PT, R10, R11, PT ;  /* 0x0000000b0a00720c */ /* 0x000fe40003f45270 */
[----:B------:R-:W-:Y:S02]  /*bed0*/  ISETP.GE.U32.AND P0, PT, R19, R30, PT ;  /* 0x0000001e1300720c */ /* 0x000fe40003f06070 */
[----:B------:R-:W-:Y:S02]  /*bee0*/  SEL R12, R12, R21, !P1 ;  /* 0x000000150c0c7207 */ /* 0x000fe40004800000 */
[----:B------:R-:W-:Y:S02]  /*bef0*/  ISETP.GE.U32.AND P1, PT, R15, R32, PT ;  /* 0x000000200f00720c */ /* 0x000fe40003f26070 */
[----:B------:R-:W-:Y:S02]  /*bf00*/  ISETP.GE.AND.EX P0, PT, R14, R25, PT, P0 ;  /* 0x000000190e00720c */ /* 0x000fe40003f06300 */
[----:B------:R-:W-:-:S02]  /*bf10*/  ISETP.GT.U32.AND P4, PT, R6, R7, PT ;  /* 0x000000070600720c */ /* 0x000fc40003f84070 */
[----:B------:R-:W-:Y:S02]  /*bf20*/  ISETP.GE.AND.EX P1, PT, R12, R31, PT, P1 ;  /* 0x0000001f0c00720c */ /* 0x000fe40003f26310 */
[----:B------:R-:W-:Y:S02]  /*bf30*/  ISETP.GT.U32.AND P5, PT, R10, R11, PT ;  /* 0x0000000b0a00720c */ /* 0x000fe40003fa4070 */
[----:B------:R-:W-:Y:S02]  /*bf40*/  SEL R6, RZ, 0xffffffff, P0 ;  /* 0xffffffffff067807 */ /* 0x000fe40000000000 */
[----:B------:R-:W-:Y:S02]  /*bf50*/  @P3 SEL R6, RZ, 0xffffffff, !P4 ;  /* 0xffffffffff063807 */ /* 0x000fe40006000000 */
[----:B------:R-:W-:Y:S02]  /*bf60*/  SEL R7, RZ, 0xffffffff, P1 ;  /* 0xffffffffff077807 */ /* 0x000fe40000800000 */
        /* <DEDUP_REMOVED lines=8> */
[----:B------:R-:W-:Y:S02]  /*bff0*/  LOP3.LUT R7, R0, 0xff, RZ, 0xc0, !PT ;  /* 0x000000ff00077812 */ /* 0x000fe400078ec0ff */
[----:B------:R-:W-:Y:S02]  /*c000*/  LOP3.LUT R4, R5, 0xff, RZ, 0xc0, !PT ;  /* 0x000000ff05047812 */ /* 0x000fe400078ec0ff */
[----:B------:R-:W-:Y:S02]  /*c010*/  SEL R31, R12, R31, !P1 ;  /* 0x0000001f0c1f7207 */ /* 0x000fe40004800000 */
[----:B------:R-:W-:Y:S02]  /*c020*/  SEL R13, R19, R30, !P0 ;  /* 0x0000001e130d7207 */ /* 0x000fe40004000000 */
[----:B------:R-:W-:-:S02]  /*c030*/  LOP3.LUT R9, R3, 0xff, RZ, 0xc0, !PT ;  /* 0x000000ff03097812 */ /* 0x000fc400078ec0ff */
[----:B------:R-:W-:Y:S02]  /*c040*/  LOP3.LUT R6, R8, 0xff, RZ, 0xc0, !PT ;  /* 0x000000ff08067812 */ /* 0x000fe400078ec0ff */
[----:B------:R-:W-:Y:S02]  /*c050*/  ISETP.GE.U32.AND P1, PT, R11, R24, PT ;  /* 0x000000180b00720c */ /* 0x000fe40003f26070 */
[----:B------:R-:W-:Y:S02]  /*c060*/  ISETP.NE.AND P2, PT, R4, R7, PT ;  /* 0x000000070400720c */ /* 0x000fe40003f45270 */
[----:B------:R-:W-:Y:S02]  /*c070*/  SEL R10, R14, R25, !P0 ;  /* 0x000000190e0a7207 */ /* 0x000fe40004000000 */
[----:B------:R-:W-:Y:S02]  /*c080*/  ISETP.NE.AND P3, PT, R6, R9, PT ;  /* 0x000000090600720c */ /* 0x000fe40003f65270 */
[----:B------:R-:W-:-:S02]  /*c090*/  ISETP.GE.U32.AND P0, PT, R13, R34, PT ;  /* 0x000000220d00720c */ /* 0x000fc40003f06070 */
[----:B------:R-:W-:Y:S02]  /*c0a0*/  ISETP.GE.AND.EX P1, PT, R31, R20, PT, P1 ;  /* 0x000000141f00720c */ /* 0x000fe40003f26310 */
[----:B------:R-:W-:Y:S02]  /*c0b0*/  ISETP.GT.U32.AND P4, PT, R6, R9, PT ;  /* 0x000000090600720c */ /* 0x000fe40003f84070 */
[----:B------:R-:W-:Y:S02]  /*c0c0*/  ISETP.GE.AND.EX P0, PT, R10, R33, PT, P0 ;  /* 0x000000210a00720c */ /* 0x000fe40003f06300 */
[----:B------:R-:W-:Y:S02]  /*c0d0*/  SEL R6, RZ, 0xffffffff, P1 ;  /* 0xffffffffff067807 */ /* 0x000fe40000800000 */
[----:B------:R-:W-:Y:S02]  /*c0e0*/  ISETP.GT.U32.AND P1, PT, R4, R7, PT ;  /* 0x000000070400720c */ /* 0x000fe40003f24070 */
        /* <DEDUP_REMOVED lines=15> */
.L_x_4195:
        /* <DEDUP_REMOVED lines=42> */
.L_x_4214:
        /* <DEDUP_REMOVED lines=9> */
[----:B------:R-:W-:Y:S01]  /*c510*/  IADD3 R6, P0, R7, R16, RZ ;  /* 0x0000001007067210 */ /* 0x000fe20007f1e0ff */
[----:B------:R-:W-:-:S04]  /*c520*/  IMAD R8, R38, R39, RZ ;  /* 0x0000002726087224 */ /* 0x000fc800078e02ff */
[----:B------:R-:W-:Y:S01]  /*c530*/  IMAD.X R7, RZ, RZ, R19, P0 ;  /* 0x000000ffff077224 */ /* 0x000fe200000e0613 */
[----:B------:R-:W-:-:S04]  /*c540*/  LOP3.LUT R9, R8, 0xfffffffe, RZ, 0xc0, !PT ;  /* 0xfffffffe08097812 */ /* 0x000fc800078ec0ff */
[----:B------:R1:W3:Y:S01]  /*c550*/  LDG.E.U16 R6, desc[UR60][R6.64] ;  /* 0x0000003c06067981 */ /* 0x0002e2000c1e1500 */
[----:B------:R-:W-:Y:S01]  /*c560*/  IADD3 R8, P0, R9, R16, RZ ;  /* 0x0000001009087210 */ /* 0x000fe20007f1e0ff */
[----:B------:R-:W-:-:S04]  /*c570*/  IMAD.IADD R47, R38, 0x1, R41 ;  /* 0x00000001262f7824 */ /* 0x000fc800078e0229 */
[----:B------:R-:W-:Y:S02]  /*c580*/  IMAD.X R9, RZ, RZ, R19, P0 ;  /* 0x000000ffff097224 */ /* 0x000fe400000e0613 */
[----:B0-----:R-:W-:-:S03]  /*c590*/  IMAD R4, R47, R39, RZ ;  /* 0x000000272f047224 */ /* 0x001fc600078e02ff */
[----:B------:R-:W4:Y:S02]  /*c5a0*/  LDG.E.U16 R46, desc[UR60][R8.64] ;  /* 0x0000003c082e7981 */ /* 0x000f24000c1e1500 */
[----:B------:R-:W-:-:S04]  /*c5b0*/  LOP3.LUT R5, R4, 0xfffffffe, RZ, 0xc0, !PT ;  /* 0xfffffffe04057812 */ /* 0x000fc800078ec0ff */
        /* <DEDUP_REMOVED lines=9> */
[----:B0-----:R-:W-:Y:S02]  /*c650*/  SEL R4, RZ, 0xffffffff, P0 ;  /* 0xffffffffff047807 */ /* 0x001fe40000000000 */
[----:B------:R-:W-:Y:S02]  /*c660*/  SEL R5, RZ, 0xffffffff, P1 ;  /* 0xffffffffff057807 */ /* 0x000fe40000800000 */
[----:B------:R-:W-:Y:S02]  /*c670*/  ISETP.GE.U32.AND P0, PT, R18, R45, PT ;  /* 0x0000002d1200720c */ /* 0x000fe40003f06070 */
[----:B------:R-:W-:Y:S02]  /*c680*/  LOP3.LUT R44, R26, 0xff, RZ, 0xc0, !PT ;  /* 0x000000ff1a2c7812 */ /* 0x000fe400078ec0ff */
[----:B------:R-:W-:Y:S02]  /*c690*/  ISETP.GE.AND.EX P0, PT, R21, RZ, PT, P0 ;  /* 0x000000ff1500720c */ /* 0x000fe40003f06300 */
[----:B------:R-:W-:-:S02]  /*c6a0*/  LOP3.LUT R52, R32, 0xff, RZ, 0xc0, !PT ;  /* 0x000000ff20347812 */ /* 0x000fc400078ec0ff */
[----:B------:R-:W-:Y:S02]  /*c6b0*/  LOP3.LUT R50, R0, 0xff, RZ, 0xc0, !PT ;  /* 0x000000ff00327812 */ /* 0x000fe400078ec0ff */
[C---:B--2---:R-:W-:Y:S02]  /*c6c0*/  PRMT R53, R51.reuse, 0x7771, RZ ;  /* 0x0000777133357816 */ /* 0x044fe400000000ff */
[----:B------:R-:W-:Y:S02]  /*c6d0*/  LOP3.LUT R42, R51, 0xff, RZ, 0xc0, !PT ;  /* 0x000000ff332a7812 */ /* 0x000fe400078ec0ff */
[----:B------:R-:W-:Y:S02]  /*c6e0*/  ISETP.NE.AND P2, PT, R40, R53, PT ;  /* 0x000000352800720c */ /* 0x000fe40003f45270 */
[----:B------:R-:W-:Y:S02]  /*c6f0*/  ISETP.NE.AND P3, PT, R7, R42, PT ;  /* 0x0000002a0700720c */ /* 0x000fe40003f65270 */
[----:B------:R-:W-:-:S02]  /*c700*/  PRMT R8, R51, 0x7770, RZ ;  /* 0x0000777033087816 */ /* 0x000fc400000000ff */
[----:B------:R-:W-:Y:S02]  /*c710*/  PRMT R51, R51, 0x7771, RZ ;  /* 0x0000777133337816 */ /* 0x000fe400000000ff */
[----:B------:R-:W-:Y:S02]  /*c720*/  ISETP.GT.U32.AND P4, PT, R7, R8, PT ;  /* 0x000000080700720c */ /* 0x000fe40003f84070 */
[----:B------:R-:W-:-:S04]  /*c730*/  ISETP.GT.U32.AND P5, PT, R40, R51, PT ;  /* 0x000000332800720c */ /* 0x000fc80003fa4070 */
[----:B------:R-:W-:Y:S02]  /*c740*/  @P2 SEL R5, RZ, 0xffffffff, !P5 ;  /* 0xffffffffff052807 */ /* 0x000fe40006800000 */
[----:B------:R-:W-:Y:S02]  /*c750*/  @P3 SEL R4, RZ, 0xffffffff, !P4 ;  /* 0xffffffffff043807 */ /* 0x000fe40006000000 */
[----:B------:R-:W-:Y:S02]  /*c760*/  LOP3.LUT R5, R5, 0x1, RZ, 0xc0, !PT ;  /* 0x0000000105057812 */ /* 0x000fe400078ec0ff */
[----:B------:R-:W-:Y:S02]  /*c770*/  LOP3.LUT R4, R4, 0x1, RZ, 0xc0, !PT ;  /* 0x0000000104047812 */ /* 0x000fe400078ec0ff */
[----:B------:R-:W-:Y:S02]  /*c780*/  ISETP.NE.U32.AND P3, PT, R5, 0x1, PT ;  /* 0x000000010500780c */ /* 0x000fe40003f65070 */
[----:B------:R-:W-:-:S02]  /*c790*/  ISETP.NE.U32.AND P4, PT, R4, 0x1, PT ;  /* 0x000000010400780c */ /* 0x000fc40003f85070 */
[-C--:B------:R-:W-:Y:S02]  /*c7a0*/  SEL R15, R15, R36.reuse, !P3 ;  /* 0x000000240f0f7207 */ /* 0x080fe40005800000 */
[----:B------:R-:W-:Y:S01]  /*c7b0*/  SEL R11, R11, R36, !P4 ;  /* 0x000000240b0b7207 */ /* 0x000fe20006000000 */
[----:B------:R-:W-:Y:S01]  /*c7c0*/  IMAD.IADD R36, R47, 0x1, R41 ;  /* 0x000000012f247824 */ /* 0x000fe200078e0229 */
[----:B------:R-:W-:Y:S02]  /*c7d0*/  LOP3.LUT R4, R14, 0xff, RZ, 0xc0, !PT ;  /* 0x000000ff0e047812 */ /* 0x000fe400078ec0ff */
[C---:B---3--:R-:W-:Y:S01]  /*c7e0*/  LOP3.LUT R5, R6.reuse, 0xff, RZ, 0xc0, !PT ;  /* 0x000000ff06057812 */ /* 0x048fe200078ec0ff */
[----:B------:R-:W-:Y:S01]  /*c7f0*/  IMAD R40, R41, 0x3, R36 ;  /* 0x0000000329287824 */ /* 0x000fe200078e0224 */
[----:B------:R-:W-:Y:S02]  /*c800*/  PRMT R42, R6, 0x7771, RZ ;  /* 0x00007771062a7816 */ /* 0x000fe400000000ff */
[----:B------:R-:W-:-:S02]  /*c810*/  ISETP.NE.AND P2, PT, R4, R5, PT ;  /* 0x000000050400720c */ /* 0x000fc40003f45270 */
[----:B------:R-:W-:Y:S02]  /*c820*/  LOP3.LUT R5, R25, 0xff, RZ, 0xc0, !PT ;  /* 0x000000ff19057812 */ /* 0x000fe400078ec0ff */
[----:B------:R-:W-:Y:S02]  /*c830*/  ISETP.GE.U32.AND P1, PT, R40, R43, PT ;  /* 0x0000002b2800720c */ /* 0x000fe40003f26070 */
[----:B------:R-:W-:Y:S02]  /*c840*/  SEL R40, RZ, 0xffffffff, P0 ;  /* 0xffffffffff287807 */ /* 0x000fe40000000000 */
[----:B------:R-:W-:Y:S02]  /*c850*/  ISETP.GE.U32.AND P0, PT, R24, R45, PT ;  /* 0x0000002d1800720c */ /* 0x000fe40003f06070 */
[----:B------:R-:W-:Y:S02]  /*c860*/  PRMT R9, R6, 0x7770, RZ ;  /* 0x0000777006097816 */ /* 0x000fe400000000ff */
[----:B------:R-:W-:-:S02]  /*c870*/  ISETP.NE.AND P5, PT, R5, R42, PT ;  /* 0x0000002a0500720c */ /* 0x000fc40003fa5270 */
[----:B------:R-:W-:Y:S02]  /*c880*/  ISETP.GE.AND.EX P0, PT, R20, RZ, PT, P0 ;  /* 0x000000ff1400720c */ /* 0x000fe40003f06300 */
[----:B------:R-:W-:Y:S02]  /*c890*/  ISETP.GT.U32.AND P6, PT, R4, R9, PT ;  /* 0x000000090400720c */ /* 0x000fe40003fc4070 */
[----:B------:R-:W-:Y:S02]  /*c8a0*/  PRMT R4, R6, 0x7771, RZ ;  /* 0x0000777106047816 */ /* 0x000fe400000000ff */
[----:B----4-:R-:W-:Y:S02]  /*c8b0*/  LOP3.LUT R7, R46, 0xff, RZ, 0xc0, !PT ;  /* 0x000000ff2e077812 */ /* 0x010fe400078ec0ff */
[----:B------:R-:W-:Y:S02]  /*c8c0*/  SEL R42, RZ, 0xffffffff, P0 ;  /* 0xffffffffff2a7807 */ /* 0x000fe40000000000 */
[----:B------:R-:W-:-:S02]  /*c8d0*/  @P2 SEL R40, RZ, 0xffffffff, !P6 ;  /* 0xffffffffff282807 */ /* 0x000fc40007000000 */
[----:B------:R-:W-:Y:S02]  /*c8e0*/  ISETP.GE.U32.AND P0, PT, R30, R38, PT ;  /* 0x000000261e00720c */ /* 0x000fe40003f06070 */
[----:B------:R-:W-:Y:S02]  /*c8f0*/  ISETP.GT.U32.AND P6, PT, R5, R4, PT ;  /* 0x000000040500720c */ /* 0x000fe40003fc4070 */
[----:B------:R-:W-:Y:S02]  /*c900*/  ISETP.NE.AND P2, PT, R44, R7, PT ;  /* 0x000000072c00720c */ /* 0x000fe40003f45270 */
[C---:B------:R-:W-:Y:S02]  /*c910*/  PRMT R6, R46.reuse, 0x7771, RZ ;  /* 0x000077712e067816 */ /* 0x040fe400000000ff */
[----:B------:R-:W-:Y:S02]  /*c920*/  LOP3.LUT R7, R31, 0xff, RZ, 0xc0, !PT ;  /* 0x000000ff1f077812 */ /* 0x000fe400078ec0ff */
[----:B------:R-:W-:-:S02]  /*c930*/  PRMT R5, R46, 0x7770, RZ ;  /* 0x000077702e057816 */ /* 0x000fc400000000ff */
[----:B------:R-:W-:Y:S02]  /*c940*/  ISETP.GE.AND.EX P0, PT, R29, RZ, PT, P0 ;  /* 0x000000ff1d00720c */ /* 0x000fe40003f06300 */
[----:B------:R-:W-:Y:S02]  /*c950*/  @P5 SEL R42, RZ, 0xffffffff, !P6 ;  /* 0xffffffffff2a5807 */ /* 0x000fe40007000000 */
[----:B------:R-:W-:Y:S02]  /*c960*/  ISETP.NE.AND P6, PT, R7, R6, PT ;  /* 0x000000060700720c */ /* 0x000fe40003fc5270 */
[----:B------:R-:W-:Y:S02]  /*c970*/  ISETP.GT.U32.AND P5, PT, R44, R5, PT ;  /* 0x000000052c00720c */ /* 0x000fe40003fa4070 */
[----:B------:R-:W-:Y:S02]  /*c980*/  SEL R44, RZ, 0xffffffff, P0 ;  /* 0xffffffffff2c7807 */ /* 0x000fe40000000000 */
[----:B------:R-:W-:-:S02]  /*c990*/  ISETP.GE.U32.AND P0, PT, R37, R38, PT ;  /* 0x000000262500720c */ /* 0x000fc40003f06070 */
[----:B-----5:R-:W-:Y:S02]  /*c9a0*/  PRMT R53, R49, 0x7771, RZ ;  /* 0x0000777131357816 */ /* 0x020fe400000000ff */
[----:B------:R-:W-:Y:S02]  /*c9b0*/  PRMT R6, R46, 0x7771, RZ ;  /* 0x000077712e067816 */ /* 0x000fe400000000ff */
[----:B------:R-:W-:Y:S02]  /*c9c0*/  ISETP.GE.AND.EX P0, PT, R35, RZ, PT, P0 ;  /* 0x000000ff2300720c */ /* 0x000fe40003f06300 */
[----:B------:R-:W-:Y:S02]  /*c9d0*/  @P2 SEL R44, RZ, 0xffffffff, !P5 ;  /* 0xffffffffff2c2807 */ /* 0x000fe40006800000 */
[----:B------:R-:W-:Y:S02]  /*c9e0*/  ISETP.GT.U32.AND P5, PT, R7, R6, PT ;  /* 0x000000060700720c */ /* 0x000fe40003fa4070 */
[----:B------:R-:W-:-:S02]  /*c9f0*/  ISETP.NE.AND P2, PT, R52, R53, PT ;  /* 0x000000353400720c */ /* 0x000fc40003f45270 */
[----:B------:R-:W-:Y:S02]  /*ca00*/  LOP3.LUT R53, R49, 0xff, RZ, 0xc0, !PT ;  /* 0x000000ff31357812 */ /* 0x000fe400078ec0ff */
[----:B------:R-:W-:Y:S02]  /*ca10*/  SEL R48, RZ, 0xffffffff, P0 ;  /* 0xffffffffff307807 */ /* 0x000fe40000000000 */
[-C--:B------:R-:W-:Y:S02]  /*ca20*/  ISETP.GE.U32.AND P0, PT, R28, R47.reuse, PT ;  /* 0x0000002f1c00720c */ /* 0x080fe40003f06070 */
[----:B------:R-:W-:Y:S02]  /*ca30*/  @P6 SEL R48, RZ, 0xffffffff, !P5 ;  /* 0xffffffffff306807 */ /* 0x000fe40006800000 */
[----:B------:R-:W-:Y:S02]  /*ca40*/  ISETP.GE.U32.AND P5, PT, R34, R47, PT ;  /* 0x0000002f2200720c */ /* 0x000fe40003fa6070 */
[----:B------:R-:W-:-:S02]  /*ca50*/  ISETP.NE.AND P6, PT, R50, R53, PT ;  /* 0x000000353200720c */ /* 0x000fc40003fc5270 */
[----:B------:R-:W-:Y:S02]  /*ca60*/  ISETP.GE.AND.EX P0, PT, R27, RZ, PT, P0 ;  /* 0x000000ff1b00720c */ /* 0x000fe40003f06300 */
[----:B------:R-:W-:Y:S02]  /*ca70*/  PRMT R7, R49, 0x7771, RZ ;  /* 0x0000777131077816 */ /* 0x000fe400000000ff */
[----:B------:R-:W-:Y:S02]  /*ca80*/  ISETP.GE.AND.EX P5, PT, R33, RZ, PT, P5 ;  /* 0x000000ff2100720c */ /* 0x000fe40003fa6350 */
[----:B------:R-:W-:Y:S02]  /*ca90*/  PRMT R49, R49, 0x7770, RZ ;  /* 0x0000777031317816 */ /* 0x000fe400000000ff */
[----:B------:R-:W-:Y:S02]  /*caa0*/  SEL R46, RZ, 0xffffffff, P0 ;  /* 0xffffffffff2e7807 */ /* 0x000fe40000000000 */
[----:B------:R-:W-:-:S02]  /*cab0*/  ISETP.GT.U32.AND P0, PT, R52, R7, PT ;  /* 0x000000073400720c */ /* 0x000fc40003f04070 */
[----:B------:R-:W-:Y:S02]  /*cac0*/  SEL R52, RZ, 0xffffffff, P5 ;  /* 0xffffffffff347807 */ /* 0x000fe40002800000 */
[----:B------:R-:W-:Y:S02]  /*cad0*/  ISETP.GT.U32.AND P5, PT, R50, R49, PT ;  /* 0x000000313200720c */ /* 0x000fe40003fa4070 */
[----:B------:R-:W-:Y:S02]  /*cae0*/  @P2 SEL R46, RZ, 0xffffffff, !P0 ;  /* 0xffffffffff2e2807 */ /* 0x000fe40004000000 */
[----:B------:R-:W-:Y:S02]  /*caf0*/  @P6 SEL R52, RZ, 0xffffffff, !P5 ;  /* 0xffffffffff346807 */ /* 0x000fe40006800000 */
[----:B------:R-:W-:Y:S02]  /*cb00*/  LOP3.LUT R40, R40, 0x1, RZ, 0xc0, !PT ;  /* 0x0000000128287812 */ /* 0x000fe400078ec0ff */
[----:B------:R-:W-:-:S02]  /*cb10*/  LOP3.LUT R42, R42, 0x1, RZ, 0xc0, !PT ;  /* 0x000000012a2a7812 */ /* 0x000fc400078ec0ff */
[----:B------:R-:W-:Y:S02]  /*cb20*/  LOP3.LUT R44, R44, 0x1, RZ, 0xc0, !PT ;  /* 0x000000012c2c7812 */ /* 0x000fe400078ec0ff */
[----:B------:R-:W-:Y:S02]  /*cb30*/  LOP3.LUT R48, R48, 0x1, RZ, 0xc0, !PT ;  /* 0x0000000130307812 */ /* 0x000fe400078ec0ff */
[----:B------:R-:W-:Y:S02]  /*cb40*/  LOP3.LUT R52, R52, 0x1, RZ, 0xc0, !PT ;  /* 0x0000000134347812 */ /* 0x000fe400078ec0ff */
[----:B------:R-:W-:Y:S02]  /*cb50*/  LOP3.LUT R46, R46, 0x1, RZ, 0xc0, !PT ;  /* 0x000000012e2e7812 */ /* 0x000fe400078ec0ff */
[----:B------:R-:W-:Y:S02]  /*cb60*/  SEL R3, R3, R8, !P4 ;  /* 0x0000000803037207 */ /* 0x000fe40006000000 */
[----:B------:R-:W-:-:S02]  /*cb70*/  SEL R10, R10, RZ, !P4 ;  /* 0x000000ff0a0a7207 */ /* 0x000fc40006000000 */
        /* <DEDUP_REMOVED lines=15> */
[----:B------:R-:W-:Y:S02]  /*cc70*/  SEL R21, R21, RZ, !P0 ;  /* 0x000000ff15157207 */ /* 0x000fe40004000000 */
[----:B------:R-:W-:Y:S02]  /*cc80*/  SEL R25, R25, R4, !P2 ;  /* 0x0000000419197207 */ /* 0x000fe40005000000 */
[----:B------:R-:W-:-:S02]  /*cc90*/  SEL R26, R26, R5, !P6 ;  /* 0x000000051a1a7207 */ /* 0x000fc40007000000 */
[----:B------:R-:W-:Y:S02]  /*cca0*/  SEL R20, R20, RZ, !P2 ;  /* 0x000000ff14147207 */ /* 0x000fe40005000000 */
        /* <DEDUP_REMOVED lines=9> */
.L_x_4213:
[----:B------:R-:W-:Y:S02]  /*cd40*/  PRMT R38, R4, 0x7610, R38 ;  /* 0x0000761004267816 */ /* 0x000fe40000000026 */
[----:B------:R-:W-:Y:S02]  /*cd50*/  PRMT R47, R5, 0x7610, R47 ;  /* 0x00007610052f7816 */ /* 0x000fe4000000002f */
[----:B------:R-:W-:Y:S02]  /*cd60*/  PRMT R40, R6, 0x7610, R40 ;  /* 0x0000761006287816 */ /* 0x000fe40000000028 */
[----:B------:R-:W-:-:S07]  /*cd70*/  PRMT R45, R7, 0x7610, R45 ;  /* 0x00007610072d7816 */ /* 0x000fce000000002d */
.L_x_4212:
[----:B------:R-:W-:Y:S05]  /*cd80*/  BSYNC B0 ;  /* 0x0000000000007941 */ /* 0x000fea0003800000 */
.L_x_4211:
        /* <DEDUP_REMOVED lines=41> */
.L_x_4216:
[----:B------:R-:W-:Y:S05]  /*d020*/  BSYNC B0 ;  /* 0x0000000000007941 */ /* 0x000fea0003800000 */
.L_x_4215:
[----:B------:R-:W-:Y:S04]  /*d030*/  BSSY B0, `(.L_x_4217) ;  /* 0x0000073000007945 */ /* 0x000fe80003800000 */
[----:B------:R-:W-:Y:S05]  /*d040*/  @P0 BRA `(.L_x_4218) ;  /* 0x0000000400c40947 */ /* 0x000fea0003800000 */
[----:B------:R-:W-:Y:S02]  /*d050*/  LOP3.LUT R6, R51, 0xff, RZ, 0xc0, !PT ;  /* 0x000000ff33067812 */ /* 0x000fe400078ec0ff */
        /* <DEDUP_REMOVED lines=64> */
[----:B------:R-:W-:Y:S02]  /*d460*/  ISETP.GE.U32.AND P1, PT, R37, R8, PT ;  /* 0x000000082500720c */ /* 0x000fe40003f26070 */
        /* <DEDUP_REMOVED lines=47> */
.L_x_4218:
[----:B------:R-:W-:Y:S05]  /*d760*/  BSYNC B0 ;  /* 0x0000000000007941 */ /* 0x000fea0003800000 */
.L_x_4217:
        /* <DEDUP_REMOVED lines=13> */
[----:B------:R-:W-:Y:S02]  /*d840*/  SEL R5, RZ, 0xffffffff, P1 ;  /* 0xffffffffff057807 */ /* 0x000fe40000800000 */
[----:B------:R-:W-:Y:S02]  /*d850*/  @P3 SEL R4, RZ, 0xffffffff, !P4 ;  /* 0xffffffffff043807 */ /* 0x000fe40006000000 */
        /* <DEDUP_REMOVED lines=15> */
[----:B------:R-:W-:Y:S02]  /*d950*/  SEL R10, R10, R21, !P0 ;  /* 0x000000150a0a7207 */ /* 0x000fe40004000000 */
[----:B------:R-:W-:Y:S02]  /*d960*/  SEL R8, R13, R20, !P1 ;  /* 0x000000140d087207 */ /* 0x000fe40004800000 */
[----:B------:R-:W-:Y:S02]  /*d970*/  ISETP.GE.U32.AND P0, PT, R9, R30, PT ;  /* 0x0000001e0900720c */ /* 0x000fe40003f06070 */
[----:B------:R-:W-:Y:S02]  /*d980*/  ISETP.GE.U32.AND P1, PT, R24, R37, PT ;  /* 0x000000251800720c */ /* 0x000fe40003f26070 */
[----:B------:R-:W-:Y:S02]  /*d990*/  ISETP.GE.AND.EX P0, PT, R10, R29, PT, P0 ;  /* 0x0000001d0a00720c */ /* 0x000fe40003f06300 */
[----:B------:R-:W-:-:S02]  /*d9a0*/  ISETP.GE.AND.EX P1, PT, R8, R35, PT, P1 ;  /* 0x000000230800720c */ /* 0x000fc40003f26310 */
[----:B------:R-:W-:Y:S02]  /*d9b0*/  ISETP.GT.U32.AND P4, PT, R4, R7, PT ;  /* 0x000000070400720c */ /* 0x000fe40003f84070 */
[----:B------:R-:W-:Y:S02]  /*d9c0*/  ISETP.GT.U32.AND P5, PT, R5, R6, PT ;  /* 0x000000060500720c */ /* 0x000fe40003fa4070 */
        /* <DEDUP_REMOVED lines=13> */
[----:B------:R-:W-:Y:S02]  /*daa0*/  LOP3.LUT R7, R0, 0xff, RZ, 0xc0, !PT ;  /* 0x000000ff00077812 */ /* 0x000fe400078ec0ff */
[----:B------:R-:W-:Y:S02]  /*dab0*/  LOP3.LUT R4, R3, 0xff, RZ, 0xc0, !PT ;  /* 0x000000ff03047812 */ /* 0x000fe400078ec0ff */
[----:B------:R-:W-:-:S02]  /*dac0*/  SEL R8, R8, R35, !P1 ;  /* 0x0000002308087207 */ /* 0x000fc40004800000 */
[----:B------:R-:W-:Y:S02]  /*dad0*/  SEL R9, R9, R30, !P0 ;  /* 0x0000001e09097207 */ /* 0x000fe40004000000 */
[----:B------:R-:W-:Y:S02]  /*dae0*/  ISETP.NE.AND P3, PT, R5, R6, PT ;  /* 0x000000060500720c */ /* 0x000fe40003f65270 */
[----:B------:R-:W-:Y:S02]  /*daf0*/  ISETP.GE.U32.AND P1, PT, R37, R28, PT ;  /* 0x0000001c2500720c */ /* 0x000fe40003f26070 */
[----:B------:R-:W-:Y:S02]  /*db00*/  ISETP.NE.AND P2, PT, R4, R7, PT ;  /* 0x000000070400720c */ /* 0x000fe40003f45270 */
[----:B------:R-:W-:Y:S02]  /*db10*/  SEL R10, R10, R29, !P0 ;  /* 0x0000001d0a0a7207 */ /* 0x000fe40004000000 */
        /* <DEDUP_REMOVED lines=22> */
.L_x_4194:
        /* <DEDUP_REMOVED lines=12> */
[----:B0-----:R-:W-:-:S05]  /*dd40*/  IMAD R0, R37, 0x3, R38 ;  /* 0x0000000325007824 */ /* 0x001fca00078e0226 */
[----:B------:R-:W-:Y:S01]  /*dd50*/  ISETP.GE.U32.AND P0, PT, R0, R43, PT ;  /* 0x0000002b0000720c */ /* 0x000fe20003f06070 */
[----:B------:R-:W-:Y:S02]  /*dd60*/  IMAD.U32 R0, RZ, RZ, UR4 ;  /* 0x00000004ff007e24 */ /* 0x000fe4000f8e00ff */
        /* <DEDUP_REMOVED lines=35> */
.L_x_4222:
[----:B------:R-:W-:-:S04]  /*dfa0*/  LOP3.LUT R5, R38, 0xfffffffe, RZ, 0xc0, !PT ;  /* 0xfffffffe26057812 */ /* 0x000fc800078ec0ff */
[----:B------:R-:W-:-:S05]  /*dfb0*/  IADD3 R4, P0, R5, R16, RZ ;  /* 0x0000001005047210 */ /* 0x000fca0007f1e0ff */
[----:B------:R-:W-:-:S05]  /*dfc0*/  IMAD.X R5, RZ, RZ, R19, P0 ;  /* 0x000000ffff057224 */ /* 0x000fca00000e0613 */
[----:B------:R0:W2:Y:S01]  /*dfd0*/  LDG.E.U16 R39, desc[UR60][R4.64] ;  /* 0x0000003c04277981 */ /* 0x0000a2000c1e1500 */
[----:B------:R-:W-:-:S05]  /*dfe0*/  IMAD.IADD R40, R38, 0x1, R37 ;  /* 0x0000000126287824 */ /* 0x000fca00078e0225 */
[----:B------:R-:W-:-:S04]  /*dff0*/  LOP3.LUT R7, R40, 0xfffffffe, RZ, 0xc0, !PT ;  /* 0xfffffffe28077812 */ /* 0x000fc800078ec0ff */
[----:B------:R-:W-:Y:S01]  /*e000*/  IADD3 R6, P0, R7, R16, RZ ;  /* 0x0000001007067210 */ /* 0x000fe20007f1e0ff */
[----:B------:R-:W-:-:S04]  /*e010*/  IMAD.IADD R44, R40, 0x1, R37 ;  /* 0x00000001282c7824 */ /* 0x000fc800078e0225 */
[----:B------:R-:W-:Y:S01]  /*e020*/  IMAD.X R7, RZ, RZ, R19, P0 ;  /* 0x000000ffff077224 */ /* 0x000fe200000e0613 */
[----:B------:R-:W-:-:S05]  /*e030*/  LOP3.LUT R9, R44, 0xfffffffe, RZ, 0xc0, !PT ;  /* 0xfffffffe2c097812 */ /* 0x000fca00078ec0ff */
[----:B------:R-:W3:Y:S01]  /*e040*/  LDG.E.U16 R7, desc[UR60][R6.64] ;  /* 0x0000003c06077981 */ /* 0x000ee2000c1e1500 */
        /* <DEDUP_REMOVED lines=8> */
[----:B------:R-:W-:Y:S02]  /*e0d0*/  LOP3.LUT R48, R0, 0xff, RZ, 0xc0, !PT ;  /* 0x000000ff00307812 */ /* 0x000fe400078ec0ff */
        /* <DEDUP_REMOVED lines=10> */
[----:B--2---:R-:W-:-:S02]  /*e180*/  PRMT R6, R39, 0x7771, RZ ;  /* 0x0000777127067816 */ /* 0x004fc400000000ff */
[----:B------:R-:W-:Y:S02]  /*e190*/  LOP3.LUT R45, R39, 0xff, RZ, 0xc0, !PT ;  /* 0x000000ff272d7812 */ /* 0x000fe400078ec0ff */
[----:B------:R-:W-:Y:S02]  /*e1a0*/  ISETP.NE.AND P2, PT, R41, R6, PT ;  /* 0x000000062900720c */ /* 0x000fe40003f45270 */
[C---:B------:R-:W-:Y:S02]  /*e1b0*/  ISETP.NE.AND P3, PT, R48.reuse, R45, PT ;  /* 0x0000002d3000720c */ /* 0x040fe40003f65270 */
[C---:B------:R-:W-:Y:S02]  /*e1c0*/  PRMT R9, R39.reuse, 0x7770, RZ ;  /* 0x0000777027097816 */ /* 0x040fe400000000ff */
[----:B------:R-:W-:Y:S02]  /*e1d0*/  PRMT R6, R39, 0x7771, RZ ;  /* 0x0000777127067816 */ /* 0x000fe400000000ff */
[----:B------:R-:W-:-:S02]  /*e1e0*/  ISETP.GT.U32.AND P4, PT, R48, R9, PT ;  /* 0x000000093000720c */ /* 0x000fc40003f84070 */
[----:B------:R-:W-:Y:S02]  /*e1f0*/  ISETP.GT.U32.AND P5, PT, R41, R6, PT ;  /* 0x000000062900720c */ /* 0x000fe40003fa4070 */
[----:B------:R-:W-:Y:S02]  /*e200*/  LOP3.LUT R48, R10, 0xff, RZ, 0xc0, !PT ;  /* 0x000000ff0a307812 */ /* 0x000fe400078ec0ff */
[----:B------:R-:W-:Y:S02]  /*e210*/  @P2 SEL R5, RZ, 0xffffffff, !P5 ;  /* 0xffffffffff052807 */ /* 0x000fe40006800000 */
[----:B------:R-:W-:Y:S02]  /*e220*/  @P3 SEL R4, RZ, 0xffffffff, !P4 ;  /* 0xffffffffff043807 */ /* 0x000fe40006000000 */
[----:B------:R-:W-:Y:S02]  /*e230*/  LOP3.LUT R5, R5, 0x1, RZ, 0xc0, !PT ;  /* 0x0000000105057812 */ /* 0x000fe400078ec0ff */
[----:B------:R-:W-:-:S02]  /*e240*/  LOP3.LUT R4, R4, 0x1, RZ, 0xc0, !PT ;  /* 0x0000000104047812 */ /* 0x000fc400078ec0ff */
[----:B------:R-:W-:Y:S02]  /*e250*/  ISETP.NE.U32.AND P3, PT, R5, 0x1, PT ;  /* 0x000000010500780c */ /* 0x000fe40003f65070 */
[----:B------:R-:W-:Y:S02]  /*e260*/  ISETP.NE.U32.AND P4, PT, R4, 0x1, PT ;  /* 0x000000010400780c */ /* 0x000fe40003f85070 */
[----:B------:R-:W-:Y:S02]  /*e270*/  LOP3.LUT R5, R11, 0xff, RZ, 0xc0, !PT ;  /* 0x000000ff0b057812 */ /* 0x000fe400078ec0ff */
[----:B---3--:R-:W-:Y:S02]  /*e280*/  LOP3.LUT R4, R7, 0xff, RZ, 0xc0, !PT ;  /* 0x000000ff07047812 */ /* 0x008fe400078ec0ff */
[-C--:B------:R-:W-:Y:S02]  /*e290*/  SEL R29, R29, R38.reuse, !P4 ;  /* 0x000000261d1d7207 */ /* 0x080fe40006000000 */
[----:B------:R-:W-:Y:S01]  /*e2a0*/  SEL R30, R30, R38, !P3 ;  /* 0x000000261e1e7207 */ /* 0x000fe20005800000 */
[----:B------:R-:W-:Y:S01]  /*e2b0*/  IMAD.IADD R38, R42, 0x1, R37 ;  /* 0x000000012a267824 */ /* 0x000fe200078e0225 */
[----:B------:R-:W-:-:S02]  /*e2c0*/  ISETP.NE.AND P2, PT, R5, R4, PT ;  /* 0x000000040500720c */ /* 0x000fc40003f45270 */
[----:B------:R-:W-:Y:S01]  /*e2d0*/  PRMT R39, R7, 0x7771, RZ ;  /* 0x0000777107277816 */ /* 0x000fe200000000ff */
[----:B------:R-:W-:Y:S01]  /*e2e0*/  IMAD R50, R37, 0x3, R38 ;  /* 0x0000000325327824 */ /* 0x000fe200078e0226 */
[----:B------:R-:W-:Y:S02]  /*e2f0*/  SEL R41, RZ, 0xffffffff, P0 ;  /* 0xffffffffff297807 */ /* 0x000fe40000000000 */
[----:B------:R-:W-:Y:S02]  /*e300*/  PRMT R4, R7, 0x7770, RZ ;  /* 0x0000777007047816 */ /* 0x000fe400000000ff */
[----:B------:R-:W-:Y:S02]  /*e310*/  ISETP.GE.U32.AND P0, PT, R31, R40, PT ;  /* 0x000000281f00720c */ /* 0x000fe40003f06070 */
[----:B------:R-:W-:Y:S02]  /*e320*/  ISETP.NE.AND P5, PT, R48, R39, PT ;  /* 0x000000273000720c */ /* 0x000fe40003fa5270 */
[----:B------:R-:W-:-:S02]  /*e330*/  ISETP.GT.U32.AND P6, PT, R5, R4, PT ;  /* 0x000000040500720c */ /* 0x000fc40003fc4070 */
[----:B------:R-:W-:Y:S02]  /*e340*/  ISETP.GE.AND.EX P0, PT, R25, RZ, PT, P0 ;  /* 0x000000ff1900720c */ /* 0x000fe40003f06300 */
[----:B------:R-:W-:Y:S02]  /*e350*/  ISETP.GE.U32.AND P1, PT, R50, R43, PT ;  /* 0x0000002b3200720c */ /* 0x000fe40003f26070 */
[----:B------:R-:W-:Y:S02]  /*e360*/  PRMT R5, R7, 0x7771, RZ ;  /* 0x0000777107057816 */ /* 0x000fe400000000ff */
[----:B------:R-:W-:Y:S02]  /*e370*/  LOP3.LUT R50, R12, 0xff, RZ, 0xc0, !PT ;  /* 0x000000ff0c327812 */ /* 0x000fe400078ec0ff */
[----:B----4-:R-:W-:Y:S02]  /*e380*/  LOP3.LUT R7, R8, 0xff, RZ, 0xc0, !PT ;  /* 0x000000ff08077812 */ /* 0x010fe400078ec0ff */
[----:B------:R-:W-:-:S02]  /*e390*/  SEL R47, RZ, 0xffffffff, P0 ;  /* 0xffffffffff2f7807 */ /* 0x000fc40000000000 */
[----:B------:R-:W-:Y:S02]  /*e3a0*/  @P2 SEL R41, RZ, 0xffffffff, !P6 ;  /* 0xffffffffff292807 */ /* 0x000fe40007000000 */
[----:B------:R-:W-:Y:S02]  /*e3b0*/  ISETP.GE.U32.AND P0, PT, R34, R44, PT ;  /* 0x0000002c2200720c */ /* 0x000fe40003f06070 */
[----:B------:R-:W-:Y:S02]  /*e3c0*/  ISETP.GT.U32.AND P6, PT, R48, R5, PT ;  /* 0x000000053000720c */ /* 0x000fe40003fc4070 */
[----:B------:R-:W-:Y:S02]  /*e3d0*/  ISETP.NE.AND P2, PT, R50, R7, PT ;  /* 0x000000073200720c */ /* 0x000fe40003f45270 */
[----:B------:R-:W-:Y:S02]  /*e3e0*/  PRMT R48, R8, 0x7771, RZ ;  /* 0x0000777108307816 */ /* 0x000fe400000000ff */
[----:B------:R-:W-:-:S02]  /*e3f0*/  LOP3.LUT R39, R13, 0xff, RZ, 0xc0, !PT ;  /* 0x000000ff0d277812 */ /* 0x000fc400078ec0ff */
[----:B------:R-:W-:Y:S02]  /*e400*/  ISETP.GE.AND.EX P0, PT, R26, RZ, PT, P0 ;  /* 0x000000ff1a00720c */ /* 0x000fe40003f06300 */
[----:B------:R-:W-:Y:S02]  /*e410*/  @P5 SEL R47, RZ, 0xffffffff, !P6 ;  /* 0xffffffffff2f5807 */ /* 0x000fe40007000000 */
[----:B------:R-:W-:Y:S02]  /*e420*/  PRMT R7, R8, 0x7770, RZ ;  /* 0x0000777008077816 */ /* 0x000fe400000000ff */
[----:B------:R-:W-:Y:S02]  /*e430*/  ISETP.NE.AND P6, PT, R39, R48, PT ;  /* 0x000000302700720c */ /* 0x000fe40003fc5270 */
[----:B------:R-:W-:Y:S02]  /*e440*/  SEL R45, RZ, 0xffffffff, P0 ;  /* 0xffffffffff2d7807 */ /* 0x000fe40000000000 */
[----:B------:R-:W-:-:S02]  /*e450*/  ISETP.GE.U32.AND P0, PT, R35, R44, PT ;  /* 0x0000002c2300720c */ /* 0x000fc40003f06070 */
[----:B------:R-:W-:Y:S02]  /*e460*/  ISETP.GT.U32.AND P5, PT, R50, R7, PT ;  /* 0x000000073200720c */ /* 0x000fe40003fa4070 */
[----:B------:R-:W-:Y:S02]  /*e470*/  PRMT R8, R8, 0x7771, RZ ;  /* 0x0000777108087816 */ /* 0x000fe400000000ff */
[----:B-----5:R-:W-:Y:S02]  /*e480*/  PRMT R49, R46, 0x7771, RZ ;  /* 0x000077712e317816 */ /* 0x020fe400000000ff */
[----:B------:R-:W-:Y:S02]  /*e490*/  LOP3.LUT R50, R14, 0xff, RZ, 0xc0, !PT ;  /* 0x000000ff0e327812 */ /* 0x000fe400078ec0ff */
[----:B------:R-:W-:Y:S02]  /*e4a0*/  ISETP.GE.AND.EX P0, PT, R27, RZ, PT, P0 ;  /* 0x000000ff1b00720c */ /* 0x000fe40003f06300 */
[----:B------:R-:W-:-:S02]  /*e4b0*/  @P2 SEL R45, RZ, 0xffffffff, !P5 ;  /* 0xffffffffff2d2807 */ /* 0x000fc40006800000 */
[----:B------:R-:W-:Y:S02]  /*e4c0*/  ISETP.GT.U32.AND P5, PT, R39, R8, PT ;  /* 0x000000082700720c */ /* 0x000fe40003fa4070 */
[----:B------:R-:W-:Y:S02]  /*e4d0*/  ISETP.NE.AND P2, PT, R50, R49, PT ;  /* 0x000000313200720c */ /* 0x000fe40003f45270 */
[----:B------:R-:W-:Y:S02]  /*e4e0*/  LOP3.LUT R48, R46, 0xff, RZ, 0xc0, !PT ;  /* 0x000000ff2e307812 */ /* 0x000fe400078ec0ff */
[----:B------:R-:W-:Y:S02]  /*e4f0*/  SEL R49, RZ, 0xffffffff, P0 ;  /* 0xffffffffff317807 */ /* 0x000fe40000000000 */
[----:B------:R-:W-:Y:S02]  /*e500*/  ISETP.GE.U32.AND P0, PT, R33, R42, PT ;  /* 0x0000002a2100720c */ /* 0x000fe40003f06070 */
[----:B------:R-:W-:-:S02]  /*e510*/  @P6 SEL R49, RZ, 0xffffffff, !P5 ;  /* 0xffffffffff316807 */ /* 0x000fc40006800000 */
[----:B------:R-:W-:Y:S02]  /*e520*/  ISETP.GE.U32.AND P5, PT, R36, R42, PT ;  /* 0x0000002a2400720c */ /* 0x000fe40003fa6070 */
[----:B------:R-:W-:Y:S02]  /*e530*/  ISETP.NE.AND P6, PT, R51, R48, PT ;  /* 0x000000303300720c */ /* 0x000fe40003fc5270 */
[----:B------:R-:W-:Y:S02]  /*e540*/  ISETP.GE.AND.EX P0, PT, R24, RZ, PT, P0 ;  /* 0x000000ff1800720c */ /* 0x000fe40003f06300 */
[----:B------:R-:W-:Y:S02]  /*e550*/  PRMT R39, R46, 0x7771, RZ ;  /* 0x000077712e277816 */ /* 0x000fe400000000ff */
[----:B------:R-:W-:Y:S02]  /*e560*/  ISETP.GE.AND.EX P5, PT, R28, RZ, PT, P5 ;  /* 0x000000ff1c00720c */ /* 0x000fe40003fa6350 */
[----:B------:R-:W-:-:S02]  /*e570*/  PRMT R46, R46, 0x7770, RZ ;  /* 0x000077702e2e7816 */ /* 0x000fc400000000ff */
[----:B------:R-:W-:Y:S02]  /*e580*/  SEL R48, RZ, 0xffffffff, P0 ;  /* 0xffffffffff307807 */ /* 0x000fe40000000000 */
[----:B------:R-:W-:Y:S02]  /*e590*/  ISETP.GT.U32.AND P0, PT, R50, R39, PT ;  /* 0x000000273200720c */ /* 0x000fe40003f04070 */
[----:B------:R-:W-:Y:S02]  /*e5a0*/  SEL R50, RZ, 0xffffffff, P5 ;  /* 0xffffffffff327807 */ /* 0x000fe40002800000 */
[----:B------:R-:W-:Y:S02]  /*e5b0*/  ISETP.GT.U32.AND P5, PT, R51, R46, PT ;  /* 0x0000002e3300720c */ /* 0x000fe40003fa4070 */
[----:B------:R-:W-:Y:S02]  /*e5c0*/  @P2 SEL R48, RZ, 0xffffffff, !P0 ;  /* 0xffffffffff302807 */ /* 0x000fe40004000000 */
[----:B------:R-:W-:-:S02]  /*e5d0*/  @P6 SEL R50, RZ, 0xffffffff, !P5 ;  /* 0xffffffffff326807 */ /* 0x000fc40006800000 */
[----:B------:R-:W-:Y:S02]  /*e5e0*/  LOP3.LUT R41, R41, 0x1, RZ, 0xc0, !PT ;  /* 0x0000000129297812 */ /* 0x000fe400078ec0ff */
[----:B------:R-:W-:Y:S02]  /*e5f0*/  LOP3.LUT R47, R47, 0x1, RZ, 0xc0, !PT ;  /* 0x000000012f2f7812 */ /* 0x000fe400078ec0ff */
[----:B------:R-:W-:Y:S02]  /*e600*/  LOP3.LUT R45, R45, 0x1, RZ, 0xc0, !PT ;  /* 0x000000012d2d7812 */ /* 0x000fe400078ec0ff */
        /* <DEDUP_REMOVED lines=22> */
[----:B------:R-:W-:Y:S02]  /*e770*/  SEL R12, R12, R7, !P6 ;  /* 0x000000070c0c7207 */ /* 0x000fe40007000000 */
[----:B------:R-:W-:Y:S02]  /*e780*/  SEL R25, R25, RZ, !P2 ;  /* 0x000000ff19197207 */ /* 0x000fe40005000000 */
        /* <DEDUP_REMOVED lines=9> */
.L_x_4221:
[----:B------:R-:W-:Y:S02]  /*e820*/  PRMT R40, R6, 0x7610, R40 ;  /* 0x0000761006287816 */ /* 0x000fe40000000028 */
[----:B------:R-:W-:Y:S02]  /*e830*/  PRMT R42, R4, 0x7610, R42 ;  /* 0x00007610042a7816 */ /* 0x000fe4000000002a */
[----:B------:R-:W-:Y:S02]  /*e840*/  PRMT R41, R5, 0x7610, R41 ;  /* 0x0000761005297816 */ /* 0x000fe40000000029 */
[----:B------:R-:W-:-:S07]  /*e850*/  PRMT R45, R7, 0x7610, R45 ;  /* 0x00007610072d7816 */ /* 0x000fce000000002d */
.L_x_4220:
[----:B------:R-:W-:Y:S05]  /*e860*/  BSYNC B0 ;  /* 0x0000000000007941 */ /* 0x000fea0003800000 */
.L_x_4219:
        /* <DEDUP_REMOVED lines=37> */
.L_x_4224:
[----:B------:R-:W-:Y:S05]  /*eac0*/  BSYNC B0 ;  /* 0x0000000000007941 */ /* 0x000fea0003800000 */
.L_x_4223:
[----:B------:R-:W-:Y:S04]  /*ead0*/  BSSY B0, `(.L_x_4225) ;  /* 0x0000073000007945 */ /* 0x000fe80003800000 */
[----:B------:R-:W-:Y:S05]  /*eae0*/  @P0 BRA `(.L_x_4226) ;  /* 0x0000000400c40947 */ /* 0x000fea0003800000 */
[----:B------:R-:W-:Y:S02]  /*eaf0*/  LOP3.LUT R4, R9, 0xff, RZ, 0xc0, !PT ;  /* 0x000000ff09047812 */ /* 0x000fe400078ec0ff */
[----:B------:R-:W-:Y:S02]  /*eb00*/  LOP3.LUT R5, R0, 0xff, RZ, 0xc0, !PT ;  /* 0x000000ff00057812 */ /* 0x000fe400078ec0ff */
[----:B------:R-:W-:Y:S02]  /*eb10*/  LOP3.LUT R6, R40, 0xff, RZ, 0xc0, !PT ;  /* 0x000000ff28067812 */ /* 0x000fe400078ec0ff */
[----:B------:R-:W-:Y:S02]  /*eb20*/  ISETP.NE.AND P3, PT, R5, R4, PT ;  /* 0x000000040500720c */ /* 0x000fe40003f65270 */
[----:B------:R-:W-:Y:S02]  /*eb30*/  LOP3.LUT R7, R3, 0xff, RZ, 0xc0, !PT ;  /* 0x000000ff03077812 */ /* 0x000fe400078ec0ff */
[----:B------:R-:W-:-:S02]  /*eb40*/  ISETP.GE.U32.AND P0, PT, R29, R38, PT ;  /* 0x000000261d00720c */ /* 0x000fc40003f06070 */
[----:B------:R-:W-:Y:S02]  /*eb50*/  ISETP.GT.U32.AND P4, PT, R5, R4, PT ;  /* 0x000000040500720c */ /* 0x000fe40003f84070 */
[----:B------:R-:W-:Y:S02]  /*eb60*/  ISETP.NE.AND P2, PT, R7, R6, PT ;  /* 0x000000060700720c */ /* 0x000fe40003f45270 */
[----:B------:R-:W-:Y:S02]  /*eb70*/  ISETP.GE.AND.EX P0, PT, R18, RZ, PT, P0 ;  /* 0x000000ff1200720c */ /* 0x000fe40003f06300 */
[----:B------:R-:W-:Y:S02]  /*eb80*/  SEL R4, RZ, 0xffffffff, !P4 ;  /* 0xffffffffff047807 */ /* 0x000fe40006000000 */
[----:B------:R-:W-:Y:S02]  /*eb90*/  @!P3 SEL R4, RZ, 0xffffffff, P0 ;  /* 0xffffffffff04b807 */ /* 0x000fe40000000000 */
[----:B------:R-:W-:-:S02]  /*eba0*/  ISETP.GE.U32.AND P1, PT, R30, R38, PT ;  /* 0x000000261e00720c */ /* 0x000fc40003f26070 */
[----:B------:R-:W-:Y:S02]  /*ebb0*/  ISETP.GT.U32.AND P5, PT, R7, R6, PT ;  /* 0x000000060700720c */ /* 0x000fe40003fa4070 */
        /* <DEDUP_REMOVED lines=100> */
.L_x_4226:
[----:B------:R-:W-:Y:S05]  /*f200*/  BSYNC B0 ;  /* 0x0000000000007941 */ /* 0x000fea0003800000 */
.L_x_4225:
        /* <DEDUP_REMOVED lines=78> */
.L_x_4178:
[----:B------:R-:W-:Y:S05]  /*f6f0*/  BSYNC B6 ;  /* 0x0000000000067941 */ /* 0x000fea0003800000 */
.L_x_4177:
        /* <DEDUP_REMOVED lines=15> */
[----:B------:R1:W-:Y:S04]  /*f7f0*/  STS.U8 [R15], R9 ;  /* 0x000000090f007388 */ /* 0x0003e80000000000 */
[----:B------:R1:W-:Y:S02]  /*f800*/  STS.U8 [R15+0x10], R3 ;  /* 0x000010030f007388 */ /* 0x0003e40000000000 */
[----:B------:R-:W-:Y:S05]  /*f810*/  @!P0 BRA `(.L_x_4227) ;  /* 0x0000000000c08947 */ /* 0x000fea0003800000 */
.L_x_4230:
        /* <DEDUP_REMOVED lines=9> */
[----:B------:R-:W-:Y:S01]  /*f8b0*/  IMAD R0, R5, R16, R17 ;  /* 0x0000001005007224 */ /* 0x000fe200078e0211 */
[----:B------:R-:W-:Y:S02]  /*f8c0*/  LOP3.LUT R8, R9, 0xff, RZ, 0xc0, !PT ;  /* 0x000000ff09087812 */ /* 0x000fe400078ec0ff */
[----:B------:R-:W-:Y:S01]  /*f8d0*/  LOP3.LUT R12, R3, 0xff, RZ, 0xc0, !PT ;  /* 0x000000ff030c7812 */ /* 0x000fe200078ec0ff */
[----:B------:R-:W-:-:S05]  /*f8e0*/  IMAD R0, R0, 0x20, R13 ;  /* 0x0000002000007824 */ /* 0x000fca00078e020d */
[----:B------:R-:W2:Y:S04]  /*f8f0*/  LDS.U8 R19, [R0] ;  /* 0x0000000000137984 */ /* 0x000ea80000000000 */
[----:B------:R-:W3:Y:S04]  /*f900*/  LDS.U8 R21, [R0+0x10] ;  /* 0x0000100000157984 */ /* 0x000ee80000000000 */
[----:B------:R-:W4:Y:S04]  /*f910*/  LDS.64 R4, [R0+0x8] ;  /* 0x0000080000047984 */ /* 0x000f280000000a00 */
[----:B------:R-:W5:Y:S01]  /*f920*/  LDS.64 R10, [R0+0x18] ;  /* 0x00001800000a7984 */ /* 0x000f620000000a00 */
[----:B--2---:R-:W-:-:S02]  /*f930*/  ISETP.NE.AND P3, PT, R8, R19, PT ;  /* 0x000000130800720c */ /* 0x004fc40003f65270 */
[----:B------:R-:W-:Y:S02]  /*f940*/  ISETP.GT.U32.AND P6, PT, R8, R19, PT ;  /* 0x000000130800720c */ /* 0x000fe40003fc4070 */
[CC--:B---3--:R-:W-:Y:S02]  /*f950*/  ISETP.NE.AND P4, PT, R12.reuse, R21.reuse, PT ;  /* 0x000000150c00720c */ /* 0x0c8fe40003f85270 */
[----:B------:R-:W-:Y:S02]  /*f960*/  ISETP.GT.U32.AND P5, PT, R12, R21, PT ;  /* 0x000000150c00720c */ /* 0x000fe40003fa4070 */
        /* <DEDUP_REMOVED lines=12> */
[----:B-1----:R-:W-:Y:S02]  /*fa30*/  SEL R34, R34, R4, !P0 ;  /* 0x0000000422227207 */ /* 0x002fe40004000000 */
[----:B------:R-:W-:Y:S02]  /*fa40*/  SEL R35, R35, R5, !P0 ;  /* 0x0000000523237207 */ /* 0x000fe40004000000 */
[----:B------:R-:W-:-:S02]  /*fa50*/  SEL R6, R6, R10, !P1 ;  /* 0x0000000a06067207 */ /* 0x000fc40004800000 */
[----:B------:R-:W-:Y:S01]  /*fa60*/  SEL R7, R7, R11, !P1 ;  /* 0x0000000b07077207 */ /* 0x000fe20004800000 */
[----:B------:R2:W-:Y:S01]  /*fa70*/  STS.64 [R15+0x8], R34 ;  /* 0x000008220f007388 */ /* 0x0005e20000000a00 */
[----:B------:R-:W-:Y:S02]  /*fa80*/  SEL R0, R9, R19, !P0 ;  /* 0x0000001309007207 */ /* 0x000fe40004000000 */
[----:B------:R-:W-:Y:S01]  /*fa90*/  SEL R4, R3, R21, !P1 ;  /* 0x0000001503047207 */ /* 0x000fe20004800000 */
[----:B------:R2:W-:Y:S01]  /*faa0*/  STS.64 [R15+0x18], R6 ;  /* 0x000018060f007388 */ /* 0x0005e20000000a00 */
[----:B------:R-:W-:Y:S02]  /*fab0*/  PRMT R9, R0, 0x7610, R9 ;  /* 0x0000761000097816 */ /* 0x000fe40000000009 */
[----:B------:R-:W-:Y:S01]  /*fac0*/  PRMT R3, R4, 0x7610, R3 ;  /* 0x0000761004037816 */ /* 0x000fe20000000003 */
[----:B------:R2:W-:Y:S04]  /*fad0*/  STS.U8 [R15], R0 ;  /* 0x000000000f007388 */ /* 0x0005e80000000000 */
[----:B------:R2:W-:Y:S02]  /*fae0*/  STS.U8 [R15+0x10], R4 ;  /* 0x000010040f007388 */ /* 0x0005e40000000000 */
.L_x_4229:
[----:B------:R-:W-:Y:S05]  /*faf0*/  BSYNC B0 ;  /* 0x0000000000007941 */ /* 0x000fea0003800000 */
.L_x_4228:
[----:B--2---:R-:W-:Y:S01]  /*fb00*/  IMAD.MOV.U32 R0, RZ, RZ, R14 ;  /* 0x000000ffff007224 */ /* 0x004fe200078e000e */
[----:B------:R-:W-:Y:S06]  /*fb10*/  @P2 BRA `(.L_x_4230) ;  /* 0xfffffffc00402947 */ /* 0x000fec000383ffff */
.L_x_4227:
[----:B------:R-:W-:Y:S02]  /*fb20*/  ULDC UR4, c[0x0][0x240] ;  /* 0x0000900000047ab9 */ /* 0x000fe40000000800 */
[----:B------:R-:W-:-:S13]  /*fb30*/  ISETP.NE.AND P0, PT, RZ, UR4, PT ;  /* 0x00000004ff007c0c */ /* 0x000fda000bf05270 */
[----:B------:R-:W-:Y:S05]  /*fb40*/  @!P0 BRA `(.L_x_4231) ;  /* 0x0000000400b48947 */ /* 0x000fea0003800000 */
[----:B-1----:R-:W1:Y:S02]  /*fb50*/  LDC R15, c[0x0][RZ] ;  /* 0x00000000ff0f7b82 */ /* 0x002e640000000800 */
[----:B-1----:R-:W-:Y:S01]  /*fb60*/  ISETP.GT.AND P0, PT, R15, 0x20, PT ;  /* 0x000000200f00780c */ /* 0x002fe20003f04270 */
[----:B------:R-:W-:-:S12]  /*fb70*/  IMAD.MOV.U32 R0, RZ, RZ, R15 ;  /* 0x000000ffff007224 */ /* 0x000fd800078e000f */
[----:B------:R-:W-:Y:S05]  /*fb80*/  @!P0 BRA `(.L_x_4232) ;  /* 0x0000000000fc8947 */ /* 0x000fea0003800000 */
[----:B------:R-:W1:Y:S01]  /*fb90*/  S2UR UR5, SR_CgaCtaId ;  /* 0x00000000000579c3 */ /* 0x000e620000008800 */
[----:B------:R-:W-:Y:S01]  /*fba0*/  UMOV UR4, 0x400 ;  /* 0x0000040000047882 */ /* 0x000fe20000000000 */
[----:B------:R-:W-:Y:S01]  /*fbb0*/  IMAD R0, R2, R15, R17 ;  /* 0x0000000f02007224 */ /* 0x000fe200078e0211 */
[----:B------:R-:W-:-:S04]  /*fbc0*/  UIADD3 UR4, UR4, 0x10, URZ ;  /* 0x0000001004047890 */ /* 0x000fc8000fffe03f */
[----:B-1----:R-:W-:-:S06]  /*fbd0*/  ULEA UR4, UR5, UR4, 0x18 ;  /* 0x0000000405047291 */ /* 0x002fcc000f8ec03f */
        /* <DEDUP_REMOVED lines=11> */
.L_x_4235:
[----:B------:R-:W-:Y:S01]  /*fc90*/  IMAD.IADD R4, R17, 0x1, R0 ;  /* 0x0000000111047824 */ /* 0x000fe200078e0200 */
[----:B------:R-:W-:Y:S05]  /*fca0*/  WARPSYNC.ALL ;  /* 0x0000000000007948 */ /* 0x000fea0003800000 */
[----:B------:R-:W-:Y:S01]  /*fcb0*/  BAR.SYNC.DEFER_BLOCKING 0x0 ;  /* 0x0000000000007b1d */ /* 0x000fe20000010000 */
[----:B------:R-:W-:-:S04]  /*fcc0*/  ISETP.GE.U32.AND P0, PT, R4, R15, PT ;  /* 0x0000000f0400720c */ /* 0x000fc80003f06070 */
[----:B------:R-:W-:Y:S01]  /*fcd0*/  ISETP.GE.U32.OR P0, PT, R17, R0, P0 ;  /* 0x000000001100720c */ /* 0x000fe20000706470 */
[----:B------:R-:W-:-:S12]  /*fce0*/  BSSY B0, `(.L_x_4233) ;  /* 0x0000025000007945 */ /* 0x000fd80003800000 */
[----:B--2---:R-:W-:Y:S05]  /*fcf0*/  @P0 BRA `(.L_x_4234) ;  /* 0x00000000008c0947 */ /* 0x004fea0003800000 */
[----:B------:R-:W-:Y:S01]  /*fd00*/  IMAD R8, R0, 0x20, R13 ;  /* 0x0000002000087824 */ /* 0x000fe200078e020d */
[----:B------:R-:W-:Y:S02]  /*fd10*/  LOP3.LUT R19, R9, 0xff, RZ, 0xc0, !PT ;  /* 0x000000ff09137812 */ /* 0x000fe400078ec0ff */
[----:B------:R-:W-:Y:S02]  /*fd20*/  LOP3.LUT R21, R3, 0xff, RZ, 0xc0, !PT ;  /* 0x000000ff03157812 */ /* 0x000fe400078ec0ff */
        /* <DEDUP_REMOVED lines=32> */
.L_x_4234:
[----:B------:R-:W-:Y:S05]  /*ff30*/  BSYNC B0 ;  /* 0x0000000000007941 */ /* 0x000fea0003800000 */
.L_x_4233:
[----:B------:R-:W-:-:S04]  /*ff40*/  SHF.R.S32.HI R0, RZ, 0x1, R0 ;  /* 0x00000001ff007819 */ /* 0x000fc80000011400 */
[----:B------:R-:W-:-:S13]  /*ff50*/  ISETP.GE.AND P0, PT, R0, 0x20, PT ;  /* 0x000000200000780c */ /* 0x000fda0003f06270 */
[----:B------:R-:W-:Y:S05]  /*ff60*/  @P0 BRA `(.L_x_4235) ;  /* 0xfffffffc00480947 */ /* 0x000fea000383ffff */
[----:B------:R-:W-:-:S07]  /*ff70*/  IMAD.MOV.U32 R0, RZ, RZ, 0x20 ;  /* 0x00000020ff007424 */ /* 0x000fce00078e00ff */
.L_x_4232:
[----:B------:R-:W-:Y:S01]  /*ff80*/  ISETP.GE.AND P0, PT, R0, 0x2, PT ;  /* 0x000000020000780c */ /* 0x000fe20003f06270 */
[----:B------:R-:W-:Y:S05]  /*ff90*/  WARPSYNC.ALL ;  /* 0x0000000000007948 */ /* 0x000fea0003800000 */
[----:B------:R-:W-:Y:S07]  /*ffa0*/  BAR.SYNC.DEFER_BLOCKING 0x0 ;  /* 0x0000000000007b1d */ /* 0x000fee0000010000 */
[----:B------:R-:W-:Y:S05]  /*ffb0*/  @!P0 BRA `(.L_x_4231) ;  /* 0x0000000000988947 */ /* 0x000fea0003800000 */
[----:B------:R-:W-:-:S07]  /*ffc0*/  IMAD.MOV.U32 R5, RZ, RZ, 0x1 ;  /* 0x00000001ff057424 */ /* 0x000fce00078e00ff */
.L_x_4236:
[----:B--2---:R-:W-:Y:S01]  /*ffd0*/  LOP3.LUT R12, R3, 0xff, RZ, 0xc0, !PT ;  /* 0x000000ff030c7812 */ /* 0x004fe200078ec0ff */
[----:B------:R-:W2:Y:S01]  /*ffe0*/  SHFL.DOWN PT, R11, R34, R5, 0x1f ;  /* 0x08001f05220b7589 */ /* 0x000ea200000e0000 */
[----:B------:R-:W-:Y:S02]  /*fff0*/  LOP3.LUT R4, R9, 0xff, RZ, 0xc0, !PT ;  /* 0x000000ff09047812 */ /* 0x000fe400078ec0ff */
[----:B------:R-:W-:Y:S01]  /*10000*/  LOP3.LUT R16, R3, 0xff, RZ, 0xc0, !PT ;  /* 0x000000ff03107812 */ /* 0x000fe200078ec0ff */
[----:B------:R-:W3:Y:S01]  /*10010*/  SHFL.DOWN PT, R15, R6, R5, 0x1f ;  /* 0x08001f05060f7589 */ /* 0x000ee200000e0000 */
[----:B------:R-:W-:-:S03]  /*10020*/  LOP3.LUT R10, R9, 0xff, RZ, 0xc0, !PT ;  /* 0x000000ff090a7812 */ /* 0x000fc600078ec0ff */
[----:B------:R-:W4:Y:S04]  /*10030*/  SHFL.DOWN PT, R12, R12, R5, 0x1f ;  /* 0x08001f050c0c7589 */ /* 0x000f2800000e0000 */
[----:B------:R-:W1:Y:S04]  /*10040*/  SHFL.DOWN PT, R4, R4, R5, 0x1f ;  /* 0x08001f0504047589 */ /* 0x000e6800000e0000 */
[----:B------:R-:W5:Y:S04]  /*10050*/  SHFL.DOWN PT, R8, R35, R5, 0x1f ;  /* 0x08001f0523087589 */ /* 0x000f6800000e0000 */
[----:B------:R0:W5:Y:S01]  /*10060*/  SHFL.DOWN PT, R14, R7, R5, 0x1f ;  /* 0x08001f05070e7589 */ /* 0x00016200000e0000 */
[----:B--2---:R-:W-:-:S02]  /*10070*/  ISETP.GE.U32.AND P0, PT, R34, R11, PT ;  /* 0x0000000b2200720c */ /* 0x004fc40003f06070 */
[----:B---3--:R-:W-:Y:S01]  /*10080*/  ISETP.GE.U32.AND P1, PT, R6, R15, PT ;  /* 0x0000000f0600720c */ /* 0x008fe20003f26070 */
[----:B0-----:R-:W-:Y:S01]  /*10090*/  IMAD.SHL.U32 R5, R5, 0x2, RZ ;  /* 0x0000000205057824 */ /* 0x001fe200078e00ff */
[----:B----4-:R-:W-:Y:S02]  /*100a0*/  LOP3.LUT R19, R12, 0xff, RZ, 0xc0, !PT ;  /* 0x000000ff0c137812 */ /* 0x010fe400078ec0ff */
[----:B-1----:R-:W-:Y:S02]  /*100b0*/  LOP3.LUT R13, R4, 0xff, RZ, 0xc0, !PT ;  /* 0x000000ff040d7812 */ /* 0x002fe400078ec0ff */
[----:B------:R-:W-:Y:S02]  /*100c0*/  ISETP.NE.AND P2, PT, R16, R19, PT ;  /* 0x000000131000720c */ /* 0x000fe40003f45270 */
[----:B------:R-:W-:Y:S02]  /*100d0*/  ISETP.NE.AND P3, PT, R10, R13, PT ;  /* 0x0000000d0a00720c */ /* 0x000fe40003f65270 */
[----:B-----5:R-:W-:-:S02]  /*100e0*/  ISETP.GE.AND.EX P0, PT, R35, R8, PT, P0 ;  /* 0x000000082300720c */ /* 0x020fc40003f06300 */
[----:B------:R-:W-:Y:S02]  /*100f0*/  ISETP.GT.U32.AND P4, PT, R10, R13, PT ;  /* 0x0000000d0a00720c */ /* 0x000fe40003f84070 */
[----:B------:R-:W-:Y:S02]  /*10100*/  ISETP.GE.AND.EX P1, PT, R7, R14, PT, P1 ;  /* 0x0000000e0700720c */ /* 0x000fe40003f26310 */
[----:B------:R-:W-:Y:S02]  /*10110*/  SEL R10, RZ, 0xffffffff, P0 ;  /* 0xffffffffff0a7807 */ /* 0x000fe40000000000 */
[----:B------:R-:W-:Y:S02]  /*10120*/  ISETP.GT.U32.AND P0, PT, R16, R19, PT ;  /* 0x000000131000720c */ /* 0x000fe40003f04070 */
        /* <DEDUP_REMOVED lines=15> */
.L_x_4231:
[----:B------:R-:W3:Y:S01]  /*10220*/  LDC R0, c[0x0][0x3fc] ;  /* 0x0000ff00ff007b82 */ /* 0x000ee20000000800 */
[----:B------:R-:W-:Y:S02]  /*10230*/  CS2R R18, SRZ ;  /* 0x0000000000127805 */ /* 0x000fe4000001ff00 */
        /* <DEDUP_REMOVED lines=276> */
.L_x_4237:
        /* <DEDUP_REMOVED lines=275> */
.L_x_4238:
        /* <DEDUP_REMOVED lines=11> */
.L_x_4244:
[----:B------:R-:W-:Y:S01]  /*12560*/  LOP3.LUT R0, R10, R5, RZ, 0xfc, !PT ;  /* 0x000000050a007212 */ /* 0x000fe200078efcff */
[----:B------:R-:W-:Y:S01]  /*12570*/  BSSY B1, `(.L_x_4241) ;  /* 0x000001f000017945 */ /* 0x000fe20003800000 */
[----:B------:R-:W-:Y:S02]  /*12580*/  IMAD.MOV.U32 R11, RZ, RZ, R5 ;  /* 0x000000ffff0b7224 */ /* 0x000fe400078e0005 */
[----:B------:R-:W-:Y:S01]  /*12590*/  ISETP.NE.U32.AND P0, PT, R0, RZ, PT ;  /* 0x000000ff0000720c */ /* 0x000fe20003f05070 */
[----:B------:R-:W-:-:S12]  /*125a0*/  IMAD.MOV.U32 R0, RZ, RZ, R4 ;  /* 0x000000ffff007224 */ /* 0x000fd800078e0004 */
[----:B------:R-:W-:Y:S05]  /*125b0*/  @!P0 BRA `(.L_x_4242) ;  /* 0x00000000001c8947 */ /* 0x000fea0003800000 */
[----:B-12---:R-:W-:Y:S02]  /*125c0*/  IMAD.MOV.U32 R13, RZ, RZ, R5 ;  /* 0x000000ffff0d7224 */ /* 0x006fe400078e0005 */
[----:B------:R-:W-:Y:S01]  /*125d0*/  IMAD.MOV.U32 R5, RZ, RZ, R8 ;  /* 0x000000ffff057224 */ /* 0x000fe200078e0008 */
[----:B------:R-:W-:-:S07]  /*125e0*/  MOV R8, 0x12600 ;  /* 0x0001260000087802 */ /* 0x000fce0000000f00 */
[----:B0-----:R-:W-:Y:S05]  /*125f0*/  CALL.REL.NOINC `($__internal_39_$__cuda_sm20_rem_u64) ;  /* 0x0000005c00f47944 */ /* 0x001fea0003c00000 */
[----:B------:R-:W-:Y:S02]  /*12600*/  IMAD.MOV.U32 R4, RZ, RZ, R10 ;  /* 0x000000ffff047224 */ /* 0x000fe400078e000a */
[----:B------:R-:W-:Y:S01]  /*12610*/  IMAD.MOV.U32 R5, RZ, RZ, R13 ;  /* 0x000000ffff057224 */ /* 0x000fe200078e000d */
[----:B------:R-:W-:Y:S06]  /*12620*/  BRA `(.L_x_4243) ;  /* 0x00000000004c7947 */ /* 0x000fec0003800000 */
.L_x_4242:
[----:B------:R-:W3:Y:S01]  /*12630*/  I2F.U32.RP R5, R4 ;  /* 0x0000000400057306 */ /* 0x000ee20000209000 */
[----:B------:R-:W-:-:S07]  /*12640*/  ISETP.NE.U32.AND P1, PT, R4, RZ, PT ;  /* 0x000000ff0400720c */ /* 0x000fce0003f25070 */
[----:B---3--:R-:W2:Y:S02]  /*12650*/  MUFU.RCP R5, R5 ;  /* 0x0000000500057308 */ /* 0x008ea40000001000 */
[----:B--2---:R-:W-:Y:S02]  /*12660*/  VIADD R12, R5, 0xffffffe ;  /* 0x0ffffffe050c7836 */ /* 0x004fe40000000000 */
[----:B------:R-:W-:-:S04]  /*12670*/  IMAD.MOV.U32 R5, RZ, RZ, RZ ;  /* 0x000000ffff057224 */ /* 0x000fc800078e00ff */
[----:B-1----:R1:W2:Y:S02]  /*12680*/  F2I.FTZ.U32.TRUNC.NTZ R13, R12 ;  /* 0x0000000c000d7305 */ /* 0x0022a4000021f000 */
        /* <DEDUP_REMOVED lines=13> */
.L_x_4243:
[----:B------:R-:W-:Y:S05]  /*12760*/  BSYNC B1 ;  /* 0x0000000000017941 */ /* 0x000fea0003800000 */
.L_x_4241:
[----:B------:R-:W-:Y:S01]  /*12770*/  ISETP.NE.U32.AND P0, PT, R4, RZ, PT ;  /* 0x000000ff0400720c */ /* 0x000fe20003f05070 */
[----:B------:R-:W-:Y:S02]  /*12780*/  IMAD.MOV.U32 R8, RZ, RZ, R0 ;  /* 0x000000ffff087224 */ /* 0x000fe400078e0000 */
[----:B------:R-:W-:Y:S01]  /*12790*/  IMAD.MOV.U32 R10, RZ, RZ, R11 ;  /* 0x000000ffff0a7224 */ /* 0x000fe200078e000b */
[----:B------:R-:W-:-:S13]  /*127a0*/  ISETP.NE.AND.EX P0, PT, R5, RZ, PT, P0 ;  /* 0x000000ff0500720c */ /* 0x000fda0003f05300 */
[----:B------:R-:W-:Y:S05]  /*127b0*/  @P0 BRA `(.L_x_4244) ;  /* 0xfffffffc00680947 */ /* 0x000fea000383ffff */
[----:B------:R-:W-:Y:S05]  /*127c0*/  BSYNC B0 ;  /* 0x0000000000007941 */ /* 0x000fea0003800000 */
.L_x_4240:
[----:B------:R-:W-:Y:S01]  /*127d0*/  ISETP.NE.U32.AND P2, PT, R11, RZ, PT ;  /* 0x000000ff0b00720c */ /* 0x000fe20003f45070 */
[----:B------:R-:W-:-:S12]  /*127e0*/  BSSY B0, `(.L_x_4245) ;  /* 0x000001c000007945 */ /* 0x000fd80003800000 */
[----:B------:R-:W-:Y:S05]  /*127f0*/  @!P2 BRA `(.L_x_4246) ;  /* 0x00000000001ca947 */ /* 0x000fea0003800000 */
[----:B------:R-:W-:Y:S01]  /*12800*/  IMAD.MOV.U32 R8, RZ, RZ, 0x10 ;  /* 0x00000010ff087424 */ /* 0x000fe200078e00ff */
[----:B------:R-:W-:Y:S01]  /*12810*/  MOV R10, 0x12840 ;  /* 0x00012840000a7802 */ /* 0x000fe20000000f00 */
[----:B------:R-:W-:-:S07]  /*12820*/  IMAD.MOV.U32 R12, RZ, RZ, RZ ;  /* 0x000000ffff0c7224 */ /* 0x000fce00078e00ff */
[----:B0-----:R-:W-:Y:S05]  /*12830*/  CALL.REL.NOINC `($__internal_38_$__cuda_sm20_div_u64) ;  /* 0x00000058004c7944 */ /* 0x001fea0003c00000 */
[----:B------:R-:W-:Y:S02]  /*12840*/  IMAD.MOV.U32 R4, RZ, RZ, R8 ;  /* 0x000000ffff047224 */ /* 0x000fe400078e0008 */
[----:B------:R-:W-:Y:S01]  /*12850*/  IMAD.MOV.U32 R5, RZ, RZ, R15 ;  /* 0x000000ffff057224 */ /* 0x000fe200078e000f */
[----:B------:R-:W-:Y:S06]  /*12860*/  BRA `(.L_x_4247) ;  /* 0x00000000004c7947 */ /* 0x000fec0003800000 */
.L_x_4246:
        /* <DEDUP_REMOVED lines=19> */
.L_x_4247:
[----:B------:R-:W-:Y:S05]  /*129a0*/  BSYNC B0 ;  /* 0x0000000000007941 */ /* 0x000fea0003800000 */
.L_x_4245:
[----:B------:R-:W-:Y:S04]  /*129b0*/  BSSY B0, `(.L_x_4248) ;  /* 0x000001c000007945 */ /* 0x000fe80003800000 */
        /* <DEDUP_REMOVED lines=8> */
.L_x_4249:
        /* <DEDUP_REMOVED lines=19> */
.L_x_4250:
[----:B------:R-:W-:Y:S05]  /*12b70*/  BSYNC B0 ;  /* 0x0000000000007941 */ /* 0x000fea0003800000 */
.L_x_4248:
        /* <DEDUP_REMOVED lines=9> */
[----:B0-----:R-:W-:Y:S05]  /*12c10*/  CALL.REL.NOINC `($__internal_38_$__cuda_sm20_div_u64) ;  /* 0x0000005400547944 */ /* 0x001fea0003c00000 */
[----:B------:R-:W-:Y:S02]  /*12c20*/  IMAD.MOV.U32 R4, RZ, RZ, R8 ;  /* 0x000000ffff047224 */ /* 0x000fe400078e0008 */
[----:B------:R-:W-:Y:S01]  /*12c30*/  IMAD.MOV.U32 R5, RZ, RZ, R15 ;  /* 0x000000ffff057224 */ /* 0x000fe200078e000f */
[----:B------:R-:W-:Y:S06]  /*12c40*/  BRA `(.L_x_4253) ;  /* 0x0000000000507947 */ /* 0x000fec0003800000 */
.L_x_4252:
        /* <DEDUP_REMOVED lines=20> */
.L_x_4253:
[----:B------:R-:W-:Y:S05]  /*12d90*/  BSYNC B0 ;  /* 0x0000000000007941 */ /* 0x000fea0003800000 */
.L_x_4251:
[----:B------:R-:W-:Y:S02]  /*12da0*/  ULDC.64 UR4, c[0x0][0x610] ;  /* 0x0001840000047ab9 */ /* 0x000fe40000000a00 */
[----:B------:R-:W-:-:S04]  /*12db0*/  IADD3 R4, P0, R4, UR4, RZ ;  /* 0x0000000404047c10 */ /* 0x000fc8000ff1e0ff */
[----:B------:R-:W-:-:S05]  /*12dc0*/  IADD3.X R5, R5, UR5, RZ, P0, !PT ;  /* 0x0000000505057c10 */ /* 0x000fca00087fe4ff */
[----:B------:R-:W-:-:S07]  /*12dd0*/  IMAD.MOV.U32 R0, RZ, RZ, R5 ;  /* 0x000000ffff007224 */ /* 0x000fce00078e0005 */
.L_x_4239:
[----:B------:R-:W-:Y:S02]  /*12de0*/  ULDC UR4, c[0x0][0x248] ;  /* 0x0000920000047ab9 */ /* 0x000fe40000000800 */
[----:B------:R-:W-:-:S13]  /*12df0*/  ISETP.NE.AND P0, PT, RZ, UR4, PT ;  /* 0x00000004ff007c0c */ /* 0x000fda000bf05270 */
[----:B------:R-:W-:Y:S05]  /*12e00*/  @!P0 BRA `(.L_x_4254) ;  /* 0x0000004400988947 */ /* 0x000fea0003800000 */
[----:B------:R-:W3:Y:S01]  /*12e10*/  LDC R8, c[0x0][0x3fc] ;  /* 0x0000ff00ff087b82 */ /* 0x000ee20000000800 */
[----:B------:R-:W4:Y:S01]  /*12e20*/  S2R R10, SR_CTAID.X ;  /* 0x00000000000a7919 */ /* 0x000f220000002500 */
[----:B------:R-:W-:Y:S01]  /*12e30*/  ULDC UR4, c[0x0][0x24c] ;  /* 0x0000930000047ab9 */ /* 0x000fe20000000800 */
[----:B--2---:R-:W-:Y:S02]  /*12e40*/  IMAD.MOV.U32 R16, RZ, RZ, RZ ;  /* 0x000000ffff107224 */ /* 0x004fe400078e00ff */
[----:B------:R-:W-:Y:S01]  /*12e50*/  IMAD R11, R17, UR4, RZ ;  /* 0x00000004110b7c24 */ /* 0x000fe2000f8e02ff */
[----:B------:R-:W-:Y:S01]  /*12e60*/  ULDC UR4, c[0x0][0x250] ;  /* 0x0000940000047ab9 */ /* 0x000fe20000000800 */
[----:B------:R-:W-:Y:S02]  /*12e70*/  IMAD.MOV.U32 R22, RZ, RZ, RZ ;  /* 0x000000ffff167224 */ /* 0x000fe400078e00ff */
[----:B------:R-:W-:Y:S01]  /*12e80*/  IMAD R11, R2, UR4, R11 ;  /* 0x00000004020b7c24 */ /* 0x000fe2000f8e020b */
[----:B------:R-:W-:Y:S01]  /*12e90*/  ULDC UR4, c[0x0][0x238] ;  /* 0x00008e0000047ab9 */ /* 0x000fe20000000800 */
[----:B---3--:R-:W-:-:S02]  /*12ea0*/  ISETP.NE.AND P0, PT, R8, RZ, PT ;  /* 0x000000ff0800720c */ /* 0x008fc40003f05270 */
[----:B----4-:R-:W-:-:S04]  /*12eb0*/  IMAD R11, R10, UR4, R11 ;  /* 0x000000040a0b7c24 */ /* 0x010fc8000f8e020b */
[----:B-1----:R-:W-:-:S07]  /*12ec0*/  IMAD.SHL.U32 R13, R11, 0x2, RZ ;  /* 0x000000020b0d7824 */ /* 0x002fce00078e00ff */
        /* <DEDUP_REMOVED lines=274> */
.L_x_4255:
        /* <DEDUP_REMOVED lines=275> */
.L_x_4256:
        /* <DEDUP_REMOVED lines=14> */
.L_x_4258:
[----:B------:R-:W-:Y:S05]  /*15200*/  BSYNC B0 ;  /* 0x0000000000007941 */ /* 0x000fea0003800000 */
.L_x_4257:
        /* <DEDUP_REMOVED lines=17> */
.L_x_4260:
[----:B------:R-:W-:Y:S05]  /*15320*/  BSYNC B0 ;  /* 0x0000000000007941 */ /* 0x000fea0003800000 */
.L_x_4259:
        /* <DEDUP_REMOVED lines=35> */
.L_x_4262:
[----:B------:R-:W-:Y:S05]  /*15560*/  BSYNC B0 ;  /* 0x0000000000007941 */ /* 0x000fea0003800000 */
.L_x_4261:
[----:B------:R-:W3:Y:S08]  /*15570*/  S2UR UR5, SR_CgaCtaId ;  /* 0x00000000000579c3 */ /* 0x000ef00000008800 */
[----:B------:R-:W-:Y:S06]  /*15580*/  BAR.SYNC.DEFER_BLOCKING 0x0 ;  /* 0x0000000000007b1d */ /* 0x000fec0000010000 */
[----:B------:R-:W-:-:S02]  /*15590*/  UMOV UR4, 0x400 ;  /* 0x0000040000047882 */ /* 0x000fc40000000000 */
[----:B---3--:R-:W-:-:S09]  /*155a0*/  ULEA UR6, UR5, UR4, 0x18 ;  /* 0x0000000405067291 */ /* 0x008fd2000f8ec03f */
[----:B-12---:R-:W1:Y:S02]  /*155b0*/  LDS.U8 R3, [UR6] ;  /* 0x00000006ff037984 */ /* 0x006e640008000000 */
        /* <DEDUP_REMOVED lines=28> */
[----:B------:R-:W1:Y:S01]  /*15780*/  LDC R24, c[0x0][0x4] ;  /* 0x00000100ff187b82 */ /* 0x000e620000000800 */
[----:B------:R-:W-:Y:S01]  /*15790*/  BSSY B1, `(.L_x_4266) ;  /* 0x0000029000017945 */ /* 0x000fe20003800000 */
[----:B------:R-:W-:Y:S01]  /*157a0*/  IMAD.MOV.U32 R23, RZ, RZ, R14 ;  /* 0x000000ffff177224 */ /* 0x000fe200078e000e */
[----:B------:R-:W-:Y:S01]  /*157b0*/  PRMT R9, R3, 0x7610, R9 ;  /* 0x0000761003097816 */ /* 0x000fe20000000009 */
[----:B------:R-:W-:Y:S02]  /*157c0*/  IMAD.U32 R8, RZ, RZ, UR10 ;  /* 0x0000000aff087e24 */ /* 0x000fe4000f8e00ff */
[----:B------:R-:W-:Y:S02]  /*157d0*/  IMAD.U32 R11, RZ, RZ, UR11 ;  /* 0x0000000bff0b7e24 */ /* 0x000fe4000f8e00ff */
[----:B------:R-:W2:Y:S01]  /*157e0*/  LDC.64 R12, c[0x0][0x618] ;  /* 0x00018600ff0c7b82 */ /* 0x000ea20000000a00 */
[----:B------:R-:W-:-:S02]  /*157f0*/  IMAD R10, R10, UR7, RZ ;  /* 0x000000070a0a7c24 */ /* 0x000fc4000f8e02ff */
[----:B-1----:R-:W-:-:S07]  /*15800*/  IMAD R24, R24, UR6, RZ ;  /* 0x0000000618187c24 */ /* 0x002fce000f8e02ff */
.L_x_4267:
[----:B------:R-:W-:-:S04]  /*15810*/  IMAD.IADD R21, R10, 0x1, R23 ;  /* 0x000000010a157824 */ /* 0x000fc800078e0217 */
[----:B--2---:R-:W-:-:S05]  /*15820*/  IMAD.WIDE.U32 R20, R21, 0x20, R12 ;  /* 0x0000002015147825 */ /* 0x004fca00078e000c */
[----:B------:R-:W2:Y:S04]  /*15830*/  LDG.E.U8 R26, desc[UR60][R20.64] ;  /* 0x0000003c141a7981 */ /* 0x000ea8000c1e1100 */
[----:B------:R-:W3:Y:S04]  /*15840*/  LDG.E.U8 R28, desc[UR60][R20.64+0x10] ;  /* 0x0000103c141c7981 */ /* 0x000ee8000c1e1100 */
[----:B------:R-:W4:Y:S04]  /*15850*/  LDG.E.64 R14, desc[UR60][R20.64+0x8] ;  /* 0x0000083c140e7981 */ /* 0x000f28000c1e1b00 */
[----:B------:R-:W5:Y:S01]  /*15860*/  LDG.E.64 R18, desc[UR60][R20.64+0x18] ;  /* 0x0000183c14127981 */ /* 0x000f62000c1e1b00 */
[----:B------:R-:W-:Y:S01]  /*15870*/  LOP3.LUT R25, R3, 0xff, RZ, 0xc0, !PT ;  /* 0x000000ff03197812 */ /* 0x000fe200078ec0ff */
[----:B------:R-:W-:Y:S01]  /*15880*/  IMAD.IADD R23, R24, 0x1, R23 ;  /* 0x0000000118177824 */ /* 0x000fe200078e0217 */
[----:B------:R-:W-:-:S02]  /*15890*/  LOP3.LUT R27, R9, 0xff, RZ, 0xc0, !PT ;  /* 0x000000ff091b7812 */ /* 0x000fc400078ec0ff */
[CC--:B--2---:R-:W-:Y:S02]  /*158a0*/  ISETP.NE.AND P3, PT, R25.reuse, R26.reuse, PT ;  /* 0x0000001a1900720c */ /* 0x0c4fe40003f65270 */
[----:B------:R-:W-:Y:S02]  /*158b0*/  ISETP.GT.U32.AND P6, PT, R25, R26, PT ;  /* 0x0000001a1900720c */ /* 0x000fe40003fc4070 */
[CC--:B---3--:R-:W-:Y:S02]  /*158c0*/  ISETP.NE.AND P4, PT, R27.reuse, R28.reuse, PT ;  /* 0x0000001c1b00720c */ /* 0x0c8fe40003f85270 */
[----:B------:R-:W-:Y:S02]  /*158d0*/  ISETP.GT.U32.AND P5, PT, R27, R28, PT ;  /* 0x0000001c1b00720c */ /* 0x000fe40003fa4070 */
[----:B----4-:R-:W-:Y:S02]  /*158e0*/  ISETP.GE.U32.AND P1, PT, R6, R14, PT ;  /* 0x0000000e0600720c */ /* 0x010fe40003f26070 */
[----:B------:R-:W-:-:S02]  /*158f0*/  SEL R25, RZ, 0xffffffff, !P6 ;  /* 0xffffffffff197807 */ /* 0x000fc40007000000 */
[----:B-----5:R-:W-:Y:S02]  /*15900*/  ISETP.GE.U32.AND P0, PT, R8, R18, PT ;  /* 0x000000120800720c */ /* 0x020fe40003f06070 */
[----:B------:R-:W-:Y:S02]  /*15910*/  ISETP.GE.AND.EX P1, PT, R7, R15, PT, P1 ;  /* 0x0000000f0700720c */ /* 0x000fe40003f26310 */
[----:B------:R-:W-:Y:S02]  /*15920*/  ISETP.GE.AND.EX P0, PT, R11, R19, PT, P0 ;  /* 0x000000130b00720c */ /* 0x000fe40003f06300 */
[----:B------:R-:W-:Y:S02]  /*15930*/  @!P3 SEL R25, RZ, 0xffffffff, P1 ;  /* 0xffffffffff19b807 */ /* 0x000fe40000800000 */
[----:B------:R-:W-:Y:S02]  /*15940*/  ISETP.GE.U32.AND P3, PT, R23, UR8, PT ;  /* 0x0000000817007c0c */ /* 0x000fe4000bf66070 */
        /* <DEDUP_REMOVED lines=14> */
.L_x_4266:
[----:B------:R-:W-:Y:S05]  /*15a30*/  BRA `(.L_x_4265) ;  /* 0x0000000000c47947 */ /* 0x000fea0003800000 */
.L_x_4264:
[----:B------:R-:W-:Y:S01]  /*15a40*/  ULDC UR7, c[0x0][0x23c] ;  /* 0x00008f0000077ab9 */ /* 0x000fe20000000800 */
[----:B------:R-:W-:Y:S01]  /*15a50*/  PRMT R9, R3, 0x7610, R9 ;  /* 0x0000761003097816 */ /* 0x000fe20000000009 */
[----:B------:R-:W-:Y:S01]  /*15a60*/  IMAD.U32 R8, RZ, RZ, UR10 ;  /* 0x0000000aff087e24 */ /* 0x000fe2000f8e00ff */
[----:B------:R-:W-:Y:S01]  /*15a70*/  ISETP.GE.U32.AND P0, PT, R2, UR7, PT ;  /* 0x0000000702007c0c */ /* 0x000fe2000bf06070 */
[----:B------:R-:W-:-:S12]  /*15a80*/  IMAD.U32 R11, RZ, RZ, UR11 ;  /* 0x0000000bff0b7e24 */ /* 0x000fd8000f8e00ff */
[----:B------:R-:W-:Y:S05]  /*15a90*/  @P0 BRA `(.L_x_4265) ;  /* 0x0000000000ac0947 */ /* 0x000fea0003800000 */
[----:B------:R-:W-:Y:S01]  /*15aa0*/  ULDC UR6, c[0x0][0x10] ;  /* 0x0000040000067ab9 */ /* 0x000fe20000000800 */
[----:B------:R-:W1:Y:S01]  /*15ab0*/  LDC R27, c[0x0][RZ] ;  /* 0x00000000ff1b7b82 */ /* 0x000e620000000800 */
[----:B------:R-:W-:Y:S01]  /*15ac0*/  PRMT R9, R3, 0x7610, R9 ;  /* 0x0000761003097816 */ /* 0x000fe20000000009 */
[----:B------:R-:W-:Y:S02]  /*15ad0*/  IMAD.U32 R8, RZ, RZ, UR10 ;  /* 0x0000000aff087e24 */ /* 0x000fe4000f8e00ff */
[----:B------:R-:W-:Y:S02]  /*15ae0*/  IMAD.U32 R11, RZ, RZ, UR11 ;  /* 0x0000000bff0b7e24 */ /* 0x000fe4000f8e00ff */
[----:B------:R-:W-:Y:S02]  /*15af0*/  IMAD.MOV.U32 R23, RZ, RZ, R2 ;  /* 0x000000ffff177224 */ /* 0x000fe400078e0002 */
[----:B------:R-:W2:Y:S01]  /*15b00*/  LDC.64 R12, c[0x0][0x618] ;  /* 0x00018600ff0c7b82 */ /* 0x000ea20000000a00 */
[----:B------:R-:W-:-:S07]  /*15b10*/  IMAD R10, R10, UR6, RZ ;  /* 0x000000060a0a7c24 */ /* 0x000fce000f8e02ff */
[----:B------:R-:W3:Y:S02]  /*15b20*/  LDC R28, c[0x0][0x4] ;  /* 0x00000100ff1c7b82 */ /* 0x000ee40000000800 */
.L_x_4268:
[----:B------:R-:W-:-:S04]  /*15b30*/  IMAD.IADD R14, R10, 0x1, R23 ;  /* 0x000000010a0e7824 */ /* 0x000fc800078e0217 */
[----:B-1----:R-:W-:-:S04]  /*15b40*/  IMAD R21, R14, R27, R17 ;  /* 0x0000001b0e157224 */ /* 0x002fc800078e0211 */
[----:B--2---:R-:W-:-:S05]  /*15b50*/  IMAD.WIDE.U32 R20, R21, 0x20, R12 ;  /* 0x0000002015147825 */ /* 0x004fca00078e000c */
[----:B------:R-:W2:Y:S04]  /*15b60*/  LDG.E.U8 R24, desc[UR60][R20.64] ;  /* 0x0000003c14187981 */ /* 0x000ea8000c1e1100 */
[----:B------:R-:W4:Y:S04]  /*15b70*/  LDG.E.64 R18, desc[UR60][R20.64+0x8] ;  /* 0x0000083c14127981 */ /* 0x000f28000c1e1b00 */
[----:B------:R-:W5:Y:S04]  /*15b80*/  LDG.E.U8 R26, desc[UR60][R20.64+0x10] ;  /* 0x0000103c141a7981 */ /* 0x000f68000c1e1100 */
[----:B------:R-:W5:Y:S01]  /*15b90*/  LDG.E.64 R14, desc[UR60][R20.64+0x18] ;  /* 0x0000183c140e7981 */ /* 0x000f62000c1e1b00 */
[----:B------:R-:W-:-:S02]  /*15ba0*/  LOP3.LUT R25, R3, 0xff, RZ, 0xc0, !PT ;  /* 0x000000ff03197812 */ /* 0x000fc400078ec0ff */
[----:B------:R-:W-:Y:S01]  /*15bb0*/  LOP3.LUT R29, R9, 0xff, RZ, 0xc0, !PT ;  /* 0x000000ff091d7812 */ /* 0x000fe200078ec0ff */
[----:B---3--:R-:W-:Y:S01]  /*15bc0*/  IMAD.IADD R23, R28, 0x1, R23 ;  /* 0x000000011c177824 */ /* 0x008fe200078e0217 */
[C---:B--2---:R-:W-:Y:S02]  /*15bd0*/  ISETP.NE.AND P3, PT, R25.reuse, R24, PT ;  /* 0x000000181900720c */ /* 0x044fe40003f65270 */
[----:B----4-:R-:W-:Y:S02]  /*15be0*/  ISETP.GE.U32.AND P1, PT, R6, R18, PT ;  /* 0x000000120600720c */ /* 0x010fe40003f26070 */
[----:B------:R-:W-:Y:S02]  /*15bf0*/  ISETP.GT.U32.AND P6, PT, R25, R24, PT ;  /* 0x000000181900720c */ /* 0x000fe40003fc4070 */
[----:B-----5:R-:W-:Y:S02]  /*15c00*/  ISETP.NE.AND P4, PT, R29, R26, PT ;  /* 0x0000001a1d00720c */ /* 0x020fe40003f85270 */
[----:B------:R-:W-:-:S02]  /*15c10*/  ISETP.GE.AND.EX P1, PT, R7, R19, PT, P1 ;  /* 0x000000130700720c */ /* 0x000fc40003f26310 */
[----:B------:R-:W-:Y:S02]  /*15c20*/  ISETP.GE.U32.AND P0, PT, R8, R14, PT ;  /* 0x0000000e0800720c */ /* 0x000fe40003f06070 */
[----:B------:R-:W-:Y:S02]  /*15c30*/  SEL R25, RZ, 0xffffffff, !P6 ;  /* 0xffffffffff197807 */ /* 0x000fe40007000000 */
[----:B------:R-:W-:Y:S02]  /*15c40*/  @!P3 SEL R25, RZ, 0xffffffff, P1 ;  /* 0xffffffffff19b807 */ /* 0x000fe40000800000 */
[----:B------:R-:W-:Y:S02]  /*15c50*/  ISETP.GT.U32.AND P5, PT, R29, R26, PT ;  /* 0x0000001a1d00720c */ /* 0x000fe40003fa4070 */
[----:B------:R-:W-:Y:S02]  /*15c60*/  ISETP.GE.AND.EX P0, PT, R11, R15, PT, P0 ;  /* 0x0000000f0b00720c */ /* 0x000fe40003f06300 */
[----:B------:R-:W-:-:S02]  /*15c70*/  LOP3.LUT R25, R25, 0x1, RZ, 0xc0, !PT ;  /* 0x0000000119197812 */ /* 0x000fc400078ec0ff */
[----:B------:R-:W-:Y:S02]  /*15c80*/  SEL R20, RZ, 0xffffffff, !P5 ;  /* 0xffffffffff147807 */ /* 0x000fe40006800000 */
[----:B------:R-:W-:Y:S02]  /*15c90*/  @!P4 SEL R20, RZ, 0xffffffff, P0 ;  /* 0xffffffffff14c807 */ /* 0x000fe40000000000 */
[----:B------:R-:W-:-:S04]  /*15ca0*/  ISETP.NE.U32.AND P0, PT, R25, 0x1, PT ;  /* 0x000000011900780c */ /* 0x000fc80003f05070 */
[----:B------:R-:W-:Y:S02]  /*15cb0*/  SEL R6, R6, R18, !P0 ;  /* 0x0000001206067207 */ /* 0x000fe40004000000 */
[----:B------:R-:W-:Y:S02]  /*15cc0*/  SEL R7, R7, R19, !P0 ;  /* 0x0000001307077207 */ /* 0x000fe40004000000 */
[----:B------:R-:W-:Y:S02]  /*15cd0*/  SEL R3, R3, R24, !P0 ;  /* 0x0000001803037207 */ /* 0x000fe40004000000 */
[----:B------:R-:W-:Y:S02]  /*15ce0*/  ISETP.GE.U32.AND P0, PT, R23, UR7, PT ;  /* 0x0000000717007c0c */ /* 0x000fe4000bf06070 */
[----:B------:R-:W-:-:S04]  /*15cf0*/  LOP3.LUT R20, R20, 0x1, RZ, 0xc0, !PT ;  /* 0x0000000114147812 */ /* 0x000fc800078ec0ff */
[----:B------:R-:W-:-:S04]  /*15d00*/  ISETP.NE.U32.AND P1, PT, R20, 0x1, PT ;  /* 0x000000011400780c */ /* 0x000fc80003f25070 */
[----:B------:R-:W-:Y:S02]  /*15d10*/  SEL R9, R9, R26, !P1 ;  /* 0x0000001a09097207 */ /* 0x000fe40004800000 */
[----:B------:R-:W-:Y:S02]  /*15d20*/  SEL R8, R8, R14, !P1 ;  /* 0x0000000e08087207 */ /* 0x000fe40004800000 */
[----:B------:R-:W-:Y:S01]  /*15d30*/  SEL R11, R11, R15, !P1 ;  /* 0x0000000f0b0b7207 */ /* 0x000fe20004800000 */
[----:B------:R-:W-:Y:S06]  /*15d40*/  @!P0 BRA `(.L_x_4268) ;  /* 0xfffffffc00788947 */ /* 0x000fec000383ffff */
.L_x_4265:
[----:B------:R-:W-:Y:S05]  /*15d50*/  BSYNC B0 ;  /* 0x0000000000007941 */ /* 0x000fea0003800000 */
.L_x_4263:
        /* <DEDUP_REMOVED lines=12> */
[----:B------:R1:W-:Y:S04]  /*15e20*/  STS.U8 [R12], R3 ;  /* 0x000000030c007388 */ /* 0x0003e80000000000 */
[----:B------:R1:W-:Y:S01]  /*15e30*/  STS.U8 [R12+0x10], R9 ;  /* 0x000010090c007388 */ /* 0x0003e20000000000 */
[----:B------:R-:W-:Y:S05]  /*15e40*/  @!P0 BRA `(.L_x_4269) ;  /* 0x0000000000c88947 */ /* 0x000fea0003800000 */
[----:B------:R-:W-:-:S07]  /*15e50*/  IMAD.U32 R13, RZ, RZ, UR5 ;  /* 0x00000005ff0d7e24 */ /* 0x000fce000f8e00ff */
.L_x_4272:
        /* <DEDUP_REMOVED lines=9> */
[----:B------:R-:W-:Y:S02]  /*15ef0*/  LOP3.LUT R20, R3, 0xff, RZ, 0xc0, !PT ;  /* 0x000000ff03147812 */ /* 0x000fe400078ec0ff */
[----:B------:R-:W-:Y:S02]  /*15f00*/  LOP3.LUT R23, R9, 0xff, RZ, 0xc0, !PT ;  /* 0x000000ff09177812 */ /* 0x000fe400078ec0ff */
[----:B------:R-:W-:-:S05]  /*15f10*/  LEA R13, R13, UR4, 0x5 ;  /* 0x000000040d0d7c11 */ /* 0x000fca000f8e28ff */
[----:B------:R-:W1:Y:S04]  /*15f20*/  LDS.U8 R21, [R13] ;  /* 0x000000000d157984 */ /* 0x000e680000000000 */
[----:B------:R-:W2:Y:S04]  /*15f30*/  LDS.U8 R24, [R13+0x10] ;  /* 0x000010000d187984 */ /* 0x000ea80000000000 */
[----:B------:R-:W3:Y:S04]  /*15f40*/  LDS.64 R18, [R13+0x18] ;  /* 0x000018000d127984 */ /* 0x000ee80000000a00 */
[----:B------:R-:W4:Y:S01]  /*15f50*/  LDS.64 R14, [R13+0x8] ;  /* 0x000008000d0e7984 */ /* 0x000f220000000a00 */
[----:B-1----:R-:W-:-:S02]  /*15f60*/  ISETP.GT.U32.AND P0, PT, R20, R21, PT ;  /* 0x000000151400720c */ /* 0x002fc40003f04070 */
[----:B------:R-:W-:Y:S02]  /*15f70*/  ISETP.NE.AND P4, PT, R20, R21, PT ;  /* 0x000000151400720c */ /* 0x000fe40003f85270 */
[C---:B--2---:R-:W-:Y:S02]  /*15f80*/  ISETP.NE.AND P5, PT, R23.reuse, R24, PT ;  /* 0x000000181700720c */ /* 0x044fe40003fa5270 */
[----:B------:R-:W-:Y:S02]  /*15f90*/  SEL R20, RZ, 0xffffffff, !P0 ;  /* 0xffffffffff147807 */ /* 0x000fe40004000000 */
[----:B---3--:R-:W-:Y:S02]  /*15fa0*/  ISETP.GE.U32.AND P0, PT, R8, R18, PT ;  /* 0x000000120800720c */ /* 0x008fe40003f06070 */
[----:B------:R-:W-:Y:S02]  /*15fb0*/  ISETP.GT.U32.AND P6, PT, R23, R24, PT ;  /* 0x000000181700720c */ /* 0x000fe40003fc4070 */
[----:B----4-:R-:W-:-:S02]  /*15fc0*/  ISETP.GE.U32.AND P1, PT, R6, R14, PT ;  /* 0x0000000e0600720c */ /* 0x010fc40003f26070 */
[----:B------:R-:W-:Y:S02]  /*15fd0*/  ISETP.GE.AND.EX P0, PT, R11, R19, PT, P0 ;  /* 0x000000130b00720c */ /* 0x000fe40003f06300 */
[----:B------:R-:W-:Y:S02]  /*15fe0*/  SEL R13, RZ, 0xffffffff, !P6 ;  /* 0xffffffffff0d7807 */ /* 0x000fe40007000000 */
[----:B------:R-:W-:Y:S02]  /*15ff0*/  ISETP.GE.AND.EX P1, PT, R7, R15, PT, P1 ;  /* 0x0000000f0700720c */ /* 0x000fe40003f26310 */
        /* <DEDUP_REMOVED lines=8> */
[----:B------:R-:W-:Y:S01]  /*16080*/  SEL R6, R6, R14, !P0 ;  /* 0x0000000e06067207 */ /* 0x000fe20004000000 */
[----:B------:R-:W-:Y:S01]  /*16090*/  IMAD.MOV.U32 R14, RZ, RZ, R8 ;  /* 0x000000ffff0e7224 */ /* 0x000fe200078e0008 */
[----:B------:R-:W-:Y:S01]  /*160a0*/  SEL R7, R7, R15, !P0 ;  /* 0x0000000f07077207 */ /* 0x000fe20004000000 */
[----:B------:R-:W-:Y:S01]  /*160b0*/  IMAD.MOV.U32 R15, RZ, RZ, R11 ;  /* 0x000000ffff0f7224 */ /* 0x000fe200078e000b */
[----:B------:R-:W-:-:S02]  /*160c0*/  SEL R21, R3, R21, !P0 ;  /* 0x0000001503157207 */ /* 0x000fc40004000000 */
[----:B------:R-:W-:Y:S01]  /*160d0*/  SEL R13, R9, R24, !P1 ;  /* 0x00000018090d7207 */ /* 0x000fe20004800000 */
[----:B------:R1:W-:Y:S01]  /*160e0*/  STS.64 [R12+0x8], R6 ;  /* 0x000008060c007388 */ /* 0x0003e20000000a00 */
[----:B------:R-:W-:Y:S02]  /*160f0*/  PRMT R3, R21, 0x7610, R3 ;  /* 0x0000761015037816 */ /* 0x000fe40000000003 */
[----:B------:R-:W-:Y:S01]  /*16100*/  PRMT R9, R13, 0x7610, R9 ;  /* 0x000076100d097816 */ /* 0x000fe20000000009 */
[----:B------:R1:W-:Y:S04]  /*16110*/  STS.64 [R12+0x18], R14 ;  /* 0x0000180e0c007388 */ /* 0x0003e80000000a00 */
[----:B------:R1:W-:Y:S04]  /*16120*/  STS.U8 [R12], R21 ;  /* 0x000000150c007388 */ /* 0x0003e80000000000 */
[----:B------:R1:W-:Y:S02]  /*16130*/  STS.U8 [R12+0x10], R13 ;  /* 0x0000100d0c007388 */ /* 0x0003e40000000000 */
.L_x_4271:
[----:B------:R-:W-:Y:S05]  /*16140*/  BSYNC B0 ;  /* 0x0000000000007941 */ /* 0x000fea0003800000 */
.L_x_4270:
[----:B-1----:R-:W-:Y:S01]  /*16150*/  IMAD.MOV.U32 R13, RZ, RZ, R25 ;  /* 0x000000ffff0d7224 */ /* 0x002fe200078e0019 */
[----:B------:R-:W-:Y:S06]  /*16160*/  @P3 BRA `(.L_x_4272) ;  /* 0xfffffffc003c3947 */ /* 0x000fec000383ffff */
.L_x_4269:
        /* <DEDUP_REMOVED lines=17> */
.L_x_4277:
[----:B-12---:R-:W-:Y:S01]  /*16280*/  IMAD.IADD R15, R17, 0x1, R13 ;  /* 0x00000001110f7824 */ /* 0x006fe200078e020d */
[----:B------:R-:W-:Y:S04]  /*16290*/  BAR.SYNC.DEFER_BLOCKING 0x0 ;  /* 0x0000000000007b1d */ /* 0x000fe80000010000 */
[----:B------:R-:W-:Y:S02]  /*162a0*/  ISETP.GE.U32.AND P0, PT, R15, R10, PT ;  /* 0x0000000a0f00720c */ /* 0x000fe40003f06070 */
[----:B------:R-:W-:Y:S02]  /*162b0*/  BSSY B0, `(.L_x_4275) ;  /* 0x0000028000007945 */ /* 0x000fe40003800000 */
[----:B------:R-:W-:-:S13]  /*162c0*/  ISETP.GE.U32.OR P0, PT, R17, R13, P0 ;  /* 0x0000000d1100720c */ /* 0x000fda0000706470 */
[----:B------:R-:W-:Y:S05]  /*162d0*/  @P0 BRA `(.L_x_4276) ;  /* 0x0000000000940947 */ /* 0x000fea0003800000 */
[----:B------:R-:W-:Y:S01]  /*162e0*/  IMAD R2, R13, 0x20, R12 ;  /* 0x000000200d027824 */ /* 0x000fe200078e020c */
[----:B------:R-:W-:Y:S02]  /*162f0*/  LOP3.LUT R23, R9, 0xff, RZ, 0xc0, !PT ;  /* 0x000000ff09177812 */ /* 0x000fe400078ec0ff */
[----:B------:R-:W-:Y:S02]  /*16300*/  LOP3.LUT R21, R3, 0xff, RZ, 0xc0, !PT ;  /* 0x000000ff03157812 */ /* 0x000fe400078ec0ff */
[----:B------:R-:W1:Y:S04]  /*16310*/  LDS.U8 R24, [R2+0x10] ;  /* 0x0000100002187984 */ /* 0x000e680000000000 */
[----:B------:R-:W2:Y:S04]  /*16320*/  LDS.U8 R20, [R2] ;  /* 0x0000000002147984 */ /* 0x000ea80000000000 */
[----:B------:R-:W3:Y:S04]  /*16330*/  LDS.64 R18, [R2+0x18] ;  /* 0x0000180002127984 */ /* 0x000ee80000000a00 */
[----:B------:R4:W5:Y:S01]  /*16340*/  LDS.64 R14, [R2+0x8] ;  /* 0x00000800020e7984 */ /* 0x0009620000000a00 */
[----:B-1----:R-:W-:-:S02]  /*16350*/  ISETP.NE.AND P4, PT, R23, R24, PT ;  /* 0x000000181700720c */ /* 0x002fc40003f85270 */
[----:B------:R-:W-:Y:S02]  /*16360*/  ISETP.GT.U32.AND P5, PT, R23, R24, PT ;  /* 0x000000181700720c */ /* 0x000fe40003fa4070 */
[CC--:B--2---:R-:W-:Y:S02]  /*16370*/  ISETP.NE.AND P3, PT, R21.reuse, R20.reuse, PT ;  /* 0x000000141500720c */ /* 0x0c4fe40003f65270 */
[----:B------:R-:W-:Y:S02]  /*16380*/  ISETP.GT.U32.AND P6, PT, R21, R20, PT ;  /* 0x000000141500720c */ /* 0x000fe40003fc4070 */
[----:B---3--:R-:W-:Y:S02]  /*16390*/  ISETP.GE.U32.AND P0, PT, R8, R18, PT ;  /* 0x000000120800720c */ /* 0x008fe40003f06070 */
[----:B----4-:R-:W-:Y:S02]  /*163a0*/  SEL R2, RZ, 0xffffffff, !P5 ;  /* 0xffffffffff027807 */ /* 0x010fe40006800000 */
[----:B-----5:R-:W-:-:S02]  /*163b0*/  ISETP.GE.U32.AND P1, PT, R6, R14, PT ;  /* 0x0000000e0600720c */ /* 0x020fc40003f26070 */
[----:B------:R-:W-:Y:S02]  /*163c0*/  ISETP.GE.AND.EX P0, PT, R11, R19, PT, P0 ;  /* 0x000000130b00720c */ /* 0x000fe40003f06300 */
[----:B------:R-:W-:Y:S02]  /*163d0*/  ISETP.GE.AND.EX P1, PT, R7, R15, PT, P1 ;  /* 0x0000000f0700720c */ /* 0x000fe40003f26310 */
[----:B------:R-:W-:Y:S02]  /*163e0*/  @!P4 SEL R2, RZ, 0xffffffff, P0 ;  /* 0xffffffffff02c807 */ /* 0x000fe40000000000 */
        /* <DEDUP_REMOVED lines=20> */
.L_x_4276:
[----:B------:R-:W-:Y:S05]  /*16530*/  BSYNC B0 ;  /* 0x0000000000007941 */ /* 0x000fea0003800000 */
.L_x_4275:
[----:B------:R-:W-:-:S04]  /*16540*/  SHF.R.S32.HI R13, RZ, 0x1, R13 ;  /* 0x00000001ff0d7819 */ /* 0x000fc8000001140d */
[----:B------:R-:W-:-:S13]  /*16550*/  ISETP.GE.AND P0, PT, R13, 0x20, PT ;  /* 0x000000200d00780c */ /* 0x000fda0003f06270 */
[----:B------:R-:W-:Y:S05]  /*16560*/  @P0 BRA `(.L_x_4277) ;  /* 0xfffffffc00440947 */ /* 0x000fea000383ffff */
[----:B------:R-:W-:-:S07]  /*16570*/  IMAD.MOV.U32 R2, RZ, RZ, 0x20 ;  /* 0x00000020ff027424 */ /* 0x000fce00078e00ff */
.L_x_4274:
[----:B------:R-:W-:Y:S01]  /*16580*/  BAR.SYNC.DEFER_BLOCKING 0x0 ;  /* 0x0000000000007b1d */ /* 0x000fe20000010000 */
[----:B------:R-:W-:-:S13]  /*16590*/  ISETP.GE.AND P0, PT, R2, 0x2, PT ;  /* 0x000000020200780c */ /* 0x000fda0003f06270 */
[----:B------:R-:W-:Y:S05]  /*165a0*/  @!P0 BRA `(.L_x_4273) ;  /* 0x0000000000988947 */ /* 0x000fea0003800000 */
[----:B------:R-:W-:-:S07]  /*165b0*/  IMAD.MOV.U32 R13, RZ, RZ, 0x1 ;  /* 0x00000001ff0d7424 */ /* 0x000fce00078e00ff */
.L_x_4278:
[----:B------:R-:W-:Y:S01]  /*165c0*/  LOP3.LUT R18, R9, 0xff, RZ, 0xc0, !PT ;  /* 0x000000ff09127812 */ /* 0x000fe200078ec0ff */
[----:B-12---:R-:W1:Y:S01]  /*165d0*/  SHFL.DOWN PT, R15, R6, R13, 0x1f ;  /* 0x08001f0d060f7589 */ /* 0x006e6200000e0000 */
[----:B------:R-:W-:Y:S02]  /*165e0*/  LOP3.LUT R10, R3, 0xff, RZ, 0xc0, !PT ;  /* 0x000000ff030a7812 */ /* 0x000fe400078ec0ff */
[----:B------:R-:W-:Y:S01]  /*165f0*/  LOP3.LUT R24, R9, 0xff, RZ, 0xc0, !PT ;  /* 0x000000ff09187812 */ /* 0x000fe200078ec0ff */
[----:B------:R-:W2:Y:S01]  /*16600*/  SHFL.DOWN PT, R17, R8, R13, 0x1f ;  /* 0x08001f0d08117589 */ /* 0x000ea200000e0000 */
[----:B------:R-:W-:-:S03]  /*16610*/  LOP3.LUT R21, R3, 0xff, RZ, 0xc0, !PT ;  /* 0x000000ff03157812 */ /* 0x000fc600078ec0ff */
[----:B------:R-:W3:Y:S04]  /*16620*/  SHFL.DOWN PT, R18, R18, R13, 0x1f ;  /* 0x08001f0d12127589 */ /* 0x000ee800000e0000 */
[----:B------:R-:W4:Y:S04]  /*16630*/  SHFL.DOWN PT, R10, R10, R13, 0x1f ;  /* 0x08001f0d0a0a7589 */ /* 0x000f2800000e0000 */
[----:B------:R-:W5:Y:S04]  /*16640*/  SHFL.DOWN PT, R12, R7, R13, 0x1f ;  /* 0x08001f0d070c7589 */ /* 0x000f6800000e0000 */
[----:B------:R0:W5:Y:S01]  /*16650*/  SHFL.DOWN PT, R20, R11, R13, 0x1f ;  /* 0x08001f0d0b147589 */ /* 0x00016200000e0000 */
[----:B-1----:R-:W-:-:S02]  /*16660*/  ISETP.GE.U32.AND P0, PT, R6, R15, PT ;  /* 0x0000000f0600720c */ /* 0x002fc40003f06070 */
[----:B--2---:R-:W-:Y:S01]  /*16670*/  ISETP.GE.U32.AND P1, PT, R8, R17, PT ;  /* 0x000000110800720c */ /* 0x004fe20003f26070 */
[----:B0-----:R-:W-:Y:S01]  /*16680*/  IMAD.SHL.U32 R13, R13, 0x2, RZ ;  /* 0x000000020d0d7824 */ /* 0x001fe200078e00ff */
[----:B---3--:R-:W-:Y:S02]  /*16690*/  LOP3.LUT R19, R18, 0xff, RZ, 0xc0, !PT ;  /* 0x000000ff12137812 */ /* 0x008fe400078ec0ff */
[----:B----4-:R-:W-:Y:S02]  /*166a0*/  LOP3.LUT R14, R10, 0xff, RZ, 0xc0, !PT ;  /* 0x000000ff0a0e7812 */ /* 0x010fe400078ec0ff */
        /* <DEDUP_REMOVED lines=22> */
.L_x_4273:
        /* <DEDUP_REMOVED lines=16> */
[----:B------:R-:W2:Y:S04]  /*16910*/  LDG.E.U8 R0, desc[UR60][R4.64] ;  /* 0x0000003c04007981 */ /* 0x000ea8000c1e1100 */
[----:B------:R-:W3:Y:S04]  /*16920*/  LDG.E.U8 R8, desc[UR60][R4.64+0x10] ;  /* 0x0000103c04087981 */ /* 0x000ee8000c1e1100 */
[----:B------:R-:W4:Y:S04]  /*16930*/  LDG.E.64 R6, desc[UR60][R4.64+0x8] ;  /* 0x0000083c04067981 */ /* 0x000f28000c1e1b00 */
[----:B------:R-:W5:Y:S01]  /*16940*/  LDG.E.64 R10, desc[UR60][R4.64+0x18] ;  /* 0x0000183c040a7981 */ /* 0x000f62000c1e1b00 */
[----:B------:R-:W-:-:S02]  /*16950*/  LOP3.LUT R13, R3, 0xff, RZ, 0xc0, !PT ;  /* 0x000000ff030d7812 */ /* 0x000fc400078ec0ff */
[----:B------:R-:W-:Y:S02]  /*16960*/  LOP3.LUT R15, R9, 0xff, RZ, 0xc0, !PT ;  /* 0x000000ff090f7812 */ /* 0x000fe400078ec0ff */
[CC--:B--2---:R-:W-:Y:S02]  /*16970*/  ISETP.NE.AND P3, PT, R0.reuse, R13.reuse, PT ;  /* 0x0000000d0000720c */ /* 0x0c4fe40003f65270 */
[----:B------:R-:W-:Y:S02]  /*16980*/  ISETP.GT.U32.AND P6, PT, R0, R13, PT ;  /* 0x0000000d0000720c */ /* 0x000fe40003fc4070 */
[CC--:B---3--:R-:W-:Y:S02]  /*16990*/  ISETP.NE.AND P4, PT, R8.reuse, R15.reuse, PT ;  /* 0x0000000f0800720c */ /* 0x0c8fe40003f85270 */
[----:B------:R-:W-:Y:S02]  /*169a0*/  ISETP.GT.U32.AND P5, PT, R8, R15, PT ;  /* 0x0000000f0800720c */ /* 0x000fe40003fa4070 */
[----:B----4-:R-:W-:-:S02]  /*169b0*/  ISETP.GE.U32.AND P1, PT, R6, R24, PT ;  /* 0x000000180600720c */ /* 0x010fc40003f26070 */
[----:B------:R-:W-:Y:S02]  /*169c0*/  SEL R2, RZ, 0xffffffff, !P6 ;  /* 0xffffffffff027807 */ /* 0x000fe40007000000 */
[----:B-----5:R-:W-:Y:S02]  /*169d0*/  ISETP.GE.U32.AND P0, PT, R10, R18, PT ;  /* 0x000000120a00720c */ /* 0x020fe40003f06070 */
[----:B------:R-:W-:Y:S02]  /*169e0*/  ISETP.GE.AND.EX P1, PT, R7, R25, PT, P1 ;  /* 0x000000190700720c */ /* 0x000fe40003f26310 */
[----:B------:R-:W-:Y:S02]  /*169f0*/  ISETP.GE.AND.EX P0, PT, R11, R19, PT, P0 ;  /* 0x000000130b00720c */ /* 0x000fe40003f06300 */
[----:B------:R-:W-:Y:S02]  /*16a00*/  SEL R12, RZ, 0xffffffff, !P5 ;  /* 0xffffffffff0c7807 */ /* 0x000fe40006800000 */
        /* <DEDUP_REMOVED lines=11> */
[----:B------:R-:W-:-:S07]  /*16ac0*/  SEL R19, R11, R19, !P1 ;  /* 0x000000130b137207 */ /* 0x000fce0004800000 */
.L_x_4280:
        /* <DEDUP_REMOVED lines=21> */
.L_x_4282:
        /* <DEDUP_REMOVED lines=22> */
.L_x_4283:
[----:B------:R-:W-:Y:S02]  /*16d80*/  ULDC.64 UR4, c[0x0][0x600] ;  /* 0x0001800000047ab9 */ /* 0x000fe40000000a00 */
[----:B------:R-:W-:-:S05]  /*16d90*/  IADD3 R16, P0, R16, UR4, RZ ;  /* 0x0000000410107c10 */ /* 0x000fca000ff1e0ff */
[----:B------:R-:W-:-:S05]  /*16da0*/  IMAD.X R17, RZ, RZ, UR5, P0 ;  /* 0x00000005ff117e24 */ /* 0x000fca00080e06ff */
[----:B------:R-:W-:Y:S01]  /*16db0*/  STG.E.64 desc[UR60][R16.64], R18 ;  /* 0x0000001210007986 */ /* 0x000fe2000c101b3c */
[----:B------:R-:W-:Y:S05]  /*16dc0*/  EXIT ;  /* 0x000000000000794d */ /* 0x000fea0003800000 */
.L_x_4281:
[----:B------:R-:W-:Y:S04]  /*16dd0*/  STG.E.64 desc[UR60][R4.64+0x8], R24 ;  /* 0x0000081804007986 */ /* 0x000fe8000c101b3c */
[----:B------:R-:W-:Y:S04]  /*16de0*/  STG.E.64 desc[UR60][R4.64+0x18], R18 ;  /* 0x0000181204007986 */ /* 0x000fe8000c101b3c */
[----:B------:R-:W-:Y:S04]  /*16df0*/  STG.E.U8 desc[UR60][R4.64], R3 ;  /* 0x0000000304007986 */ /* 0x000fe8000c10113c */
[----:B------:R-:W-:Y:S01]  /*16e00*/  STG.E.U8 desc[UR60][R4.64+0x10], R9 ;  /* 0x0000100904007986 */ /* 0x000fe2000c10113c */
[----:B------:R-:W-:Y:S05]  /*16e10*/  EXIT ;  /* 0x000000000000794d */ /* 0x000fea0003800000 */
.L_x_4279:
        /* <DEDUP_REMOVED lines=17> */
.L_x_4285:
[----:B------:R-:W-:Y:S02]  /*16f30*/  CS2R R24, SRZ ;  /* 0x0000000000187805 */ /* 0x000fe4000001ff00 */
[----:B------:R-:W-:-:S07]  /*16f40*/  CS2R R18, SRZ ;  /* 0x0000000000127805 */ /* 0x000fce000001ff00 */
.L_x_4284:
        /* <DEDUP_REMOVED lines=23> */
.L_x_4287:
        /* <DEDUP_REMOVED lines=22> */
.L_x_4288:
[----:B------:R-:W-:Y:S02]  /*17220*/  ULDC.64 UR4, c[0x0][0x600] ;  /* 0x0001800000047ab9 */ /* 0x000fe40000000a00 */
[----:B------:R-:W-:-:S05]  /*17230*/  IADD3 R16, P0, R16, UR4, RZ ;  /* 0x0000000410107c10 */ /* 0x000fca000ff1e0ff */
[----:B------:R-:W-:-:S05]  /*17240*/  IMAD.X R17, RZ, RZ, UR5, P0 ;  /* 0x00000005ff117e24 */ /* 0x000fca00080e06ff */
[----:B------:R-:W-:Y:S01]  /*17250*/  STG.E.64 desc[UR60][R16.64], R18 ;  /* 0x0000001210007986 */ /* 0x000fe2000c101b3c */
[----:B------:R-:W-:Y:S05]  /*17260*/  EXIT ;  /* 0x000000000000794d */ /* 0x000fea0003800000 */
.L_x_4286:
        /* <DEDUP_REMOVED lines=16> */
.L_x_4289:
        /* <DEDUP_REMOVED lines=15> */
.L_x_4290:
[----:B------:R-:W-:Y:S05]  /*17460*/  EXIT ;  /* 0x000000000000794d */ /* 0x000fea0003800000 */
.L_x_4254:
        /* <DEDUP_REMOVED lines=16> */
[----:B-12---:R-:W-:Y:S02]  /*17570*/  SEL R13, R10, RZ, P3 ;  /* 0x000000ff0a0d7207 */ /* 0x006fe40001800000 */
        /* <DEDUP_REMOVED lines=37> */
.L_x_4292:
        /* <DEDUP_REMOVED lines=21> */
.L_x_4294:
        /* <DEDUP_REMOVED lines=22> */
.L_x_4295:
[----:B------:R-:W-:Y:S02]  /*17a80*/  ULDC.64 UR4, c[0x0][0x600] ;  /* 0x0001800000047ab9 */ /* 0x000fe40000000a00 */
[----:B------:R-:W-:-:S05]  /*17a90*/  IADD3 R18, P0, R18, UR4, RZ ;  /* 0x0000000412127c10 */ /* 0x000fca000ff1e0ff */
[----:B------:R-:W-:-:S05]  /*17aa0*/  IMAD.X R19, RZ, RZ, UR5, P0 ;  /* 0x00000005ff137e24 */ /* 0x000fca00080e06ff */
[----:B------:R-:W-:Y:S01]  /*17ab0*/  STG.E.64 desc[UR60][R18.64], R16 ;  /* 0x0000001012007986 */ /* 0x000fe2000c101b3c */
[----:B------:R-:W-:Y:S05]  /*17ac0*/  EXIT ;  /* 0x000000000000794d */ /* 0x000fea0003800000 */
.L_x_4293:
[----:B------:R-:W-:Y:S04]  /*17ad0*/  STG.E.64 desc[UR60][R4.64+0x8], R22 ;  /* 0x0000081604007986 */ /* 0x000fe8000c101b3c */
[----:B------:R-:W-:Y:S04]  /*17ae0*/  STG.E.64 desc[UR60][R4.64+0x18], R16 ;  /* 0x0000181004007986 */ /* 0x000fe8000c101b3c */
[----:B------:R-:W-:Y:S04]  /*17af0*/  STG.E.U8 desc[UR60][R4.64], R9 ;  /* 0x0000000904007986 */ /* 0x000fe8000c10113c */
[----:B------:R-:W-:Y:S01]  /*17b00*/  STG.E.U8 desc[UR60][R4.64+0x10], R3 ;  /* 0x0000100304007986 */ /* 0x000fe2000c10113c */
[----:B------:R-:W-:Y:S05]  /*17b10*/  EXIT ;  /* 0x000000000000794d */ /* 0x000fea0003800000 */
.L_x_4291:
        /* <DEDUP_REMOVED lines=17> */
.L_x_4297:
[----:B------:R-:W-:Y:S02]  /*17c30*/  CS2R R16, SRZ ;  /* 0x0000000000107805 */ /* 0x000fe4000001ff00 */
[----:B------:R-:W-:-:S07]  /*17c40*/  CS2R R22, SRZ ;  /* 0x0000000000167805 */ /* 0x000fce000001ff00 */
.L_x_4296:
        /* <DEDUP_REMOVED lines=23> */
.L_x_4299:
        /* <DEDUP_REMOVED lines=22> */
.L_x_4300:
[----:B------:R-:W-:Y:S02]  /*17f20*/  ULDC.64 UR4, c[0x0][0x600] ;  /* 0x0001800000047ab9 */ /* 0x000fe40000000a00 */
[----:B------:R-:W-:-:S05]  /*17f30*/  IADD3 R18, P0, R18, UR4, RZ ;  /* 0x0000000412127c10 */ /* 0x000fca000ff1e0ff */
[----:B------:R-:W-:-:S05]  /*17f40*/  IMAD.X R19, RZ, RZ, UR5, P0 ;  /* 0x00000005ff137e24 */ /* 0x000fca00080e06ff */
[----:B------:R-:W-:Y:S01]  /*17f50*/  STG.E.64 desc[UR60][R18.64], R16 ;  /* 0x0000001012007986 */ /* 0x000fe2000c101b3c */
[----:B------:R-:W-:Y:S05]  /*17f60*/  EXIT ;  /* 0x000000000000794d */ /* 0x000fea0003800000 */
.L_x_4298:
        /* <DEDUP_REMOVED lines=16> */
.L_x_4301:
        /* <DEDUP_REMOVED lines=15> */
.L_x_4302:
[----:B------:R-:W-:Y:S05]  /*18160*/  EXIT ;  /* 0x000000000000794d */ /* 0x000fea0003800000 */
        .weak           $__internal_38_$__cuda_sm20_div_u64
        .type           $__internal_38_$__cuda_sm20_div_u64,@function
        .size           $__internal_38_$__cuda_sm20_div_u64,($__internal_39_$__cuda_sm20_rem_u64 - $__internal_38_$__cuda_sm20_div_u64)
$__internal_38_$__cuda_sm20_div_u64:
        /* <DEDUP_REMOVED lines=69> */
[----:B------:R-:W-:Y:S06]  /*185c0*/  RET.REL.NODEC R12 `(_ZN2at6native13reduce_kernelILi256ELi2ENS0_8ReduceOpIhNS0_9ArgMaxOpsIhEEjlLi4ELi4EEEEEvT1_) ;  /* 0xfffffe780c8c7950 */ /* 0x000fec0003c3ffff */
        .weak           $__internal_39_$__cuda_sm20_rem_u64
        .type           $__internal_39_$__cuda_sm20_rem_u64,@function
        .size           $__internal_39_$__cuda_sm20_rem_u64,(.L_x_6996 - $__internal_39_$__cuda_sm20_rem_u64)
$__internal_39_$__cuda_sm20_rem_u64:
        /* <DEDUP_REMOVED lines=64> */
[----:B------:R-:W-:Y:S06]  /*189d0*/  RET.REL.NODEC R4 `(_ZN2at6native13reduce_kernelILi256ELi2ENS0_8ReduceOpIhNS0_9ArgMaxOpsIhEEjlLi4ELi4EEEEEvT1_) ;  /* 0xfffffe7404887950 */ /* 0x000fec0003c3ffff */
.L_x_4303:
        /* <DEDUP_REMOVED lines=10> */
.L_x_6996:


//--------------------- .text._ZN2at6native13reduce_kernelILi128ELi4ENS0_8ReduceOpIhNS0_9ArgMaxOpsIhEEjlLi4ELi4EEEEEvT1_ --------------------------
	.section	.text._ZN2at6native13reduce_kernelILi128ELi4ENS0_8ReduceOpIhNS0_9ArgMaxOpsIhEEjlLi4ELi4EEEEEvT1_,"ax",@progbits
	.align	128
        .global         _ZN2at6native13reduce_kernelILi128ELi4ENS0_8ReduceOpIhNS0_9ArgMaxOpsIhEEjlLi4ELi4EEEEEvT1_
        .type           _ZN2at6native13reduce_kernelILi128ELi4ENS0_8ReduceOpIhNS0_9ArgMaxOpsIhEEjlLi4ELi4EEEEEvT1_,@function
        .size           _ZN2at6native13reduce_kernelILi128ELi4ENS0_8ReduceOpIhNS0_9ArgMaxOpsIhEEjlLi4ELi4EEEEEvT1_,(.L_x_6998 - _ZN2at6native13reduce_kernelILi128ELi4ENS0_8ReduceOpIhNS0_9ArgMaxOpsIhEEjlLi4ELi4EEEEEvT1_)
        .other          _ZN2at6native13reduce_kernelILi128ELi4ENS0_8ReduceOpIhNS0_9ArgMaxOpsIhEEjlLi4ELi4EEEEEvT1_,@"STO_CUDA_ENTRY STV_DEFAULT"
_ZN2at6native13reduce_kernelILi128ELi4ENS0_8ReduceOpIhNS0_9ArgMaxOpsIhEEjlLi4ELi4EEEEEvT1_:
.text._ZN2at6native13reduce_kernelILi128ELi4ENS0_8ReduceOpIhNS0_9ArgMaxOpsIhEEjlLi4ELi4EEEEEvT1_:
        /* <DEDUP_REMOVED lines=288> */
.L_x_4304:
[----:B------:R-:W0:Y:S01]  /*1200*/  S2UR UR36, SR_CTAID.Y ;  /* 0x00000000002479c3 */ /* 0x000e220000002600 */
[----:B------:R-:W-:Y:S01]  /*1210*/  ULDC.64 UR4, c[0x0][0x240] ;  /* 0x0000900000047ab9 */ /* 0x000fe20000000a00 */
[----:B------:R-:W-:Y:S01]  /*1220*/  ULDC.64 UR60, c[0x0][0x208] ;  /* 0x00008200003c7ab9 */ /* 0x000fe20000000a00 */
[----:B------:R-:W-:Y:S01]  /*1230*/  IMAD R3, R17, UR4, RZ ;  /* 0x0000000411037c24 */ /* 0x000fe2000f8e02ff */
[----:B------:R-:W-:Y:S01]  /*1240*/  ULDC UR4, c[0x0][0x230] ;  /* 0x00008c0000047ab9 */ /* 0x000fe20000000800 */
[----:B------:R-:W-:Y:S01]  /*1250*/  BSSY B6, `(.L_x_4305) ;  /* 0x00012ae000067945 */ /* 0x000fe20003800000 */
[----:B------:R-:W-:Y:S01]  /*1260*/  IMAD.MOV.U32 R52, RZ, RZ, RZ ;  /* 0x000000ffff347224 */ /* 0x000fe200078e00ff */
[----:B------:R-:W-:Y:S01]  /*1270*/  CS2R R58, SRZ ;  /* 0x00000000003a7805 */ /* 0x000fe2000001ff00 */
[----:B------:R-:W0:Y:S01]  /*1280*/  LDC R0, c[0x0][0x248] ;  /* 0x00009200ff007b82 */ /* 0x000e220000000800 */
[----:B------:R-:W-:Y:S01]  /*1290*/  IMAD R3, R2, UR5, R3 ;  /* 0x0000000502037c24 */ /* 0x000fe2000f8e0203 */
[----:B------:R-:W-:Y:S01]  /*12a0*/  ULDC UR5, c[0x0][0x22c] ;  /* 0x00008b0000057ab9 */ /* 0x000fe20000000800 */
[----:B------:R-:W-:Y:S01]  /*12b0*/  IMAD.MOV.U32 R51, RZ, RZ, RZ ;  /* 0x000000ffff337224 */ /* 0x000fe200078e00ff */
[----:B------:R-:W-:Y:S01]  /*12c0*/  PRMT R7, RZ, 0x7610, R7 ;  /* 0x00007610ff077816 */ /* 0x000fe20000000007 */
[----:B------:R-:W-:Y:S01]  /*12d0*/  IMAD.U32 R74, RZ, RZ, UR5 ;  /* 0x00000005ff4a7e24 */ /* 0x000fe2000f8e00ff */
[----:B------:R-:W-:Y:S01]  /*12e0*/  PRMT R9, RZ, 0x7610, R9 ;  /* 0x00007610ff097816 */ /* 0x000fe20000000009 */
[----:B------:R-:W-:Y:S01]  /*12f0*/  IMAD.MOV.U32 R56, RZ, RZ, RZ ;  /* 0x000000ffff387224 */ /* 0x000fe200078e00ff */
[----:B------:R-:W-:Y:S01]  /*1300*/  CS2R R54, SRZ ;  /* 0x0000000000367805 */ /* 0x000fe2000001ff00 */
[----:B------:R-:W-:Y:S01]  /*1310*/  IMAD.MOV.U32 R35, RZ, RZ, RZ ;  /* 0x000000ffff237224 */ /* 0x000fe200078e00ff */
        /* <DEDUP_REMOVED lines=29> */
.L_x_4308:
        /* <DEDUP_REMOVED lines=31> */
.L_x_4314:
[----:B------:R-:W-:Y:S05]  /*16e0*/  BSYNC B2 ;  /* 0x0000000000027941 */ /* 0x000fea0003800000 */
.L_x_4313:
        /* <DEDUP_REMOVED lines=24> */
.L_x_4312:
[----:B------:R-:W-:Y:S05]  /*1870*/  BSYNC B1 ;  /* 0x0000000000017941 */ /* 0x000fea0003800000 */
.L_x_4311:
        /* <DEDUP_REMOVED lines=8> */
.L_x_4310:
[----:B------:R-:W-:Y:S05]  /*1900*/  BSYNC B0 ;  /* 0x0000000000007941 */ /* 0x000fea0003800000 */
.L_x_4309:
[----:B------:R-:W0:Y:S01]  /*1910*/  LDC.64 R8, c[0x0][0x240] ;  /* 0x00009000ff087b82 */ /* 0x000e220000000a00 */
[----:B------:R-:W-:Y:S01]  /*1920*/  BSSY B0, `(.L_x_4315) ;  /* 0x000005b000007945 */ /* 0x000fe20003800000 */
[----:B------:R-:W-:Y:S01]  /*1930*/  ISETP.NE.AND P2, PT, R2, RZ, PT ;  /* 0x000000ff0200720c */ /* 0x000fe20003f45270 */
[----:B------:R-:W-:Y:S01]  /*1940*/  IMAD.MOV.U32 R54, RZ, RZ, R31 ;  /* 0x000000ffff367224 */ /* 0x000fe200078e001f */
[C---:B------:R-:W-:Y:S01]  /*1950*/  PRMT R5, R15.reuse, 0x7610, R5 ;  /* 0x000076100f057816 */ /* 0x040fe20000000005 */
[----:B------:R-:W-:Y:S01]  /*1960*/  IMAD.MOV.U32 R55, RZ, RZ, R33 ;  /* 0x000000ffff377224 */ /* 0x000fe200078e0021 */
[----:B------:R-:W-:Y:S01]  /*1970*/  PRMT R10, R15, 0x7610, R10 ;  /* 0x000076100f0a7816 */ /* 0x000fe2000000000a */
[----:B------:R-:W-:Y:S01]  /*1980*/  IMAD.MOV.U32 R35, RZ, RZ, R31 ;  /* 0x000000ffff237224 */ /* 0x000fe200078e001f */
[----:B------:R-:W1:Y:S01]  /*1990*/  LDC R37, c[0x0][0x248] ;  /* 0x00009200ff257b82 */ /* 0x000e620000000800 */
        /* <DEDUP_REMOVED lines=9> */
[----:B------:R-:W-:Y:S01]  /*1a30*/  IMAD.MOV.U32 R13, RZ, RZ, R8 ;  /* 0x000000ffff0d7224 */ /* 0x000fe200078e0008 */
[C---:B------:R-:W-:Y:S01]  /*1a40*/  PRMT R10, R5.reuse, 0x7610, R10 ;  /* 0x00007610050a7816 */ /* 0x040fe2000000000a */
[----:B------:R-:W-:Y:S01]  /*1a50*/  IMAD.MOV.U32 R35, RZ, RZ, R31 ;  /* 0x000000ffff237224 */ /* 0x000fe200078e001f */
[----:B------:R-:W-:Y:S01]  /*1a60*/  PRMT R15, R5, 0x7610, R15 ;  /* 0x00007610050f7816 */ /* 0x000fe2000000000f */
[----:B------:R-:W-:-:S07]  /*1a70*/  IMAD.MOV.U32 R6, RZ, RZ, R33 ;  /* 0x000000ffff067224 */ /* 0x000fce00078e0021 */
.L_x_4317:
[----:B------:R-:W-:Y:S01]  /*1a80*/  IMAD.MOV.U32 R18, RZ, RZ, R16 ;  /* 0x000000ffff127224 */ /* 0x000fe200078e0010 */
[----:B------:R-:W-:Y:S01]  /*1a90*/  LOP3.LUT R12, R0, 0xff, RZ, 0xc0, !PT ;  /* 0x000000ff000c7812 */ /* 0x000fe200078ec0ff */
[----:B------:R-:W-:Y:S01]  /*1aa0*/  IMAD.IADD R14, R13, 0x1, R24 ;  /* 0x000000010d0e7824 */ /* 0x000fe200078e0218 */
[----:B------:R-:W-:Y:S01]  /*1ab0*/  LOP3.LUT R26, R10, 0xff, RZ, 0xc0, !PT ;  /* 0x000000ff0a1a7812 */ /* 0x000fe200078ec0ff */
[----:B------:R-:W-:Y:S01]  /*1ac0*/  IMAD.WIDE.U32 R8, R11, 0x4, R18 ;  /* 0x000000040b087825 */ /* 0x000fe200078e0012 */
[----:B------:R-:W-:-:S04]  /*1ad0*/  ULDC UR4, c[0x0][0x234] ;  /* 0x00008d0000047ab9 */ /* 0x000fc80000000800 */
[----:B------:R-:W2:Y:S01]  /*1ae0*/  LDG.E R25, desc[UR60][R8.64] ;  /* 0x0000003c08197981 */ /* 0x000ea2000c1e1900 */
[----:B------:R-:W-:Y:S01]  /*1af0*/  ISETP.GE.U32.AND P1, PT, R3, R14, PT ;  /* 0x0000000e0300720c */ /* 0x000fe20003f26070 */
[----:B------:R-:W-:Y:S02]  /*1b00*/  VIADD R20, R14, 0x1 ;  /* 0x000000010e147836 */ /* 0x000fe40000000000 */
[----:B------:R-:W-:Y:S01]  /*1b10*/  VIADD R11, R11, UR4 ;  /* 0x000000040b0b7c36 */ /* 0x000fe20008000000 */
[----:B------:R-:W-:Y:S01]  /*1b20*/  ISETP.GE.AND.EX P1, PT, R4, RZ, PT, P1 ;  /* 0x000000ff0400720c */ /* 0x000fe20003f26310 */
[----:B------:R-:W-:Y:S01]  /*1b30*/  VIADD R29, R14, 0x3 ;  /* 0x000000030e1d7836 */ /* 0x000fe20000000000 */
[----:B------:R-:W-:Y:S02]  /*1b40*/  ISETP.GE.U32.AND P0, PT, R31, R20, PT ;  /* 0x000000141f00720c */ /* 0x000fe40003f06070 */
[----:B------:R-:W-:Y:S02]  /*1b50*/  SEL R18, RZ, 0xffffffff, P1 ;  /* 0xffffffffff127807 */ /* 0x000fe40000800000 */
[----:B------:R-:W-:-:S02]  /*1b60*/  ISETP.GE.AND.EX P0, PT, R33, RZ, PT, P0 ;  /* 0x000000ff2100720c */ /* 0x000fc40003f06300 */
[C---:B--2---:R-:W-:Y:S02]  /*1b70*/  LOP3.LUT R13, R25.reuse, 0xff, RZ, 0xc0, !PT ;  /* 0x000000ff190d7812 */ /* 0x044fe400078ec0ff */
[----:B------:R-:W-:Y:S02]  /*1b80*/  PRMT R21, R25, 0x7770, RZ ;  /* 0x0000777019157816 */ /* 0x000fe400000000ff */
[C---:B------:R-:W-:Y:S02]  /*1b90*/  ISETP.NE.AND P4, PT, R12.reuse, R13, PT ;  /* 0x0000000d0c00720c */ /* 0x040fe40003f85270 */
[----:B------:R-:W-:Y:S02]  /*1ba0*/  ISETP.GT.U32.AND P5, PT, R12, R21, PT ;  /* 0x000000150c00720c */ /* 0x000fe40003fa4070 */
[----:B------:R-:W-:Y:S02]  /*1bb0*/  LOP3.LUT R13, R15, 0xff, RZ, 0xc0, !PT ;  /* 0x000000ff0f0d7812 */ /* 0x000fe400078ec0ff */
[----:B------:R-:W-:-:S02]  /*1bc0*/  PRMT R12, R25, 0x7771, RZ ;  /* 0x00007771190c7816 */ /* 0x000fc400000000ff */
[----:B------:R-:W-:Y:S02]  /*1bd0*/  PRMT R8, R25, 0x7771, RZ ;  /* 0x0000777119087816 */ /* 0x000fe400000000ff */
[C---:B------:R-:W-:Y:S02]  /*1be0*/  ISETP.NE.AND P6, PT, R13.reuse, R12, PT ;  /* 0x0000000c0d00720c */ /* 0x040fe40003fc5270 */
[----:B------:R-:W-:Y:S02]  /*1bf0*/  ISETP.GT.U32.AND P1, PT, R13, R8, PT ;  /* 0x000000080d00720c */ /* 0x000fe40003f24070 */
[C---:B------:R-:W-:Y:S02]  /*1c00*/  PRMT R27, R25.reuse, 0x7772, RZ ;  /* 0x00007772191b7816 */ /* 0x040fe400000000ff */
[C---:B------:R-:W-:Y:S02]  /*1c10*/  PRMT R9, R25.reuse, 0x7772, RZ ;  /* 0x0000777219097816 */ /* 0x040fe400000000ff */
[----:B------:R-:W-:-:S02]  /*1c20*/  PRMT R12, R25, 0x7773, RZ ;  /* 0x00007773190c7816 */ /* 0x000fc400000000ff */
[----:B------:R-:W-:Y:S02]  /*1c30*/  PRMT R28, R25, 0x7773, RZ ;  /* 0x00007773191c7816 */ /* 0x000fe400000000ff */
[----:B------:R-:W-:Y:S02]  /*1c40*/  SEL R25, RZ, 0xffffffff, !P1 ;  /* 0xffffffffff197807 */ /* 0x000fe40004800000 */
[----:B------:R-:W-:Y:S02]  /*1c50*/  @P4 SEL R18, RZ, 0xffffffff, !P5 ;  /* 0xffffffffff124807 */ /* 0x000fe40006800000 */
[C---:B------:R-:W-:Y:S02]  /*1c60*/  ISETP.GT.U32.AND P1, PT, R26.reuse, R9, PT ;  /* 0x000000091a00720c */ /* 0x040fe40003f24070 */
[----:B------:R-:W-:Y:S01]  /*1c70*/  ISETP.NE.AND P4, PT, R26, R27, PT ;  /* 0x0000001b1a00720c */ /* 0x000fe20003f85270 */
[----:B------:R-:W-:Y:S01]  /*1c80*/  VIADD R26, R14, 0x2 ;  /* 0x000000020e1a7836 */ /* 0x000fe20000000000 */
[----:B------:R-:W-:-:S02]  /*1c90*/  LOP3.LUT R13, R5, 0xff, RZ, 0xc0, !PT ;  /* 0x000000ff050d7812 */ /* 0x000fc400078ec0ff */
[----:B------:R-:W-:Y:S02]  /*1ca0*/  @!P6 SEL R25, RZ, 0xffffffff, P0 ;  /* 0xffffffffff19e807 */ /* 0x000fe40000000000 */
[C---:B------:R-:W-:Y:S02]  /*1cb0*/  ISETP.GT.U32.AND P5, PT, R13.reuse, R12, PT ;  /* 0x0000000c0d00720c */ /* 0x040fe40003fa4070 */
[----:B------:R-:W-:Y:S01]  /*1cc0*/  ISETP.NE.AND P6, PT, R13, R28, PT ;  /* 0x0000001c0d00720c */ /* 0x000fe20003fc5270 */
        /* <DEDUP_REMOVED lines=32> */
.L_x_4316:
[----:B------:R-:W-:Y:S05]  /*1ed0*/  BSYNC B0 ;  /* 0x0000000000007941 */ /* 0x000fea0003800000 */
.L_x_4315:
        /* <DEDUP_REMOVED lines=8> */
.L_x_4319:
[----:B------:R-:W-:Y:S05]  /*1f60*/  BSYNC B0 ;  /* 0x0000000000007941 */ /* 0x000fea0003800000 */
.L_x_4318:
        /* <DEDUP_REMOVED lines=25> */
.L_x_4321:
[----:B------:R-:W-:Y:S05]  /*2100*/  BSYNC B0 ;  /* 0x0000000000007941 */ /* 0x000fea0003800000 */
.L_x_4320:
[----:B------:R-:W-:Y:S01]  /*2110*/  LOP3.LUT R8, R0, 0xff, RZ, 0xc0, !PT ;  /* 0x000000ff00087812 */ /* 0x000fe200078ec0ff */
[----:B------:R-:W-:Y:S01]  /*2120*/  IMAD.MOV.U32 R56, RZ, RZ, RZ ;  /* 0x000000ffff387224 */ /* 0x000fe200078e00ff */
[----:B------:R-:W-:Y:S02]  /*2130*/  LOP3.LUT R7, R15, 0xff, RZ, 0xc0, !PT ;  /* 0x000000ff0f077812 */ /* 0x000fe400078ec0ff */
[----:B------:R-:W-:Y:S02]  /*2140*/  CS2R R58, SRZ ;  /* 0x00000000003a7805 */ /* 0x000fe4000001ff00 */
[----:B------:R-:W-:Y:S01]  /*2150*/  ISETP.GE.U32.AND P0, PT, R3, R31, PT ;  /* 0x0000001f0300720c */ /* 0x000fe20003f06070 */
[----:B------:R-:W-:Y:S01]  /*2160*/  IMAD.MOV.U32 R52, RZ, RZ, RZ ;  /* 0x000000ffff347224 */ /* 0x000fe200078e00ff */
[----:B------:R-:W-:Y:S01]  /*2170*/  ISETP.NE.AND P2, PT, R8, R7, PT ;  /* 0x000000070800720c */ /* 0x000fe20003f45270 */
[----:B------:R-:W-:Y:S01]  /*2180*/  IMAD.MOV.U32 R51, RZ, RZ, RZ ;  /* 0x000000ffff337224 */ /* 0x000fe200078e00ff */
[----:B------:R-:W-:-:S02]  /*2190*/  ISETP.GE.AND.EX P0, PT, R4, R33, PT, P0 ;  /* 0x000000210400720c */ /* 0x000fc40003f06300 */
[----:B------:R-:W-:Y:S02]  /*21a0*/  ISETP.GT.U32.AND P1, PT, R8, R7, PT ;  /* 0x000000070800720c */ /* 0x000fe40003f24070 */
[----:B------:R-:W-:-:S07]  /*21b0*/  SEL R7, RZ, 0xffffffff, P0 ;  /* 0xffffffffff077807 */ /* 0x000fce0000000000 */
[----:B------:R-:W-:-:S04]  /*21c0*/  @P2 SEL R7, RZ, 0xffffffff, !P1 ;  /* 0xffffffffff072807 */ /* 0x000fc80004800000 */
[----:B------:R-:W-:-:S04]  /*21d0*/  LOP3.LUT R7, R7, 0x1, RZ, 0xc0, !PT ;  /* 0x0000000107077812 */ /* 0x000fc800078ec0ff */
[----:B------:R-:W-:Y:S02]  /*21e0*/  ISETP.NE.U32.AND P0, PT, R7, 0x1, PT ;  /* 0x000000010700780c */ /* 0x000fe40003f05070 */
[----:B------:R-:W-:Y:S02]  /*21f0*/  LOP3.LUT R7, R10, 0xff, RZ, 0xc0, !PT ;  /* 0x000000ff0a077812 */ /* 0x000fe400078ec0ff */
[----:B------:R-:W-:Y:S02]  /*2200*/  SEL R15, R0, R15, !P0 ;  /* 0x0000000f000f7207 */ /* 0x000fe40004000000 */
[----:B------:R-:W-:Y:S02]  /*2210*/  SEL R8, R3, R31, !P0 ;  /* 0x0000001f03087207 */ /* 0x000fe40004000000 */
[----:B------:R-:W-:Y:S02]  /*2220*/  LOP3.LUT R0, R15, 0xff, RZ, 0xc0, !PT ;  /* 0x000000ff0f007812 */ /* 0x000fe400078ec0ff */
[----:B------:R-:W-:-:S02]  /*2230*/  SEL R9, R4, R33, !P0 ;  /* 0x0000002104097207 */ /* 0x000fc40004000000 */
[----:B------:R-:W-:Y:S02]  /*2240*/  ISETP.NE.AND P2, PT, R0, R7, PT ;  /* 0x000000070000720c */ /* 0x000fe40003f45270 */
[----:B------:R-:W-:Y:S02]  /*2250*/  ISETP.GE.U32.AND P0, PT, R8, R35, PT ;  /* 0x000000230800720c */ /* 0x000fe40003f06070 */
        /* <DEDUP_REMOVED lines=8> */
[----:B------:R-:W-:Y:S01]  /*22e0*/  SEL R7, R8, R35, !P0 ;  /* 0x0000002308077207 */ /* 0x000fe20004000000 */
[----:B------:R-:W-:Y:S01]  /*22f0*/  IMAD.MOV.U32 R35, RZ, RZ, RZ ;  /* 0x000000ffff237224 */ /* 0x000fe200078e00ff */
[----:B------:R-:W-:Y:S02]  /*2300*/  LOP3.LUT R0, R10, 0xff, RZ, 0xc0, !PT ;  /* 0x000000ff0a007812 */ /* 0x000fe400078ec0ff */
[----:B------:R-:W-:Y:S02]  /*2310*/  SEL R6, R9, R6, !P0 ;  /* 0x0000000609067207 */ /* 0x000fe40004000000 */
[----:B------:R-:W-:Y:S02]  /*2320*/  ISETP.NE.AND P2, PT, R0, R3, PT ;  /* 0x000000030000720c */ /* 0x000fe40003f45270 */
[----:B------:R-:W-:-:S02]  /*2330*/  ISETP.GE.U32.AND P0, PT, R7, R54, PT ;  /* 0x000000360700720c */ /* 0x000fc40003f06070 */
[----:B------:R-:W-:Y:S02]  /*2340*/  ISETP.GT.U32.AND P1, PT, R0, R3, PT ;  /* 0x000000030000720c */ /* 0x000fe40003f24070 */
[----:B------:R-:W-:Y:S02]  /*2350*/  ISETP.GE.AND.EX P0, PT, R6, R55, PT, P0 ;  /* 0x000000370600720c */ /* 0x000fe40003f06300 */
[----:B------:R-:W-:Y:S02]  /*2360*/  PRMT R9, RZ, 0x7610, R9 ;  /* 0x00007610ff097816 */ /* 0x000fe40000000009 */
[----:B------:R-:W-:Y:S02]  /*2370*/  SEL R0, RZ, 0xffffffff, P0 ;  /* 0xffffffffff007807 */ /* 0x000fe40000000000 */
[----:B------:R-:W-:Y:S02]  /*2380*/  PRMT R3, RZ, 0x7610, R3 ;  /* 0x00007610ff037816 */ /* 0x000fe40000000003 */
[----:B------:R-:W-:-:S04]  /*2390*/  @P2 SEL R0, RZ, 0xffffffff, !P1 ;  /* 0xffffffffff002807 */ /* 0x000fc80004800000 */
[----:B------:R-:W-:-:S04]  /*23a0*/  LOP3.LUT R0, R0, 0x1, RZ, 0xc0, !PT ;  /* 0x0000000100007812 */ /* 0x000fc800078ec0ff */
[----:B------:R-:W-:-:S04]  /*23b0*/  ISETP.NE.U32.AND P0, PT, R0, 0x1, PT ;  /* 0x000000010000780c */ /* 0x000fc80003f05070 */
[----:B------:R-:W-:Y:S02]  /*23c0*/  SEL R5, R10, R5, !P0 ;  /* 0x000000050a057207 */ /* 0x000fe40004000000 */
[----:B------:R-:W-:Y:S02]  /*23d0*/  SEL R54, R7, R54, !P0 ;  /* 0x0000003607367207 */ /* 0x000fe40004000000 */
[----:B------:R-:W-:Y:S02]  /*23e0*/  SEL R55, R6, R55, !P0 ;  /* 0x0000003706377207 */ /* 0x000fe40004000000 */
[----:B------:R-:W-:Y:S02]  /*23f0*/  PRMT R7, RZ, 0x7610, R7 ;  /* 0x00007610ff077816 */ /* 0x000fe40000000007 */
[----:B------:R-:W-:Y:S01]  /*2400*/  PRMT R11, R5, 0x7610, R11 ;  /* 0x00007610050b7816 */ /* 0x000fe2000000000b */
[----:B------:R-:W-:Y:S06]  /*2410*/  BRA `(.L_x_4306) ;  /* 0x0000011800447947 */ /* 0x000fec0003800000 */
.L_x_4307:
        /* <DEDUP_REMOVED lines=65> */
[--C-:B------:R-:W-:Y:S01]  /*2830*/  IMAD.MOV.U32 R56, RZ, RZ, R26.reuse ;  /* 0x000000ffff387224 */ /* 0x100fe200078e001a */
        /* <DEDUP_REMOVED lines=43> */
.L_x_4331:
        /* <DEDUP_REMOVED lines=298> */
.L_x_4327:
        /* <DEDUP_REMOVED lines=255> */
.L_x_4328:
        /* <DEDUP_REMOVED lines=256> */
.L_x_4329:
        /* <DEDUP_REMOVED lines=255> */
.L_x_4330:
[----:B------:R-:W-:Y:S01]  /*6d70*/  LOP3.LUT R49, R74, 0xfffffffc, RZ, 0xc0, !PT ;  /* 0xfffffffc4a317812 */ /* 0x000fe200078ec0ff */
[----:B------:R-:W-:-:S03]  /*6d80*/  ULDC UR4, c[0x0][0x234] ;  /* 0x00008d0000047ab9 */ /* 0x000fc60000000800 */
[----:B------:R-:W-:-:S05]  /*6d90*/  IADD3 R48, P0, R49, R16, RZ ;  /* 0x0000001031307210 */ /* 0x000fca0007f1e0ff */
[----:B------:R-:W-:-:S05]  /*6da0*/  IMAD.X R49, RZ, RZ, R19, P0 ;  /* 0x000000ffff317224 */ /* 0x000fca00000e0613 */
[----:B------:R0:W2:Y:S01]  /*6db0*/  LDG.E R48, desc[UR60][R48.64] ;  /* 0x0000003c30307981 */ /* 0x0000a2000c1e1900 */
[----:B------:R-:W-:Y:S02]  /*6dc0*/  LOP3.LUT R73, R5, 0xff, RZ, 0xc0, !PT ;  /* 0x000000ff05497812 */ /* 0x000fe400078ec0ff */
[C---:B------:R-:W-:Y:S02]  /*6dd0*/  PRMT R78, R60.reuse, 0x9910, RZ ;  /* 0x000099103c4e7816 */ /* 0x040fe400000000ff */
[----:B------:R-:W-:Y:S02]  /*6de0*/  LOP3.LUT R72, R60, 0xffff, RZ, 0xc0, !PT ;  /* 0x0000ffff3c487812 */ /* 0x000fe400078ec0ff */
[C---:B------:R-:W-:Y:S02]  /*6df0*/  ISETP.NE.AND P6, PT, R73.reuse, R78, PT ;  /* 0x0000004e4900720c */ /* 0x040fe40003fc5270 */
[----:B------:R-:W-:Y:S02]  /*6e00*/  ISETP.GT.U32.AND P0, PT, R73, R72, PT ;  /* 0x000000484900720c */ /* 0x000fe40003f04070 */
[----:B------:R-:W-:-:S02]  /*6e10*/  ISETP.GE.U32.AND P5, PT, R24, R59, PT ;  /* 0x0000003b1800720c */ /* 0x000fc40003fa6070 */
[----:B------:R-:W-:Y:S02]  /*6e20*/  LOP3.LUT R72, R0, 0xff, RZ, 0xc0, !PT ;  /* 0x000000ff00487812 */ /* 0x000fe400078ec0ff */
[----:B0-----:R-:W-:Y:S02]  /*6e30*/  LOP3.LUT R49, R63, 0xffff, RZ, 0xc0, !PT ;  /* 0x0000ffff3f317812 */ /* 0x001fe400078ec0ff */
[----:B------:R-:W-:Y:S02]  /*6e40*/  SEL R73, RZ, 0xffffffff, !P0 ;  /* 0xffffffffff497807 */ /* 0x000fe40004000000 */
[----:B------:R-:W-:Y:S02]  /*6e50*/  ISETP.GE.U32.AND P0, PT, R26, R59, PT ;  /* 0x0000003b1a00720c */ /* 0x000fe40003f06070 */
[----:B------:R-:W-:Y:S02]  /*6e60*/  ISETP.GE.AND.EX P5, PT, R20, RZ, PT, P5 ;  /* 0x000000ff1400720c */ /* 0x000fe40003fa6350 */
[----:B------:R-:W-:-:S02]  /*6e70*/  LOP3.LUT R75, R3, 0xff, RZ, 0xc0, !PT ;  /* 0x000000ff034b7812 */ /* 0x000fc400078ec0ff */
[----:B------:R-:W-:Y:S02]  /*6e80*/  PRMT R78, R62, 0x9910, RZ ;  /* 0x000099103e4e7816 */ /* 0x000fe400000000ff */
[----:B------:R-:W-:Y:S02]  /*6e90*/  ISETP.GT.U32.AND P3, PT, R72, R49, PT ;  /* 0x000000314800720c */ /* 0x000fe40003f64070 */
[----:B------:R-:W-:Y:S02]  /*6ea0*/  LOP3.LUT R74, R4, 0xff, RZ, 0xc0, !PT ;  /* 0x000000ff044a7812 */ /* 0x000fe400078ec0ff */
[----:B------:R-:W-:Y:S02]  /*6eb0*/  PRMT R49, R61, 0x9910, RZ ;  /* 0x000099103d317816 */ /* 0x000fe400000000ff */
[----:B------:R-:W-:Y:S02]  /*6ec0*/  ISETP.GE.AND.EX P0, PT, R25, RZ, PT, P0 ;  /* 0x000000ff1900720c */ /* 0x000fe40003f06300 */
[----:B------:R-:W-:-:S02]  /*6ed0*/  @!P6 SEL R73, RZ, 0xffffffff, P5 ;  /* 0xffffffffff49e807 */ /* 0x000fc40002800000 */
[----:B------:R-:W-:Y:S02]  /*6ee0*/  ISETP.NE.AND P5, PT, R75, R78, PT ;  /* 0x0000004e4b00720c */ /* 0x000fe40003fa5270 */
[----:B------:R-:W-:Y:S02]  /*6ef0*/  ISETP.NE.AND P6, PT, R74, R49, PT ;  /* 0x000000314a00720c */ /* 0x000fe40003fc5270 */
[----:B------:R-:W-:Y:S02]  /*6f00*/  SEL R49, RZ, 0xffffffff, P0 ;  /* 0xffffffffff317807 */ /* 0x000fe40000000000 */
[----:B------:R-:W-:Y:S02]  /*6f10*/  ISETP.GE.U32.AND P0, PT, R28, R59, PT ;  /* 0x0000003b1c00720c */ /* 0x000fe40003f06070 */
[----:B------:R-:W-:Y:S02]  /*6f20*/  LOP3.LUT R77, R61, 0xffff, RZ, 0xc0, !PT ;  /* 0x0000ffff3d4d7812 */ /* 0x000fe400078ec0ff */
[----:B------:R-:W-:-:S02]  /*6f30*/  LOP3.LUT R80, R62, 0xffff, RZ, 0xc0, !PT ;  /* 0x0000ffff3e507812 */ /* 0x000fc400078ec0ff */
[----:B------:R-:W-:Y:S02]  /*6f40*/  ISETP.GE.AND.EX P0, PT, R27, RZ, PT, P0 ;  /* 0x000000ff1b00720c */ /* 0x000fe40003f06300 */
[----:B------:R-:W-:Y:S02]  /*6f50*/  ISETP.GT.U32.AND P1, PT, R74, R77, PT ;  /* 0x0000004d4a00720c */ /* 0x000fe40003f24070 */
[----:B------:R-:W-:Y:S02]  /*6f60*/  ISETP.GT.U32.AND P4, PT, R75, R80, PT ;  /* 0x000000504b00720c */ /* 0x000fe40003f84070 */
[----:B------:R-:W-:Y:S02]  /*6f70*/  LOP3.LUT R74, R18, 0xff, RZ, 0xc0, !PT ;  /* 0x000000ff124a7812 */ /* 0x000fe400078ec0ff */
[----:B------:R-:W-:Y:S02]  /*6f80*/  LOP3.LUT R79, R65, 0xffff, RZ, 0xc0, !PT ;  /* 0x0000ffff414f7812 */ /* 0x000fe400078ec0ff */
[----:B------:R-:W-:-:S02]  /*6f90*/  SEL R90, RZ, 0xffffffff, P0 ;  /* 0xffffffffff5a7807 */ /* 0x000fc40000000000 */
[----:B------:R-:W-:Y:S02]  /*6fa0*/  @P5 SEL R90, RZ, 0xffffffff, !P4 ;  /* 0xffffffffff5a5807 */ /* 0x000fe40006000000 */
[----:B------:R-:W-:Y:S02]  /*6fb0*/  ISETP.GT.U32.AND P0, PT, R74, R79, PT ;  /* 0x0000004f4a00720c */ /* 0x000fe40003f04070 */
[----:B------:R-:W-:Y:S02]  /*6fc0*/  ISETP.GE.U32.AND P4, PT, R30, R59, PT ;  /* 0x0000003b1e00720c */ /* 0x000fe40003f86070 */
[----:B------:R-:W-:Y:S02]  /*6fd0*/  PRMT R79, R63, 0x9910, RZ ;  /* 0x000099103f4f7816 */ /* 0x000fe400000000ff */
[----:B------:R-:W-:Y:S02]  /*6fe0*/  ISETP.GE.AND.EX P4, PT, R29, RZ, PT, P4 ;  /* 0x000000ff1d00720c */ /* 0x000fe40003f86340 */
[----:B------:R-:W-:-:S02]  /*6ff0*/  PRMT R81, R65, 0x9910, RZ ;  /* 0x0000991041517816 */ /* 0x000fc400000000ff */
[----:B------:R-:W-:Y:S01]  /*7000*/  ISETP.NE.AND P5, PT, R72, R79, PT ;  /* 0x0000004f4800720c */ /* 0x000fe20003fa5270 */
[----:B------:R-:W-:Y:S01]  /*7010*/  IMAD.U32 R72, RZ, RZ, UR4 ;  /* 0x00000004ff487e24 */ /* 0x000fe2000f8e00ff */
[----:B------:R-:W-:Y:S01]  /*7020*/  SEL R92, RZ, 0xffffffff, P4 ;  /* 0xffffffffff5c7807 */ /* 0x000fe20002000000 */
[----:B------:R-:W-:Y:S01]  /*7030*/  ULDC UR4, c[0x0][0x22c] ;  /* 0x00008b0000047ab9 */ /* 0x000fe20000000800 */
[----:B------:R-:W-:Y:S01]  /*7040*/  ISETP.NE.AND P4, PT, R74, R81, PT ;  /* 0x000000514a00720c */ /* 0x000fe20003f85270 */
[----:B------:R-:W-:Y:S01]  /*7050*/  IMAD.IADD R74, R59, 0x1, R72 ;  /* 0x000000013b4a7824 */ /* 0x000fe200078e0248 */
[----:B------:R-:W-:Y:S02]  /*7060*/  SEL R83, RZ, 0xffffffff, !P0 ;  /* 0xffffffffff537807 */ /* 0x000fe40004000000 */
[----:B------:R-:W-:Y:S02]  /*7070*/  LOP3.LUT R75, R14, 0xff, RZ, 0xc0, !PT ;  /* 0x000000ff0e4b7812 */ /* 0x000fe400078ec0ff */
[----:B------:R-:W-:-:S02]  /*7080*/  ISETP.GE.U32.AND P0, PT, R33, R74, PT ;  /* 0x0000004a2100720c */ /* 0x000fc40003f06070 */
[----:B------:R-:W-:Y:S02]  /*7090*/  LOP3.LUT R80, R67, 0xffff, RZ, 0xc0, !PT ;  /* 0x0000ffff43507812 */ /* 0x000fe400078ec0ff */
[----:B------:R-:W-:Y:S02]  /*70a0*/  @P6 SEL R49, RZ, 0xffffffff, !P1 ;  /* 0xffffffffff316807 */ /* 0x000fe40004800000 */
[----:B------:R-:W-:Y:S02]  /*70b0*/  ISETP.GE.AND.EX P0, PT, R31, RZ, PT, P0 ;  /* 0x000000ff1f00720c */ /* 0x000fe40003f06300 */
[----:B------:R-:W-:Y:S02]  /*70c0*/  ISETP.GT.U32.AND P6, PT, R75, R80, PT ;  /* 0x000000504b00720c */ /* 0x000fe40003fc4070 */
[----:B------:R-:W-:Y:S02]  /*70d0*/  PRMT R82, R67, 0x9910, RZ ;  /* 0x0000991043527816 */ /* 0x000fe400000000ff */
[----:B------:R-:W-:-:S02]  /*70e0*/  LOP3.LUT R77, R21, 0xff, RZ, 0xc0, !PT ;  /* 0x000000ff154d7812 */ /* 0x000fc400078ec0ff */
[C---:B------:R-:W-:Y:S02]  /*70f0*/  LOP3.LUT R78, R64.reuse, 0xffff, RZ, 0xc0, !PT ;  /* 0x0000ffff404e7812 */ /* 0x040fe400078ec0ff */
[----:B------:R-:W-:Y:S02]  /*7100*/  PRMT R80, R64, 0x9910, RZ ;  /* 0x0000991040507816 */ /* 0x000fe400000000ff */
[----:B------:R-:W-:Y:S02]  /*7110*/  @!P4 SEL R83, RZ, 0xffffffff, P0 ;  /* 0xffffffffff53c807 */ /* 0x000fe40000000000 */
[----:B------:R-:W-:Y:S02]  /*7120*/  @P5 SEL R92, RZ, 0xffffffff, !P3 ;  /* 0xffffffffff5c5807 */ /* 0x000fe40005800000 */
[----:B------:R-:W-:Y:S02]  /*7130*/  ISETP.NE.AND P4, PT, R75, R82, PT ;  /* 0x000000524b00720c */ /* 0x000fe40003f85270 */
[----:B------:R-:W-:-:S02]  /*7140*/  ISETP.GT.U32.AND P1, PT, R77, R78, PT ;  /* 0x0000004e4d00720c */ /* 0x000fc40003f24070 */
[----:B------:R-:W-:Y:S02]  /*7150*/  ISETP.NE.AND P5, PT, R77, R80, PT ;  /* 0x000000504d00720c */ /* 0x000fe40003fa5270 */
[-C--:B------:R-:W-:Y:S02]  /*7160*/  ISETP.GE.U32.AND P0, PT, R37, R74.reuse, PT ;  /* 0x0000004a2500720c */ /* 0x080fe40003f06070 */
[----:B------:R-:W-:Y:S02]  /*7170*/  SEL R84, RZ, 0xffffffff, !P1 ;  /* 0xffffffffff547807 */ /* 0x000fe40004800000 */
[----:B------:R-:W-:Y:S02]  /*7180*/  ISETP.GE.U32.AND P1, PT, R35, R74, PT ;  /* 0x0000004a2300720c */ /* 0x000fe40003f26070 */
[----:B------:R-:W-:Y:S02]  /*7190*/  ISETP.GE.AND.EX P0, PT, R34, RZ, PT, P0 ;  /* 0x000000ff2200720c */ /* 0x000fe40003f06300 */
[----:B------:R-:W-:-:S02]  /*71a0*/  ISETP.GE.AND.EX P1, PT, R32, RZ, PT, P1 ;  /* 0x000000ff2000720c */ /* 0x000fc40003f26310 */
[----:B------:R-:W-:Y:S02]  /*71b0*/  LOP3.LUT R78, R15, 0xff, RZ, 0xc0, !PT ;  /* 0x000000ff0f4e7812 */ /* 0x000fe400078ec0ff */
[C---:B------:R-:W-:Y:S02]  /*71c0*/  PRMT R77, R66.reuse, 0x9910, RZ ;  /* 0x00009910424d7816 */ /* 0x040fe400000000ff */
[----:B------:R-:W-:Y:S02]  /*71d0*/  SEL R85, RZ, 0xffffffff, P0 ;  /* 0xffffffffff557807 */ /* 0x000fe40000000000 */
[----:B------:R-:W-:Y:S02]  /*71e0*/  LOP3.LUT R79, R66, 0xffff, RZ, 0xc0, !PT ;  /* 0x0000ffff424f7812 */ /* 0x000fe400078ec0ff */
[----:B------:R-:W-:Y:S02]  /*71f0*/  @P4 SEL R85, RZ, 0xffffffff, !P6 ;  /* 0xffffffffff554807 */ /* 0x000fe40007000000 */
[----:B------:R-:W-:-:S02]  /*7200*/  @!P5 SEL R84, RZ, 0xffffffff, P1 ;  /* 0xffffffffff54d807 */ /* 0x000fc40000800000 */
[----:B------:R-:W-:Y:S02]  /*7210*/  ISETP.GE.U32.AND P6, PT, R39, R74, PT ;  /* 0x0000004a2700720c */ /* 0x000fe40003fc6070 */
[C---:B------:R-:W-:Y:S02]  /*7220*/  ISETP.NE.AND P1, PT, R78.reuse, R77, PT ;  /* 0x0000004d4e00720c */ /* 0x040fe40003f25270 */
[----:B------:R-:W-:Y:S02]  /*7230*/  ISETP.GT.U32.AND P3, PT, R78, R79, PT ;  /* 0x0000004f4e00720c */ /* 0x000fe40003f64070 */
[----:B------:R-:W-:Y:S02]  /*7240*/  LOP3.LUT R79, R13, 0xff, RZ, 0xc0, !PT ;  /* 0x000000ff0d4f7812 */ /* 0x000fe400078ec0ff */
[----:B------:R-:W-:Y:S02]  /*7250*/  LOP3.LUT R80, R70, 0xffff, RZ, 0xc0, !PT ;  /* 0x0000ffff46507812 */ /* 0x000fe400078ec0ff */
[----:B------:R-:W-:-:S02]  /*7260*/  ISETP.GE.AND.EX P6, PT, R36, RZ, PT, P6 ;  /* 0x000000ff2400720c */ /* 0x000fc40003fc6360 */
[----:B------:R-:W-:Y:S02]  /*7270*/  PRMT R78, R70, 0x9910, RZ ;  /* 0x00009910464e7816 */ /* 0x000fe400000000ff */
[----:B------:R-:W-:Y:S02]  /*7280*/  ISETP.GT.U32.AND P0, PT, R79, R80, PT ;  /* 0x000000504f00720c */ /* 0x000fe40003f04070 */
[----:B------:R-:W-:Y:S02]  /*7290*/  SEL R86, RZ, 0xffffffff, P6 ;  /* 0xffffffffff567807 */ /* 0x000fe40003000000 */
[----:B------:R-:W-:Y:S02]  /*72a0*/  LOP3.LUT R77, R11, 0xff, RZ, 0xc0, !PT ;  /* 0x000000ff0b4d7812 */ /* 0x000fe400078ec0ff */
[----:B------:R-:W-:Y:S02]  /*72b0*/  LOP3.LUT R80, R68, 0xffff, RZ, 0xc0, !PT ;  /* 0x0000ffff44507812 */ /* 0x000fe400078ec0ff */
[----:B------:R-:W-:-:S02]  /*72c0*/  PRMT R81, R71, 0x9910, RZ ;  /* 0x0000991047517816 */ /* 0x000fc400000000ff */
[----:B------:R-:W-:Y:S01]  /*72d0*/  ISETP.NE.AND P6, PT, R79, R78, PT ;  /* 0x0000004e4f00720c */ /* 0x000fe20003fc5270 */
[----:B------:R-:W-:Y:S01]  /*72e0*/  IMAD.IADD R79, R74, 0x1, R72 ;  /* 0x000000014a4f7824 */ /* 0x000fe200078e0248 */
[----:B------:R-:W-:Y:S01]  /*72f0*/  ISETP.GT.U32.AND P4, PT, R77, R80, PT ;  /* 0x000000504d00720c */ /* 0x000fe20003f84070 */
[----:B------:R-:W-:Y:S01]  /*7300*/  IMAD.MOV.U32 R80, RZ, RZ, R81 ;  /* 0x000000ffff507224 */ /* 0x000fe200078e0051 */
[----:B------:R-:W-:Y:S02]  /*7310*/  @P1 SEL R86, RZ, 0xffffffff, !P3 ;  /* 0xffffffffff561807 */ /* 0x000fe40005800000 */
[----:B------:R-:W-:Y:S02]  /*7320*/  LOP3.LUT R75, R12, 0xff, RZ, 0xc0, !PT ;  /* 0x000000ff0c4b7812 */ /* 0x000fe400078ec0ff */
[----:B------:R-:W-:Y:S02]  /*7330*/  ISETP.GE.U32.AND P3, PT, R40, R79, PT ;  /* 0x0000004f2800720c */ /* 0x000fe40003f66070 */
[----:B------:R-:W-:-:S02]  /*7340*/  LOP3.LUT R82, R71, 0xffff, RZ, 0xc0, !PT ;  /* 0x0000ffff47527812 */ /* 0x000fc400078ec0ff */
[----:B------:R-:W-:Y:S02]  /*7350*/  SEL R87, RZ, 0xffffffff, !P0 ;  /* 0xffffffffff577807 */ /* 0x000fe40004000000 */
[C---:B------:R-:W-:Y:S02]  /*7360*/  ISETP.NE.AND P1, PT, R75.reuse, R80, PT ;  /* 0x000000504b00720c */ /* 0x040fe40003f25270 */
[----:B------:R-:W-:Y:S02]  /*7370*/  ISETP.GE.AND.EX P0, PT, R38, RZ, PT, P3 ;  /* 0x000000ff2600720c */ /* 0x000fe40003f06330 */
[----:B------:R-:W-:Y:S02]  /*7380*/  ISETP.GT.U32.AND P5, PT, R75, R82, PT ;  /* 0x000000524b00720c */ /* 0x000fe40003fa4070 */
[----:B------:R-:W-:Y:S02]  /*7390*/  LOP3.LUT R75, R10, 0xff, RZ, 0xc0, !PT ;  /* 0x000000ff0a4b7812 */ /* 0x000fe400078ec0ff */
[----:B------:R-:W-:-:S02]  /*73a0*/  LOP3.LUT R80, R69, 0xffff, RZ, 0xc0, !PT ;  /* 0x0000ffff45507812 */ /* 0x000fc400078ec0ff */
[----:B------:R-:W-:Y:S02]  /*73b0*/  @!P6 SEL R87, RZ, 0xffffffff, P0 ;  /* 0xffffffffff57e807 */ /* 0x000fe40000000000 */
[----:B------:R-:W-:Y:S02]  /*73c0*/  PRMT R78, R68, 0x9910, RZ ;  /* 0x00009910444e7816 */ /* 0x000fe400000000ff */
[----:B------:R-:W-:Y:S02]  /*73d0*/  ISETP.GE.U32.AND P0, PT, R42, R79, PT ;  /* 0x0000004f2a00720c */ /* 0x000fe40003f06070 */
[----:B------:R-:W-:Y:S02]  /*73e0*/  ISETP.GT.U32.AND P3, PT, R75, R80, PT ;  /* 0x000000504b00720c */ /* 0x000fe40003f64070 */
[----:B------:R-:W-:Y:S02]  /*73f0*/  PRMT R80, R69, 0x9910, RZ ;  /* 0x0000991045507816 */ /* 0x000fe400000000ff */
[----:B------:R-:W-:-:S02]  /*7400*/  ISETP.NE.AND P6, PT, R77, R78, PT ;  /* 0x0000004e4d00720c */ /* 0x000fc40003fc5270 */
[----:B------:R-:W-:Y:S01]  /*7410*/  ISETP.GE.AND.EX P0, PT, R41, RZ, PT, P0 ;  /* 0x000000ff2900720c */ /* 0x000fe20003f06300 */
[----:B------:R-:W-:Y:S01]  /*7420*/  IMAD.MOV.U32 R78, RZ, RZ, R80 ;  /* 0x000000ffff4e7224 */ /* 0x000fe200078e0050 */
[----:B------:R-:W-:Y:S02]  /*7430*/  SEL R88, RZ, 0xffffffff, !P5 ;  /* 0xffffffffff587807 */ /* 0x000fe40006800000 */
[----:B------:R-:W-:Y:S02]  /*7440*/  @!P1 SEL R88, RZ, 0xffffffff, P0 ;  /* 0xffffffffff589807 */ /* 0x000fe40000000000 */
[-C--:B------:R-:W-:Y:S02]  /*7450*/  ISETP.GE.U32.AND P1, PT, R44, R79.reuse, PT ;  /* 0x0000004f2c00720c */ /* 0x080fe40003f26070 */
[----:B------:R-:W-:Y:S02]  /*7460*/  LOP3.LUT R73, R73, 0x1, RZ, 0xc0, !PT ;  /* 0x0000000149497812 */ /* 0x000fe400078ec0ff */
[----:B------:R-:W-:-:S02]  /*7470*/  ISETP.GE.U32.AND P0, PT, R50, R79, PT ;  /* 0x0000004f3200720c */ /* 0x000fc40003f06070 */
[----:B------:R-:W-:Y:S02]  /*7480*/  ISETP.NE.AND P5, PT, R75, R78, PT ;  /* 0x0000004e4b00720c */ /* 0x000fe40003fa5270 */
[----:B------:R-:W-:Y:S02]  /*7490*/  ISETP.GE.AND.EX P1, PT, R43, RZ, PT, P1 ;  /* 0x000000ff2b00720c */ /* 0x000fe40003f26310 */
[----:B------:R-:W-:Y:S02]  /*74a0*/  SEL R89, RZ, 0xffffffff, !P4 ;  /* 0xffffffffff597807 */ /* 0x000fe40006000000 */
[----:B------:R-:W-:Y:S02]  /*74b0*/  LOP3.LUT R49, R49, 0x1, RZ, 0xc0, !PT ;  /* 0x0000000131317812 */ /* 0x000fe400078ec0ff */
[----:B------:R-:W-:Y:S02]  /*74c0*/  ISETP.NE.U32.AND P4, PT, R73, 0x1, PT ;  /* 0x000000014900780c */ /* 0x000fe40003f85070 */
[----:B------:R-:W-:-:S02]  /*74d0*/  ISETP.GE.AND.EX P0, PT, R45, RZ, PT, P0 ;  /* 0x000000ff2d00720c */ /* 0x000fc40003f06300 */
[----:B------:R-:W-:Y:S02]  /*74e0*/  LOP3.LUT R73, R9, 0xff, RZ, 0xc0, !PT ;  /* 0x000000ff09497812 */ /* 0x000fe400078ec0ff */
[----:B------:R-:W-:Y:S02]  /*74f0*/  @!P6 SEL R89, RZ, 0xffffffff, P1 ;  /* 0xffffffffff59e807 */ /* 0x000fe40000800000 */
[----:B------:R-:W-:Y:S02]  /*7500*/  ISETP.NE.U32.AND P1, PT, R49, 0x1, PT ;  /* 0x000000013100780c */ /* 0x000fe40003f25070 */
[----:B------:R-:W-:Y:S02]  /*7510*/  SEL R49, RZ, 0xffffffff, P0 ;  /* 0xffffffffff317807 */ /* 0x000fe40000000000 */
[----:B------:R-:W-:Y:S02]  /*7520*/  @P5 SEL R49, RZ, 0xffffffff, !P3 ;  /* 0xffffffffff315807 */ /* 0x000fe40005800000 */
        /* <DEDUP_REMOVED lines=11> */
[----:B------:R-:W-:Y:S02]  /*75e0*/  SEL R20, R20, RZ, !P4 ;  /* 0x000000ff14147207 */ /* 0x000fe40006000000 */
[----:B------:R-:W-:-:S02]  /*75f0*/  SEL R4, R4, R61, !P1 ;  /* 0x0000003d04047207 */ /* 0x000fc40004800000 */
[----:B------:R-:W-:Y:S02]  /*7600*/  SEL R25, R25, RZ, !P1 ;  /* 0x000000ff19197207 */ /* 0x000fe40004800000 */
[----:B------:R-:W-:Y:S02]  /*7610*/  ISETP.NE.U32.AND P4, PT, R85, 0x1, PT ;  /* 0x000000015500780c */ /* 0x000fe40003f85070 */
[----:B------:R-:W-:Y:S02]  /*7620*/  ISETP.NE.U32.AND P1, PT, R86, 0x1, PT ;  /* 0x000000015600780c */ /* 0x000fe40003f25070 */
[-C--:B------:R-:W-:Y:S02]  /*7630*/  SEL R37, R37, R74.reuse, !P4 ;  /* 0x0000004a25257207 */ /* 0x080fe40006000000 */
[----:B------:R-:W-:Y:S02]  /*7640*/  SEL R39, R39, R74, !P1 ;  /* 0x0000004a27277207 */ /* 0x000fe40004800000 */
[----:B------:R-:W-:-:S02]  /*7650*/  SEL R14, R14, R67, !P4 ;  /* 0x000000430e0e7207 */ /* 0x000fc40006000000 */
[----:B------:R-:W-:Y:S02]  /*7660*/  SEL R34, R34, RZ, !P4 ;  /* 0x000000ff22227207 */ /* 0x000fe40006000000 */
[----:B------:R-:W-:Y:S02]  /*7670*/  LOP3.LUT R87, R87, 0x1, RZ, 0xc0, !PT ;  /* 0x0000000157577812 */ /* 0x000fe400078ec0ff */
[----:B------:R-:W-:Y:S02]  /*7680*/  LOP3.LUT R88, R88, 0x1, RZ, 0xc0, !PT ;  /* 0x0000000158587812 */ /* 0x000fe400078ec0ff */
[----:B------:R-:W-:Y:S02]  /*7690*/  LOP3.LUT R89, R89, 0x1, RZ, 0xc0, !PT ;  /* 0x0000000159597812 */ /* 0x000fe400078ec0ff */
[----:B------:R-:W-:Y:S02]  /*76a0*/  LOP3.LUT R49, R49, 0x1, RZ, 0xc0, !PT ;  /* 0x0000000131317812 */ /* 0x000fe400078ec0ff */
[----:B------:R-:W-:-:S02]  /*76b0*/  SEL R15, R15, R66, !P1 ;  /* 0x000000420f0f7207 */ /* 0x000fc40004800000 */
[----:B------:R-:W-:Y:S02]  /*76c0*/  SEL R36, R36, RZ, !P1 ;  /* 0x000000ff24247207 */ /* 0x000fe40004800000 */
[C---:B--2---:R-:W-:Y:S02]  /*76d0*/  LOP3.LUT R78, R48.reuse, 0xff, RZ, 0xc0, !PT ;  /* 0x000000ff304e7812 */ /* 0x044fe400078ec0ff */
[C---:B------:R-:W-:Y:S02]  /*76e0*/  PRMT R82, R48.reuse, 0x7770, RZ ;  /* 0x0000777030527816 */ /* 0x040fe400000000ff */
[C---:B------:R-:W-:Y:S02]  /*76f0*/  ISETP.NE.AND P6, PT, R73.reuse, R78, PT ;  /* 0x0000004e4900720c */ /* 0x040fe40003fc5270 */
[----:B------:R-:W-:Y:S01]  /*7700*/  ISETP.GT.U32.AND P0, PT, R73, R82, PT ;  /* 0x000000524900720c */ /* 0x000fe20003f04070 */
[----:B------:R-:W-:Y:S01]  /*7710*/  IMAD.IADD R73, R79, 0x1, R72 ;  /* 0x000000014f497824 */ /* 0x000fe200078e0248 */
[----:B------:R-:W-:-:S02]  /*7720*/  PRMT R91, R48, 0x7771, RZ ;  /* 0x00007771305b7816 */ /* 0x000fc400000000ff */
[----:B------:R-:W-:Y:S02]  /*7730*/  PRMT R77, R48, 0x7771, RZ ;  /* 0x00007771304d7816 */ /* 0x000fe400000000ff */
[----:B------:R-:W-:Y:S02]  /*7740*/  ISETP.GE.U32.AND P3, PT, R54, R73, PT ;  /* 0x000000493600720c */ /* 0x000fe40003f66070 */
[C---:B------:R-:W-:Y:S02]  /*7750*/  PRMT R93, R48.reuse, 0x7772, RZ ;  /* 0x00007772305d7816 */ /* 0x040fe400000000ff */
[----:B------:R-:W-:Y:S02]  /*7760*/  ISETP.GE.AND.EX P3, PT, R53, RZ, PT, P3 ;  /* 0x000000ff3500720c */ /* 0x000fe40003f66330 */
[----:B------:R-:W-:Y:S02]  /*7770*/  PRMT R75, R48, 0x7772, RZ ;  /* 0x00007772304b7816 */ /* 0x000fe400000000ff */
[----:B------:R-:W-:-:S02]  /*7780*/  SEL R78, RZ, 0xffffffff, !P0 ;  /* 0xffffffffff4e7807 */ /* 0x000fc40004000000 */
[C---:B------:R-:W-:Y:S02]  /*7790*/  ISETP.GT.U32.AND P5, PT, R81.reuse, R77, PT ;  /* 0x0000004d5100720c */ /* 0x040fe40003fa4070 */
[----:B------:R-:W-:Y:S02]  /*77a0*/  ISETP.NE.AND P0, PT, R81, R91, PT ;  /* 0x0000005b5100720c */ /* 0x000fe40003f05270 */
[----:B------:R-:W-:Y:S02]  /*77b0*/  @!P6 SEL R78, RZ, 0xffffffff, P3 ;  /* 0xffffffffff4ee807 */ /* 0x000fe40001800000 */
[C---:B------:R-:W-:Y:S02]  /*77c0*/  ISETP.GT.U32.AND P6, PT, R80.reuse, R75, PT ;  /* 0x0000004b5000720c */ /* 0x040fe40003fc4070 */
[----:B------:R-:W-:Y:S02]  /*77d0*/  ISETP.NE.AND P3, PT, R80, R93, PT ;  /* 0x0000005d5000720c */ /* 0x000fe40003f65270 */
[----:B------:R-:W-:-:S02]  /*77e0*/  SEL R80, RZ, 0xffffffff, !P5 ;  /* 0xffffffffff507807 */ /* 0x000fc40006800000 */
[-C--:B------:R-:W-:Y:S02]  /*77f0*/  ISETP.GE.U32.AND P5, PT, R56, R73.reuse, PT ;  /* 0x000000493800720c */ /* 0x080fe40003fa6070 */
[----:B------:R-:W-:Y:S02]  /*7800*/  SEL R81, RZ, 0xffffffff, !P6 ;  /* 0xffffffffff517807 */ /* 0x000fe40007000000 */
[----:B------:R-:W-:Y:S02]  /*7810*/  ISETP.GE.U32.AND P6, PT, R58, R73, PT ;  /* 0x000000493a00720c */ /* 0x000fe40003fc6070 */
[----:B------:R-:W-:Y:S02]  /*7820*/  PRMT R93, R48, 0x7773, RZ ;  /* 0x00007773305d7816 */ /* 0x000fe400000000ff */
[----:B------:R-:W-:Y:S02]  /*7830*/  ISETP.GE.AND.EX P5, PT, R55, RZ, PT, P5 ;  /* 0x000000ff3700720c */ /* 0x000fe40003fa6350 */
[----:B------:R-:W-:-:S02]  /*7840*/  LOP3.LUT R91, R7, 0xff, RZ, 0xc0, !PT ;  /* 0x000000ff075b7812 */ /* 0x000fc400078ec0ff */
[----:B------:R-:W-:Y:S02]  /*7850*/  PRMT R48, R48, 0x7773, RZ ;  /* 0x0000777330307816 */ /* 0x000fe400000000ff */
[----:B------:R-:W-:Y:S02]  /*7860*/  ISETP.GE.AND.EX P6, PT, R57, RZ, PT, P6 ;  /* 0x000000ff3900720c */ /* 0x000fe40003fc6360 */
[----:B------:R-:W-:Y:S02]  /*7870*/  @!P0 SEL R80, RZ, 0xffffffff, P5 ;  /* 0xffffffffff508807 */ /* 0x000fe40002800000 */
[C---:B------:R-:W-:Y:S02]  /*7880*/  ISETP.GT.U32.AND P0, PT, R91.reuse, R48, PT ;  /* 0x000000305b00720c */ /* 0x040fe40003f04070 */
[----:B------:R-:W-:Y:S02]  /*7890*/  ISETP.NE.AND P5, PT, R91, R93, PT ;  /* 0x0000005d5b00720c */ /* 0x000fe40003fa5270 */
[----:B------:R-:W-:-:S02]  /*78a0*/  @!P3 SEL R81, RZ, 0xffffffff, P6 ;  /* 0xffffffffff51b807 */ /* 0x000fc40003000000 */
[----:B------:R-:W-:Y:S02]  /*78b0*/  ISETP.NE.U32.AND P3, PT, R90, 0x1, PT ;  /* 0x000000015a00780c */ /* 0x000fe40003f65070 */
[----:B------:R-:W-:Y:S02]  /*78c0*/  SEL R90, RZ, 0xffffffff, !P0 ;  /* 0xffffffffff5a7807 */ /* 0x000fe40004000000 */
[----:B------:R-:W-:Y:S02]  /*78d0*/  ISETP.GE.U32.AND P0, PT, R52, R73, PT ;  /* 0x000000493400720c */ /* 0x000fe40003f06070 */
[----:B------:R-:W-:Y:S02]  /*78e0*/  ISETP.NE.U32.AND P6, PT, R92, 0x1, PT ;  /* 0x000000015c00780c */ /* 0x000fe40003fc5070 */
[----:B------:R-:W-:Y:S02]  /*78f0*/  ISETP.GE.AND.EX P0, PT, R51, RZ, PT, P0 ;  /* 0x000000ff3300720c */ /* 0x000fe40003f06300 */
[----:B------:R-:W-:-:S02]  /*7900*/  SEL R28, R28, R59, !P3 ;  /* 0x0000003b1c1c7207 */ /* 0x000fc40005800000 */
[----:B------:R-:W-:Y:S02]  /*7910*/  @!P5 SEL R90, RZ, 0xffffffff, P0 ;  /* 0xffffffffff5ad807 */ /* 0x000fe40000000000 */
[----:B------:R-:W-:Y:S01]  /*7920*/  SEL R30, R30, R59, !P6 ;  /* 0x0000003b1e1e7207 */ /* 0x000fe20007000000 */
[----:B------:R-:W-:Y:S01]  /*7930*/  IMAD.IADD R59, R73, 0x1, R72 ;  /* 0x00000001493b7824 */ /* 0x000fe200078e0248 */
[----:B------:R-:W-:Y:S02]  /*7940*/  ISETP.NE.U32.AND P5, PT, R83, 0x1, PT ;  /* 0x000000015300780c */ /* 0x000fe40003fa5070 */
[----:B------:R-:W-:Y:S01]  /*7950*/  ISETP.NE.U32.AND P0, PT, R84, 0x1, PT ;  /* 0x000000015400780c */ /* 0x000fe20003f05070 */
[----:B------:R-:W-:Y:S01]  /*7960*/  IMAD R83, R72, 0x3, R59 ;  /* 0x0000000348537824 */ /* 0x000fe200078e023b */
[-C--:B------:R-:W-:Y:S02]  /*7970*/  SEL R33, R33, R74.reuse, !P5 ;  /* 0x0000004a21217207 */ /* 0x080fe40006800000 */
[----:B------:R-:W-:Y:S01]  /*7980*/  SEL R35, R35, R74, !P0 ;  /* 0x0000004a23237207 */ /* 0x000fe20004000000 */
[----:B------:R-:W-:Y:S01]  /*7990*/  IMAD.U32 R74, RZ, RZ, UR4 ;  /* 0x00000004ff4a7e24 */ /* 0x000fe2000f8e00ff */
[----:B------:R-:W-:-:S02]  /*79a0*/  SEL R3, R3, R62, !P3 ;  /* 0x0000003e03037207 */ /* 0x000fc40005800000 */
[----:B------:R-:W-:Y:S02]  /*79b0*/  SEL R27, R27, RZ, !P3 ;  /* 0x000000ff1b1b7207 */ /* 0x000fe40005800000 */
[----:B------:R-:W-:Y:S02]  /*79c0*/  ISETP.GE.U32.AND P4, PT, R83, R74, PT ;  /* 0x0000004a5300720c */ /* 0x000fe40003f86070 */
[----:B------:R-:W-:Y:S02]  /*79d0*/  SEL R0, R0, R63, !P6 ;  /* 0x0000003f00007207 */ /* 0x000fe40007000000 */
[----:B------:R-:W-:Y:S02]  /*79e0*/  SEL R29, R29, RZ, !P6 ;  /* 0x000000ff1d1d7207 */ /* 0x000fe40007000000 */
[----:B------:R-:W-:Y:S02]  /*79f0*/  SEL R18, R18, R65, !P5 ;  /* 0x0000004112127207 */ /* 0x000fe40006800000 */
[----:B------:R-:W-:-:S02]  /*7a00*/  SEL R31, R31, RZ, !P5 ;  /* 0x000000ff1f1f7207 */ /* 0x000fc40006800000 */
[----:B------:R-:W-:Y:S02]  /*7a10*/  ISETP.NE.U32.AND P3, PT, R87, 0x1, PT ;  /* 0x000000015700780c */ /* 0x000fe40003f65070 */
[----:B------:R-:W-:Y:S02]  /*7a20*/  ISETP.NE.U32.AND P6, PT, R88, 0x1, PT ;  /* 0x000000015800780c */ /* 0x000fe40003fc5070 */
[----:B------:R-:W-:Y:S02]  /*7a30*/  ISETP.NE.U32.AND P5, PT, R89, 0x1, PT ;  /* 0x000000015900780c */ /* 0x000fe40003fa5070 */
[----:B------:R-:W-:Y:S02]  /*7a40*/  LOP3.LUT R78, R78, 0x1, RZ, 0xc0, !PT ;  /* 0x000000014e4e7812 */ /* 0x000fe400078ec0ff */
[----:B------:R-:W-:Y:S02]  /*7a50*/  LOP3.LUT R80, R80, 0x1, RZ, 0xc0, !PT ;  /* 0x0000000150507812 */ /* 0x000fe400078ec0ff */
[----:B------:R-:W-:-:S02]  /*7a60*/  LOP3.LUT R81, R81, 0x1, RZ, 0xc0, !PT ;  /* 0x0000000151517812 */ /* 0x000fc400078ec0ff */
[----:B------:R-:W-:Y:S02]  /*7a70*/  LOP3.LUT R90, R90, 0x1, RZ, 0xc0, !PT ;  /* 0x000000015a5a7812 */ /* 0x000fe400078ec0ff */
[----:B------:R-:W-:Y:S02]  /*7a80*/  SEL R21, R21, R64, !P0 ;  /* 0x0000004015157207 */ /* 0x000fe40004000000 */
[----:B------:R-:W-:Y:S02]  /*7a90*/  SEL R32, R32, RZ, !P0 ;  /* 0x000000ff20207207 */ /* 0x000fe40004000000 */
[-C--:B------:R-:W-:Y:S02]  /*7aa0*/  SEL R40, R40, R79.reuse, !P3 ;  /* 0x0000004f28287207 */ /* 0x080fe40005800000 */
        /* <DEDUP_REMOVED lines=8> */
[----:B------:R-:W-:Y:S02]  /*7b30*/  ISETP.NE.U32.AND P0, PT, R49, 0x1, PT ;  /* 0x000000013100780c */ /* 0x000fe40003f05070 */
[----:B------:R-:W-:Y:S02]  /*7b40*/  ISETP.NE.U32.AND P1, PT, R78, 0x1, PT ;  /* 0x000000014e00780c */ /* 0x000fe40003f25070 */
[----:B------:R-:W-:Y:S02]  /*7b50*/  ISETP.NE.U32.AND P3, PT, R80, 0x1, PT ;  /* 0x000000015000780c */ /* 0x000fe40003f65070 */
[----:B------:R-:W-:Y:S02]  /*7b60*/  ISETP.NE.U32.AND P6, PT, R81, 0x1, PT ;  /* 0x000000015100780c */ /* 0x000fe40003fc5070 */
[----:B------:R-:W-:Y:S02]  /*7b70*/  ISETP.NE.U32.AND P5, PT, R90, 0x1, PT ;  /* 0x000000015a00780c */ /* 0x000fe40003fa5070 */
[----:B------:R-:W-:-:S02]  /*7b80*/  SEL R50, R50, R79, !P0 ;  /* 0x0000004f32327207 */ /* 0x000fc40004000000 */
[-C--:B------:R-:W-:Y:S02]  /*7b90*/  SEL R54, R54, R73.reuse, !P1 ;  /* 0x0000004936367207 */ /* 0x080fe40004800000 */
[-C--:B------:R-:W-:Y:S02]  /*7ba0*/  SEL R56, R56, R73.reuse, !P3 ;  /* 0x0000004938387207 */ /* 0x080fe40005800000 */
        /* <DEDUP_REMOVED lines=14> */
.L_x_4326:
[----:B------:R-:W-:Y:S02]  /*7c90*/  PRMT R78, R82, 0x7610, R78 ;  /* 0x00007610524e7816 */ /* 0x000fe4000000004e */
[----:B------:R-:W-:-:S07]  /*7ca0*/  PRMT R76, R48, 0x7610, R76 ;  /* 0x00007610304c7816 */ /* 0x000fce000000004c */
.L_x_4325:
[----:B------:R-:W-:Y:S05]  /*7cb0*/  BSYNC B0 ;  /* 0x0000000000007941 */ /* 0x000fea0003800000 */
.L_x_4324:
        /* <DEDUP_REMOVED lines=280> */
.L_x_4334:
        /* <DEDUP_REMOVED lines=285> */
.L_x_4335:
        /* <DEDUP_REMOVED lines=285> */
.L_x_4336:
        /* <DEDUP_REMOVED lines=285> */
.L_x_4337:
        /* <DEDUP_REMOVED lines=8> */
.L_x_4333:
[----:B------:R-:W-:Y:S05]  /*c430*/  BSYNC B0 ;  /* 0x0000000000007941 */ /* 0x000fea0003800000 */
.L_x_4332:
[----:B------:R-:W-:Y:S04]  /*c440*/  BSSY B0, `(.L_x_4338) ;  /* 0x00000db000007945 */ /* 0x000fe80003800000 */
[----:B------:R-:W-:Y:S05]  /*c450*/  @P0 BRA `(.L_x_4339) ;  /* 0x0000000c00640947 */ /* 0x000fea0003800000 */
[----:B------:R-:W-:Y:S02]  /*c460*/  LOP3.LUT R16, R60, 0xff, RZ, 0xc0, !PT ;  /* 0x000000ff3c107812 */ /* 0x000fe400078ec0ff */
[----:B------:R-:W-:Y:S02]  /*c470*/  LOP3.LUT R19, R5, 0xff, RZ, 0xc0, !PT ;  /* 0x000000ff05137812 */ /* 0x000fe400078ec0ff */
[----:B------:R-:W-:Y:S02]  /*c480*/  LOP3.LUT R46, R61, 0xff, RZ, 0xc0, !PT ;  /* 0x000000ff3d2e7812 */ /* 0x000fe400078ec0ff */
[----:B------:R-:W-:Y:S02]  /*c490*/  LOP3.LUT R47, R4, 0xff, RZ, 0xc0, !PT ;  /* 0x000000ff042f7812 */ /* 0x000fe400078ec0ff */
[CC--:B------:R-:W-:Y:S02]  /*c4a0*/  ISETP.NE.AND P5, PT, R19.reuse, R16.reuse, PT ;  /* 0x000000101300720c */ /* 0x0c0fe40003fa5270 */
[----:B------:R-:W-:-:S02]  /*c4b0*/  ISETP.GT.U32.AND P2, PT, R19, R16, PT ;  /* 0x000000101300720c */ /* 0x000fc40003f44070 */
[CC--:B------:R-:W-:Y:S02]  /*c4c0*/  ISETP.GT.U32.AND P1, PT, R47.reuse, R46.reuse, PT ;  /* 0x0000002e2f00720c */ /* 0x0c0fe40003f24070 */
[----:B------:R-:W-:Y:S02]  /*c4d0*/  ISETP.NE.AND P3, PT, R47, R46, PT ;  /* 0x0000002e2f00720c */ /* 0x000fe40003f65270 */
[----:B------:R-:W-:Y:S02]  /*c4e0*/  ISETP.GE.U32.AND P0, PT, R24, R59, PT ;  /* 0x0000003b1800720c */ /* 0x000fe40003f06070 */
[----:B------:R-:W-:Y:S02]  /*c4f0*/  LOP3.LUT R19, R62, 0xff, RZ, 0xc0, !PT ;  /* 0x000000ff3e137812 */ /* 0x000fe400078ec0ff */
[----:B------:R-:W-:Y:S02]  /*c500*/  LOP3.LUT R46, R3, 0xff, RZ, 0xc0, !PT ;  /* 0x000000ff032e7812 */ /* 0x000fe400078ec0ff */
[----:B------:R-:W-:-:S02]  /*c510*/  ISETP.GE.AND.EX P0, PT, R20, RZ, PT, P0 ;  /* 0x000000ff1400720c */ /* 0x000fc40003f06300 */
[----:B------:R-:W-:Y:S02]  /*c520*/  ISETP.NE.AND P4, PT, R46, R19, PT ;  /* 0x000000132e00720c */ /* 0x000fe40003f85270 */
[----:B------:R-:W-:Y:S02]  /*c530*/  SEL R16, RZ, 0xffffffff, !P2 ;  /* 0xffffffffff107807 */ /* 0x000fe40005000000 */
[----:B------:R-:W-:Y:S02]  /*c540*/  @!P5 SEL R16, RZ, 0xffffffff, P0 ;  /* 0xffffffffff10d807 */ /* 0x000fe40000000000 */
[----:B------:R-:W-:Y:S02]  /*c550*/  ISETP.GE.U32.AND P0, PT, R28, R59, PT ;  /* 0x0000003b1c00720c */ /* 0x000fe40003f06070 */
[----:B------:R-:W-:Y:S02]  /*c560*/  ISETP.GT.U32.AND P6, PT, R46, R19, PT ;  /* 0x000000132e00720c */ /* 0x000fe40003fc4070 */
[----:B------:R-:W-:-:S02]  /*c570*/  ISETP.GE.AND.EX P0, PT, R27, RZ, PT, P0 ;  /* 0x000000ff1b00720c */ /* 0x000fc40003f06300 */
[----:B------:R-:W-:Y:S02]  /*c580*/  LOP3.LUT R47, R63, 0xff, RZ, 0xc0, !PT ;  /* 0x000000ff3f2f7812 */ /* 0x000fe400078ec0ff */
[----:B------:R-:W-:Y:S02]  /*c590*/  LOP3.LUT R48, R0, 0xff, RZ, 0xc0, !PT ;  /* 0x000000ff00307812 */ /* 0x000fe400078ec0ff */
[----:B------:R-:W-:Y:S02]  /*c5a0*/  LOP3.LUT R16, R16, 0x1, RZ, 0xc0, !PT ;  /* 0x0000000110107812 */ /* 0x000fe400078ec0ff */
[----:B------:R-:W-:Y:S02]  /*c5b0*/  SEL R46, RZ, 0xffffffff, !P6 ;  /* 0xffffffffff2e7807 */ /* 0x000fe40007000000 */
[----:B------:R-:W-:Y:S02]  /*c5c0*/  @!P4 SEL R46, RZ, 0xffffffff, P0 ;  /* 0xffffffffff2ec807 */ /* 0x000fe40000000000 */
[----:B------:R-:W-:-:S02]  /*c5d0*/  ISETP.NE.AND P5, PT, R48, R47, PT ;  /* 0x0000002f3000720c */ /* 0x000fc40003fa5270 */
[----:B------:R-:W-:Y:S02]  /*c5e0*/  ISETP.NE.U32.AND P0, PT, R16, 0x1, PT ;  /* 0x000000011000780c */ /* 0x000fe40003f05070 */
[----:B------:R-:W-:Y:S02]  /*c5f0*/  SEL R19, RZ, 0xffffffff, !P1 ;  /* 0xffffffffff137807 */ /* 0x000fe40004800000 */
[----:B------:R-:W-:Y:S01]  /*c600*/  SEL R5, R5, R60, !P0 ;  /* 0x0000003c05057207 */ /* 0x000fe20004000000 */
[----:B------:R-:W-:Y:S01]  /*c610*/  IMAD.IADD R60, R59, 0x1, R72 ;  /* 0x000000013b3c7824 */ /* 0x000fe200078e0248 */
[-C--:B------:R-:W-:Y:S02]  /*c620*/  ISETP.GE.U32.AND P2, PT, R26, R59.reuse, PT ;  /* 0x0000003b1a00720c */ /* 0x080fe40003f46070 */
[----:B------:R-:W-:Y:S02]  /*c630*/  ISETP.GE.U32.AND P1, PT, R30, R59, PT ;  /* 0x0000003b1e00720c */ /* 0x000fe40003f26070 */
[----:B------:R-:W-:-:S02]  /*c640*/  ISETP.GT.U32.AND P6, PT, R48, R47, PT ;  /* 0x0000002f3000720c */ /* 0x000fc40003fc4070 */
        /* <DEDUP_REMOVED lines=24> */
[----:B------:R-:W-:Y:S01]  /*c7d0*/  LOP3.LUT R16, R65, 0xff, RZ, 0xc0, !PT ;  /* 0x000000ff41107812 */ /* 0x000fe200078ec0ff */
[----:B------:R-:W-:Y:S01]  /*c7e0*/  IMAD.IADD R49, R60, 0x1, R72 ;  /* 0x000000013c317824 */ /* 0x000fe200078e0248 */
[----:B------:R-:W-:Y:S02]  /*c7f0*/  LOP3.LUT R19, R18, 0xff, RZ, 0xc0, !PT ;  /* 0x000000ff12137812 */ /* 0x000fe400078ec0ff */
[----:B------:R-:W-:Y:S02]  /*c800*/  LOP3.LUT R46, R64, 0xff, RZ, 0xc0, !PT ;  /* 0x000000ff402e7812 */ /* 0x000fe400078ec0ff */
[-C--:B------:R-:W-:Y:S02]  /*c810*/  ISETP.NE.AND P5, PT, R19, R16.reuse, PT ;  /* 0x000000101300720c */ /* 0x080fe40003fa5270 */
[----:B------:R-:W-:Y:S02]  /*c820*/  LOP3.LUT R47, R21, 0xff, RZ, 0xc0, !PT ;  /* 0x000000ff152f7812 */ /* 0x000fe400078ec0ff */
[----:B------:R-:W-:-:S02]  /*c830*/  ISETP.GT.U32.AND P2, PT, R19, R16, PT ;  /* 0x000000101300720c */ /* 0x000fc40003f44070 */
[CC--:B------:R-:W-:Y:S02]  /*c840*/  ISETP.GT.U32.AND P1, PT, R47.reuse, R46.reuse, PT ;  /* 0x0000002e2f00720c */ /* 0x0c0fe40003f24070 */
[----:B------:R-:W-:Y:S02]  /*c850*/  ISETP.NE.AND P3, PT, R47, R46, PT ;  /* 0x0000002e2f00720c */ /* 0x000fe40003f65270 */
[----:B------:R-:W-:Y:S02]  /*c860*/  ISETP.GE.U32.AND P0, PT, R33, R60, PT ;  /* 0x0000003c2100720c */ /* 0x000fe40003f06070 */
[----:B------:R-:W-:Y:S02]  /*c870*/  LOP3.LUT R19, R67, 0xff, RZ, 0xc0, !PT ;  /* 0x000000ff43137812 */ /* 0x000fe400078ec0ff */
[----:B------:R-:W-:Y:S02]  /*c880*/  LOP3.LUT R46, R14, 0xff, RZ, 0xc0, !PT ;  /* 0x000000ff0e2e7812 */ /* 0x000fe400078ec0ff */
[----:B------:R-:W-:-:S02]  /*c890*/  ISETP.GE.AND.EX P0, PT, R31, RZ, PT, P0 ;  /* 0x000000ff1f00720c */ /* 0x000fc40003f06300 */
[----:B------:R-:W-:Y:S02]  /*c8a0*/  LOP3.LUT R47, R66, 0xff, RZ, 0xc0, !PT ;  /* 0x000000ff422f7812 */ /* 0x000fe400078ec0ff */
[----:B------:R-:W-:Y:S02]  /*c8b0*/  LOP3.LUT R48, R15, 0xff, RZ, 0xc0, !PT ;  /* 0x000000ff0f307812 */ /* 0x000fe400078ec0ff */
[----:B------:R-:W-:Y:S02]  /*c8c0*/  ISETP.NE.AND P4, PT, R46, R19, PT ;  /* 0x000000132e00720c */ /* 0x000fe40003f85270 */
[----:B------:R-:W-:Y:S02]  /*c8d0*/  SEL R16, RZ, 0xffffffff, !P2 ;  /* 0xffffffffff107807 */ /* 0x000fe40005000000 */
[----:B------:R-:W-:Y:S02]  /*c8e0*/  @!P5 SEL R16, RZ, 0xffffffff, P0 ;  /* 0xffffffffff10d807 */ /* 0x000fe40000000000 */
[----:B------:R-:W-:-:S02]  /*c8f0*/  ISETP.NE.AND P5, PT, R48, R47, PT ;  /* 0x0000002f3000720c */ /* 0x000fc40003fa5270 */
[-C--:B------:R-:W-:Y:S02]  /*c900*/  ISETP.GE.U32.AND P0, PT, R37, R60.reuse, PT ;  /* 0x0000003c2500720c */ /* 0x080fe40003f06070 */
[----:B------:R-:W-:Y:S02]  /*c910*/  ISETP.GT.U32.AND P6, PT, R46, R19, PT ;  /* 0x000000132e00720c */ /* 0x000fe40003fc4070 */
[----:B------:R-:W-:Y:S02]  /*c920*/  SEL R19, RZ, 0xffffffff, !P1 ;  /* 0xffffffffff137807 */ /* 0x000fe40004800000 */
[-C--:B------:R-:W-:Y:S02]  /*c930*/  ISETP.GE.U32.AND P2, PT, R35, R60.reuse, PT ;  /* 0x0000003c2300720c */ /* 0x080fe40003f46070 */
[----:B------:R-:W-:Y:S02]  /*c940*/  ISETP.GE.U32.AND P1, PT, R39, R60, PT ;  /* 0x0000003c2700720c */ /* 0x000fe40003f26070 */
[----:B------:R-:W-:-:S02]  /*c950*/  ISETP.GE.AND.EX P0, PT, R34, RZ, PT, P0 ;  /* 0x000000ff2200720c */ /* 0x000fc40003f06300 */
[----:B------:R-:W-:Y:S02]  /*c960*/  SEL R46, RZ, 0xffffffff, !P6 ;  /* 0xffffffffff2e7807 */ /* 0x000fe40007000000 */
[----:B------:R-:W-:Y:S02]  /*c970*/  ISETP.GT.U32.AND P6, PT, R48, R47, PT ;  /* 0x0000002f3000720c */ /* 0x000fe40003fc4070 */
        /* <DEDUP_REMOVED lines=33> */
[----:B------:R-:W-:-:S02]  /*cb90*/  ISETP.GE.U32.AND P0, PT, R40, R49, PT ;  /* 0x000000312800720c */ /* 0x000fc40003f06070 */
[----:B------:R-:W-:Y:S02]  /*cba0*/  ISETP.GT.U32.AND P1, PT, R19, R16, PT ;  /* 0x000000101300720c */ /* 0x000fe40003f24070 */
[CC--:B------:R-:W-:Y:S02]  /*cbb0*/  ISETP.GT.U32.AND P2, PT, R47.reuse, R46.reuse, PT ;  /* 0x0000002e2f00720c */ /* 0x0c0fe40003f44070 */
[----:B------:R-:W-:Y:S02]  /*cbc0*/  ISETP.NE.AND P3, PT, R47, R46, PT ;  /* 0x0000002e2f00720c */ /* 0x000fe40003f65270 */
[----:B------:R-:W-:Y:S02]  /*cbd0*/  ISETP.GE.AND.EX P0, PT, R38, RZ, PT, P0 ;  /* 0x000000ff2600720c */ /* 0x000fe40003f06300 */
[----:B------:R-:W-:Y:S02]  /*cbe0*/  LOP3.LUT R19, R68, 0xff, RZ, 0xc0, !PT ;  /* 0x000000ff44137812 */ /* 0x000fe400078ec0ff */
[----:B------:R-:W-:-:S02]  /*cbf0*/  LOP3.LUT R46, R11, 0xff, RZ, 0xc0, !PT ;  /* 0x000000ff0b2e7812 */ /* 0x000fc400078ec0ff */
[----:B------:R-:W-:Y:S02]  /*cc00*/  LOP3.LUT R47, R69, 0xff, RZ, 0xc0, !PT ;  /* 0x000000ff452f7812 */ /* 0x000fe400078ec0ff */
[----:B------:R-:W-:Y:S02]  /*cc10*/  LOP3.LUT R48, R10, 0xff, RZ, 0xc0, !PT ;  /* 0x000000ff0a307812 */ /* 0x000fe400078ec0ff */
[----:B------:R-:W-:Y:S02]  /*cc20*/  SEL R16, RZ, 0xffffffff, !P1 ;  /* 0xffffffffff107807 */ /* 0x000fe40004800000 */
[----:B------:R-:W-:Y:S02]  /*cc30*/  @!P5 SEL R16, RZ, 0xffffffff, P0 ;  /* 0xffffffffff10d807 */ /* 0x000fe40000000000 */
[CC--:B------:R-:W-:Y:S02]  /*cc40*/  ISETP.GT.U32.AND P1, PT, R46.reuse, R19.reuse, PT ;  /* 0x000000132e00720c */ /* 0x0c0fe40003f24070 */
[----:B------:R-:W-:Y:S01]  /*cc50*/  ISETP.NE.AND P6, PT, R46, R19, PT ;  /* 0x000000132e00720c */ /* 0x000fe20003fc5270 */
[----:B------:R-:W-:Y:S01]  /*cc60*/  IMAD.IADD R19, R49, 0x1, R72 ;  /* 0x0000000131137824 */ /* 0x000fe200078e0248 */
[----:B------:R-:W-:-:S02]  /*cc70*/  ISETP.NE.AND P5, PT, R48, R47, PT ;  /* 0x0000002f3000720c */ /* 0x000fc40003fa5270 */
[----:B------:R-:W-:Y:S02]  /*cc80*/  ISETP.GT.U32.AND P4, PT, R48, R47, PT ;  /* 0x0000002f3000720c */ /* 0x000fe40003f84070 */
[----:B------:R-:W-:Y:S02]  /*cc90*/  SEL R46, RZ, 0xffffffff, !P2 ;  /* 0xffffffffff2e7807 */ /* 0x000fe40005000000 */
[----:B------:R-:W-:Y:S02]  /*cca0*/  SEL R47, RZ, 0xffffffff, !P1 ;  /* 0xffffffffff2f7807 */ /* 0x000fe40004800000 */
[-C--:B------:R-:W-:Y:S02]  /*ccb0*/  ISETP.GE.U32.AND P0, PT, R42, R49.reuse, PT ;  /* 0x000000312a00720c */ /* 0x080fe40003f06070 */
[-C--:B------:R-:W-:Y:S02]  /*ccc0*/  ISETP.GE.U32.AND P2, PT, R44, R49.reuse, PT ;  /* 0x000000312c00720c */ /* 0x080fe40003f46070 */
[----:B------:R-:W-:-:S02]  /*ccd0*/  ISETP.GE.U32.AND P1, PT, R50, R49, PT ;  /* 0x000000313200720c */ /* 0x000fc40003f26070 */
[----:B------:R-:W-:Y:S02]  /*cce0*/  ISETP.GE.AND.EX P0, PT, R41, RZ, PT, P0 ;  /* 0x000000ff2900720c */ /* 0x000fe40003f06300 */
[----:B------:R-:W-:Y:S02]  /*ccf0*/  ISETP.GE.AND.EX P2, PT, R43, RZ, PT, P2 ;  /* 0x000000ff2b00720c */ /* 0x000fe40003f46320 */
[----:B------:R-:W-:Y:S02]  /*cd00*/  ISETP.GE.AND.EX P1, PT, R45, RZ, PT, P1 ;  /* 0x000000ff2d00720c */ /* 0x000fe40003f26310 */
[----:B------:R-:W-:Y:S02]  /*cd10*/  SEL R48, RZ, 0xffffffff, !P4 ;  /* 0xffffffffff307807 */ /* 0x000fe40006000000 */
[----:B------:R-:W-:Y:S02]  /*cd20*/  ISETP.GE.U32.AND P4, PT, R19, R74, PT ;  /* 0x0000004a1300720c */ /* 0x000fe40003f86070 */
        /* <DEDUP_REMOVED lines=40> */
[----:B------:R-:W-:Y:S02]  /*cfb0*/  ISETP.NE.AND P4, PT, R47, R46, PT ;  /* 0x0000002e2f00720c */ /* 0x000fe40003f85270 */
[----:B------:R-:W-:-:S02]  /*cfc0*/  ISETP.NE.AND P5, PT, R49, R48, PT ;  /* 0x000000303100720c */ /* 0x000fc40003fa5270 */
[----:B------:R-:W-:Y:S02]  /*cfd0*/  ISETP.GT.U32.AND P6, PT, R47, R46, PT ;  /* 0x0000002e2f00720c */ /* 0x000fe40003fc4070 */
[----:B------:R-:W-:Y:S02]  /*cfe0*/  SEL R46, RZ, 0xffffffff, !P1 ;  /* 0xffffffffff2e7807 */ /* 0x000fe40004800000 */
[-C--:B------:R-:W-:Y:S02]  /*cff0*/  ISETP.GE.U32.AND P2, PT, R56, R19.reuse, PT ;  /* 0x000000133800720c */ /* 0x080fe40003f46070 */
[-C--:B------:R-:W-:Y:S02]  /*d000*/  ISETP.GE.U32.AND P0, PT, R58, R19.reuse, PT ;  /* 0x000000133a00720c */ /* 0x080fe40003f06070 */
[----:B------:R-:W-:Y:S02]  /*d010*/  ISETP.GE.U32.AND P1, PT, R52, R19, PT ;  /* 0x000000133400720c */ /* 0x000fe40003f26070 */
[----:B------:R-:W-:-:S02]  /*d020*/  SEL R47, RZ, 0xffffffff, !P6 ;  /* 0xffffffffff2f7807 */ /* 0x000fc40007000000 */
[----:B------:R-:W-:Y:S02]  /*d030*/  ISETP.GT.U32.AND P6, PT, R49, R48, PT ;  /* 0x000000303100720c */ /* 0x000fe40003fc4070 */
        /* <DEDUP_REMOVED lines=27> */
.L_x_4339:
[----:B------:R-:W-:Y:S05]  /*d1f0*/  BSYNC B0 ;  /* 0x0000000000007941 */ /* 0x000fea0003800000 */
.L_x_4338:
[----:B------:R-:W-:Y:S02]  /*d200*/  LOP3.LUT R16, R5, 0xff, RZ, 0xc0, !PT ;  /* 0x000000ff05107812 */ /* 0x000fe400078ec0ff */
[----:B------:R-:W-:Y:S02]  /*d210*/  LOP3.LUT R19, R18, 0xff, RZ, 0xc0, !PT ;  /* 0x000000ff12137812 */ /* 0x000fe400078ec0ff */
[----:B------:R-:W-:Y:S02]  /*d220*/  ISETP.GE.U32.AND P4, PT, R24, R33, PT ;  /* 0x000000211800720c */ /* 0x000fe40003f86070 */
[CC--:B------:R-:W-:Y:S02]  /*d230*/  ISETP.NE.AND P5, PT, R16.reuse, R19.reuse, PT ;  /* 0x000000131000720c */ /* 0x0c0fe40003fa5270 */
[----:B------:R-:W-:Y:S02]  /*d240*/  ISETP.GT.U32.AND P3, PT, R16, R19, PT ;  /* 0x000000131000720c */ /* 0x000fe40003f64070 */
[----:B------:R-:W-:-:S02]  /*d250*/  ISETP.GE.AND.EX P4, PT, R20, R31, PT, P4 ;  /* 0x0000001f1400720c */ /* 0x000fc40003f86340 */
[----:B------:R-:W-:Y:S02]  /*d260*/  LOP3.LUT R19, R4, 0xff, RZ, 0xc0, !PT ;  /* 0x000000ff04137812 */ /* 0x000fe400078ec0ff */
[----:B------:R-:W-:Y:S02]  /*d270*/  LOP3.LUT R46, R21, 0xff, RZ, 0xc0, !PT ;  /* 0x000000ff152e7812 */ /* 0x000fe400078ec0ff */
[----:B------:R-:W-:Y:S02]  /*d280*/  LOP3.LUT R47, R3, 0xff, RZ, 0xc0, !PT ;  /* 0x000000ff032f7812 */ /* 0x000fe400078ec0ff */
[----:B------:R-:W-:Y:S02]  /*d290*/  LOP3.LUT R48, R14, 0xff, RZ, 0xc0, !PT ;  /* 0x000000ff0e307812 */ /* 0x000fe400078ec0ff */
[----:B------:R-:W-:Y:S02]  /*d2a0*/  SEL R16, RZ, 0xffffffff, P4 ;  /* 0xffffffffff107807 */ /* 0x000fe40002000000 */
[----:B------:R-:W-:-:S02]  /*d2b0*/  ISETP.GE.U32.AND P0, PT, R26, R35, PT ;  /* 0x000000231a00720c */ /* 0x000fc40003f06070 */
[----:B------:R-:W-:Y:S02]  /*d2c0*/  ISETP.NE.AND P6, PT, R19, R46, PT ;  /* 0x0000002e1300720c */ /* 0x000fe40003fc5270 */
[----:B------:R-:W-:Y:S02]  /*d2d0*/  ISETP.NE.AND P4, PT, R47, R48, PT ;  /* 0x000000302f00720c */ /* 0x000fe40003f85270 */
[----:B------:R-:W-:Y:S02]  /*d2e0*/  LOP3.LUT R49, R0, 0xff, RZ, 0xc0, !PT ;  /* 0x000000ff00317812 */ /* 0x000fe400078ec0ff */
[----:B------:R-:W-:Y:S02]  /*d2f0*/  LOP3.LUT R60, R15, 0xff, RZ, 0xc0, !PT ;  /* 0x000000ff0f3c7812 */ /* 0x000fe400078ec0ff */
[----:B------:R-:W-:Y:S02]  /*d300*/  ISETP.GE.U32.AND P2, PT, R28, R37, PT ;  /* 0x000000251c00720c */ /* 0x000fe40003f46070 */
[----:B------:R-:W-:-:S02]  /*d310*/  ISETP.GE.AND.EX P0, PT, R25, R32, PT, P0 ;  /* 0x000000201900720c */ /* 0x000fc40003f06300 */
[----:B------:R-:W-:Y:S02]  /*d320*/  @P5 SEL R16, RZ, 0xffffffff, !P3 ;  /* 0xffffffffff105807 */ /* 0x000fe40005800000 */
[----:B------:R-:W-:Y:S02]  /*d330*/  ISETP.NE.AND P3, PT, R49, R60, PT ;  /* 0x0000003c3100720c */ /* 0x000fe40003f65270 */
[----:B------:R-:W-:Y:S02]  /*d340*/  ISETP.GT.U32.AND P5, PT, R19, R46, PT ;  /* 0x0000002e1300720c */ /* 0x000fe40003fa4070 */
[----:B------:R-:W-:Y:S02]  /*d350*/  ISETP.GE.AND.EX P2, PT, R27, R34, PT, P2 ;  /* 0x000000221b00720c */ /* 0x000fe40003f46320 */
[----:B------:R-:W-:Y:S02]  /*d360*/  SEL R19, RZ, 0xffffffff, P0 ;  /* 0xffffffffff137807 */ /* 0x000fe40000000000 */
[----:B------:R-:W-:-:S02]  /*d370*/  ISETP.GT.U32.AND P0, PT, R47, R48, PT ;  /* 0x000000302f00720c */ /* 0x000fc40003f04070 */
[----:B------:R-:W-:Y:S02]  /*d380*/  ISETP.GE.U32.AND P1, PT, R30, R39, PT ;  /* 0x000000271e00720c */ /* 0x000fe40003f26070 */
[----:B------:R-:W-:Y:S02]  /*d390*/  SEL R46, RZ, 0xffffffff, P2 ;  /* 0xffffffffff2e7807 */ /* 0x000fe40001000000 */
[----:B------:R-:W-:Y:S02]  /*d3a0*/  @P6 SEL R19, RZ, 0xffffffff, !P5 ;  /* 0xffffffffff136807 */ /* 0x000fe40006800000 */
[----:B------:R-:W-:Y:S02]  /*d3b0*/  @P4 SEL R46, RZ, 0xffffffff, !P0 ;  /* 0xffffffffff2e4807 */ /* 0x000fe40004000000 */
[----:B------:R-:W-:Y:S02]  /*d3c0*/  LOP3.LUT R16, R16, 0x1, RZ, 0xc0, !PT ;  /* 0x0000000110107812 */ /* 0x000fe400078ec0ff */
[----:B------:R-:W-:-:S02]  /*d3d0*/  ISETP.GE.AND.EX P1, PT, R29, R36, PT, P1 ;  /* 0x000000241d00720c */ /* 0x000fc40003f26310 */
[----:B------:R-:W-:Y:S02]  /*d3e0*/  ISETP.GT.U32.AND P2, PT, R49, R60, PT ;  /* 0x0000003c3100720c */ /* 0x000fe40003f44070 */
[----:B------:R-:W-:Y:S02]  /*d3f0*/  LOP3.LUT R19, R19, 0x1, RZ, 0xc0, !PT ;  /* 0x0000000113137812 */ /* 0x000fe400078ec0ff */
[----:B------:R-:W-:Y:S02]  /*d400*/  LOP3.LUT R46, R46, 0x1, RZ, 0xc0, !PT ;  /* 0x000000012e2e7812 */ /* 0x000fe400078ec0ff */
[----:B------:R-:W-:Y:S02]  /*d410*/  ISETP.NE.U32.AND P0, PT, R16, 0x1, PT ;  /* 0x000000011000780c */ /* 0x000fe40003f05070 */
[----:B------:R-:W-:Y:S02]  /*d420*/  SEL R47, RZ, 0xffffffff, P1 ;  /* 0xffffffffff2f7807 */ /* 0x000fe40000800000 */
[----:B------:R-:W-:-:S02]  /*d430*/  @P3 SEL R47, RZ, 0xffffffff, !P2 ;  /* 0xffffffffff2f3807 */ /* 0x000fc40005000000 */
[----:B------:R-:W-:Y:S02]  /*d440*/  ISETP.NE.U32.AND P1, PT, R19, 0x1, PT ;  /* 0x000000011300780c */ /* 0x000fe40003f25070 */
[----:B------:R-:W-:Y:S02]  /*d450*/  ISETP.NE.U32.AND P2, PT, R46, 0x1, PT ;  /* 0x000000012e00780c */ /* 0x000fe40003f45070 */
[----:B------:R-:W-:Y:S02]  /*d460*/  SEL R18, R5, R18, !P0 ;  /* 0x0000001205127207 */ /* 0x000fe40004000000 */
[----:B------:R-:W-:Y:S02]  /*d470*/  SEL R21, R4, R21, !P1 ;  /* 0x0000001504157207 */ /* 0x000fe40004800000 */
[----:B------:R-:W-:Y:S02]  /*d480*/  SEL R14, R3, R14, !P2 ;  /* 0x0000000e030e7207 */ /* 0x000fe40005000000 */
[----:B------:R-:W-:-:S02]  /*d490*/  LOP3.LUT R4, R13, 0xff, RZ, 0xc0, !PT ;  /* 0x000000ff0d047812 */ /* 0x000fc400078ec0ff */
[----:B------:R-:W-:Y:S02]  /*d4a0*/  LOP3.LUT R3, R18, 0xff, RZ, 0xc0, !PT ;  /* 0x000000ff12037812 */ /* 0x000fe400078ec0ff */
[----:B------:R-:W-:Y:S02]  /*d4b0*/  LOP3.LUT R47, R47, 0x1, RZ, 0xc0, !PT ;  /* 0x000000012f2f7812 */ /* 0x000fe400078ec0ff */
[----:B------:R-:W-:Y:S02]  /*d4c0*/  SEL R33, R24, R33, !P0 ;  /* 0x0000002118217207 */ /* 0x000fe40004000000 */
[----:B------:R-:W-:Y:S02]  /*d4d0*/  ISETP.NE.AND P5, PT, R3, R4, PT ;  /* 0x000000040300720c */ /* 0x000fe40003fa5270 */
[----:B------:R-:W-:Y:S02]  /*d4e0*/  ISETP.NE.U32.AND P3, PT, R47, 0x1, PT ;  /* 0x000000012f00780c */ /* 0x000fe40003f65070 */
[----:B------:R-:W-:-:S02]  /*d4f0*/  SEL R31, R20, R31, !P0 ;  /* 0x0000001f141f7207 */ /* 0x000fc40004000000 */
[----:B------:R-:W-:Y:S02]  /*d500*/  ISETP.GE.U32.AND P4, PT, R33, R40, PT ;  /* 0x000000282100720c */ /* 0x000fe40003f86070 */
[----:B------:R-:W-:Y:S02]  /*d510*/  SEL R15, R0, R15, !P3 ;  /* 0x0000000f000f7207 */ /* 0x000fe40005800000 */
[----:B------:R-:W-:Y:S02]  /*d520*/  SEL R39, R30, R39, !P3 ;  /* 0x000000271e277207 */ /* 0x000fe40005800000 */
[----:B------:R-:W-:Y:S02]  /*d530*/  SEL R36, R29, R36, !P3 ;  /* 0x000000241d247207 */ /* 0x000fe40005800000 */
[----:B------:R-:W-:Y:S02]  /*d540*/  ISETP.GT.U32.AND P3, PT, R3, R4, PT ;  /* 0x000000040300720c */ /* 0x000fe40003f64070 */
[----:B------:R-:W-:-:S02]  /*d550*/  ISETP.GE.AND.EX P4, PT, R31, R38, PT, P4 ;  /* 0x000000261f00720c */ /* 0x000fc40003f86340 */
[----:B------:R-:W-:Y:S02]  /*d560*/  LOP3.LUT R4, R12, 0xff, RZ, 0xc0, !PT ;  /* 0x000000ff0c047812 */ /* 0x000fe400078ec0ff */
[----:B------:R-:W-:Y:S02]  /*d570*/  LOP3.LUT R3, R21, 0xff, RZ, 0xc0, !PT ;  /* 0x000000ff15037812 */ /* 0x000fe400078ec0ff */
[----:B------:R-:W-:Y:S02]  /*d580*/  SEL R37, R28, R37, !P2 ;  /* 0x000000251c257207 */ /* 0x000fe40005000000 */
[----:B------:R-:W-:Y:S02]  /*d590*/  LOP3.LUT R20, R10, 0xff, RZ, 0xc0, !PT ;  /* 0x000000ff0a147812 */ /* 0x000fe400078ec0ff */
[----:B------:R-:W-:Y:S02]  /*d5a0*/  LOP3.LUT R19, R15, 0xff, RZ, 0xc0, !PT ;  /* 0x000000ff0f137812 */ /* 0x000fe400078ec0ff */
[----:B------:R-:W-:-:S02]  /*d5b0*/  SEL R35, R26, R35, !P1 ;  /* 0x000000231a237207 */ /* 0x000fc40004800000 */
[----:B------:R-:W-:Y:S02]  /*d5c0*/  SEL R0, RZ, 0xffffffff, P4 ;  /* 0xffffffffff007807 */ /* 0x000fe40002000000 */
[----:B------:R-:W-:Y:S02]  /*d5d0*/  SEL R34, R27, R34, !P2 ;  /* 0x000000221b227207 */ /* 0x000fe40005000000 */
[----:B------:R-:W-:Y:S02]  /*d5e0*/  ISETP.NE.AND P6, PT, R3, R4, PT ;  /* 0x000000040300720c */ /* 0x000fe40003fc5270 */
[----:B------:R-:W-:Y:S02]  /*d5f0*/  @P5 SEL R0, RZ, 0xffffffff, !P3 ;  /* 0xffffffffff005807 */ /* 0x000fe40005800000 */
[----:B------:R-:W-:Y:S02]  /*d600*/  ISETP.GE.U32.AND P2, PT, R37, R44, PT ;  /* 0x0000002c2500720c */ /* 0x000fe40003f46070 */
[----:B------:R-:W-:-:S02]  /*d610*/  ISETP.NE.AND P3, PT, R19, R20, PT ;  /* 0x000000141300720c */ /* 0x000fc40003f65270 */
[----:B------:R-:W-:Y:S02]  /*d620*/  SEL R24, R25, R32, !P1 ;  /* 0x0000002019187207 */ /* 0x000fe40004800000 */
[----:B------:R-:W-:Y:S02]  /*d630*/  ISETP.GE.U32.AND P0, PT, R35, R42, PT ;  /* 0x0000002a2300720c */ /* 0x000fe40003f06070 */
[----:B------:R-:W-:Y:S02]  /*d640*/  ISETP.GE.U32.AND P1, PT, R39, R50, PT ;  /* 0x000000322700720c */ /* 0x000fe40003f26070 */
[----:B------:R-:W-:Y:S02]  /*d650*/  ISETP.GE.AND.EX P2, PT, R34, R43, PT, P2 ;  /* 0x0000002b2200720c */ /* 0x000fe40003f46320 */
[----:B------:R-:W-:Y:S02]  /*d660*/  ISETP.GE.AND.EX P0, PT, R24, R41, PT, P0 ;  /* 0x000000291800720c */ /* 0x000fe40003f06300 */
[----:B------:R-:W-:-:S02]  /*d670*/  LOP3.LUT R16, R11, 0xff, RZ, 0xc0, !PT ;  /* 0x000000ff0b107812 */ /* 0x000fc400078ec0ff */
[----:B------:R-:W-:Y:S02]  /*d680*/  LOP3.LUT R5, R14, 0xff, RZ, 0xc0, !PT ;  /* 0x000000ff0e057812 */ /* 0x000fe400078ec0ff */
[----:B------:R-:W-:Y:S02]  /*d690*/  ISETP.GT.U32.AND P5, PT, R3, R4, PT ;  /* 0x000000040300720c */ /* 0x000fe40003fa4070 */
[----:B------:R-:W-:Y:S02]  /*d6a0*/  ISETP.GE.AND.EX P1, PT, R36, R45, PT, P1 ;  /* 0x0000002d2400720c */ /* 0x000fe40003f26310 */
[----:B------:R-:W-:Y:S02]  /*d6b0*/  SEL R4, RZ, 0xffffffff, P2 ;  /* 0xffffffffff047807 */ /* 0x000fe40001000000 */
[----:B------:R-:W-:Y:S02]  /*d6c0*/  ISETP.GT.U32.AND P2, PT, R19, R20, PT ;  /* 0x000000141300720c */ /* 0x000fe40003f44070 */
[----:B------:R-:W-:-:S02]  /*d6d0*/  SEL R3, RZ, 0xffffffff, P0 ;  /* 0xffffffffff037807 */ /* 0x000fc40000000000 */
[CC--:B------:R-:W-:Y:S02]  /*d6e0*/  ISETP.NE.AND P4, PT, R5.reuse, R16.reuse, PT ;  /* 0x000000100500720c */ /* 0x0c0fe40003f85270 */
[----:B------:R-:W-:Y:S02]  /*d6f0*/  ISETP.GT.U32.AND P0, PT, R5, R16, PT ;  /* 0x000000100500720c */ /* 0x000fe40003f04070 */
[----:B------:R-:W-:Y:S02]  /*d700*/  SEL R5, RZ, 0xffffffff, P1 ;  /* 0xffffffffff057807 */ /* 0x000fe40000800000 */
[----:B------:R-:W-:Y:S02]  /*d710*/  @P6 SEL R3, RZ, 0xffffffff, !P5 ;  /* 0xffffffffff036807 */ /* 0x000fe40006800000 */
[----:B------:R-:W-:Y:S02]  /*d720*/  @P3 SEL R5, RZ, 0xffffffff, !P2 ;  /* 0xffffffffff053807 */ /* 0x000fe40005000000 */
[----:B------:R-:W-:-:S02]  /*d730*/  LOP3.LUT R3, R3, 0x1, RZ, 0xc0, !PT ;  /* 0x0000000103037812 */ /* 0x000fc400078ec0ff */
[----:B------:R-:W-:Y:S02]  /*d740*/  LOP3.LUT R5, R5, 0x1, RZ, 0xc0, !PT ;  /* 0x0000000105057812 */ /* 0x000fe400078ec0ff */
[----:B------:R-:W-:Y:S02]  /*d750*/  ISETP.NE.U32.AND P1, PT, R3, 0x1, PT ;  /* 0x000000010300780c */ /* 0x000fe40003f25070 */
[----:B------:R-:W-:Y:S02]  /*d760*/  ISETP.NE.U32.AND P3, PT, R5, 0x1, PT ;  /* 0x000000010500780c */ /* 0x000fe40003f65070 */
[----:B------:R-:W-:Y:S02]  /*d770*/  LOP3.LUT R0, R0, 0x1, RZ, 0xc0, !PT ;  /* 0x0000000100007812 */ /* 0x000fe400078ec0ff */
[----:B------:R-:W-:Y:S02]  /*d780*/  SEL R21, R21, R12, !P1 ;  /* 0x0000000c15157207 */ /* 0x000fe40004800000 */
[----:B------:R-:W-:-:S02]  /*d790*/  SEL R12, R15, R10, !P3 ;  /* 0x0000000a0f0c7207 */ /* 0x000fc40005800000 */
[----:B------:R-:W-:Y:S02]  /*d7a0*/  @P4 SEL R4, RZ, 0xffffffff, !P0 ;  /* 0xffffffffff044807 */ /* 0x000fe40004000000 */
[----:B------:R-:W-:Y:S02]  /*d7b0*/  ISETP.NE.U32.AND P0, PT, R0, 0x1, PT ;  /* 0x000000010000780c */ /* 0x000fe40003f05070 */
[----:B------:R-:W-:Y:S02]  /*d7c0*/  LOP3.LUT R3, R7, 0xff, RZ, 0xc0, !PT ;  /* 0x000000ff07037812 */ /* 0x000fe400078ec0ff */
[----:B------:R-:W-:Y:S02]  /*d7d0*/  LOP3.LUT R0, R12, 0xff, RZ, 0xc0, !PT ;  /* 0x000000ff0c007812 */ /* 0x000fe400078ec0ff */
[----:B------:R-:W-:Y:S02]  /*d7e0*/  LOP3.LUT R4, R4, 0x1, RZ, 0xc0, !PT ;  /* 0x0000000104047812 */ /* 0x000fe400078ec0ff */
[----:B------:R-:W-:-:S02]  /*d7f0*/  SEL R15, R39, R50, !P3 ;  /* 0x00000032270f7207 */ /* 0x000fc40005800000 */
[----:B------:R-:W-:Y:S02]  /*d800*/  ISETP.NE.AND P5, PT, R0, R3, PT ;  /* 0x000000030000720c */ /* 0x000fe40003fa5270 */
[----:B------:R-:W-:Y:S02]  /*d810*/  ISETP.NE.U32.AND P2, PT, R4, 0x1, PT ;  /* 0x000000010400780c */ /* 0x000fe40003f45070 */
[----:B------:R-:W-:Y:S02]  /*d820*/  SEL R16, R36, R45, !P3 ;  /* 0x0000002d24107207 */ /* 0x000fe40005800000 */
[----:B------:R-:W-:Y:S02]  /*d830*/  ISETP.GE.U32.AND P4, PT, R15, R52, PT ;  /* 0x000000340f00720c */ /* 0x000fe40003f86070 */
[----:B------:R-:W-:Y:S02]  /*d840*/  SEL R11, R14, R11, !P2 ;  /* 0x0000000b0e0b7207 */ /* 0x000fe40005000000 */
[----:B------:R-:W-:-:S02]  /*d850*/  ISETP.GE.AND.EX P4, PT, R16, R51, PT, P4 ;  /* 0x000000331000720c */ /* 0x000fc40003f86340 */
[----:B------:R-:W-:Y:S02]  /*d860*/  SEL R18, R18, R13, !P0 ;  /* 0x0000000d12127207 */ /* 0x000fe40004000000 */
[----:B------:R-:W-:Y:S02]  /*d870*/  ISETP.GT.U32.AND P3, PT, R0, R3, PT ;  /* 0x000000030000720c */ /* 0x000fe40003f64070 */
[----:B------:R-:W-:Y:S02]  /*d880*/  SEL R27, R33, R40, !P0 ;  /* 0x00000028211b7207 */ /* 0x000fe40004000000 */
[----:B------:R-:W-:Y:S02]  /*d890*/  SEL R25, R35, R42, !P1 ;  /* 0x0000002a23197207 */ /* 0x000fe40004800000 */
[----:B------:R-:W-:Y:S02]  /*d8a0*/  LOP3.LUT R5, R8, 0xff, RZ, 0xc0, !PT ;  /* 0x000000ff08057812 */ /* 0x000fe400078ec0ff */
[----:B------:R-:W-:-:S02]  /*d8b0*/  LOP3.LUT R13, R6, 0xff, RZ, 0xc0, !PT ;  /* 0x000000ff060d7812 */ /* 0x000fc400078ec0ff */
[----:B------:R-:W-:Y:S02]  /*d8c0*/  LOP3.LUT R4, R21, 0xff, RZ, 0xc0, !PT ;  /* 0x000000ff15047812 */ /* 0x000fe400078ec0ff */
[----:B------:R-:W-:Y:S02]  /*d8d0*/  LOP3.LUT R10, R11, 0xff, RZ, 0xc0, !PT ;  /* 0x000000ff0b0a7812 */ /* 0x000fe400078ec0ff */
[----:B------:R-:W-:Y:S02]  /*d8e0*/  SEL R14, RZ, 0xffffffff, P4 ;  /* 0xffffffffff0e7807 */ /* 0x000fe40002000000 */
[----:B------:R-:W-:Y:S02]  /*d8f0*/  SEL R38, R31, R38, !P0 ;  /* 0x000000261f267207 */ /* 0x000fe40004000000 */
[----:B------:R-:W-:Y:S02]  /*d900*/  SEL R19, R37, R44, !P2 ;  /* 0x0000002c25137207 */ /* 0x000fe40005000000 */
[----:B------:R-:W-:-:S02]  /*d910*/  SEL R20, R34, R43, !P2 ;  /* 0x0000002b22147207 */ /* 0x000fc40005000000 */
[----:B------:R-:W-:Y:S02]  /*d920*/  LOP3.LUT R3, R9, 0xff, RZ, 0xc0, !PT ;  /* 0x000000ff09037812 */ /* 0x000fe400078ec0ff */
[----:B------:R-:W-:Y:S02]  /*d930*/  LOP3.LUT R0, R18, 0xff, RZ, 0xc0, !PT ;  /* 0x000000ff12007812 */ /* 0x000fe400078ec0ff */
[----:B------:R-:W-:Y:S02]  /*d940*/  @P5 SEL R14, RZ, 0xffffffff, !P3 ;  /* 0xffffffffff0e5807 */ /* 0x000fe40005800000 */
[----:B------:R-:W-:Y:S02]  /*d950*/  SEL R24, R24, R41, !P1 ;  /* 0x0000002918187207 */ /* 0x000fe40004800000 */
[----:B------:R-:W-:Y:S02]  /*d960*/  ISETP.GE.U32.AND P0, PT, R27, R54, PT ;  /* 0x000000361b00720c */ /* 0x000fe40003f06070 */
[----:B------:R-:W-:-:S02]  /*d970*/  ISETP.GE.U32.AND P2, PT, R25, R56, PT ;  /* 0x000000381900720c */ /* 0x000fc40003f46070 */
[----:B------:R-:W-:Y:S02]  /*d980*/  ISETP.NE.AND P4, PT, R4, R5, PT ;  /* 0x000000050400720c */ /* 0x000fe40003f85270 */
[----:B------:R-:W-:Y:S02]  /*d990*/  ISETP.NE.AND P3, PT, R10, R13, PT ;  /* 0x0000000d0a00720c */ /* 0x000fe40003f65270 */
[----:B------:R-:W-:Y:S02]  /*d9a0*/  ISETP.NE.AND P6, PT, R0, R3, PT ;  /* 0x000000030000720c */ /* 0x000fe40003fc5270 */
[----:B------:R-:W-:Y:S02]  /*d9b0*/  ISETP.GE.U32.AND P1, PT, R19, R58, PT ;  /* 0x0000003a1300720c */ /* 0x000fe40003f26070 */
[----:B------:R-:W-:Y:S02]  /*d9c0*/  ISETP.GE.AND.EX P0, PT, R38, R53, PT, P0 ;  /* 0x000000352600720c */ /* 0x000fe40003f06300 */
[----:B------:R-:W-:-:S02]  /*d9d0*/  ISETP.GE.AND.EX P2, PT, R24, R55, PT, P2 ;  /* 0x000000371800720c */ /* 0x000fc40003f46320 */
[----:B------:R-:W-:Y:S02]  /*d9e0*/  ISETP.GT.U32.AND P5, PT, R0, R3, PT ;  /* 0x000000030000720c */ /* 0x000fe40003fa4070 */
[----:B------:R-:W-:Y:S02]  /*d9f0*/  ISETP.GE.AND.EX P1, PT, R20, R57, PT, P1 ;  /* 0x000000391400720c */ /* 0x000fe40003f26310 */
[----:B------:R-:W-:Y:S02]  /*da00*/  SEL R0, RZ, 0xffffffff, P0 ;  /* 0xffffffffff007807 */ /* 0x000fe40000000000 */
[----:B------:R-:W-:Y:S02]  /*da10*/  SEL R3, RZ, 0xffffffff, P2 ;  /* 0xffffffffff037807 */ /* 0x000fe40001000000 */
[----:B------:R-:W-:Y:S02]  /*da20*/  ISETP.GT.U32.AND P0, PT, R4, R5, PT ;  /* 0x000000050400720c */ /* 0x000fe40003f04070 */
[----:B------:R-:W-:-:S02]  /*da30*/  ISETP.GT.U32.AND P2, PT, R10, R13, PT ;  /* 0x0000000d0a00720c */ /* 0x000fc40003f44070 */
[----:B------:R-:W-:Y:S02]  /*da40*/  SEL R4, RZ, 0xffffffff, P1 ;  /* 0xffffffffff047807 */ /* 0x000fe40000800000 */
[----:B------:R-:W-:Y:S02]  /*da50*/  @P4 SEL R3, RZ, 0xffffffff, !P0 ;  /* 0xffffffffff034807 */ /* 0x000fe40004000000 */
        /* <DEDUP_REMOVED lines=25> */
.L_x_4323:
        /* <DEDUP_REMOVED lines=90> */
.L_x_4343:
        /* <DEDUP_REMOVED lines=24> */
[----:B------:R-:W-:Y:S02]  /*e310*/  ISETP.GE.U32.AND P2, PT, R12, R59, PT ;  /* 0x0000003b0c00720c */ /* 0x000fe40003f46070 */
[----:B----4-:R-:W-:Y:S02]  /*e320*/  LOP3.LUT R11, R21, 0xff, RZ, 0xc0, !PT ;  /* 0x000000ff150b7812 */ /* 0x010fe400078ec0ff */
[----:B------:R-:W-:Y:S02]  /*e330*/  ISETP.GE.AND.EX P2, PT, R3, RZ, PT, P2 ;  /* 0x000000ff0300720c */ /* 0x000fe40003f46320 */
[----:B------:R-:W-:Y:S02]  /*e340*/  LOP3.LUT R76, R34, 0xff, RZ, 0xc0, !PT ;  /* 0x000000ff224c7812 */ /* 0x000fe400078ec0ff */
[----:B0-----:R-:W-:-:S02]  /*e350*/  SEL R4, RZ, 0xffffffff, P2 ;  /* 0xffffffffff047807 */ /* 0x001fc40001000000 */
[----:B------:R-:W-:Y:S02]  /*e360*/  ISETP.GE.U32.AND P2, PT, R14, R59, PT ;  /* 0x0000003b0e00720c */ /* 0x000fe40003f46070 */
[----:B------:R-:W-:Y:S02]  /*e370*/  LOP3.LUT R5, R15, 0xff, RZ, 0xc0, !PT ;  /* 0x000000ff0f057812 */ /* 0x000fe400078ec0ff */
[----:B------:R-:W-:Y:S02]  /*e380*/  ISETP.GE.AND.EX P2, PT, R13, RZ, PT, P2 ;  /* 0x000000ff0d00720c */ /* 0x000fe40003f46320 */
[----:B------:R-:W-:Y:S02]  /*e390*/  LOP3.LUT R85, R55, 0xff, RZ, 0xc0, !PT ;  /* 0x000000ff37557812 */ /* 0x000fe400078ec0ff */
[----:B------:R-:W-:Y:S02]  /*e3a0*/  LOP3.LUT R84, R56, 0xff, RZ, 0xc0, !PT ;  /* 0x000000ff38547812 */ /* 0x000fe400078ec0ff */
[----:B------:R-:W-:-:S02]  /*e3b0*/  LOP3.LUT R90, R6, 0xff, RZ, 0xc0, !PT ;  /* 0x000000ff065a7812 */ /* 0x000fc400078ec0ff */
[C---:B--2---:R-:W-:Y:S02]  /*e3c0*/  LOP3.LUT R9, R66.reuse, 0xff, RZ, 0xc0, !PT ;  /* 0x000000ff42097812 */ /* 0x044fe400078ec0ff */
[----:B------:R-:W-:Y:S02]  /*e3d0*/  PRMT R10, R66, 0x7771, RZ ;  /* 0x00007771420a7816 */ /* 0x000fe400000000ff */
[----:B------:R-:W-:Y:S02]  /*e3e0*/  ISETP.NE.AND P5, PT, R8, R9, PT ;  /* 0x000000090800720c */ /* 0x000fe40003fa5270 */
[----:B------:R-:W-:Y:S02]  /*e3f0*/  LOP3.LUT R9, R7, 0xff, RZ, 0xc0, !PT ;  /* 0x000000ff07097812 */ /* 0x000fe400078ec0ff */
[----:B------:R-:W-:Y:S02]  /*e400*/  PRMT R71, R66, 0x7770, RZ ;  /* 0x0000777042477816 */ /* 0x000fe400000000ff */
[----:B------:R-:W-:-:S02]  /*e410*/  ISETP.NE.AND P1, PT, R9, R10, PT ;  /* 0x0000000a0900720c */ /* 0x000fc40003f25270 */
[----:B------:R-:W-:Y:S02]  /*e420*/  PRMT R68, R66, 0x7771, RZ ;  /* 0x0000777142447816 */ /* 0x000fe400000000ff */
[----:B------:R-:W-:Y:S02]  /*e430*/  ISETP.GT.U32.AND P6, PT, R8, R71, PT ;  /* 0x000000470800720c */ /* 0x000fe40003fc4070 */
[C---:B------:R-:W-:Y:S02]  /*e440*/  PRMT R8, R66.reuse, 0x7772, RZ ;  /* 0x0000777242087816 */ /* 0x040fe400000000ff */
[----:B------:R-:W-:Y:S02]  /*e450*/  PRMT R10, R66, 0x7772, RZ ;  /* 0x00007772420a7816 */ /* 0x000fe400000000ff */
[----:B------:R-:W-:Y:S02]  /*e460*/  ISETP.GT.U32.AND P0, PT, R9, R68, PT ;  /* 0x000000440900720c */ /* 0x000fe40003f04070 */
[----:B------:R-:W-:-:S02]  /*e470*/  ISETP.GT.U32.AND P3, PT, R5, R10, PT ;  /* 0x0000000a0500720c */ /* 0x000fc40003f64070 */
[----:B------:R-:W-:Y:S02]  /*e480*/  ISETP.NE.AND P4, PT, R5, R8, PT ;  /* 0x000000080500720c */ /* 0x000fe40003f85270 */
[----:B------:R-:W-:Y:S02]  /*e490*/  SEL R5, RZ, 0xffffffff, P2 ;  /* 0xffffffffff057807 */ /* 0x000fe40001000000 */
[----:B------:R-:W-:Y:S02]  /*e4a0*/  @P1 SEL R5, RZ, 0xffffffff, !P0 ;  /* 0xffffffffff051807 */ /* 0x000fe40004000000 */
[----:B------:R-:W-:Y:S02]  /*e4b0*/  ISETP.GE.U32.AND P0, PT, R26, R59, PT ;  /* 0x0000003b1a00720c */ /* 0x000fe40003f06070 */
[----:B------:R-:W-:Y:S02]  /*e4c0*/  PRMT R9, R66, 0x7773, RZ ;  /* 0x0000777342097816 */ /* 0x000fe400000000ff */
[----:B------:R-:W-:-:S02]  /*e4d0*/  ISETP.GE.AND.EX P0, PT, R24, RZ, PT, P0 ;  /* 0x000000ff1800720c */ /* 0x000fc40003f06300 */
[----:B------:R-:W-:Y:S02]  /*e4e0*/  @P5 SEL R4, RZ, 0xffffffff, !P6 ;  /* 0xffffffffff045807 */ /* 0x000fe40007000000 */
[----:B------:R-:W-:Y:S01]  /*e4f0*/  PRMT R8, R66, 0x7773, RZ ;  /* 0x0000777342087816 */ /* 0x000fe200000000ff */
[----:B------:R-:W-:Y:S01]  /*e500*/  IMAD.MOV.U32 R66, RZ, RZ, R9 ;  /* 0x000000ffff427224 */ /* 0x000fe200078e0009 */
[----:B------:R-:W-:Y:S02]  /*e510*/  SEL R79, RZ, 0xffffffff, P0 ;  /* 0xffffffffff4f7807 */ /* 0x000fe40000000000 */
[----:B------:R-:W-:Y:S02]  /*e520*/  ISETP.GE.U32.AND P5, PT, R20, R59, PT ;  /* 0x0000003b1400720c */ /* 0x000fe40003fa6070 */
[----:B------:R-:W-:Y:S02]  /*e530*/  ISETP.GE.U32.AND P0, PT, R27, R64, PT ;  /* 0x000000401b00720c */ /* 0x000fe40003f06070 */
[----:B------:R-:W-:-:S02]  /*e540*/  ISETP.GE.AND.EX P5, PT, R18, RZ, PT, P5 ;  /* 0x000000ff1200720c */ /* 0x000fc40003fa6350 */
[----:B------:R-:W-:Y:S02]  /*e550*/  ISETP.GE.AND.EX P0, PT, R28, RZ, PT, P0 ;  /* 0x000000ff1c00720c */ /* 0x000fe40003f06300 */
[----:B------:R-:W-:Y:S02]  /*e560*/  LOP3.LUT R4, R4, 0x1, RZ, 0xc0, !PT ;  /* 0x0000000104047812 */ /* 0x000fe400078ec0ff */
[C---:B------:R-:W-:Y:S02]  /*e570*/  ISETP.NE.AND P6, PT, R11.reuse, R66, PT ;  /* 0x000000420b00720c */ /* 0x040fe40003fc5270 */
[----:B------:R-:W-:Y:S02]  /*e580*/  SEL R9, RZ, 0xffffffff, P5 ;  /* 0xffffffffff097807 */ /* 0x000fe40002800000 */
[----:B------:R-:W-:Y:S02]  /*e590*/  SEL R87, RZ, 0xffffffff, P0 ;  /* 0xffffffffff577807 */ /* 0x000fe40000000000 */
[----:B------:R-:W-:-:S02]  /*e5a0*/  ISETP.GT.U32.AND P5, PT, R11, R8, PT ;  /* 0x000000080b00720c */ /* 0x000fc40003fa4070 */
[----:B------:R-:W-:Y:S02]  /*e5b0*/  ISETP.NE.U32.AND P2, PT, R4, 0x1, PT ;  /* 0x000000010400780c */ /* 0x000fe40003f45070 */
[----:B------:R-:W-:Y:S02]  /*e5c0*/  ISETP.GE.U32.AND P0, PT, R29, R64, PT ;  /* 0x000000401d00720c */ /* 0x000fe40003f06070 */
[----:B------:R-:W-:Y:S02]  /*e5d0*/  LOP3.LUT R11, R25, 0xff, RZ, 0xc0, !PT ;  /* 0x000000ff190b7812 */ /* 0x000fe400078ec0ff */
[----:B------:R-:W-:Y:S02]  /*e5e0*/  LOP3.LUT R5, R5, 0x1, RZ, 0xc0, !PT ;  /* 0x0000000105057812 */ /* 0x000fe400078ec0ff */
[----:B---3--:R-:W-:Y:S02]  /*e5f0*/  LOP3.LUT R4, R69, 0xff, RZ, 0xc0, !PT ;  /* 0x000000ff45047812 */ /* 0x008fe400078ec0ff */
[----:B------:R-:W-:-:S02]  /*e600*/  @P4 SEL R9, RZ, 0xffffffff, !P3 ;  /* 0xffffffffff094807 */ /* 0x000fc40005800000 */
[----:B------:R-:W-:Y:S02]  /*e610*/  ISETP.GE.AND.EX P0, PT, R32, RZ, PT, P0 ;  /* 0x000000ff2000720c */ /* 0x000fe40003f06300 */
[----:B------:R-:W-:Y:S02]  /*e620*/  ISETP.NE.U32.AND P3, PT, R5, 0x1, PT ;  /* 0x000000010500780c */ /* 0x000fe40003f65070 */
[----:B------:R-:W-:Y:S02]  /*e630*/  ISETP.NE.AND P1, PT, R11, R4, PT ;  /* 0x000000040b00720c */ /* 0x000fe40003f25270 */
[----:B------:R-:W-:Y:S02]  /*e640*/  PRMT R5, R69, 0x7771, RZ ;  /* 0x0000777145057816 */ /* 0x000fe400000000ff */
[----:B------:R-:W-:Y:S02]  /*e650*/  LOP3.LUT R66, R30, 0xff, RZ, 0xc0, !PT ;  /* 0x000000ff1e427812 */ /* 0x000fe400078ec0ff */
[----:B------:R-:W-:-:S02]  /*e660*/  SEL R86, RZ, 0xffffffff, P0 ;  /* 0xffffffffff567807 */ /* 0x000fc40000000000 */
[----:B------:R-:W-:Y:S02]  /*e670*/  @P6 SEL R79, RZ, 0xffffffff, !P5 ;  /* 0xffffffffff4f6807 */ /* 0x000fe40006800000 */
[----:B------:R-:W-:Y:S02]  /*e680*/  ISETP.GE.U32.AND P0, PT, R33, R64, PT ;  /* 0x000000402100720c */ /* 0x000fe40003f06070 */
[----:B------:R-:W-:Y:S02]  /*e690*/  LOP3.LUT R9, R9, 0x1, RZ, 0xc0, !PT ;  /* 0x0000000109097812 */ /* 0x000fe400078ec0ff */
[----:B------:R-:W-:Y:S02]  /*e6a0*/  PRMT R4, R69, 0x7770, RZ ;  /* 0x0000777045047816 */ /* 0x000fe400000000ff */
[----:B------:R-:W-:Y:S02]  /*e6b0*/  ISETP.NE.AND P5, PT, R66, R5, PT ;  /* 0x000000054200720c */ /* 0x000fe40003fa5270 */
[----:B------:R-:W-:-:S02]  /*e6c0*/  ISETP.GE.AND.EX P0, PT, R31, RZ, PT, P0 ;  /* 0x000000ff1f00720c */ /* 0x000fc40003f06300 */
[----:B------:R-:W-:Y:S02]  /*e6d0*/  ISETP.NE.U32.AND P4, PT, R9, 0x1, PT ;  /* 0x000000010900780c */ /* 0x000fe40003f85070 */
[----:B------:R-:W-:Y:S02]  /*e6e0*/  ISETP.GT.U32.AND P6, PT, R11, R4, PT ;  /* 0x000000040b00720c */ /* 0x000fe40003fc4070 */
[C---:B------:R-:W-:Y:S02]  /*e6f0*/  PRMT R5, R69.reuse, 0x7772, RZ ;  /* 0x0000777245057816 */ /* 0x040fe400000000ff */
[----:B------:R-:W-:Y:S02]  /*e700*/  PRMT R9, R69, 0x7771, RZ ;  /* 0x0000777145097816 */ /* 0x000fe400000000ff */
[----:B------:R-:W-:Y:S02]  /*e710*/  SEL R89, RZ, 0xffffffff, P0 ;  /* 0xffffffffff597807 */ /* 0x000fe40000000000 */
[----:B------:R-:W-:-:S02]  /*e720*/  @P1 SEL R87, RZ, 0xffffffff, !P6 ;  /* 0xffffffffff571807 */ /* 0x000fc40007000000 */
[----:B------:R-:W-:Y:S02]  /*e730*/  ISETP.GE.U32.AND P0, PT, R37, R64, PT ;  /* 0x000000402500720c */ /* 0x000fe40003f06070 */
[----:B------:R-:W-:Y:S02]  /*e740*/  ISETP.GT.U32.AND P6, PT, R66, R9, PT ;  /* 0x000000094200720c */ /* 0x000fe40003fc4070 */
[----:B------:R-:W-:Y:S02]  /*e750*/  ISETP.NE.AND P1, PT, R76, R5, PT ;  /* 0x000000054c00720c */ /* 0x000fe40003f25270 */
[----:B------:R-:W-:Y:S02]  /*e760*/  PRMT R11, R69, 0x7773, RZ ;  /* 0x00007773450b7816 */ /* 0x000fe400000000ff */
[----:B------:R-:W-:Y:S02]  /*e770*/  LOP3.LUT R66, R36, 0xff, RZ, 0xc0, !PT ;  /* 0x000000ff24427812 */ /* 0x000fe400078ec0ff */
[----:B------:R-:W-:-:S02]  /*e780*/  ISETP.GE.AND.EX P0, PT, R35, RZ, PT, P0 ;  /* 0x000000ff2300720c */ /* 0x000fc40003f06300 */
[----:B------:R-:W-:Y:S02]  /*e790*/  @P5 SEL R86, RZ, 0xffffffff, !P6 ;  /* 0xffffffffff565807 */ /* 0x000fe40007000000 */
[----:B------:R-:W-:Y:S02]  /*e7a0*/  PRMT R5, R69, 0x7772, RZ ;  /* 0x0000777245057816 */ /* 0x000fe400000000ff */
[----:B------:R-:W-:Y:S02]  /*e7b0*/  ISETP.NE.AND P5, PT, R66, R11, PT ;  /* 0x0000000b4200720c */ /* 0x000fe40003fa5270 */
[----:B------:R-:W-:Y:S02]  /*e7c0*/  SEL R88, RZ, 0xffffffff, P0 ;  /* 0xffffffffff587807 */ /* 0x000fe40000000000 */
[----:B------:R-:W-:Y:S02]  /*e7d0*/  ISETP.GE.U32.AND P0, PT, R40, R63, PT ;  /* 0x0000003f2800720c */ /* 0x000fe40003f06070 */
[----:B------:R-:W-:-:S02]  /*e7e0*/  ISETP.GT.U32.AND P6, PT, R76, R5, PT ;  /* 0x000000054c00720c */ /* 0x000fc40003fc4070 */
[----:B------:R-:W-:Y:S02]  /*e7f0*/  LOP3.LUT R76, R38, 0xff, RZ, 0xc0, !PT ;  /* 0x000000ff264c7812 */ /* 0x000fe400078ec0ff */
[----:B------:R-:W-:Y:S02]  /*e800*/  PRMT R69, R69, 0x7773, RZ ;  /* 0x0000777345457816 */ /* 0x000fe400000000ff */
[----:B-----5:R-:W-:Y:S02]  /*e810*/  LOP3.LUT R11, R70, 0xff, RZ, 0xc0, !PT ;  /* 0x000000ff460b7812 */ /* 0x020fe400078ec0ff */
[----:B------:R-:W-:Y:S02]  /*e820*/  ISETP.GE.AND.EX P0, PT, R39, RZ, PT, P0 ;  /* 0x000000ff2700720c */ /* 0x000fe40003f06300 */
[----:B------:R-:W-:Y:S02]  /*e830*/  @P1 SEL R89, RZ, 0xffffffff, !P6 ;  /* 0xffffffffff591807 */ /* 0x000fe40007000000 */
[----:B------:R-:W-:-:S02]  /*e840*/  ISETP.GT.U32.AND P6, PT, R66, R69, PT ;  /* 0x000000454200720c */ /* 0x000fc40003fc4070 */
[----:B------:R-:W-:Y:S02]  /*e850*/  ISETP.NE.AND P1, PT, R76, R11, PT ;  /* 0x0000000b4c00720c */ /* 0x000fe40003f25270 */
[----:B------:R-:W-:Y:S02]  /*e860*/  PRMT R66, R70, 0x7771, RZ ;  /* 0x0000777146427816 */ /* 0x000fe400000000ff */
[----:B------:R-:W-:Y:S02]  /*e870*/  LOP3.LUT R11, R41, 0xff, RZ, 0xc0, !PT ;  /* 0x000000ff290b7812 */ /* 0x000fe400078ec0ff */
[----:B------:R-:W-:Y:S02]  /*e880*/  SEL R75, RZ, 0xffffffff, P0 ;  /* 0xffffffffff4b7807 */ /* 0x000fe40000000000 */
[----:B------:R-:W-:Y:S02]  /*e890*/  ISETP.GE.U32.AND P0, PT, R43, R63, PT ;  /* 0x0000003f2b00720c */ /* 0x000fe40003f06070 */
[----:B------:R-:W-:-:S02]  /*e8a0*/  @P5 SEL R88, RZ, 0xffffffff, !P6 ;  /* 0xffffffffff585807 */ /* 0x000fc40007000000 */
[----:B------:R-:W-:Y:S02]  /*e8b0*/  PRMT R67, R70, 0x7770, RZ ;  /* 0x0000777046437816 */ /* 0x000fe400000000ff */
[----:B------:R-:W-:Y:S02]  /*e8c0*/  ISETP.NE.AND P6, PT, R11, R66, PT ;  /* 0x000000420b00720c */ /* 0x000fe40003fc5270 */
[----:B------:R-:W-:Y:S02]  /*e8d0*/  ISETP.GE.AND.EX P0, PT, R42, RZ, PT, P0 ;  /* 0x000000ff2a00720c */ /* 0x000fe40003f06300 */
[----:B------:R-:W-:Y:S02]  /*e8e0*/  ISETP.GT.U32.AND P5, PT, R76, R67, PT ;  /* 0x000000434c00720c */ /* 0x000fe40003fa4070 */
[----:B------:R-:W-:Y:S02]  /*e8f0*/  PRMT R73, R70, 0x7772, RZ ;  /* 0x0000777246497816 */ /* 0x000fe400000000ff */
[----:B------:R-:W-:-:S02]  /*e900*/  LOP3.LUT R76, R44, 0xff, RZ, 0xc0, !PT ;  /* 0x000000ff2c4c7812 */ /* 0x000fc400078ec0ff */
[----:B------:R-:W-:Y:S02]  /*e910*/  PRMT R66, R70, 0x7771, RZ ;  /* 0x0000777146427816 */ /* 0x000fe400000000ff */
[----:B------:R-:W-:Y:S02]  /*e920*/  SEL R77, RZ, 0xffffffff, P0 ;  /* 0xffffffffff4d7807 */ /* 0x000fe40000000000 */
[----:B------:R-:W-:Y:S02]  /*e930*/  ISETP.GE.U32.AND P0, PT, R46, R63, PT ;  /* 0x0000003f2e00720c */ /* 0x000fe40003f06070 */
[----:B------:R-:W-:Y:S02]  /*e940*/  @P1 SEL R75, RZ, 0xffffffff, !P5 ;  /* 0xffffffffff4b1807 */ /* 0x000fe40006800000 */
[----:B------:R-:W-:Y:S02]  /*e950*/  ISETP.GT.U32.AND P5, PT, R11, R66, PT ;  /* 0x000000420b00720c */ /* 0x000fe40003fa4070 */
[----:B------:R-:W-:-:S02]  /*e960*/  ISETP.NE.AND P1, PT, R76, R73, PT ;  /* 0x000000494c00720c */ /* 0x000fc40003f25270 */
[C---:B------:R-:W-:Y:S02]  /*e970*/  PRMT R78, R70.reuse, 0x7773, RZ ;  /* 0x00007773464e7816 */ /* 0x040fe400000000ff */
[----:B------:R-:W-:Y:S02]  /*e980*/  LOP3.LUT R73, R47, 0xff, RZ, 0xc0, !PT ;  /* 0x000000ff2f497812 */ /* 0x000fe400078ec0ff */
[----:B------:R-:W-:Y:S02]  /*e990*/  ISETP.GE.AND.EX P0, PT, R45, RZ, PT, P0 ;  /* 0x000000ff2d00720c */ /* 0x000fe40003f06300 */
[----:B------:R-:W-:Y:S02]  /*e9a0*/  @P6 SEL R77, RZ, 0xffffffff, !P5 ;  /* 0xffffffffff4d6807 */ /* 0x000fe40006800000 */
[----:B------:R-:W-:Y:S02]  /*e9b0*/  PRMT R11, R70, 0x7772, RZ ;  /* 0x00007772460b7816 */ /* 0x000fe400000000ff */
[----:B------:R-:W-:-:S02]  /*e9c0*/  ISETP.NE.AND P5, PT, R73, R78, PT ;  /* 0x0000004e4900720c */ /* 0x000fc40003fa5270 */
[----:B------:R-:W-:Y:S02]  /*e9d0*/  SEL R78, RZ, 0xffffffff, P0 ;  /* 0xffffffffff4e7807 */ /* 0x000fe40000000000 */
[----:B------:R-:W-:Y:S02]  /*e9e0*/  ISETP.GE.U32.AND P0, PT, R49, R63, PT ;  /* 0x0000003f3100720c */ /* 0x000fe40003f06070 */
[----:B------:R-:W-:Y:S02]  /*e9f0*/  ISETP.GT.U32.AND P6, PT, R76, R11, PT ;  /* 0x0000000b4c00720c */ /* 0x000fe40003fc4070 */
[----:B------:R-:W-:Y:S02]  /*ea00*/  LOP3.LUT R76, R50, 0xff, RZ, 0xc0, !PT ;  /* 0x000000ff324c7812 */ /* 0x000fe400078ec0ff */
        /* <DEDUP_REMOVED lines=8> */
[----:B------:R-:W-:Y:S02]  /*ea90*/  PRMT R80, R81, 0x7771, RZ ;  /* 0x0000777151507816 */ /* 0x000fe400000000ff */
[----:B------:R-:W-:Y:S02]  /*eaa0*/  ISETP.GE.AND.EX P0, PT, R53, RZ, PT, P0 ;  /* 0x000000ff3500720c */ /* 0x000fe40003f06300 */
[----:B------:R-:W-:Y:S02]  /*eab0*/  PRMT R73, R81, 0x7770, RZ ;  /* 0x0000777051497816 */ /* 0x000fe400000000ff */
[----:B------:R-:W-:Y:S02]  /*eac0*/  @P5 SEL R83, RZ, 0xffffffff, !P6 ;  /* 0xffffffffff535807 */ /* 0x000fe40007000000 */
[----:B------:R-:W-:Y:S02]  /*ead0*/  ISETP.NE.AND P5, PT, R85, R80, PT ;  /* 0x000000505500720c */ /* 0x000fe40003fa5270 */
[----:B------:R-:W-:-:S02]  /*eae0*/  SEL R80, RZ, 0xffffffff, P0 ;  /* 0xffffffffff507807 */ /* 0x000fc40000000000 */
[----:B------:R-:W-:Y:S02]  /*eaf0*/  ISETP.GT.U32.AND P6, PT, R76, R73, PT ;  /* 0x000000494c00720c */ /* 0x000fe40003fc4070 */
[----:B------:R-:W-:Y:S02]  /*eb00*/  ISETP.GE.U32.AND P0, PT, R61, R65, PT ;  /* 0x000000413d00720c */ /* 0x000fe40003f06070 */
[C---:B------:R-:W-:Y:S02]  /*eb10*/  PRMT R91, R81.reuse, 0x7773, RZ ;  /* 0x00007773515b7816 */ /* 0x040fe400000000ff */
[----:B------:R-:W-:Y:S02]  /*eb20*/  PRMT R76, R81, 0x7771, RZ ;  /* 0x00007771514c7816 */ /* 0x000fe400000000ff */
[----:B------:R-:W-:Y:S02]  /*eb30*/  ISETP.GE.AND.EX P0, PT, R60, RZ, PT, P0 ;  /* 0x000000ff3c00720c */ /* 0x000fe40003f06300 */
[----:B------:R-:W-:-:S02]  /*eb40*/  @P1 SEL R80, RZ, 0xffffffff, !P6 ;  /* 0xffffffffff501807 */ /* 0x000fc40007000000 */
[----:B------:R-:W-:Y:S02]  /*eb50*/  ISETP.NE.AND P1, PT, R84, R91, PT ;  /* 0x0000005b5400720c */ /* 0x000fe40003f25270 */
[----:B------:R-:W-:Y:S02]  /*eb60*/  ISETP.GT.U32.AND P6, PT, R85, R76, PT ;  /* 0x0000004c5500720c */ /* 0x000fe40003fc4070 */
[----:B------:R-:W-:Y:S02]  /*eb70*/  SEL R82, RZ, 0xffffffff, P0 ;  /* 0xffffffffff527807 */ /* 0x000fe40000000000 */
[----:B------:R-:W-:Y:S02]  /*eb80*/  LOP3.LUT R85, R79, 0x1, RZ, 0xc0, !PT ;  /* 0x000000014f557812 */ /* 0x000fe400078ec0ff */
[----:B------:R-:W-:Y:S02]  /*eb90*/  ISETP.GE.U32.AND P0, PT, R52, R65, PT ;  /* 0x000000413400720c */ /* 0x000fe40003f06070 */
[----:B------:R-:W-:-:S02]  /*eba0*/  PRMT R79, R81, 0x7773, RZ ;  /* 0x00007773514f7816 */ /* 0x000fc400000000ff */
[----:B------:R-:W-:Y:S02]  /*ebb0*/  @P5 SEL R82, RZ, 0xffffffff, !P6 ;  /* 0xffffffffff525807 */ /* 0x000fe40007000000 */
[----:B------:R-:W-:Y:S02]  /*ebc0*/  ISETP.NE.U32.AND P5, PT, R85, 0x1, PT ;  /* 0x000000015500780c */ /* 0x000fe40003fa5070 */
[----:B------:R-:W-:Y:S02]  /*ebd0*/  ISETP.GE.AND.EX P6, PT, R51, RZ, PT, P0 ;  /* 0x000000ff3300720c */ /* 0x000fe40003fc6300 */
[----:B------:R-:W-:Y:S02]  /*ebe0*/  PRMT R85, R81, 0x7772, RZ ;  /* 0x0000777251557816 */ /* 0x000fe400000000ff */
[----:B------:R-:W-:Y:S02]  /*ebf0*/  ISETP.GT.U32.AND P0, PT, R84, R79, PT ;  /* 0x0000004f5400720c */ /* 0x000fe40003f04070 */
[----:B------:R-:W-:-:S02]  /*ec00*/  SEL R84, RZ, 0xffffffff, P6 ;  /* 0xffffffffff547807 */ /* 0x000fc40003000000 */
[-C--:B------:R-:W-:Y:S02]  /*ec10*/  SEL R12, R12, R59.reuse, !P2 ;  /* 0x0000003b0c0c7207 */ /* 0x080fe40005000000 */
[-C--:B------:R-:W-:Y:S02]  /*ec20*/  SEL R14, R14, R59.reuse, !P3 ;  /* 0x0000003b0e0e7207 */ /* 0x080fe40005800000 */
[-C--:B------:R-:W-:Y:S02]  /*ec30*/  SEL R20, R20, R59.reuse, !P4 ;  /* 0x0000003b14147207 */ /* 0x080fe40006000000 */
[----:B------:R-:W-:Y:S01]  /*ec40*/  SEL R26, R26, R59, !P5 ;  /* 0x0000003b1a1a7207 */ /* 0x000fe20006800000 */
[----:B------:R-:W-:Y:S01]  /*ec50*/  IMAD.IADD R59, R65, 0x1, R72 ;  /* 0x00000001413b7824 */ /* 0x000fe200078e0248 */
[----:B------:R-:W-:Y:S02]  /*ec60*/  ISETP.NE.AND P6, PT, R90, R85, PT ;  /* 0x000000555a00720c */ /* 0x000fe40003fc5270 */
[----:B------:R-:W-:Y:S01]  /*ec70*/  @P1 SEL R84, RZ, 0xffffffff, !P0 ;  /* 0xffffffffff541807 */ /* 0x000fe20004000000 */
[----:B------:R-:W-:Y:S01]  /*ec80*/  IMAD R91, R72, 0x3, R59 ;  /* 0x00000003485b7824 */ /* 0x000fe200078e023b */
[----:B------:R-:W-:-:S02]  /*ec90*/  ISETP.GE.U32.AND P0, PT, R58, R65, PT ;  /* 0x000000413a00720c */ /* 0x000fc40003f06070 */
[----:B------:R-:W-:Y:S02]  /*eca0*/  PRMT R81, R81, 0x7772, RZ ;  /* 0x0000777251517816 */ /* 0x000fe400000000ff */
[----:B------:R-:W-:Y:S02]  /*ecb0*/  ISETP.GE.AND.EX P0, PT, R57, RZ, PT, P0 ;  /* 0x000000ff3900720c */ /* 0x000fe40003f06300 */
[----:B------:R-:W-:Y:S02]  /*ecc0*/  ISETP.GT.U32.AND P1, PT, R90, R81, PT ;  /* 0x000000515a00720c */ /* 0x000fe40003f24070 */
[----:B------:R-:W-:Y:S02]  /*ecd0*/  SEL R85, RZ, 0xffffffff, P0 ;  /* 0xffffffffff557807 */ /* 0x000fe40000000000 */
[----:B------:R-:W-:Y:S02]  /*ece0*/  ISETP.GE.U32.AND P0, PT, R91, R74, PT ;  /* 0x0000004a5b00720c */ /* 0x000fe40003f06070 */
[----:B------:R-:W-:-:S02]  /*ecf0*/  LOP3.LUT R87, R87, 0x1, RZ, 0xc0, !PT ;  /* 0x0000000157577812 */ /* 0x000fc400078ec0ff */
[----:B------:R-:W-:Y:S02]  /*ed00*/  LOP3.LUT R86, R86, 0x1, RZ, 0xc0, !PT ;  /* 0x0000000156567812 */ /* 0x000fe400078ec0ff */
[----:B------:R-:W-:Y:S02]  /*ed10*/  LOP3.LUT R89, R89, 0x1, RZ, 0xc0, !PT ;  /* 0x0000000159597812 */ /* 0x000fe400078ec0ff */
[----:B------:R-:W-:Y:S02]  /*ed20*/  LOP3.LUT R88, R88, 0x1, RZ, 0xc0, !PT ;  /* 0x0000000158587812 */ /* 0x000fe400078ec0ff */
[----:B------:R-:W-:Y:S02]  /*ed30*/  LOP3.LUT R75, R75, 0x1, RZ, 0xc0, !PT ;  /* 0x000000014b4b7812 */ /* 0x000fe400078ec0ff */
[----:B------:R-:W-:Y:S02]  /*ed40*/  LOP3.LUT R77, R77, 0x1, RZ, 0xc0, !PT ;  /* 0x000000014d4d7812 */ /* 0x000fe400078ec0ff */
[----:B------:R-:W-:-:S02]  /*ed50*/  @P6 SEL R85, RZ, 0xffffffff, !P1 ;  /* 0xffffffffff556807 */ /* 0x000fc40004800000 */
        /* <DEDUP_REMOVED lines=25> */
[----:B------:R-:W-:Y:S02]  /*eef0*/  SEL R28, R28, RZ, !P6 ;  /* 0x000000ff1c1c7207 */ /* 0x000fe40007000000 */
[----:B------:R-:W-:Y:S02]  /*ef00*/  SEL R30, R30, R9, !P1 ;  /* 0x000000091e1e7207 */ /* 0x000fe40004800000 */
[----:B------:R-:W-:Y:S02]  /*ef10*/  SEL R32, R32, RZ, !P1 ;  /* 0x000000ff20207207 */ /* 0x000fe40004800000 */
        /* <DEDUP_REMOVED lines=36> */
.L_x_4342:
[----:B------:R-:W-:Y:S02]  /*f160*/  PRMT R64, R10, 0x7610, R64 ;  /* 0x000076100a407816 */ /* 0x000fe40000000040 */
[----:B------:R-:W-:Y:S02]  /*f170*/  PRMT R78, R8, 0x7610, R78 ;  /* 0x00007610084e7816 */ /* 0x000fe4000000004e */
[----:B------:R-:W-:Y:S02]  /*f180*/  PRMT R10, R4, 0x7610, R10 ;  /* 0x00007610040a7816 */ /* 0x000fe4000000000a */
[----:B------:R-:W-:Y:S02]  /*f190*/  PRMT R63, R9, 0x7610, R63 ;  /* 0x00007610093f7816 */ /* 0x000fe4000000003f */
[----:B------:R-:W-:-:S07]  /*f1a0*/  PRMT R65, R5, 0x7610, R65 ;  /* 0x0000761005417816 */ /* 0x000fce0000000041 */
.L_x_4341:
[----:B------:R-:W-:Y:S05]  /*f1b0*/  BSYNC B0 ;  /* 0x0000000000007941 */ /* 0x000fea0003800000 */
.L_x_4340:
        /* <DEDUP_REMOVED lines=43> */
[----:B------:R-:W-:Y:S02]  /*f470*/  @!P1 PRMT R73, R11, 0x7610, R73 ;  /* 0x000076100b499816 */ /* 0x000fe40000000049 */
[----:B------:R-:W-:-:S02]  /*f480*/  @!P1 PRMT R76, R16, 0x7610, R76 ;  /* 0x00007610104c9816 */ /* 0x000fc4000000004c */
[----:B------:R-:W-:Y:S02]  /*f490*/  @!P1 PRMT R81, R19, 0x7610, R81 ;  /* 0x0000761013519816 */ /* 0x000fe40000000051 */
[----:B------:R-:W-:Y:S02]  /*f4a0*/  @!P1 PRMT R79, R62, 0x7610, R79 ;  /* 0x000076103e4f9816 */ /* 0x000fe4000000004f */
[C---:B---3--:R-:W-:Y:S02]  /*f4b0*/  PRMT R67, R8.reuse, 0x7770, RZ ;  /* 0x0000777008437816 */ /* 0x048fe400000000ff */
[C---:B------:R-:W-:Y:S02]  /*f4c0*/  PRMT R66, R8.reuse, 0x7771, RZ ;  /* 0x0000777108427816 */ /* 0x040fe400000000ff */
[C---:B------:R-:W-:Y:S02]  /*f4d0*/  PRMT R11, R8.reuse, 0x7772, RZ ;  /* 0x00007772080b7816 */ /* 0x040fe400000000ff */
[----:B------:R-:W-:-:S07]  /*f4e0*/  PRMT R70, R8, 0x7773, RZ ;  /* 0x0000777308467816 */ /* 0x000fce00000000ff */
.L_x_4345:
[----:B------:R-:W-:Y:S05]  /*f4f0*/  BSYNC B0 ;  /* 0x0000000000007941 */ /* 0x000fea0003800000 */
.L_x_4344:
[----:B------:R-:W-:Y:S04]  /*f500*/  BSSY B0, `(.L_x_4346) ;  /* 0x00000db000007945 */ /* 0x000fe80003800000 */
[----:B------:R-:W-:Y:S05]  /*f510*/  @P0 BRA `(.L_x_4347) ;  /* 0x0000000c00640947 */ /* 0x000fea0003800000 */
        /* <DEDUP_REMOVED lines=19> */
[----:B------:R-:W-:Y:S02]  /*f650*/  ISETP.GE.U32.AND P0, PT, R20, R59, PT ;  /* 0x0000003b1400720c */ /* 0x000fe40003f06070 */
        /* <DEDUP_REMOVED lines=39> */
[CC--:B------:R-:W-:Y:S02]  /*f8d0*/  ISETP.NE.AND P5, PT, R5.reuse, R4.reuse, PT ;  /* 0x000000040500720c */ /* 0x0c0fe40003fa5270 */
        /* <DEDUP_REMOVED lines=157> */
.L_x_4347:
[----:B------:R-:W-:Y:S05]  /*102b0*/  BSYNC B0 ;  /* 0x0000000000007941 */ /* 0x000fea0003800000 */
.L_x_4346:
[----:B------:R-:W-:Y:S02]  /*102c0*/  LOP3.LUT R4, R0, 0xff, RZ, 0xc0, !PT ;  /* 0x000000ff00047812 */ /* 0x000fe400078ec0ff */
[----:B------:R-:W-:Y:S02]  /*102d0*/  LOP3.LUT R5, R25, 0xff, RZ, 0xc0, !PT ;  /* 0x000000ff19057812 */ /* 0x000fe400078ec0ff */
[----:B------:R-:W-:Y:S02]  /*102e0*/  ISETP.GE.U32.AND P4, PT, R12, R27, PT ;  /* 0x0000001b0c00720c */ /* 0x000fe40003f86070 */
[----:B------:R-:W-:Y:S02]  /*102f0*/  ISETP.NE.AND P5, PT, R4, R5, PT ;  /* 0x000000050400720c */ /* 0x000fe40003fa5270 */
[----:B------:R-:W-:Y:S02]  /*10300*/  ISETP.GE.AND.EX P4, PT, R3, R28, PT, P4 ;  /* 0x0000001c0300720c */ /* 0x000fe40003f86340 */
[----:B------:R-:W-:-:S02]  /*10310*/  LOP3.LUT R9, R15, 0xff, RZ, 0xc0, !PT ;  /* 0x000000ff0f097812 */ /* 0x000fc400078ec0ff */
[----:B------:R-:W-:Y:S02]  /*10320*/  LOP3.LUT R10, R34, 0xff, RZ, 0xc0, !PT ;  /* 0x000000ff220a7812 */ /* 0x000fe400078ec0ff */
[----:B------:R-:W-:Y:S02]  /*10330*/  ISETP.GT.U32.AND P3, PT, R4, R5, PT ;  /* 0x000000050400720c */ /* 0x000fe40003f64070 */
[----:B------:R-:W-:Y:S02]  /*10340*/  SEL R4, RZ, 0xffffffff, P4 ;  /* 0xffffffffff047807 */ /* 0x000fe40002000000 */
[----:B------:R-:W-:Y:S02]  /*10350*/  ISETP.GE.U32.AND P0, PT, R14, R29, PT ;  /* 0x0000001d0e00720c */ /* 0x000fe40003f06070 */
[----:B------:R-:W-:Y:S02]  /*10360*/  ISETP.NE.AND P4, PT, R9, R10, PT ;  /* 0x0000000a0900720c */ /* 0x000fe40003f85270 */
[----:B------:R-:W-:-:S02]  /*10370*/  LOP3.LUT R5, R7, 0xff, RZ, 0xc0, !PT ;  /* 0x000000ff07057812 */ /* 0x000fc400078ec0ff */
[----:B------:R-:W-:Y:S02]  /*10380*/  LOP3.LUT R8, R30, 0xff, RZ, 0xc0, !PT ;  /* 0x000000ff1e087812 */ /* 0x000fe400078ec0ff */
[----:B------:R-:W-:Y:S02]  /*10390*/  LOP3.LUT R11, R21, 0xff, RZ, 0xc0, !PT ;  /* 0x000000ff150b7812 */ /* 0x000fe400078ec0ff */
[----:B------:R-:W-:Y:S02]  /*103a0*/  LOP3.LUT R16, R36, 0xff, RZ, 0xc0, !PT ;  /* 0x000000ff24107812 */ /* 0x000fe400078ec0ff */
[----:B------:R-:W-:Y:S02]  /*103b0*/  ISETP.GE.U32.AND P2, PT, R20, R33, PT ;  /* 0x000000211400720c */ /* 0x000fe40003f46070 */
[----:B------:R-:W-:Y:S02]  /*103c0*/  ISETP.GE.AND.EX P0, PT, R13, R32, PT, P0 ;  /* 0x000000200d00720c */ /* 0x000fe40003f06300 */
[----:B------:R-:W-:-:S02]  /*103d0*/  @P5 SEL R4, RZ, 0xffffffff, !P3 ;  /* 0xffffffffff045807 */ /* 0x000fc40005800000 */
[----:B------:R-:W-:Y:S02]  /*103e0*/  ISETP.NE.AND P6, PT, R5, R8, PT ;  /* 0x000000080500720c */ /* 0x000fe40003fc5270 */
[----:B------:R-:W-:Y:S02]  /*103f0*/  ISETP.NE.AND P3, PT, R11, R16, PT ;  /* 0x000000100b00720c */ /* 0x000fe40003f65270 */
[----:B------:R-:W-:Y:S02]  /*10400*/  ISETP.GT.U32.AND P5, PT, R5, R8, PT ;  /* 0x000000080500720c */ /* 0x000fe40003fa4070 */
[----:B------:R-:W-:Y:S02]  /*10410*/  ISETP.GE.AND.EX P2, PT, R18, R31, PT, P2 ;  /* 0x0000001f1200720c */ /* 0x000fe40003f46320 */
[----:B------:R-:W-:Y:S02]  /*10420*/  SEL R5, RZ, 0xffffffff, P0 ;  /* 0xffffffffff057807 */ /* 0x000fe40000000000 */
[----:B------:R-:W-:-:S02]  /*10430*/  ISETP.GT.U32.AND P0, PT, R9, R10, PT ;  /* 0x0000000a0900720c */ /* 0x000fc40003f04070 */
[----:B------:R-:W-:Y:S02]  /*10440*/  LOP3.LUT R4, R4, 0x1, RZ, 0xc0, !PT ;  /* 0x0000000104047812 */ /* 0x000fe400078ec0ff */
[----:B------:R-:W-:Y:S02]  /*10450*/  ISETP.GE.U32.AND P1, PT, R26, R37, PT ;  /* 0x000000251a00720c */ /* 0x000fe40003f26070 */
[----:B------:R-:W-:Y:S02]  /*10460*/  SEL R8, RZ, 0xffffffff, P2 ;  /* 0xffffffffff087807 */ /* 0x000fe40001000000 */
[----:B------:R-:W-:Y:S02]  /*10470*/  @P4 SEL R8, RZ, 0xffffffff, !P0 ;  /* 0xffffffffff084807 */ /* 0x000fe40004000000 */
[----:B------:R-:W-:Y:S02]  /*10480*/  ISETP.NE.U32.AND P0, PT, R4, 0x1, PT ;  /* 0x000000010400780c */ /* 0x000fe40003f05070 */
[----:B------:R-:W-:-:S02]  /*10490*/  ISETP.GE.AND.EX P1, PT, R24, R35, PT, P1 ;  /* 0x000000231800720c */ /* 0x000fc40003f26310 */
[----:B------:R-:W-:Y:S02]  /*104a0*/  ISETP.GT.U32.AND P2, PT, R11, R16, PT ;  /* 0x000000100b00720c */ /* 0x000fe40003f44070 */
[----:B------:R-:W-:Y:S02]  /*104b0*/  SEL R25, R0, R25, !P0 ;  /* 0x0000001900197207 */ /* 0x000fe40004000000 */
[----:B------:R-:W-:Y:S02]  /*104c0*/  SEL R9, RZ, 0xffffffff, P1 ;  /* 0xffffffffff097807 */ /* 0x000fe40000800000 */
[----:B------:R-:W-:Y:S02]  /*104d0*/  @P3 SEL R9, RZ, 0xffffffff, !P2 ;  /* 0xffffffffff093807 */ /* 0x000fe40005000000 */
[----:B------:R-:W-:Y:S02]  /*104e0*/  SEL R11, R12, R27, !P0 ;  /* 0x0000001b0c0b7207 */ /* 0x000fe40004000000 */
[----:B------:R-:W-:-:S02]  /*104f0*/  SEL R12, R3, R28, !P0 ;  /* 0x0000001c030c7207 */ /* 0x000fc40004000000 */
[----:B------:R-:W-:Y:S02]  /*10500*/  @P6 SEL R5, RZ, 0xffffffff, !P5 ;  /* 0xffffffffff056807 */ /* 0x000fe40006800000 */
[----:B------:R-:W-:Y:S02]  /*10510*/  LOP3.LUT R3, R38, 0xff, RZ, 0xc0, !PT ;  /* 0x000000ff26037812 */ /* 0x000fe400078ec0ff */
[----:B------:R-:W-:Y:S02]  /*10520*/  LOP3.LUT R0, R25, 0xff, RZ, 0xc0, !PT ;  /* 0x000000ff19007812 */ /* 0x000fe400078ec0ff */
[----:B------:R-:W-:Y:S02]  /*10530*/  LOP3.LUT R9, R9, 0x1, RZ, 0xc0, !PT ;  /* 0x0000000109097812 */ /* 0x000fe400078ec0ff */
[----:B------:R-:W-:Y:S02]  /*10540*/  LOP3.LUT R5, R5, 0x1, RZ, 0xc0, !PT ;  /* 0x0000000105057812 */ /* 0x000fe400078ec0ff */
[----:B------:R-:W-:-:S02]  /*10550*/  ISETP.NE.AND P5, PT, R0, R3, PT ;  /* 0x000000030000720c */ /* 0x000fc40003fa5270 */
[----:B------:R-:W-:Y:S02]  /*10560*/  LOP3.LUT R8, R8, 0x1, RZ, 0xc0, !PT ;  /* 0x0000000108087812 */ /* 0x000fe400078ec0ff */
[----:B------:R-:W-:Y:S02]  /*10570*/  ISETP.NE.U32.AND P3, PT, R9, 0x1, PT ;  /* 0x000000010900780c */ /* 0x000fe40003f65070 */
[----:B------:R-:W-:Y:S02]  /*10580*/  ISETP.NE.U32.AND P1, PT, R5, 0x1, PT ;  /* 0x000000010500780c */ /* 0x000fe40003f25070 */
[----:B------:R-:W-:Y:S02]  /*10590*/  ISETP.GE.U32.AND P4, PT, R11, R40, PT ;  /* 0x000000280b00720c */ /* 0x000fe40003f86070 */
[----:B------:R-:W-:Y:S02]  /*105a0*/  ISETP.NE.U32.AND P2, PT, R8, 0x1, PT ;  /* 0x000000010800780c */ /* 0x000fe40003f45070 */
[----:B------:R-:W-:-:S02]  /*105b0*/  SEL R36, R21, R36, !P3 ;  /* 0x0000002415247207 */ /* 0x000fc40005800000 */
[----:B------:R-:W-:Y:S02]  /*105c0*/  SEL R10, R14, R29, !P1 ;  /* 0x0000001d0e0a7207 */ /* 0x000fe40004800000 */
[----:B------:R-:W-:Y:S02]  /*105d0*/  SEL R26, R26, R37, !P3 ;  /* 0x000000251a1a7207 */ /* 0x000fe40005800000 */
[----:B------:R-:W-:Y:S02]  /*105e0*/  SEL R9, R24, R35, !P3 ;  /* 0x0000002318097207 */ /* 0x000fe40005800000 */
[----:B------:R-:W-:Y:S02]  /*105f0*/  ISETP.GE.AND.EX P4, PT, R12, R39, PT, P4 ;  /* 0x000000270c00720c */ /* 0x000fe40003f86340 */
[----:B------:R-:W-:Y:S02]  /*10600*/  SEL R30, R7, R30, !P1 ;  /* 0x0000001e071e7207 */ /* 0x000fe40004800000 */
[----:B------:R-:W-:-:S02]  /*10610*/  ISETP.GT.U32.AND P3, PT, R0, R3, PT ;  /* 0x000000030000720c */ /* 0x000fc40003f64070 */
[----:B------:R-:W-:Y:S02]  /*10620*/  SEL R7, R20, R33, !P2 ;  /* 0x0000002114077207 */ /* 0x000fe40005000000 */
[----:B------:R-:W-:Y:S02]  /*10630*/  LOP3.LUT R16, R47, 0xff, RZ, 0xc0, !PT ;  /* 0x000000ff2f107812 */ /* 0x000fe400078ec0ff */
[----:B------:R-:W-:Y:S02]  /*10640*/  LOP3.LUT R5, R36, 0xff, RZ, 0xc0, !PT ;  /* 0x000000ff24057812 */ /* 0x000fe400078ec0ff */
[----:B------:R-:W-:Y:S02]  /*10650*/  SEL R13, R13, R32, !P1 ;  /* 0x000000200d0d7207 */ /* 0x000fe40004800000 */
[----:B------:R-:W-:Y:S02]  /*10660*/  ISETP.GE.U32.AND P0, PT, R10, R43, PT ;  /* 0x0000002b0a00720c */ /* 0x000fe40003f06070 */
[----:B------:R-:W-:-:S02]  /*10670*/  SEL R0, RZ, 0xffffffff, P4 ;  /* 0xffffffffff007807 */ /* 0x000fc40002000000 */
[----:B------:R-:W-:Y:S02]  /*10680*/  SEL R15, R15, R34, !P2 ;  /* 0x000000220f0f7207 */ /* 0x000fe40005000000 */
[----:B------:R-:W-:Y:S02]  /*10690*/  SEL R8, R18, R31, !P2 ;  /* 0x0000001f12087207 */ /* 0x000fe40005000000 */
[----:B------:R-:W-:Y:S02]  /*106a0*/  @P5 SEL R0, RZ, 0xffffffff, !P3 ;  /* 0xffffffffff005807 */ /* 0x000fe40005800000 */
[----:B------:R-:W-:Y:S02]  /*106b0*/  ISETP.GE.U32.AND P2, PT, R7, R46, PT ;  /* 0x0000002e0700720c */ /* 0x000fe40003f46070 */
[----:B------:R-:W-:Y:S02]  /*106c0*/  ISETP.NE.AND P3, PT, R5, R16, PT ;  /* 0x000000100500720c */ /* 0x000fe40003f65270 */
[----:B------:R-:W-:-:S02]  /*106d0*/  LOP3.LUT R14, R41, 0xff, RZ, 0xc0, !PT ;  /* 0x000000ff290e7812 */ /* 0x000fc400078ec0ff */
[----:B------:R-:W-:Y:S02]  /*106e0*/  LOP3.LUT R3, R30, 0xff, RZ, 0xc0, !PT ;  /* 0x000000ff1e037812 */ /* 0x000fe400078ec0ff */
[----:B------:R-:W-:Y:S02]  /*106f0*/  ISETP.GE.AND.EX P0, PT, R13, R42, PT, P0 ;  /* 0x0000002a0d00720c */ /* 0x000fe40003f06300 */
[----:B------:R-:W-:Y:S02]  /*10700*/  LOP3.LUT R19, R44, 0xff, RZ, 0xc0, !PT ;  /* 0x000000ff2c137812 */ /* 0x000fe400078ec0ff */
[----:B------:R-:W-:Y:S02]  /*10710*/  LOP3.LUT R4, R15, 0xff, RZ, 0xc0, !PT ;  /* 0x000000ff0f047812 */ /* 0x000fe400078ec0ff */
[----:B------:R-:W-:Y:S02]  /*10720*/  ISETP.GE.U32.AND P1, PT, R26, R49, PT ;  /* 0x000000311a00720c */ /* 0x000fe40003f26070 */
[----:B------:R-:W-:-:S02]  /*10730*/  ISETP.GE.AND.EX P2, PT, R8, R45, PT, P2 ;  /* 0x0000002d0800720c */ /* 0x000fc40003f46320 */
[CC--:B------:R-:W-:Y:S02]  /*10740*/  ISETP.NE.AND P6, PT, R3.reuse, R14.reuse, PT ;  /* 0x0000000e0300720c */ /* 0x0c0fe40003fc5270 */
[----:B------:R-:W-:Y:S02]  /*10750*/  ISETP.GT.U32.AND P5, PT, R3, R14, PT ;  /* 0x0000000e0300720c */ /* 0x000fe40003fa4070 */
[----:B------:R-:W-:Y:S02]  /*10760*/  SEL R3, RZ, 0xffffffff, P0 ;  /* 0xffffffffff037807 */ /* 0x000fe40000000000 */
[CC--:B------:R-:W-:Y:S02]  /*10770*/  ISETP.NE.AND P4, PT, R4.reuse, R19.reuse, PT ;  /* 0x000000130400720c */ /* 0x0c0fe40003f85270 */
[----:B------:R-:W-:Y:S02]  /*10780*/  ISETP.GT.U32.AND P0, PT, R4, R19, PT ;  /* 0x000000130400720c */ /* 0x000fe40003f04070 */
[----:B------:R-:W-:-:S02]  /*10790*/  ISETP.GE.AND.EX P1, PT, R9, R48, PT, P1 ;  /* 0x000000300900720c */ /* 0x000fc40003f26310 */
[----:B------:R-:W-:Y:S02]  /*107a0*/  SEL R4, RZ, 0xffffffff, P2 ;  /* 0xffffffffff047807 */ /* 0x000fe40001000000 */
[----:B------:R-:W-:Y:S02]  /*107b0*/  ISETP.GT.U32.AND P2, PT, R5, R16, PT ;  /* 0x000000100500720c */ /* 0x000fe40003f44070 */
[----:B------:R-:W-:Y:S02]  /*107c0*/  SEL R5, RZ, 0xffffffff, P1 ;  /* 0xffffffffff057807 */ /* 0x000fe40000800000 */
[----:B------:R-:W-:Y:S02]  /*107d0*/  @P3 SEL R5, RZ, 0xffffffff, !P2 ;  /* 0xffffffffff053807 */ /* 0x000fe40005000000 */
[----:B------:R-:W-:Y:S02]  /*107e0*/  @P6 SEL R3, RZ, 0xffffffff, !P5 ;  /* 0xffffffffff036807 */ /* 0x000fe40006800000 */
[----:B------:R-:W-:-:S02]  /*107f0*/  LOP3.LUT R5, R5, 0x1, RZ, 0xc0, !PT ;  /* 0x0000000105057812 */ /* 0x000fc400078ec0ff */
[----:B------:R-:W-:Y:S02]  /*10800*/  LOP3.LUT R0, R0, 0x1, RZ, 0xc0, !PT ;  /* 0x0000000100007812 */ /* 0x000fe400078ec0ff */
[----:B------:R-:W-:Y:S02]  /*10810*/  ISETP.NE.U32.AND P3, PT, R5, 0x1, PT ;  /* 0x000000010500780c */ /* 0x000fe40003f65070 */
[----:B------:R-:W-:Y:S02]  /*10820*/  LOP3.LUT R3, R3, 0x1, RZ, 0xc0, !PT ;  /* 0x0000000103037812 */ /* 0x000fe400078ec0ff */
[----:B------:R-:W-:Y:S02]  /*10830*/  SEL R47, R36, R47, !P3 ;  /* 0x0000002f242f7207 */ /* 0x000fe40005800000 */
[----:B------:R-:W-:Y:S02]  /*10840*/  @P4 SEL R4, RZ, 0xffffffff, !P0 ;  /* 0xffffffffff044807 */ /* 0x000fe40004000000 */
[----:B------:R-:W-:-:S02]  /*10850*/  ISETP.NE.U32.AND P0, PT, R0, 0x1, PT ;  /* 0x000000010000780c */ /* 0x000fc40003f05070 */
[----:B------:R-:W-:Y:S02]  /*10860*/  ISETP.NE.U32.AND P1, PT, R3, 0x1, PT ;  /* 0x000000010300780c */ /* 0x000fe40003f25070 */
[----:B------:R-:W-:Y:S02]  /*10870*/  LOP3.LUT R3, R56, 0xff, RZ, 0xc0, !PT ;  /* 0x000000ff38037812 */ /* 0x000fe400078ec0ff */
[----:B------:R-:W-:Y:S02]  /*10880*/  LOP3.LUT R0, R47, 0xff, RZ, 0xc0, !PT ;  /* 0x000000ff2f007812 */ /* 0x000fe400078ec0ff */
[----:B------:R-:W-:Y:S02]  /*10890*/  LOP3.LUT R4, R4, 0x1, RZ, 0xc0, !PT ;  /* 0x0000000104047812 */ /* 0x000fe400078ec0ff */
[----:B------:R-:W-:Y:S02]  /*108a0*/  SEL R49, R26, R49, !P3 ;  /* 0x000000311a317207 */ /* 0x000fe40005800000 */
[----:B------:R-:W-:-:S02]  /*108b0*/  ISETP.NE.AND P5, PT, R0, R3, PT ;  /* 0x000000030000720c */ /* 0x000fc40003fa5270 */
[----:B------:R-:W-:Y:S02]  /*108c0*/  ISETP.NE.U32.AND P2, PT, R4, 0x1, PT ;  /* 0x000000010400780c */ /* 0x000fe40003f45070 */
[----:B------:R-:W-:Y:S02]  /*108d0*/  SEL R48, R9, R48, !P3 ;  /* 0x0000003009307207 */ /* 0x000fe40005800000 */
[----:B------:R-:W-:Y:S02]  /*108e0*/  ISETP.GE.U32.AND P4, PT, R49, R52, PT ;  /* 0x000000343100720c */ /* 0x000fe40003f86070 */
[----:B------:R-:W-:Y:S02]  /*108f0*/  SEL R15, R15, R44, !P2 ;  /* 0x0000002c0f0f7207 */ /* 0x000fe40005000000 */
[----:B------:R-:W-:Y:S02]  /*10900*/  SEL R11, R11, R40, !P0 ;  /* 0x000000280b0b7207 */ /* 0x000fe40004000000 */
[----:B------:R-:W-:-:S02]  /*10910*/  ISETP.GE.AND.EX P4, PT, R48, R51, PT, P4 ;  /* 0x000000333000720c */ /* 0x000fc40003f86340 */
[----:B------:R-:W-:Y:S02]  /*10920*/  SEL R25, R25, R38, !P0 ;  /* 0x0000002619197207 */ /* 0x000fe40004000000 */
[----:B------:R-:W-:Y:S02]  /*10930*/  SEL R30, R30, R41, !P1 ;  /* 0x000000291e1e7207 */ /* 0x000fe40004800000 */
[----:B------:R-:W-:Y:S02]  /*10940*/  SEL R35, R13, R42, !P1 ;  /* 0x0000002a0d237207 */ /* 0x000fe40004800000 */
[----:B------:R-:W-:Y:S02]  /*10950*/  ISETP.GT.U32.AND P3, PT, R0, R3, PT ;  /* 0x000000030000720c */ /* 0x000fe40003f64070 */
[----:B------:R-:W-:Y:S02]  /*10960*/  SEL R10, R10, R43, !P1 ;  /* 0x0000002b0a0a7207 */ /* 0x000fe40004800000 */
[----:B------:R-:W-:-:S02]  /*10970*/  LOP3.LUT R13, R6, 0xff, RZ, 0xc0, !PT ;  /* 0x000000ff060d7812 */ /* 0x000fc400078ec0ff */
[----:B------:R-:W-:Y:S02]  /*10980*/  LOP3.LUT R4, R15, 0xff, RZ, 0xc0, !PT ;  /* 0x000000ff0f047812 */ /* 0x000fe400078ec0ff */
[----:B------:R-:W-:Y:S02]  /*10990*/  SEL R12, R12, R39, !P0 ;  /* 0x000000270c0c7207 */ /* 0x000fe40004000000 */
[----:B------:R-:W-:Y:S02]  /*109a0*/  ISETP.GE.U32.AND P0, PT, R11, R54, PT ;  /* 0x000000360b00720c */ /* 0x000fe40003f06070 */
[----:B------:R-:W-:Y:S02]  /*109b0*/  SEL R5, RZ, 0xffffffff, P4 ;  /* 0xffffffffff057807 */ /* 0x000fe40002000000 */
[----:B------:R-:W-:Y:S02]  /*109c0*/  SEL R7, R7, R46, !P2 ;  /* 0x0000002e07077207 */ /* 0x000fe40005000000 */
[----:B------:R-:W-:-:S02]  /*109d0*/  SEL R8, R8, R45, !P2 ;  /* 0x0000002d08087207 */ /* 0x000fc40005000000 */
[----:B------:R-:W-:Y:S02]  /*109e0*/  LOP3.LUT R9, R50, 0xff, RZ, 0xc0, !PT ;  /* 0x000000ff32097812 */ /* 0x000fe400078ec0ff */
[----:B------:R-:W-:Y:S02]  /*109f0*/  LOP3.LUT R14, R55, 0xff, RZ, 0xc0, !PT ;  /* 0x000000ff370e7812 */ /* 0x000fe400078ec0ff */
[----:B------:R-:W-:Y:S02]  /*10a00*/  LOP3.LUT R0, R25, 0xff, RZ, 0xc0, !PT ;  /* 0x000000ff19007812 */ /* 0x000fe400078ec0ff */
[----:B------:R-:W-:Y:S02]  /*10a10*/  LOP3.LUT R3, R30, 0xff, RZ, 0xc0, !PT ;  /* 0x000000ff1e037812 */ /* 0x000fe400078ec0ff */
[----:B------:R-:W-:Y:S02]  /*10a20*/  @P5 SEL R5, RZ, 0xffffffff, !P3 ;  /* 0xffffffffff055807 */ /* 0x000fe40005800000 */
[----:B------:R-:W-:-:S02]  /*10a30*/  ISETP.GE.U32.AND P2, PT, R10, R61, PT ;  /* 0x0000003d0a00720c */ /* 0x000fc40003f46070 */
[----:B------:R-:W-:Y:S02]  /*10a40*/  ISETP.NE.AND P3, PT, R4, R13, PT ;  /* 0x0000000d0400720c */ /* 0x000fe40003f65270 */
[----:B------:R-:W-:Y:S02]  /*10a50*/  ISETP.GE.AND.EX P0, PT, R12, R53, PT, P0 ;  /* 0x000000350c00720c */ /* 0x000fe40003f06300 */
[----:B------:R-:W-:Y:S02]  /*10a60*/  ISETP.NE.AND P6, PT, R0, R9, PT ;  /* 0x000000090000720c */ /* 0x000fe40003fc5270 */
[----:B------:R-:W-:Y:S02]  /*10a70*/  ISETP.NE.AND P4, PT, R3, R14, PT ;  /* 0x0000000e0300720c */ /* 0x000fe40003f85270 */
[----:B------:R-:W-:Y:S02]  /*10a80*/  ISETP.GE.U32.AND P1, PT, R7, R58, PT ;  /* 0x0000003a0700720c */ /* 0x000fe40003f26070 */
[----:B------:R-:W-:-:S02]  /*10a90*/  ISETP.GE.AND.EX P2, PT, R35, R60, PT, P2 ;  /* 0x0000003c2300720c */ /* 0x000fc40003f46320 */
[----:B------:R-:W-:Y:S02]  /*10aa0*/  ISETP.GT.U32.AND P5, PT, R0, R9, PT ;  /* 0x000000090000720c */ /* 0x000fe40003fa4070 */
[----:B------:R-:W-:Y:S02]  /*10ab0*/  SEL R0, RZ, 0xffffffff, P0 ;  /* 0xffffffffff007807 */ /* 0x000fe40000000000 */
[----:B------:R-:W-:Y:S02]  /*10ac0*/  ISETP.GT.U32.AND P0, PT, R3, R14, PT ;  /* 0x0000000e0300720c */ /* 0x000fe40003f04070 */
[----:B------:R-:W-:Y:S02]  /*10ad0*/  ISETP.GE.AND.EX P1, PT, R8, R57, PT, P1 ;  /* 0x000000390800720c */ /* 0x000fe40003f26310 */
[----:B------:R-:W-:Y:S02]  /*10ae0*/  SEL R3, RZ, 0xffffffff, P2 ;  /* 0xffffffffff037807 */ /* 0x000fe40001000000 */
        /* <DEDUP_REMOVED lines=27> */
.L_x_4322:
        /* <DEDUP_REMOVED lines=20> */
[----:B------:R-:W-:Y:S02]  /*10de0*/  IMAD.U32 R46, RZ, RZ, UR4 ;  /* 0x00000004ff2e7e24 */ /* 0x000fe4000f8e00ff */
        /* <DEDUP_REMOVED lines=77> */
.L_x_4351:
        /* <DEDUP_REMOVED lines=8> */
[----:B------:R-:W3:Y:S01]  /*11340*/  LDG.E R66, desc[UR60][R6.64] ;  /* 0x0000003c06427981 */ /* 0x000ee2000c1e1900 */
[----:B------:R-:W-:-:S05]  /*11350*/  IMAD.IADD R65, R63, 0x1, R36 ;  /* 0x000000013f417824 */ /* 0x000fca00078e0224 */
[----:B------:R-:W-:-:S04]  /*11360*/  LOP3.LUT R9, R65, 0xfffffffc, RZ, 0xc0, !PT ;  /* 0xfffffffc41097812 */ /* 0x000fc800078ec0ff */
[----:B------:R-:W-:-:S05]  /*11370*/  IADD3 R8, P0, R9, R16, RZ ;  /* 0x0000001009087210 */ /* 0x000fca0007f1e0ff */
[----:B------:R-:W-:-:S05]  /*11380*/  IMAD.X R9, RZ, RZ, R19, P0 ;  /* 0x000000ffff097224 */ /* 0x000fca00000e0613 */
[----:B------:R1:W4:Y:S01]  /*11390*/  LDG.E R72, desc[UR60][R8.64] ;  /* 0x0000003c08487981 */ /* 0x000322000c1e1900 */
[----:B------:R-:W-:-:S05]  /*113a0*/  IMAD.IADD R64, R65, 0x1, R36 ;  /* 0x0000000141407824 */ /* 0x000fca00078e0224 */
[----:B0-----:R-:W-:-:S04]  /*113b0*/  LOP3.LUT R5, R64, 0xfffffffc, RZ, 0xc0, !PT ;  /* 0xfffffffc40057812 */ /* 0x001fc800078ec0ff */
[----:B------:R-:W-:-:S05]  /*113c0*/  IADD3 R4, P0, R5, R16, RZ ;  /* 0x0000001005047210 */ /* 0x000fca0007f1e0ff */
[----:B------:R-:W-:-:S05]  /*113d0*/  IMAD.X R5, RZ, RZ, R19, P0 ;  /* 0x000000ffff057224 */ /* 0x000fca00000e0613 */
[----:B------:R0:W5:Y:S01]  /*113e0*/  LDG.E R82, desc[UR60][R4.64] ;  /* 0x0000003c04527981 */ /* 0x000162000c1e1900 */
[----:B------:R-:W-:Y:S02]  /*113f0*/  ISETP.GE.U32.AND P2, PT, R34, R29, PT ;  /* 0x0000001d2200720c */ /* 0x000fe40003f46070 */
[----:B-1----:R-:W-:Y:S02]  /*11400*/  LOP3.LUT R9, R61, 0xff, RZ, 0xc0, !PT ;  /* 0x000000ff3d097812 */ /* 0x002fe400078ec0ff */
[----:B------:R-:W-:Y:S02]  /*11410*/  ISETP.GE.AND.EX P2, PT, R27, RZ, PT, P2 ;  /* 0x000000ff1b00720c */ /* 0x000fe40003f46320 */
[----:B------:R-:W-:Y:S02]  /*11420*/  LOP3.LUT R7, R45, 0xff, RZ, 0xc0, !PT ;  /* 0x000000ff2d077812 */ /* 0x000fe400078ec0ff */
        /* <DEDUP_REMOVED lines=8> */
[----:B------:R-:W-:Y:S02]  /*114b0*/  LOP3.LUT R81, R49, 0xff, RZ, 0xc0, !PT ;  /* 0x000000ff31517812 */ /* 0x000fe400078ec0ff */
[----:B------:R-:W-:Y:S02]  /*114c0*/  LOP3.LUT R89, R37, 0xff, RZ, 0xc0, !PT ;  /* 0x000000ff25597812 */ /* 0x000fe400078ec0ff */
[C---:B--2---:R-:W-:Y:S02]  /*114d0*/  PRMT R8, R67.reuse, 0x7771, RZ ;  /* 0x0000777143087816 */ /* 0x044fe400000000ff */
[----:B------:R-:W-:Y:S02]  /*114e0*/  LOP3.LUT R6, R67, 0xff, RZ, 0xc0, !PT ;  /* 0x000000ff43067812 */ /* 0x000fe400078ec0ff */
[----:B------:R-:W-:Y:S02]  /*114f0*/  ISETP.NE.AND P1, PT, R9, R8, PT ;  /* 0x000000080900720c */ /* 0x000fe40003f25270 */
[----:B------:R-:W-:-:S02]  /*11500*/  PRMT R68, R67, 0x7770, RZ ;  /* 0x0000777043447816 */ /* 0x000fc400000000ff */
[----:B------:R-:W-:Y:S02]  /*11510*/  ISETP.NE.AND P5, PT, R7, R6, PT ;  /* 0x000000060700720c */ /* 0x000fe40003fa5270 */
[----:B------:R-:W-:Y:S02]  /*11520*/  PRMT R6, R67, 0x7771, RZ ;  /* 0x0000777143067816 */ /* 0x000fe400000000ff */
[----:B------:R-:W-:Y:S02]  /*11530*/  ISETP.GT.U32.AND P6, PT, R7, R68, PT ;  /* 0x000000440700720c */ /* 0x000fe40003fc4070 */
[C---:B------:R-:W-:Y:S02]  /*11540*/  PRMT R7, R67.reuse, 0x7772, RZ ;  /* 0x0000777243077816 */ /* 0x040fe400000000ff */
[----:B------:R-:W-:Y:S02]  /*11550*/  LOP3.LUT R8, R46, 0xff, RZ, 0xc0, !PT ;  /* 0x000000ff2e087812 */ /* 0x000fe400078ec0ff */
[----:B------:R-:W-:-:S02]  /*11560*/  PRMT R5, R67, 0x7772, RZ ;  /* 0x0000777243057816 */ /* 0x000fc400000000ff */
[----:B------:R-:W-:Y:S02]  /*11570*/  ISETP.GT.U32.AND P0, PT, R9, R6, PT ;  /* 0x000000060900720c */ /* 0x000fe40003f04070 */
[C---:B------:R-:W-:Y:S02]  /*11580*/  ISETP.GT.U32.AND P3, PT, R8.reuse, R5, PT ;  /* 0x000000050800720c */ /* 0x040fe40003f64070 */
[----:B------:R-:W-:Y:S02]  /*11590*/  ISETP.NE.AND P4, PT, R8, R7, PT ;  /* 0x000000070800720c */ /* 0x000fe40003f85270 */
[----:B------:R-:W-:Y:S02]  /*115a0*/  SEL R8, RZ, 0xffffffff, P2 ;  /* 0xffffffffff087807 */ /* 0x000fe40001000000 */
[----:B------:R-:W-:Y:S02]  /*115b0*/  @P1 SEL R8, RZ, 0xffffffff, !P0 ;  /* 0xffffffffff081807 */ /* 0x000fe40004000000 */
[----:B------:R-:W-:-:S02]  /*115c0*/  ISETP.GE.U32.AND P0, PT, R28, R29, PT ;  /* 0x0000001d1c00720c */ /* 0x000fc40003f06070 */
[----:B------:R-:W-:Y:S02]  /*115d0*/  PRMT R9, R67, 0x7773, RZ ;  /* 0x0000777343097816 */ /* 0x000fe400000000ff */
[----:B------:R-:W-:Y:S02]  /*115e0*/  ISETP.GE.AND.EX P0, PT, R15, RZ, PT, P0 ;  /* 0x000000ff0f00720c */ /* 0x000fe40003f06300 */
[----:B------:R-:W-:Y:S02]  /*115f0*/  @P5 SEL R4, RZ, 0xffffffff, !P6 ;  /* 0xffffffffff045807 */ /* 0x000fe40007000000 */
[----:B------:R-:W-:Y:S02]  /*11600*/  ISETP.GE.U32.AND P5, PT, R30, R29, PT ;  /* 0x0000001d1e00720c */ /* 0x000fe40003fa6070 */
[----:B------:R-:W-:Y:S01]  /*11610*/  PRMT R7, R67, 0x7773, RZ ;  /* 0x0000777343077816 */ /* 0x000fe200000000ff */
[----:B------:R-:W-:Y:S01]  /*11620*/  IMAD.MOV.U32 R67, RZ, RZ, R9 ;  /* 0x000000ffff437224 */ /* 0x000fe200078e0009 */
[----:B------:R-:W-:-:S02]  /*11630*/  SEL R80, RZ, 0xffffffff, P0 ;  /* 0xffffffffff507807 */ /* 0x000fc40000000000 */
[----:B------:R-:W-:Y:S02]  /*11640*/  ISETP.GE.U32.AND P0, PT, R25, R63, PT ;  /* 0x0000003f1900720c */ /* 0x000fe40003f06070 */
[----:B------:R-:W-:Y:S02]  /*11650*/  ISETP.GE.AND.EX P5, PT, R21, RZ, PT, P5 ;  /* 0x000000ff1500720c */ /* 0x000fe40003fa6350 */
[----:B------:R-:W-:Y:S02]  /*11660*/  LOP3.LUT R4, R4, 0x1, RZ, 0xc0, !PT ;  /* 0x0000000104047812 */ /* 0x000fe400078ec0ff */
[----:B------:R-:W-:Y:S02]  /*11670*/  ISETP.GE.AND.EX P0, PT, R14, RZ, PT, P0 ;  /* 0x000000ff0e00720c */ /* 0x000fe40003f06300 */
[----:B------:R-:W-:Y:S02]  /*11680*/  SEL R9, RZ, 0xffffffff, P5 ;  /* 0xffffffffff097807 */ /* 0x000fe40002800000 */
[----:B------:R-:W-:-:S02]  /*11690*/  ISETP.NE.AND P6, PT, R70, R67, PT ;  /* 0x000000434600720c */ /* 0x000fc40003fc5270 */
[----:B------:R-:W-:Y:S02]  /*116a0*/  ISETP.NE.U32.AND P2, PT, R4, 0x1, PT ;  /* 0x000000010400780c */ /* 0x000fe40003f45070 */
[----:B------:R-:W-:Y:S02]  /*116b0*/  @P4 SEL R9, RZ, 0xffffffff, !P3 ;  /* 0xffffffffff094807 */ /* 0x000fe40005800000 */
[----:B------:R-:W-:Y:S02]  /*116c0*/  LOP3.LUT R4, R44, 0xff, RZ, 0xc0, !PT ;  /* 0x000000ff2c047812 */ /* 0x000fe400078ec0ff */
[----:B---3--:R-:W-:Y:S02]  /*116d0*/  LOP3.LUT R67, R66, 0xff, RZ, 0xc0, !PT ;  /* 0x000000ff42437812 */ /* 0x008fe400078ec0ff */
[----:B------:R-:W-:Y:S02]  /*116e0*/  SEL R88, RZ, 0xffffffff, P0 ;  /* 0xffffffffff587807 */ /* 0x000fe40000000000 */
[----:B------:R-:W-:-:S02]  /*116f0*/  ISETP.GE.U32.AND P0, PT, R24, R63, PT ;  /* 0x0000003f1800720c */ /* 0x000fc40003f06070 */
[----:B------:R-:W-:Y:S02]  /*11700*/  LOP3.LUT R8, R8, 0x1, RZ, 0xc0, !PT ;  /* 0x0000000108087812 */ /* 0x000fe400078ec0ff */
[----:B------:R-:W-:Y:S02]  /*11710*/  LOP3.LUT R9, R9, 0x1, RZ, 0xc0, !PT ;  /* 0x0000000109097812 */ /* 0x000fe400078ec0ff */
[----:B------:R-:W-:Y:S02]  /*11720*/  ISETP.NE.AND P1, PT, R4, R67, PT ;  /* 0x000000430400720c */ /* 0x000fe40003f25270 */
[----:B------:R-:W-:Y:S02]  /*11730*/  ISETP.GE.AND.EX P0, PT, R13, RZ, PT, P0 ;  /* 0x000000ff0d00720c */ /* 0x000fe40003f06300 */
[----:B------:R-:W-:Y:S02]  /*11740*/  ISETP.GT.U32.AND P5, PT, R70, R7, PT ;  /* 0x000000074600720c */ /* 0x000fe40003fa4070 */
[----:B------:R-:W-:-:S02]  /*11750*/  ISETP.NE.U32.AND P3, PT, R8, 0x1, PT ;  /* 0x000000010800780c */ /* 0x000fc40003f65070 */
[----:B------:R-:W-:Y:S02]  /*11760*/  ISETP.NE.U32.AND P4, PT, R9, 0x1, PT ;  /* 0x000000010900780c */ /* 0x000fe40003f85070 */
[----:B------:R-:W-:Y:S02]  /*11770*/  PRMT R67, R66, 0x7771, RZ ;  /* 0x0000777142437816 */ /* 0x000fe400000000ff */
[----:B------:R-:W-:Y:S02]  /*11780*/  LOP3.LUT R8, R60, 0xff, RZ, 0xc0, !PT ;  /* 0x000000ff3c087812 */ /* 0x000fe400078ec0ff */
[----:B------:R-:W-:Y:S02]  /*11790*/  PRMT R9, R66, 0x7770, RZ ;  /* 0x0000777042097816 */ /* 0x000fe400000000ff */
[----:B------:R-:W-:Y:S02]  /*117a0*/  SEL R87, RZ, 0xffffffff, P0 ;  /* 0xffffffffff577807 */ /* 0x000fe40000000000 */
[----:B------:R-:W-:-:S02]  /*117b0*/  @P6 SEL R80, RZ, 0xffffffff, !P5 ;  /* 0xffffffffff506807 */ /* 0x000fc40006800000 */
[----:B------:R-:W-:Y:S02]  /*117c0*/  ISETP.GE.U32.AND P0, PT, R20, R63, PT ;  /* 0x0000003f1400720c */ /* 0x000fe40003f06070 */
[----:B------:R-:W-:Y:S02]  /*117d0*/  ISETP.GT.U32.AND P6, PT, R4, R9, PT ;  /* 0x000000090400720c */ /* 0x000fe40003fc4070 */
[----:B------:R-:W-:Y:S02]  /*117e0*/  ISETP.NE.AND P5, PT, R8, R67, PT ;  /* 0x000000430800720c */ /* 0x000fe40003fa5270 */
[----:B------:R-:W-:Y:S02]  /*117f0*/  PRMT R4, R66, 0x7772, RZ ;  /* 0x0000777242047816 */ /* 0x000fe400000000ff */
[----:B------:R-:W-:Y:S02]  /*11800*/  ISETP.GE.AND.EX P0, PT, R0, RZ, PT, P0 ;  /* 0x000000ff0000720c */ /* 0x000fe40003f06300 */
[----:B------:R-:W-:-:S02]  /*11810*/  @P1 SEL R88, RZ, 0xffffffff, !P6 ;  /* 0xffffffffff581807 */ /* 0x000fc40007000000 */
[----:B------:R-:W-:Y:S02]  /*11820*/  PRMT R67, R66, 0x7771, RZ ;  /* 0x0000777142437816 */ /* 0x000fe400000000ff */
[----:B------:R-:W-:Y:S02]  /*11830*/  ISETP.NE.AND P1, PT, R69, R4, PT ;  /* 0x000000044500720c */ /* 0x000fe40003f25270 */
[----:B------:R-:W-:Y:S02]  /*11840*/  SEL R86, RZ, 0xffffffff, P0 ;  /* 0xffffffffff567807 */ /* 0x000fe40000000000 */
[----:B------:R-:W-:Y:S02]  /*11850*/  ISETP.GE.U32.AND P0, PT, R18, R63, PT ;  /* 0x0000003f1200720c */ /* 0x000fe40003f06070 */
[----:B------:R-:W-:Y:S02]  /*11860*/  ISETP.GT.U32.AND P6, PT, R8, R67, PT ;  /* 0x000000430800720c */ /* 0x000fe40003fc4070 */
[----:B------:R-:W-:-:S02]  /*11870*/  PRMT R8, R66, 0x7773, RZ ;  /* 0x0000777342087816 */ /* 0x000fc400000000ff */
[----:B------:R-:W-:Y:S02]  /*11880*/  PRMT R4, R66, 0x7772, RZ ;  /* 0x0000777242047816 */ /* 0x000fe400000000ff */
[----:B------:R-:W-:Y:S02]  /*11890*/  ISETP.GE.AND.EX P0, PT, R56, RZ, PT, P0 ;  /* 0x000000ff3800720c */ /* 0x000fe40003f06300 */
[----:B------:R-:W-:Y:S02]  /*118a0*/  @P5 SEL R87, RZ, 0xffffffff, !P6 ;  /* 0xffffffffff575807 */ /* 0x000fe40007000000 */
[----:B------:R-:W-:Y:S02]  /*118b0*/  ISETP.GT.U32.AND P6, PT, R69, R4, PT ;  /* 0x000000044500720c */ /* 0x000fe40003fc4070 */
[----:B------:R-:W-:Y:S02]  /*118c0*/  ISETP.NE.AND P5, PT, R71, R8, PT ;  /* 0x000000084700720c */ /* 0x000fe40003fa5270 */
[----:B------:R-:W-:-:S02]  /*118d0*/  LOP3.LUT R8, R42, 0xff, RZ, 0xc0, !PT ;  /* 0x000000ff2a087812 */ /* 0x000fc400078ec0ff */
[----:B----4-:R-:W-:Y:S02]  /*118e0*/  LOP3.LUT R69, R72, 0xff, RZ, 0xc0, !PT ;  /* 0x000000ff48457812 */ /* 0x010fe400078ec0ff */
[----:B------:R-:W-:Y:S02]  /*118f0*/  SEL R85, RZ, 0xffffffff, P0 ;  /* 0xffffffffff557807 */ /* 0x000fe40000000000 */
[----:B------:R-:W-:Y:S02]  /*11900*/  ISETP.GE.U32.AND P0, PT, R12, R65, PT ;  /* 0x000000410c00720c */ /* 0x000fe40003f06070 */
[----:B------:R-:W-:Y:S02]  /*11910*/  @P1 SEL R86, RZ, 0xffffffff, !P6 ;  /* 0xffffffffff561807 */ /* 0x000fe40007000000 */
[----:B------:R-:W-:Y:S02]  /*11920*/  PRMT R66, R66, 0x7773, RZ ;  /* 0x0000777342427816 */ /* 0x000fe400000000ff */
[----:B------:R-:W-:-:S02]  /*11930*/  ISETP.NE.AND P1, PT, R8, R69, PT ;  /* 0x000000450800720c */ /* 0x000fc40003f25270 */
[----:B------:R-:W-:Y:S02]  /*11940*/  ISETP.GE.AND.EX P0, PT, R54, RZ, PT, P0 ;  /* 0x000000ff3600720c */ /* 0x000fe40003f06300 */
[----:B------:R-:W-:Y:S02]  /*11950*/  ISETP.GT.U32.AND P6, PT, R71, R66, PT ;  /* 0x000000424700720c */ /* 0x000fe40003fc4070 */
[----:B------:R-:W-:Y:S02]  /*11960*/  PRMT R69, R72, 0x7771, RZ ;  /* 0x0000777148457816 */ /* 0x000fe400000000ff */
[----:B------:R-:W-:Y:S02]  /*11970*/  LOP3.LUT R70, R58, 0xff, RZ, 0xc0, !PT ;  /* 0x000000ff3a467812 */ /* 0x000fe400078ec0ff */
[----:B------:R-:W-:Y:S02]  /*11980*/  PRMT R71, R72, 0x7770, RZ ;  /* 0x0000777048477816 */ /* 0x000fe400000000ff */
[----:B------:R-:W-:-:S02]  /*11990*/  SEL R83, RZ, 0xffffffff, P0 ;  /* 0xffffffffff537807 */ /* 0x000fc40000000000 */
[----:B------:R-:W-:Y:S02]  /*119a0*/  ISETP.GE.U32.AND P0, PT, R11, R65, PT ;  /* 0x000000410b00720c */ /* 0x000fe40003f06070 */
[----:B------:R-:W-:Y:S02]  /*119b0*/  @P5 SEL R85, RZ, 0xffffffff, !P6 ;  /* 0xffffffffff555807 */ /* 0x000fe40007000000 */
[----:B------:R-:W-:Y:S02]  /*119c0*/  ISETP.GT.U32.AND P5, PT, R8, R71, PT ;  /* 0x000000470800720c */ /* 0x000fe40003fa4070 */
[----:B------:R-:W-:Y:S02]  /*119d0*/  ISETP.NE.AND P6, PT, R70, R69, PT ;  /* 0x000000454600720c */ /* 0x000fe40003fc5270 */
[----:B------:R-:W-:Y:S02]  /*119e0*/  PRMT R69, R72, 0x7771, RZ ;  /* 0x0000777148457816 */ /* 0x000fe400000000ff */
[----:B------:R-:W-:-:S02]  /*119f0*/  ISETP.GE.AND.EX P0, PT, R38, RZ, PT, P0 ;  /* 0x000000ff2600720c */ /* 0x000fc40003f06300 */
[----:B------:R-:W-:Y:S02]  /*11a00*/  @P1 SEL R83, RZ, 0xffffffff, !P5 ;  /* 0xffffffffff531807 */ /* 0x000fe40006800000 */
[----:B------:R-:W-:Y:S02]  /*11a10*/  ISETP.GT.U32.AND P5, PT, R70, R69, PT ;  /* 0x000000454600720c */ /* 0x000fe40003fa4070 */
[----:B------:R-:W-:Y:S02]  /*11a20*/  SEL R70, RZ, 0xffffffff, P0 ;  /* 0xffffffffff467807 */ /* 0x000fe40000000000 */
[----:B------:R-:W-:Y:S02]  /*11a30*/  ISETP.GE.U32.AND P0, PT, R10, R65, PT ;  /* 0x000000410a00720c */ /* 0x000fe40003f06070 */
[----:B------:R-:W-:Y:S02]  /*11a40*/  PRMT R8, R72, 0x7772, RZ ;  /* 0x0000777248087816 */ /* 0x000fe400000000ff */
[----:B------:R-:W-:-:S02]  /*11a50*/  ISETP.GE.AND.EX P0, PT, R52, RZ, PT, P0 ;  /* 0x000000ff3400720c */ /* 0x000fc40003f06300 */
[----:B------:R-:W-:Y:S02]  /*11a60*/  ISETP.NE.AND P1, PT, R73, R8, PT ;  /* 0x000000084900720c */ /* 0x000fe40003f25270 */
[C---:B------:R-:W-:Y:S02]  /*11a70*/  PRMT R76, R72.reuse, 0x7773, RZ ;  /* 0x00007773484c7816 */ /* 0x040fe400000000ff */
[----:B------:R-:W-:Y:S02]  /*11a80*/  SEL R75, RZ, 0xffffffff, P0 ;  /* 0xffffffffff4b7807 */ /* 0x000fe40000000000 */
[----:B------:R-:W-:Y:S02]  /*11a90*/  ISETP.GE.U32.AND P0, PT, R3, R65, PT ;  /* 0x000000410300720c */ /* 0x000fe40003f06070 */
[----:B------:R-:W-:Y:S02]  /*11aa0*/  PRMT R8, R72, 0x7772, RZ ;  /* 0x0000777248087816 */ /* 0x000fe400000000ff */
[----:B------:R-:W-:-:S02]  /*11ab0*/  @P6 SEL R70, RZ, 0xffffffff, !P5 ;  /* 0xffffffffff466807 */ /* 0x000fc40006800000 */
[----:B------:R-:W-:Y:S02]  /*11ac0*/  ISETP.NE.AND P5, PT, R77, R76, PT ;  /* 0x0000004c4d00720c */ /* 0x000fe40003fa5270 */
[----:B------:R-:W-:Y:S02]  /*11ad0*/  ISETP.GE.AND.EX P0, PT, R51, RZ, PT, P0 ;  /* 0x000000ff3300720c */ /* 0x000fe40003f06300 */
[----:B------:R-:W-:Y:S02]  /*11ae0*/  ISETP.GT.U32.AND P6, PT, R73, R8, PT ;  /* 0x000000084900720c */ /* 0x000fe40003fc4070 */
[----:B------:R-:W-:Y:S02]  /*11af0*/  LOP3.LUT R76, R40, 0xff, RZ, 0xc0, !PT ;  /* 0x000000ff284c7812 */ /* 0x000fe400078ec0ff */
[----:B-----5:R-:W-:Y:S02]  /*11b00*/  LOP3.LUT R73, R82, 0xff, RZ, 0xc0, !PT ;  /* 0x000000ff52497812 */ /* 0x020fe400078ec0ff */
[----:B------:R-:W-:-:S02]  /*11b10*/  PRMT R72, R72, 0x7773, RZ ;  /* 0x0000777348487816 */ /* 0x000fc400000000ff */
[----:B------:R-:W-:Y:S02]  /*11b20*/  SEL R79, RZ, 0xffffffff, P0 ;  /* 0xffffffffff4f7807 */ /* 0x000fe40000000000 */
[----:B------:R-:W-:Y:S02]  /*11b30*/  @P1 SEL R75, RZ, 0xffffffff, !P6 ;  /* 0xffffffffff4b1807 */ /* 0x000fe40007000000 */
[----:B------:R-:W-:Y:S02]  /*11b40*/  ISETP.GE.U32.AND P0, PT, R57, R64, PT ;  /* 0x000000403900720c */ /* 0x000fe40003f06070 */
[----:B------:R-:W-:Y:S02]  /*11b50*/  ISETP.NE.AND P1, PT, R76, R73, PT ;  /* 0x000000494c00720c */ /* 0x000fe40003f25270 */
[----:B------:R-:W-:Y:S02]  /*11b60*/  ISETP.GT.U32.AND P6, PT, R77, R72, PT ;  /* 0x000000484d00720c */ /* 0x000fe40003fc4070 */
[----:B------:R-:W-:-:S02]  /*11b70*/  PRMT R78, R82, 0x7771, RZ ;  /* 0x00007771524e7816 */ /* 0x000fc400000000ff */
[----:B------:R-:W-:Y:S02]  /*11b80*/  ISETP.GE.AND.EX P0, PT, R50, RZ, PT, P0 ;  /* 0x000000ff3200720c */ /* 0x000fe40003f06300 */
[----:B------:R-:W-:Y:S02]  /*11b90*/  PRMT R73, R82, 0x7770, RZ ;  /* 0x0000777052497816 */ /* 0x000fe400000000ff */
[----:B------:R-:W-:Y:S02]  /*11ba0*/  @P5 SEL R79, RZ, 0xffffffff, !P6 ;  /* 0xffffffffff4f5807 */ /* 0x000fe40007000000 */
[----:B------:R-:W-:Y:S02]  /*11bb0*/  ISETP.NE.AND P5, PT, R81, R78, PT ;  /* 0x0000004e5100720c */ /* 0x000fe40003fa5270 */
[----:B------:R-:W-:Y:S02]  /*11bc0*/  SEL R77, RZ, 0xffffffff, P0 ;  /* 0xffffffffff4d7807 */ /* 0x000fe40000000000 */
[----:B------:R-:W-:-:S02]  /*11bd0*/  ISETP.GE.U32.AND P0, PT, R33, R64, PT ;  /* 0x000000402100720c */ /* 0x000fc40003f06070 */
[----:B------:R-:W-:Y:S02]  /*11be0*/  ISETP.GT.U32.AND P6, PT, R76, R73, PT ;  /* 0x000000494c00720c */ /* 0x000fe40003fc4070 */
[C---:B------:R-:W-:Y:S02]  /*11bf0*/  PRMT R78, R82.reuse, 0x7773, RZ ;  /* 0x00007773524e7816 */ /* 0x040fe400000000ff */
[----:B------:R-:W-:Y:S02]  /*11c00*/  PRMT R76, R82, 0x7771, RZ ;  /* 0x00007771524c7816 */ /* 0x000fe400000000ff */
[----:B------:R-:W-:Y:S02]  /*11c10*/  ISETP.GE.AND.EX P0, PT, R35, RZ, PT, P0 ;  /* 0x000000ff2300720c */ /* 0x000fe40003f06300 */
[----:B------:R-:W-:Y:S02]  /*11c20*/  @P1 SEL R77, RZ, 0xffffffff, !P6 ;  /* 0xffffffffff4d1807 */ /* 0x000fe40007000000 */
[----:B------:R-:W-:-:S02]  /*11c30*/  ISETP.NE.AND P1, PT, R89, R78, PT ;  /* 0x0000004e5900720c */ /* 0x000fc40003f25270 */
[----:B------:R-:W-:Y:S02]  /*11c40*/  ISETP.GT.U32.AND P6, PT, R81, R76, PT ;  /* 0x0000004c5100720c */ /* 0x000fe40003fc4070 */
[----:B------:R-:W-:Y:S02]  /*11c50*/  SEL R78, RZ, 0xffffffff, P0 ;  /* 0xffffffffff4e7807 */ /* 0x000fe40000000000 */
[----:B------:R-:W-:Y:S02]  /*11c60*/  LOP3.LUT R81, R80, 0x1, RZ, 0xc0, !PT ;  /* 0x0000000150517812 */ /* 0x000fe400078ec0ff */
[----:B------:R-:W-:Y:S02]  /*11c70*/  ISETP.GE.U32.AND P0, PT, R31, R64, PT ;  /* 0x000000401f00720c */ /* 0x000fe40003f06070 */
[----:B------:R-:W-:Y:S02]  /*11c80*/  PRMT R80, R82, 0x7773, RZ ;  /* 0x0000777352507816 */ /* 0x000fe400000000ff */
[----:B------:R-:W-:-:S02]  /*11c90*/  @P5 SEL R78, RZ, 0xffffffff, !P6 ;  /* 0xffffffffff4e5807 */ /* 0x000fc40007000000 */
[----:B------:R-:W-:Y:S02]  /*11ca0*/  ISETP.GE.AND.EX P6, PT, R48, RZ, PT, P0 ;  /* 0x000000ff3000720c */ /* 0x000fe40003fc6300 */
[----:B------:R-:W-:Y:S02]  /*11cb0*/  ISETP.GT.U32.AND P0, PT, R89, R80, PT ;  /* 0x000000505900720c */ /* 0x000fe40003f04070 */
[----:B------:R-:W-:Y:S02]  /*11cc0*/  ISETP.NE.U32.AND P5, PT, R81, 0x1, PT ;  /* 0x000000015100780c */ /* 0x000fe40003fa5070 */
[----:B------:R-:W-:Y:S02]  /*11cd0*/  PRMT R84, R82, 0x7772, RZ ;  /* 0x0000777252547816 */ /* 0x000fe400000000ff */
[----:B------:R-:W-:Y:S02]  /*11ce0*/  LOP3.LUT R89, R39, 0xff, RZ, 0xc0, !PT ;  /* 0x000000ff27597812 */ /* 0x000fe400078ec0ff */
        /* <DEDUP_REMOVED lines=86> */
.L_x_4350:
[----:B------:R-:W-:Y:S02]  /*12250*/  PRMT R64, R6, 0x7610, R64 ;  /* 0x0000761006407816 */ /* 0x000fe40000000040 */
[----:B------:R-:W-:Y:S02]  /*12260*/  PRMT R63, R5, 0x7610, R63 ;  /* 0x00007610053f7816 */ /* 0x000fe4000000003f */
[----:B------:R-:W-:Y:S02]  /*12270*/  PRMT R65, R7, 0x7610, R65 ;  /* 0x0000761007417816 */ /* 0x000fe40000000041 */
[----:B------:R-:W-:-:S07]  /*12280*/  PRMT R70, R4, 0x7610, R70 ;  /* 0x0000761004467816 */ /* 0x000fce0000000046 */
.L_x_4349:
[----:B------:R-:W-:Y:S05]  /*12290*/  BSYNC B0 ;  /* 0x0000000000007941 */ /* 0x000fea0003800000 */
.L_x_4348:
        /* <DEDUP_REMOVED lines=47> */
.L_x_4353:
[----:B------:R-:W-:Y:S05]  /*12590*/  BSYNC B0 ;  /* 0x0000000000007941 */ /* 0x000fea0003800000 */
.L_x_4352:
        /* <DEDUP_REMOVED lines=130> */
[----:B------:R-:W-:-:S02]  /*12dc0*/  ISETP.NE.AND P6, PT, R6, R5, PT ;  /* 0x000000050600720c */ /* 0x000fc40003fc5270 */
[CC--:B------:R-:W-:Y:S02]  /*12dd0*/  ISETP.NE.AND P5, PT, R16.reuse, R7.reuse, PT ;  /* 0x000000071000720c */ /* 0x0c0fe40003fa5270 */
[----:B------:R-:W-:Y:S02]  /*12de0*/  SEL R5, RZ, 0xffffffff, !P2 ;  /* 0xffffffffff057807 */ /* 0x000fe40005000000 */
[----:B------:R-:W-:Y:S02]  /*12df0*/  SEL R6, RZ, 0xffffffff, !P1 ;  /* 0xffffffffff067807 */ /* 0x000fe40004800000 */
[----:B------:R-:W-:Y:S02]  /*12e00*/  ISETP.GT.U32.AND P4, PT, R16, R7, PT ;  /* 0x000000071000720c */ /* 0x000fe40003f84070 */
        /* <DEDUP_REMOVED lines=84> */
.L_x_4355:
[----:B------:R-:W-:Y:S05]  /*13350*/  BSYNC B0 ;  /* 0x0000000000007941 */ /* 0x000fea0003800000 */
.L_x_4354:
        /* <DEDUP_REMOVED lines=10> */
[----:B------:R-:W-:Y:S02]  /*13400*/  LOP3.LUT R5, R61, 0xff, RZ, 0xc0, !PT ;  /* 0x000000ff3d057812 */ /* 0x000fe400078ec0ff */
[----:B------:R-:W-:-:S02]  /*13410*/  LOP3.LUT R6, R60, 0xff, RZ, 0xc0, !PT ;  /* 0x000000ff3c067812 */ /* 0x000fc400078ec0ff */
[----:B------:R-:W-:Y:S02]  /*13420*/  ISETP.NE.AND P4, PT, R7, R8, PT ;  /* 0x000000080700720c */ /* 0x000fe40003f85270 */
[----:B------:R-:W-:Y:S02]  /*13430*/  LOP3.LUT R9, R62, 0xff, RZ, 0xc0, !PT ;  /* 0x000000ff3e097812 */ /* 0x000fe400078ec0ff */
[----:B------:R-:W-:Y:S02]  /*13440*/  LOP3.LUT R16, R59, 0xff, RZ, 0xc0, !PT ;  /* 0x000000ff3b107812 */ /* 0x000fe400078ec0ff */
[----:B------:R-:W-:Y:S02]  /*13450*/  ISETP.GE.U32.AND P2, PT, R30, R20, PT ;  /* 0x000000141e00720c */ /* 0x000fe40003f46070 */
[----:B------:R-:W-:Y:S02]  /*13460*/  ISETP.NE.AND P6, PT, R5, R6, PT ;  /* 0x000000060500720c */ /* 0x000fe40003fc5270 */
        /* <DEDUP_REMOVED lines=10> */
[----:B------:R-:W-:Y:S02]  /*13510*/  LOP3.LUT R4, R4, 0x1, RZ, 0xc0, !PT ;  /* 0x0000000104047812 */ /* 0x000fe400078ec0ff */
[----:B------:R-:W-:Y:S02]  /*13520*/  ISETP.GE.AND.EX P1, PT, R15, R56, PT, P1 ;  /* 0x000000380f00720c */ /* 0x000fe40003f26310 */
[----:B------:R-:W-:-:S02]  /*13530*/  ISETP.GT.U32.AND P2, PT, R9, R16, PT ;  /* 0x000000100900720c */ /* 0x000fc40003f44070 */
[----:B------:R-:W-:Y:S02]  /*13540*/  @P6 SEL R5, RZ, 0xffffffff, !P5 ;  /* 0xffffffffff056807 */ /* 0x000fe40006800000 */
[----:B------:R-:W-:Y:S02]  /*13550*/  LOP3.LUT R6, R6, 0x1, RZ, 0xc0, !PT ;  /* 0x0000000106067812 */ /* 0x000fe400078ec0ff */
[----:B------:R-:W-:Y:S02]  /*13560*/  ISETP.NE.U32.AND P0, PT, R4, 0x1, PT ;  /* 0x000000010400780c */ /* 0x000fe40003f05070 */
[----:B------:R-:W-:Y:S02]  /*13570*/  SEL R7, RZ, 0xffffffff, P1 ;  /* 0xffffffffff077807 */ /* 0x000fe40000800000 */
[----:B------:R-:W-:Y:S02]  /*13580*/  @P3 SEL R7, RZ, 0xffffffff, !P2 ;  /* 0xffffffffff073807 */ /* 0x000fe40005000000 */
[----:B------:R-:W-:-:S02]  /*13590*/  LOP3.LUT R5, R5, 0x1, RZ, 0xc0, !PT ;  /* 0x0000000105057812 */ /* 0x000fc400078ec0ff */
[----:B------:R-:W-:Y:S02]  /*135a0*/  ISETP.NE.U32.AND P2, PT, R6, 0x1, PT ;  /* 0x000000010600780c */ /* 0x000fe40003f45070 */
[----:B------:R-:W-:Y:S02]  /*135b0*/  SEL R45, R45, R44, !P0 ;  /* 0x0000002c2d2d7207 */ /* 0x000fe40004000000 */
[----:B------:R-:W-:Y:S02]  /*135c0*/  ISETP.NE.U32.AND P1, PT, R5, 0x1, PT ;  /* 0x000000010500780c */ /* 0x000fe40003f25070 */
[----:B------:R-:W-:Y:S02]  /*135d0*/  SEL R21, R21, R0, !P2 ;  /* 0x0000000015157207 */ /* 0x000fe40005000000 */
[----:B------:R-:W-:Y:S02]  /*135e0*/  LOP3.LUT R5, R42, 0xff, RZ, 0xc0, !PT ;  /* 0x000000ff2a057812 */ /* 0x000fe400078ec0ff */
[----:B------:R-:W-:-:S02]  /*135f0*/  LOP3.LUT R0, R45, 0xff, RZ, 0xc0, !PT ;  /* 0x000000ff2d007812 */ /* 0x000fc400078ec0ff */
[----:B------:R-:W-:Y:S02]  /*13600*/  LOP3.LUT R7, R7, 0x1, RZ, 0xc0, !PT ;  /* 0x0000000107077812 */ /* 0x000fe400078ec0ff */
[----:B------:R-:W-:Y:S02]  /*13610*/  SEL R25, R34, R25, !P0 ;  /* 0x0000001922197207 */ /* 0x000fe40004000000 */
[----:B------:R-:W-:Y:S02]  /*13620*/  ISETP.NE.AND P5, PT, R0, R5, PT ;  /* 0x000000050000720c */ /* 0x000fe40003fa5270 */
[----:B------:R-:W-:Y:S02]  /*13630*/  ISETP.NE.U32.AND P3, PT, R7, 0x1, PT ;  /* 0x000000010700780c */ /* 0x000fe40003f65070 */
[----:B------:R-:W-:Y:S02]  /*13640*/  SEL R9, R27, R14, !P0 ;  /* 0x0000000e1b097207 */ /* 0x000fe40004000000 */
[----:B------:R-:W-:-:S02]  /*13650*/  ISETP.GE.U32.AND P4, PT, R25, R12, PT ;  /* 0x0000000c1900720c */ /* 0x000fc40003f86070 */
[----:B------:R-:W-:Y:S02]  /*13660*/  SEL R62, R62, R59, !P3 ;  /* 0x0000003b3e3e7207 */ /* 0x000fe40005800000 */
[----:B------:R-:W-:Y:S02]  /*13670*/  SEL R24, R32, R24, !P1 ;  /* 0x0000001820187207 */ /* 0x000fe40004800000 */
[----:B------:R-:W-:Y:S02]  /*13680*/  SEL R18, R28, R18, !P3 ;  /* 0x000000121c127207 */ /* 0x000fe40005800000 */
[----:B------:R-:W-:Y:S02]  /*13690*/  SEL R14, R15, R56, !P3 ;  /* 0x000000380f0e7207 */ /* 0x000fe40005800000 */
[----:B------:R-:W-:Y:S02]  /*136a0*/  ISETP.GE.AND.EX P4, PT, R9, R54, PT, P4 ;  /* 0x000000360900720c */ /* 0x000fe40003f86340 */
[----:B------:R-:W-:-:S02]  /*136b0*/  ISETP.GT.U32.AND P3, PT, R0, R5, PT ;  /* 0x000000050000720c */ /* 0x000fc40003f64070 */
[----:B------:R-:W-:Y:S02]  /*136c0*/  SEL R7, R30, R20, !P2 ;  /* 0x000000141e077207 */ /* 0x000fe40005000000 */
[----:B------:R-:W-:Y:S02]  /*136d0*/  LOP3.LUT R19, R41, 0xff, RZ, 0xc0, !PT ;  /* 0x000000ff29137812 */ /* 0x000fe400078ec0ff */
[----:B------:R-:W-:Y:S02]  /*136e0*/  LOP3.LUT R6, R62, 0xff, RZ, 0xc0, !PT ;  /* 0x000000ff3e067812 */ /* 0x000fe400078ec0ff */
[----:B------:R-:W-:Y:S02]  /*136f0*/  SEL R61, R61, R60, !P1 ;  /* 0x0000003c3d3d7207 */ /* 0x000fe40004800000 */
[----:B------:R-:W-:Y:S02]  /*13700*/  SEL R13, R26, R13, !P1 ;  /* 0x0000000d1a0d7207 */ /* 0x000fe40004800000 */
[----:B------:R-:W-:-:S02]  /*13710*/  SEL R46, R46, R43, !P2 ;  /* 0x0000002b2e2e7207 */ /* 0x000fc40005000000 */
[----:B------:R-:W-:Y:S02]  /*13720*/  ISETP.GE.U32.AND P0, PT, R24, R11, PT ;  /* 0x0000000b1800720c */ /* 0x000fe40003f06070 */
[----:B------:R-:W-:Y:S02]  /*13730*/  SEL R0, RZ, 0xffffffff, P4 ;  /* 0xffffffffff007807 */ /* 0x000fe40002000000 */
[----:B------:R-:W-:Y:S02]  /*13740*/  @P5 SEL R0, RZ, 0xffffffff, !P3 ;  /* 0xffffffffff005807 */ /* 0x000fe40005800000 */
[----:B------:R-:W-:Y:S02]  /*13750*/  ISETP.GE.U32.AND P2, PT, R7, R10, PT ;  /* 0x0000000a0700720c */ /* 0x000fe40003f46070 */
[----:B------:R-:W-:Y:S02]  /*13760*/  ISETP.NE.AND P3, PT, R6, R19, PT ;  /* 0x000000130600720c */ /* 0x000fe40003f65270 */
[----:B------:R-:W-:-:S02]  /*13770*/  LOP3.LUT R15, R58, 0xff, RZ, 0xc0, !PT ;  /* 0x000000ff3a0f7812 */ /* 0x000fc400078ec0ff */
[----:B------:R-:W-:Y:S02]  /*13780*/  LOP3.LUT R4, R61, 0xff, RZ, 0xc0, !PT ;  /* 0x000000ff3d047812 */ /* 0x000fe400078ec0ff */
[----:B------:R-:W-:Y:S02]  /*13790*/  LOP3.LUT R8, R53, 0xff, RZ, 0xc0, !PT ;  /* 0x000000ff35087812 */ /* 0x000fe400078ec0ff */
[----:B------:R-:W-:Y:S02]  /*137a0*/  LOP3.LUT R5, R46, 0xff, RZ, 0xc0, !PT ;  /* 0x000000ff2e057812 */ /* 0x000fe400078ec0ff */
[----:B------:R-:W-:Y:S02]  /*137b0*/  ISETP.GE.AND.EX P0, PT, R13, R38, PT, P0 ;  /* 0x000000260d00720c */ /* 0x000fe40003f06300 */
[----:B------:R-:W-:Y:S02]  /*137c0*/  ISETP.GE.U32.AND P1, PT, R18, R3, PT ;  /* 0x000000031200720c */ /* 0x000fe40003f26070 */
[----:B------:R-:W-:-:S02]  /*137d0*/  ISETP.GE.AND.EX P2, PT, R21, R52, PT, P2 ;  /* 0x000000341500720c */ /* 0x000fc40003f46320 */
[CC--:B------:R-:W-:Y:S02]  /*137e0*/  ISETP.NE.AND P6, PT, R4.reuse, R15.reuse, PT ;  /* 0x0000000f0400720c */ /* 0x0c0fe40003fc5270 */
[----:B------:R-:W-:Y:S02]  /*137f0*/  ISETP.GT.U32.AND P5, PT, R4, R15, PT ;  /* 0x0000000f0400720c */ /* 0x000fe40003fa4070 */
[CC--:B------:R-:W-:Y:S02]  /*13800*/  ISETP.NE.AND P4, PT, R5.reuse, R8.reuse, PT ;  /* 0x000000080500720c */ /* 0x0c0fe40003f85270 */
[----:B------:R-:W-:Y:S02]  /*13810*/  SEL R4, RZ, 0xffffffff, P0 ;  /* 0xffffffffff047807 */ /* 0x000fe40000000000 */
        /* <DEDUP_REMOVED lines=11> */
[----:B------:R-:W-:Y:S02]  /*138d0*/  @P6 SEL R4, RZ, 0xffffffff, !P5 ;  /* 0xffffffffff046807 */ /* 0x000fe40006800000 */
[----:B------:R-:W-:Y:S02]  /*138e0*/  SEL R62, R62, R41, !P3 ;  /* 0x000000293e3e7207 */ /* 0x000fe40005800000 */
[----:B------:R-:W-:-:S02]  /*138f0*/  ISETP.NE.U32.AND P2, PT, R5, 0x1, PT ;  /* 0x000000010500780c */ /* 0x000fc40003f45070 */
[----:B------:R-:W-:Y:S02]  /*13900*/  ISETP.NE.U32.AND P0, PT, R0, 0x1, PT ;  /* 0x000000010000780c */ /* 0x000fe40003f05070 */
[----:B------:R-:W-:Y:S02]  /*13910*/  LOP3.LUT R4, R4, 0x1, RZ, 0xc0, !PT ;  /* 0x0000000104047812 */ /* 0x000fe400078ec0ff */
[----:B------:R-:W-:Y:S02]  /*13920*/  LOP3.LUT R5, R37, 0xff, RZ, 0xc0, !PT ;  /* 0x000000ff25057812 */ /* 0x000fe400078ec0ff */
[----:B------:R-:W-:Y:S02]  /*13930*/  LOP3.LUT R0, R62, 0xff, RZ, 0xc0, !PT ;  /* 0x000000ff3e007812 */ /* 0x000fe400078ec0ff */
[----:B------:R-:W-:Y:S02]  /*13940*/  SEL R8, R21, R52, !P2 ;  /* 0x0000003415087207 */ /* 0x000fe40005000000 */
[----:B------:R-:W-:-:S02]  /*13950*/  SEL R52, R18, R3, !P3 ;  /* 0x0000000312347207 */ /* 0x000fc40005800000 */
[----:B------:R-:W-:Y:S02]  /*13960*/  ISETP.NE.U32.AND P1, PT, R4, 0x1, PT ;  /* 0x000000010400780c */ /* 0x000fe40003f25070 */
[----:B------:R-:W-:Y:S02]  /*13970*/  ISETP.NE.AND P5, PT, R0, R5, PT ;  /* 0x000000050000720c */ /* 0x000fe40003fa5270 */
[----:B------:R-:W-:Y:S02]  /*13980*/  SEL R51, R14, R51, !P3 ;  /* 0x000000330e337207 */ /* 0x000fe40005800000 */
[----:B------:R-:W-:Y:S02]  /*13990*/  ISETP.GE.U32.AND P4, PT, R52, R31, PT ;  /* 0x0000001f3400720c */ /* 0x000fe40003f86070 */
[----:B------:R-:W-:Y:S02]  /*139a0*/  SEL R4, R61, R58, !P1 ;  /* 0x0000003a3d047207 */ /* 0x000fe40004800000 */
[----:B------:R-:W-:-:S02]  /*139b0*/  SEL R46, R46, R53, !P2 ;  /* 0x000000352e2e7207 */ /* 0x000fc40005000000 */
[----:B------:R-:W-:Y:S02]  /*139c0*/  SEL R45, R45, R42, !P0 ;  /* 0x0000002a2d2d7207 */ /* 0x000fe40004000000 */
[----:B------:R-:W-:Y:S02]  /*139d0*/  ISETP.GE.AND.EX P4, PT, R51, R48, PT, P4 ;  /* 0x000000303300720c */ /* 0x000fe40003f86340 */
[----:B------:R-:W-:Y:S02]  /*139e0*/  SEL R12, R25, R12, !P0 ;  /* 0x0000000c190c7207 */ /* 0x000fe40004000000 */
[----:B------:R-:W-:Y:S02]  /*139f0*/  LOP3.LUT R14, R49, 0xff, RZ, 0xc0, !PT ;  /* 0x000000ff310e7812 */ /* 0x000fe400078ec0ff */
[----:B------:R-:W-:Y:S02]  /*13a00*/  LOP3.LUT R3, R4, 0xff, RZ, 0xc0, !PT ;  /* 0x000000ff04037812 */ /* 0x000fe400078ec0ff */
[----:B------:R-:W-:-:S02]  /*13a10*/  ISETP.GT.U32.AND P3, PT, R0, R5, PT ;  /* 0x000000050000720c */ /* 0x000fc40003f64070 */
[----:B------:R-:W-:Y:S02]  /*13a20*/  SEL R56, R24, R11, !P1 ;  /* 0x0000000b18387207 */ /* 0x000fe40004800000 */
[----:B------:R-:W-:Y:S02]  /*13a30*/  SEL R10, R7, R10, !P2 ;  /* 0x0000000a070a7207 */ /* 0x000fe40005000000 */
[----:B------:R-:W-:Y:S02]  /*13a40*/  LOP3.LUT R16, R39, 0xff, RZ, 0xc0, !PT ;  /* 0x000000ff27107812 */ /* 0x000fe400078ec0ff */
[----:B------:R-:W-:Y:S02]  /*13a50*/  LOP3.LUT R5, R46, 0xff, RZ, 0xc0, !PT ;  /* 0x000000ff2e057812 */ /* 0x000fe400078ec0ff */
[----:B------:R-:W-:Y:S02]  /*13a60*/  SEL R9, R9, R54, !P0 ;  /* 0x0000003609097207 */ /* 0x000fe40004000000 */
[----:B------:R-:W-:-:S02]  /*13a70*/  LOP3.LUT R7, R40, 0xff, RZ, 0xc0, !PT ;  /* 0x000000ff28077812 */ /* 0x000fc400078ec0ff */
[----:B------:R-:W-:Y:S02]  /*13a80*/  LOP3.LUT R0, R45, 0xff, RZ, 0xc0, !PT ;  /* 0x000000ff2d007812 */ /* 0x000fe400078ec0ff */
[----:B------:R-:W-:Y:S02]  /*13a90*/  SEL R6, RZ, 0xffffffff, P4 ;  /* 0xffffffffff067807 */ /* 0x000fe40002000000 */
[----:B------:R-:W-:Y:S02]  /*13aa0*/  ISETP.GE.U32.AND P0, PT, R12, R57, PT ;  /* 0x000000390c00720c */ /* 0x000fe40003f06070 */
[----:B------:R-:W-:Y:S02]  /*13ab0*/  ISETP.NE.AND P4, PT, R3, R14, PT ;  /* 0x0000000e0300720c */ /* 0x000fe40003f85270 */
[----:B------:R-:W-:Y:S02]  /*13ac0*/  @P5 SEL R6, RZ, 0xffffffff, !P3 ;  /* 0xffffffffff065807 */ /* 0x000fe40005800000 */
[----:B------:R-:W-:-:S02]  /*13ad0*/  SEL R38, R13, R38, !P1 ;  /* 0x000000260d267207 */ /* 0x000fc40004800000 */
[----:B------:R-:W-:Y:S02]  /*13ae0*/  ISETP.GE.U32.AND P2, PT, R56, R33, PT ;  /* 0x000000213800720c */ /* 0x000fe40003f46070 */
[----:B------:R-:W-:Y:S02]  /*13af0*/  ISETP.NE.AND P3, PT, R5, R16, PT ;  /* 0x000000100500720c */ /* 0x000fe40003f65270 */
[----:B------:R-:W-:Y:S02]  /*13b00*/  ISETP.NE.AND P6, PT, R0, R7, PT ;  /* 0x000000070000720c */ /* 0x000fe40003fc5270 */
[----:B------:R-:W-:Y:S02]  /*13b10*/  ISETP.GE.AND.EX P0, PT, R9, R50, PT, P0 ;  /* 0x000000320900720c */ /* 0x000fe40003f06300 */
        /* <DEDUP_REMOVED lines=32> */
[----:B------:R-:W-:-:S07]  /*13d20*/  PRMT R9, R4, 0x7610, R9 ;  /* 0x0000761004097816 */ /* 0x000fce0000000009 */
.L_x_4306:
[----:B------:R-:W-:Y:S05]  /*13d30*/  BSYNC B6 ;  /* 0x0000000000067941 */ /* 0x000fea0003800000 */
.L_x_4305:
[----:B------:R-:W-:Y:S02]  /*13d40*/  ULDC UR4, c[0x0][0x244] ;  /* 0x0000910000047ab9 */ /* 0x000fe40000000800 */
[----:B------:R-:W-:-:S13]  /*13d50*/  ISETP.NE.AND P0, PT, RZ, UR4, PT ;  /* 0x00000004ff007c0c */ /* 0x000fda000bf05270 */
[----:B------:R-:W-:Y:S05]  /*13d60*/  @!P0 BRA `(.L_x_4356) ;  /* 0x0000000400a48947 */ /* 0x000fea0003800000 */
[----:B------:R-:W0:Y:S01]  /*13d70*/  S2R R21, SR_CgaCtaId ;  /* 0x0000000000157919 */ /* 0x000e220000008800 */
[----:B------:R-:W1:Y:S01]  /*13d80*/  LDC R20, c[0x0][RZ] ;  /* 0x00000000ff147b82 */ /* 0x000e620000000800 */
[----:B------:R-:W-:Y:S01]  /*13d90*/  MOV R0, 0x400 ;  /* 0x0000040000007802 */ /* 0x000fe20000000f00 */
[----:B------:R-:W-:Y:S02]  /*13da0*/  IMAD.MOV.U32 R34, RZ, RZ, R56 ;  /* 0x000000ffff227224 */ /* 0x000fe400078e0038 */
[----:B------:R-:W-:Y:S02]  /*13db0*/  IMAD.MOV.U32 R50, RZ, RZ, R52 ;  /* 0x000000ffff327224 */ /* 0x000fe400078e0034 */
[----:B------:R-:W-:Y:S02]  /*13dc0*/  VIADD R4, R0, 0x10 ;  /* 0x0000001000047836 */ /* 0x000fe40000000000 */
[----:B------:R-:W2:Y:S01]  /*13dd0*/  LDC R24, c[0x0][0x4] ;  /* 0x00000100ff187b82 */ /* 0x000ea20000000800 */
[----:B-1----:R-:W-:-:S02]  /*13de0*/  IMAD R0, R2, R20, R17 ;  /* 0x0000001402007224 */ /* 0x002fc400078e0211 */
        /* <DEDUP_REMOVED lines=13> */
.L_x_4359:
        /* <DEDUP_REMOVED lines=12> */
[----:B------:R-:W-:Y:S01]  /*13f80*/  IMAD R0, R0, 0x40, R21 ;  /* 0x0000004000007824 */ /* 0x000fe200078e0215 */
[----:B------:R-:W-:-:S04]  /*13f90*/  LOP3.LUT R10, R3, 0xff, RZ, 0xc0, !PT ;  /* 0x000000ff030a7812 */ /* 0x000fc800078ec0ff */
[----:B------:R-:W1:Y:S04]  /*13fa0*/  LDS.U8 R27, [R0] ;  /* 0x00000000001b7984 */ /* 0x000e680000000000 */
[----:B------:R-:W2:Y:S04]  /*13fb0*/  LDS.U8 R29, [R0+0x10] ;  /* 0x00001000001d7984 */ /* 0x000ea80000000000 */
[----:B------:R-:W3:Y:S04]  /*13fc0*/  LDS.64 R4, [R0+0x8] ;  /* 0x0000080000047984 */ /* 0x000ee80000000a00 */
[----:B------:R-:W4:Y:S04]  /*13fd0*/  LDS.64 R12, [R0+0x18] ;  /* 0x00001800000c7984 */ /* 0x000f280000000a00 */
[----:B------:R-:W5:Y:S04]  /*13fe0*/  LDS.U8 R33, [R0+0x30] ;  /* 0x0000300000217984 */ /* 0x000f680000000000 */
[----:B------:R-:W0:Y:S04]  /*13ff0*/  LDS.U8 R31, [R0+0x20] ;  /* 0x00002000001f7984 */ /* 0x000e280000000000 */
[----:B------:R-:W0:Y:S04]  /*14000*/  LDS.64 R18, [R0+0x38] ;  /* 0x0000380000127984 */ /* 0x000e280000000a00 */
[----:B------:R2:W0:Y:S01]  /*14010*/  LDS.64 R14, [R0+0x28] ;  /* 0x00002800000e7984 */ /* 0x0004220000000a00 */
[----:B-1----:R-:W-:-:S02]  /*14020*/  ISETP.NE.AND P4, PT, R6, R27, PT ;  /* 0x0000001b0600720c */ /* 0x002fc40003f85270 */
[----:B------:R-:W-:Y:S02]  /*14030*/  ISETP.GT.U32.AND P5, PT, R6, R27, PT ;  /* 0x0000001b0600720c */ /* 0x000fe40003fa4070 */
[-C--:B--2---:R-:W-:Y:S02]  /*14040*/  ISETP.NE.AND P3, PT, R8, R29.reuse, PT ;  /* 0x0000001d0800720c */ /* 0x084fe40003f65270 */
[----:B------:R-:W-:Y:S02]  /*14050*/  SEL R0, RZ, 0xffffffff, !P5 ;  /* 0xffffffffff007807 */ /* 0x000fe40006800000 */
[----:B---3--:R-:W-:Y:S02]  /*14060*/  ISETP.GE.U32.AND P0, PT, R54, R4, PT ;  /* 0x000000043600720c */ /* 0x008fe40003f06070 */
[----:B------:R-:W-:Y:S02]  /*14070*/  ISETP.GT.U32.AND P6, PT, R8, R29, PT ;  /* 0x0000001d0800720c */ /* 0x000fe40003fc4070 */
[----:B------:R-:W-:-:S02]  /*14080*/  ISETP.GE.AND.EX P0, PT, R55, R5, PT, P0 ;  /* 0x000000053700720c */ /* 0x000fc40003f06300 */
[----:B----4-:R-:W-:Y:S02]  /*14090*/  ISETP.GE.U32.AND P1, PT, R56, R12, PT ;  /* 0x0000000c3800720c */ /* 0x010fe40003f26070 */
[----:B------:R-:W-:Y:S02]  /*140a0*/  @!P4 SEL R0, RZ, 0xffffffff, P0 ;  /* 0xffffffffff00c807 */ /* 0x000fe40000000000 */
[----:B------:R-:W-:Y:S02]  /*140b0*/  ISETP.GE.AND.EX P1, PT, R35, R13, PT, P1 ;  /* 0x0000000d2300720c */ /* 0x000fe40003f26310 */
[----:B-----5:R-:W-:Y:S02]  /*140c0*/  ISETP.NE.AND P4, PT, R10, R33, PT ;  /* 0x000000210a00720c */ /* 0x020fe40003f85270 */
[----:B------:R-:W-:Y:S02]  /*140d0*/  LOP3.LUT R8, R7, 0xff, RZ, 0xc0, !PT ;  /* 0x000000ff07087812 */ /* 0x000fe400078ec0ff */
[----:B------:R-:W-:-:S02]  /*140e0*/  SEL R6, RZ, 0xffffffff, !P6 ;  /* 0xffffffffff067807 */ /* 0x000fc40007000000 */
[----:B------:R-:W-:Y:S02]  /*140f0*/  @!P3 SEL R6, RZ, 0xffffffff, P1 ;  /* 0xffffffffff06b807 */ /* 0x000fe40000800000 */
[----:B0-----:R-:W-:Y:S02]  /*14100*/  ISETP.NE.AND P5, PT, R8, R31, PT ;  /* 0x0000001f0800720c */ /* 0x001fe40003fa5270 */
[----:B------:R-:W-:Y:S02]  /*14110*/  ISETP.GE.U32.AND P1, PT, R52, R18, PT ;  /* 0x000000123400720c */ /* 0x000fe40003f26070 */
[----:B------:R-:W-:Y:S02]  /*14120*/  ISETP.GT.U32.AND P0, PT, R10, R33, PT ;  /* 0x000000210a00720c */ /* 0x000fe40003f04070 */
[----:B------:R-:W-:Y:S02]  /*14130*/  ISETP.GE.AND.EX P1, PT, R51, R19, PT, P1 ;  /* 0x000000133300720c */ /* 0x000fe40003f26310 */
[----:B------:R-:W-:-:S02]  /*14140*/  ISETP.GT.U32.AND P6, PT, R8, R31, PT ;  /* 0x0000001f0800720c */ /* 0x000fc40003fc4070 */
[----:B------:R-:W-:Y:S02]  /*14150*/  ISETP.GE.U32.AND P3, PT, R58, R14, PT ;  /* 0x0000000e3a00720c */ /* 0x000fe40003f66070 */
[----:B------:R-:W-:Y:S02]  /*14160*/  LOP3.LUT R0, R0, 0x1, RZ, 0xc0, !PT ;  /* 0x0000000100007812 */ /* 0x000fe400078ec0ff */
[----:B------:R-:W-:Y:S02]  /*14170*/  SEL R10, RZ, 0xffffffff, !P0 ;  /* 0xffffffffff0a7807 */ /* 0x000fe40004000000 */
[----:B------:R-:W-:Y:S02]  /*14180*/  LOP3.LUT R6, R6, 0x1, RZ, 0xc0, !PT ;  /* 0x0000000106067812 */ /* 0x000fe400078ec0ff */
[----:B------:R-:W-:Y:S02]  /*14190*/  @!P4 SEL R10, RZ, 0xffffffff, P1 ;  /* 0xffffffffff0ac807 */ /* 0x000fe40000800000 */
[----:B------:R-:W-:-:S02]  /*141a0*/  SEL R8, RZ, 0xffffffff, !P6 ;  /* 0xffffffffff087807 */ /* 0x000fc40007000000 */
[----:B------:R-:W-:Y:S02]  /*141b0*/  ISETP.GE.AND.EX P3, PT, R59, R15, PT, P3 ;  /* 0x0000000f3b00720c */ /* 0x000fe40003f66330 */
[----:B------:R-:W-:Y:S02]  /*141c0*/  ISETP.NE.U32.AND P6, PT, R0, 0x1, PT ;  /* 0x000000010000780c */ /* 0x000fe40003fc5070 */
[----:B------:R-:W-:Y:S02]  /*141d0*/  ISETP.NE.U32.AND P0, PT, R6, 0x1, PT ;  /* 0x000000010600780c */ /* 0x000fe40003f05070 */
[----:B------:R-:W-:Y:S02]  /*141e0*/  LOP3.LUT R10, R10, 0x1, RZ, 0xc0, !PT ;  /* 0x000000010a0a7812 */ /* 0x000fe400078ec0ff */
[----:B------:R-:W-:Y:S02]  /*141f0*/  @!P5 SEL R8, RZ, 0xffffffff, P3 ;  /* 0xffffffffff08d807 */ /* 0x000fe40001800000 */
[----:B------:R-:W-:-:S02]  /*14200*/  SEL R54, R54, R4, !P6 ;  /* 0x0000000436367207 */ /* 0x000fc40007000000 */
[----:B------:R-:W-:Y:S02]  /*14210*/  SEL R56, R56, R12, !P0 ;  /* 0x0000000c38387207 */ /* 0x000fe40004000000 */
[----:B------:R-:W-:Y:S02]  /*14220*/  SEL R35, R35, R13, !P0 ;  /* 0x0000000d23237207 */ /* 0x000fe40004000000 */
[----:B------:R-:W-:Y:S01]  /*14230*/  SEL R4, R9, R29, !P0 ;  /* 0x0000001d09047207 */ /* 0x000fe20004000000 */
[----:B------:R-:W-:Y:S01]  /*14240*/  IMAD.MOV.U32 R34, RZ, RZ, R56 ;  /* 0x000000ffff227224 */ /* 0x000fe200078e0038 */
[----:B------:R-:W-:Y:S02]  /*14250*/  ISETP.NE.U32.AND P0, PT, R10, 0x1, PT ;  /* 0x000000010a00780c */ /* 0x000fe40003f05070 */
[----:B------:R-:W-:Y:S01]  /*14260*/  LOP3.LUT R8, R8, 0x1, RZ, 0xc0, !PT ;  /* 0x0000000108087812 */ /* 0x000fe200078ec0ff */
[----:B------:R1:W-:Y:S01]  /*14270*/  STS.U8 [R25+0x10], R4 ;  /* 0x0000100419007388 */ /* 0x0003e20000000000 */
[----:B------:R-:W-:-:S02]  /*14280*/  SEL R52, R52, R18, !P0 ;  /* 0x0000001234347207 */ /* 0x000fc40004000000 */
[----:B------:R-:W-:Y:S01]  /*14290*/  ISETP.NE.U32.AND P1, PT, R8, 0x1, PT ;  /* 0x000000010800780c */ /* 0x000fe20003f25070 */
[----:B------:R1:W-:Y:S01]  /*142a0*/  STS.64 [R25+0x18], R34 ;  /* 0x0000182219007388 */ /* 0x0003e20000000a00 */
[----:B------:R-:W-:Y:S01]  /*142b0*/  SEL R55, R55, R5, !P6 ;  /* 0x0000000537377207 */ /* 0x000fe20007000000 */
[----:B------:R-:W-:Y:S01]  /*142c0*/  IMAD.MOV.U32 R50, RZ, RZ, R52 ;  /* 0x000000ffff327224 */ /* 0x000fe200078e0034 */
[----:B------:R-:W-:Y:S02]  /*142d0*/  SEL R0, R11, R27, !P6 ;  /* 0x0000001b0b007207 */ /* 0x000fe40007000000 */
[----:B------:R-:W-:Y:S01]  /*142e0*/  SEL R58, R58, R14, !P1 ;  /* 0x0000000e3a3a7207 */ /* 0x000fe20004800000 */
[----:B------:R1:W-:Y:S01]  /*142f0*/  STS.64 [R25+0x8], R54 ;  /* 0x0000083619007388 */ /* 0x0003e20000000a00 */
[----:B------:R-:W-:Y:S02]  /*14300*/  SEL R59, R59, R15, !P1 ;  /* 0x0000000f3b3b7207 */ /* 0x000fe40004800000 */
[----:B------:R-:W-:Y:S01]  /*14310*/  SEL R6, R7, R31, !P1 ;  /* 0x0000001f07067207 */ /* 0x000fe20004800000 */
[----:B------:R1:W-:Y:S01]  /*14320*/  STS.U8 [R25], R0 ;  /* 0x0000000019007388 */ /* 0x0003e20000000000 */
[----:B------:R-:W-:-:S02]  /*14330*/  SEL R51, R51, R19, !P0 ;  /* 0x0000001333337207 */ /* 0x000fc40004000000 */
[----:B------:R-:W-:Y:S01]  /*14340*/  SEL R8, R3, R33, !P0 ;  /* 0x0000002103087207 */ /* 0x000fe20004000000 */
[----:B------:R1:W-:Y:S01]  /*14350*/  STS.64 [R25+0x28], R58 ;  /* 0x0000283a19007388 */ /* 0x0003e20000000a00 */
[----:B------:R-:W-:Y:S02]  /*14360*/  PRMT R11, R0, 0x7610, R11 ;  /* 0x00007610000b7816 */ /* 0x000fe4000000000b */
[----:B------:R-:W-:Y:S01]  /*14370*/  PRMT R9, R4, 0x7610, R9 ;  /* 0x0000761004097816 */ /* 0x000fe20000000009 */
[----:B------:R1:W-:Y:S01]  /*14380*/  STS.64 [R25+0x38], R50 ;  /* 0x0000383219007388 */ /* 0x0003e20000000a00 */
[----:B------:R-:W-:Y:S02]  /*14390*/  PRMT R7, R6, 0x7610, R7 ;  /* 0x0000761006077816 */ /* 0x000fe40000000007 */
[----:B------:R-:W-:Y:S01]  /*143a0*/  PRMT R3, R8, 0x7610, R3 ;  /* 0x0000761008037816 */ /* 0x000fe20000000003 */
[----:B------:R1:W-:Y:S04]  /*143b0*/  STS.U8 [R25+0x20], R6 ;  /* 0x0000200619007388 */ /* 0x0003e80000000000 */
[----:B------:R1:W-:Y:S02]  /*143c0*/  STS.U8 [R25+0x30], R8 ;  /* 0x0000300819007388 */ /* 0x0003e40000000000 */
.L_x_4358:
[----:B------:R-:W-:Y:S05]  /*143d0*/  BSYNC B0 ;  /* 0x0000000000007941 */ /* 0x000fea0003800000 */
.L_x_4357:
[----:B-1----:R-:W-:Y:S01]  /*143e0*/  IMAD.MOV.U32 R0, RZ, RZ, R16 ;  /* 0x000000ffff007224 */ /* 0x002fe200078e0010 */
[----:B------:R-:W-:Y:S06]  /*143f0*/  @P2 BRA `(.L_x_4359) ;  /* 0xfffffff800b02947 */ /* 0x000fec000383ffff */
.L_x_4356:
        /* <DEDUP_REMOVED lines=9> */
[----:B------:R-:W-:Y:S01]  /*14490*/  IMAD R0, R2, R25, R17 ;  /* 0x0000001902007224 */ /* 0x000fe200078e0211 */
[----:B------:R-:W-:Y:S01]  /*144a0*/  UIADD3 UR4, UR4, 0x10, URZ ;  /* 0x0000001004047890 */ /* 0x000fe2000fffe03f */
[----:B------:R-:W-:Y:S02]  /*144b0*/  IMAD.MOV.U32 R34, RZ, RZ, R56 ;  /* 0x000000ffff227224 */ /* 0x000fe400078e0038 */
[----:B------:R-:W-:Y:S01]  /*144c0*/  IMAD.MOV.U32 R50, RZ, RZ, R52 ;  /* 0x000000ffff327224 */ /* 0x000fe200078e0034 */
        /* <DEDUP_REMOVED lines=16> */
.L_x_4364:
        /* <DEDUP_REMOVED lines=8> */
[----:B------:R-:W-:Y:S02]  /*14650*/  LOP3.LUT R27, R11, 0xff, RZ, 0xc0, !PT ;  /* 0x000000ff0b1b7812 */ /* 0x000fe400078ec0ff */
[----:B------:R-:W-:Y:S02]  /*14660*/  LOP3.LUT R29, R9, 0xff, RZ, 0xc0, !PT ;  /* 0x000000ff091d7812 */ /* 0x000fe400078ec0ff */
[----:B------:R-:W1:Y:S04]  /*14670*/  LDS.U8 R8, [R6] ;  /* 0x0000000006087984 */ /* 0x000e680000000000 */
[----:B------:R-:W2:Y:S04]  /*14680*/  LDS.64 R4, [R6+0x8] ;  /* 0x0000080006047984 */ /* 0x000ea80000000a00 */
[----:B------:R-:W3:Y:S04]  /*14690*/  LDS.U8 R16, [R6+0x10] ;  /* 0x0000100006107984 */ /* 0x000ee80000000000 */
[----:B------:R-:W4:Y:S04]  /*146a0*/  LDS.U8 R20, [R6+0x20] ;  /* 0x0000200006147984 */ /* 0x000f280000000000 */
[----:B------:R-:W5:Y:S04]  /*146b0*/  LDS.64 R12, [R6+0x18] ;  /* 0x00001800060c7984 */ /* 0x000f680000000a00 */
[----:B------:R-:W0:Y:S04]  /*146c0*/  LDS.U8 R26, [R6+0x30] ;  /* 0x00003000061a7984 */ /* 0x000e280000000000 */
[----:B------:R-:W0:Y:S04]  /*146d0*/  LDS.64 R18, [R6+0x38] ;  /* 0x0000380006127984 */ /* 0x000e280000000a00 */
[----:B------:R0:W0:Y:S01]  /*146e0*/  LDS.64 R14, [R6+0x28] ;  /* 0x00002800060e7984 */ /* 0x0000220000000a00 */
[----:B-1----:R-:W-:-:S02]  /*146f0*/  ISETP.NE.AND P6, PT, R27, R8, PT ;  /* 0x000000081b00720c */ /* 0x002fc40003fc5270 */
[----:B------:R-:W-:Y:S02]  /*14700*/  ISETP.GT.U32.AND P1, PT, R27, R8, PT ;  /* 0x000000081b00720c */ /* 0x000fe40003f24070 */
[----:B--2---:R-:W-:Y:S02]  /*14710*/  ISETP.GE.U32.AND P5, PT, R54, R4, PT ;  /* 0x000000043600720c */ /* 0x004fe40003fa6070 */
[----:B------:R-:W-:Y:S02]  /*14720*/  LOP3.LUT R27, R7, 0xff, RZ, 0xc0, !PT ;  /* 0x000000ff071b7812 */ /* 0x000fe400078ec0ff */
[CC--:B---3--:R-:W-:Y:S02]  /*14730*/  ISETP.NE.AND P4, PT, R29.reuse, R16.reuse, PT ;  /* 0x000000101d00720c */ /* 0x0c8fe40003f85270 */
[----:B------:R-:W-:Y:S02]  /*14740*/  ISETP.GT.U32.AND P0, PT, R29, R16, PT ;  /* 0x000000101d00720c */ /* 0x000fe40003f04070 */
[----:B------:R-:W-:-:S02]  /*14750*/  ISETP.GE.AND.EX P5, PT, R55, R5, PT, P5 ;  /* 0x000000053700720c */ /* 0x000fc40003fa6350 */
[----:B------:R-:W-:Y:S02]  /*14760*/  LOP3.LUT R29, R3, 0xff, RZ, 0xc0, !PT ;  /* 0x000000ff031d7812 */ /* 0x000fe400078ec0ff */
[----:B------:R-:W-:Y:S02]  /*14770*/  SEL R10, RZ, 0xffffffff, !P1 ;  /* 0xffffffffff0a7807 */ /* 0x000fe40004800000 */
[----:B------:R-:W-:Y:S02]  /*14780*/  @!P6 SEL R10, RZ, 0xffffffff, P5 ;  /* 0xffffffffff0ae807 */ /* 0x000fe40002800000 */
[----:B----4-:R-:W-:Y:S02]  /*14790*/  ISETP.GT.U32.AND P2, PT, R27, R20, PT ;  /* 0x000000141b00720c */ /* 0x010fe40003f44070 */
[----:B-----5:R-:W-:Y:S02]  /*147a0*/  ISETP.GE.U32.AND P1, PT, R56, R12, PT ;  /* 0x0000000c3800720c */ /* 0x020fe40003f26070 */
[----:B0-----:R-:W-:-:S02]  /*147b0*/  ISETP.NE.AND P5, PT, R29, R26, PT ;  /* 0x0000001a1d00720c */ /* 0x001fc40003fa5270 */
[----:B------:R-:W-:Y:S02]  /*147c0*/  ISETP.NE.AND P3, PT, R27, R20, PT ;  /* 0x000000141b00720c */ /* 0x000fe40003f65270 */
[----:B------:R-:W-:Y:S02]  /*147d0*/  ISETP.GE.AND.EX P1, PT, R35, R13, PT, P1 ;  /* 0x0000000d2300720c */ /* 0x000fe40003f26310 */
[----:B------:R-:W-:Y:S02]  /*147e0*/  SEL R24, RZ, 0xffffffff, !P2 ;  /* 0xffffffffff187807 */ /* 0x000fe40005000000 */
[----:B------:R-:W-:Y:S02]  /*147f0*/  ISETP.GE.U32.AND P2, PT, R52, R18, PT ;  /* 0x000000123400720c */ /* 0x000fe40003f46070 */
[----:B------:R-:W-:Y:S02]  /*14800*/  SEL R6, RZ, 0xffffffff, !P0 ;  /* 0xffffffffff067807 */ /* 0x000fe40004000000 */
[----:B------:R-:W-:-:S02]  /*14810*/  ISETP.GE.U32.AND P0, PT, R58, R14, PT ;  /* 0x0000000e3a00720c */ /* 0x000fc40003f06070 */
[----:B------:R-:W-:Y:S02]  /*14820*/  LOP3.LUT R10, R10, 0x1, RZ, 0xc0, !PT ;  /* 0x000000010a0a7812 */ /* 0x000fe400078ec0ff */
[----:B------:R-:W-:Y:S02]  /*14830*/  ISETP.GT.U32.AND P6, PT, R29, R26, PT ;  /* 0x0000001a1d00720c */ /* 0x000fe40003fc4070 */
        /* <DEDUP_REMOVED lines=18> */
[----:B------:R-:W-:Y:S01]  /*14960*/  SEL R55, R55, R5, !P1 ;  /* 0x0000000537377207 */ /* 0x000fe20004800000 */
[----:B------:R1:W-:Y:S01]  /*14970*/  STS.64 [R21+0x18], R34 ;  /* 0x0000182215007388 */ /* 0x0003e20000000a00 */
[----:B------:R-:W-:Y:S02]  /*14980*/  SEL R8, R11, R8, !P1 ;  /* 0x000000080b087207 */ /* 0x000fe40004800000 */
[----:B------:R-:W-:Y:S01]  /*14990*/  SEL R52, R52, R18, !P0 ;  /* 0x0000001234347207 */ /* 0x000fe20004000000 */
[----:B------:R1:W-:Y:S01]  /*149a0*/  STS.64 [R21+0x8], R54 ;  /* 0x0000083615007388 */ /* 0x0003e20000000a00 */
[----:B------:R-:W-:Y:S02]  /*149b0*/  ISETP.NE.U32.AND P1, PT, R24, 0x1, PT ;  /* 0x000000011800780c */ /* 0x000fe40003f25070 */
[----:B------:R-:W-:Y:S01]  /*149c0*/  SEL R51, R51, R19, !P0 ;  /* 0x0000001333337207 */ /* 0x000fe20004000000 */
[----:B------:R-:W-:Y:S01]  /*149d0*/  IMAD.MOV.U32 R50, RZ, RZ, R52 ;  /* 0x000000ffff327224 */ /* 0x000fe200078e0034 */
[----:B------:R-:W-:Y:S01]  /*149e0*/  SEL R58, R58, R14, !P1 ;  /* 0x0000000e3a3a7207 */ /* 0x000fe20004800000 */
[----:B------:R1:W-:Y:S01]  /*149f0*/  STS.U8 [R21], R8 ;  /* 0x0000000815007388 */ /* 0x0003e20000000000 */
        /* <DEDUP_REMOVED lines=8> */
[----:B------:R1:W-:Y:S01]  /*14a80*/  STS.U8 [R21+0x20], R20 ;  /* 0x0000201415007388 */ /* 0x0003e20000000000 */
[----:B------:R-:W-:-:S03]  /*14a90*/  PRMT R3, R26, 0x7610, R3 ;  /* 0x000076101a037816 */ /* 0x000fc60000000003 */
[----:B------:R1:W-:Y:S04]  /*14aa0*/  STS.U8 [R21+0x30], R26 ;  /* 0x0000301a15007388 */ /* 0x0003e80000000000 */
.L_x_4363:
[----:B------:R-:W-:Y:S05]  /*14ab0*/  BSYNC B0 ;  /* 0x0000000000007941 */ /* 0x000fea0003800000 */
.L_x_4362:
[----:B------:R-:W-:-:S04]  /*14ac0*/  SHF.R.S32.HI R0, RZ, 0x1, R0 ;  /* 0x00000001ff007819 */ /* 0x000fc80000011400 */
[----:B------:R-:W-:-:S13]  /*14ad0*/  ISETP.GE.AND P0, PT, R0, 0x20, PT ;  /* 0x000000200000780c */ /* 0x000fda0003f06270 */
[----:B------:R-:W-:Y:S05]  /*14ae0*/  @P0 BRA `(.L_x_4364) ;  /* 0xfffffff800b80947 */ /* 0x000fea000383ffff */
[----:B------:R-:W-:-:S07]  /*14af0*/  IMAD.MOV.U32 R0, RZ, RZ, 0x20 ;  /* 0x00000020ff007424 */ /* 0x000fce00078e00ff */
.L_x_4361:
[----:B------:R-:W-:Y:S01]  /*14b00*/  ISETP.GE.AND P0, PT, R0, 0x2, PT ;  /* 0x000000020000780c */ /* 0x000fe20003f06270 */
[----:B------:R-:W-:Y:S05]  /*14b10*/  WARPSYNC.ALL ;  /* 0x0000000000007948 */ /* 0x000fea0003800000 */
[----:B------:R-:W-:Y:S07]  /*14b20*/  BAR.SYNC.DEFER_BLOCKING 0x0 ;  /* 0x0000000000007b1d */ /* 0x000fee0000010000 */
[----:B------:R-:W-:Y:S05]  /*14b30*/  @!P0 BRA `(.L_x_4360) ;  /* 0x0000000400208947 */ /* 0x000fea0003800000 */
[----:B------:R-:W-:-:S07]  /*14b40*/  IMAD.MOV.U32 R5, RZ, RZ, 0x1 ;  /* 0x00000001ff057424 */ /* 0x000fce00078e00ff */
.L_x_4365:
[----:B------:R-:W-:Y:S01]  /*14b50*/  LOP3.LUT R4, R11, 0xff, RZ, 0xc0, !PT ;  /* 0x000000ff0b047812 */ /* 0x000fe200078ec0ff */
[----:B------:R-:W2:Y:S01]  /*14b60*/  SHFL.DOWN PT, R13, R54, R5, 0x1f ;  /* 0x08001f05360d7589 */ /* 0x000ea200000e0000 */
[----:B-1----:R-:W-:Y:S02]  /*14b70*/  LOP3.LUT R16, R7, 0xff, RZ, 0xc0, !PT ;  /* 0x000000ff07107812 */ /* 0x002fe400078ec0ff */
[----:B------:R-:W-:Y:S01]  /*14b80*/  LOP3.LUT R10, R9, 0xff, RZ, 0xc0, !PT ;  /* 0x000000ff090a7812 */ /* 0x000fe200078ec0ff */
[----:B------:R-:W1:Y:S01]  /*14b90*/  SHFL.DOWN PT, R6, R55, R5, 0x1f ;  /* 0x08001f0537067589 */ /* 0x000e6200000e0000 */
[----:B------:R-:W-:Y:S02]  /*14ba0*/  LOP3.LUT R24, R3, 0xff, RZ, 0xc0, !PT ;  /* 0x000000ff03187812 */ /* 0x000fe400078ec0ff */
[----:B------:R-:W-:Y:S01]  /*14bb0*/  LOP3.LUT R8, R11, 0xff, RZ, 0xc0, !PT ;  /* 0x000000ff0b087812 */ /* 0x000fe200078ec0ff */
[----:B------:R-:W3:Y:S01]  /*14bc0*/  SHFL.DOWN PT, R4, R4, R5, 0x1f ;  /* 0x08001f0504047589 */ /* 0x000ee200000e0000 */
[----:B------:R-:W-:-:S02]  /*14bd0*/  LOP3.LUT R20, R7, 0xff, RZ, 0xc0, !PT ;  /* 0x000000ff07147812 */ /* 0x000fc400078ec0ff */
[----:B------:R-:W-:Y:S01]  /*14be0*/  LOP3.LUT R14, R9, 0xff, RZ, 0xc0, !PT ;  /* 0x000000ff090e7812 */ /* 0x000fe200078ec0ff */
[----:B------:R-:W4:Y:S01]  /*14bf0*/  SHFL.DOWN PT, R16, R16, R5, 0x1f ;  /* 0x08001f0510107589 */ /* 0x000f2200000e0000 */
[----:B------:R-:W-:-:S03]  /*14c00*/  LOP3.LUT R28, R3, 0xff, RZ, 0xc0, !PT ;  /* 0x000000ff031c7812 */ /* 0x000fc600078ec0ff */
[----:B------:R-:W5:Y:S04]  /*14c10*/  SHFL.DOWN PT, R19, R56, R5, 0x1f ;  /* 0x08001f0538137589 */ /* 0x000f6800000e0000 */
[----:B------:R-:W5:Y:S04]  /*14c20*/  SHFL.DOWN PT, R10, R10, R5, 0x1f ;  /* 0x08001f050a0a7589 */ /* 0x000f6800000e0000 */
[----:B0-----:R-:W0:Y:S01]  /*14c30*/  SHFL.DOWN PT, R21, R58, R5, 0x1f ;  /* 0x08001f053a157589 */ /* 0x001e2200000e0000 */
[----:B--2---:R-:W-:-:S03]  /*14c40*/  ISETP.GE.U32.AND P4, PT, R54, R13, PT ;  /* 0x0000000d3600720c */ /* 0x004fc60003f86070 */
[----:B------:R-:W2:Y:S01]  /*14c50*/  SHFL.DOWN PT, R12, R35, R5, 0x1f ;  /* 0x08001f05230c7589 */ /* 0x000ea200000e0000 */
[----:B-1----:R-:W-:-:S03]  /*14c60*/  ISETP.GE.AND.EX P4, PT, R55, R6, PT, P4 ;  /* 0x000000063700720c */ /* 0x002fc60003f86340 */
[----:B------:R-:W1:Y:S01]  /*14c70*/  SHFL.DOWN PT, R24, R24, R5, 0x1f ;  /* 0x08001f0518187589 */ /* 0x000e6200000e0000 */
[----:B---3--:R-:W-:-:S03]  /*14c80*/  LOP3.LUT R15, R4, 0xff, RZ, 0xc0, !PT ;  /* 0x000000ff040f7812 */ /* 0x008fc600078ec0ff */
[----:B------:R-:W3:Y:S01]  /*14c90*/  SHFL.DOWN PT, R18, R59, R5, 0x1f ;  /* 0x08001f053b127589 */ /* 0x000ee200000e0000 */
[-C--:B------:R-:W-:Y:S02]  /*14ca0*/  ISETP.NE.AND P5, PT, R8, R15.reuse, PT ;  /* 0x0000000f0800720c */ /* 0x080fe40003fa5270 */
[----:B----4-:R-:W-:Y:S01]  /*14cb0*/  LOP3.LUT R25, R16, 0xff, RZ, 0xc0, !PT ;  /* 0x000000ff10197812 */ /* 0x010fe200078ec0ff */
[----:B------:R-:W4:Y:S01]  /*14cc0*/  SHFL.DOWN PT, R27, R52, R5, 0x1f ;  /* 0x08001f05341b7589 */ /* 0x000f2200000e0000 */
[----:B------:R-:W-:Y:S02]  /*14cd0*/  ISETP.GT.U32.AND P3, PT, R8, R15, PT ;  /* 0x0000000f0800720c */ /* 0x000fe40003f64070 */
[----:B------:R-:W-:Y:S01]  /*14ce0*/  SEL R8, RZ, 0xffffffff, P4 ;  /* 0xffffffffff087807 */ /* 0x000fe20002000000 */
[----:B------:R2:W4:Y:S01]  /*14cf0*/  SHFL.DOWN PT, R26, R51, R5, 0x1f ;  /* 0x08001f05331a7589 */ /* 0x00052200000e0000 */
[----:B-----5:R-:W-:Y:S02]  /*14d00*/  ISETP.GE.U32.AND P0, PT, R56, R19, PT ;  /* 0x000000133800720c */ /* 0x020fe40003f06070 */
[----:B------:R-:W-:-:S02]  /*14d10*/  ISETP.NE.AND P4, PT, R20, R25, PT ;  /* 0x000000191400720c */ /* 0x000fc40003f85270 */
[----:B------:R-:W-:Y:S02]  /*14d20*/  LOP3.LUT R15, R10, 0xff, RZ, 0xc0, !PT ;  /* 0x000000ff0a0f7812 */ /* 0x000fe400078ec0ff */
[----:B0-----:R-:W-:Y:S02]  /*14d30*/  ISETP.GE.U32.AND P2, PT, R58, R21, PT ;  /* 0x000000153a00720c */ /* 0x001fe40003f46070 */
[----:B--2---:R-:W-:Y:S01]  /*14d40*/  ISETP.GE.AND.EX P0, PT, R35, R12, PT, P0 ;  /* 0x0000000c2300720c */ /* 0x004fe20003f06300 */
[----:B------:R-:W-:Y:S01]  /*14d50*/  IMAD.SHL.U32 R5, R5, 0x2, RZ ;  /* 0x0000000205057824 */ /* 0x000fe200078e00ff */
[----:B------:R-:W-:Y:S02]  /*14d60*/  @P5 SEL R8, RZ, 0xffffffff, !P3 ;  /* 0xffffffffff085807 */ /* 0x000fe40005800000 */
[----:B-1----:R-:W-:Y:S02]  /*14d70*/  LOP3.LUT R29, R24, 0xff, RZ, 0xc0, !PT ;  /* 0x000000ff181d7812 */ /* 0x002fe400078ec0ff */
[----:B------:R-:W-:-:S02]  /*14d80*/  ISETP.NE.AND P6, PT, R14, R15, PT ;  /* 0x0000000f0e00720c */ /* 0x000fc40003fc5270 */
[----:B------:R-:W-:Y:S02]  /*14d90*/  ISETP.GT.U32.AND P5, PT, R14, R15, PT ;  /* 0x0000000f0e00720c */ /* 0x000fe40003fa4070 */
[----:B---3--:R-:W-:Y:S02]  /*14da0*/  ISETP.GE.AND.EX P2, PT, R59, R18, PT, P2 ;  /* 0x000000123b00720c */ /* 0x008fe40003f46320 */
[----:B------:R-:W-:Y:S02]  /*14db0*/  SEL R14, RZ, 0xffffffff, P0 ;  /* 0xffffffffff0e7807 */ /* 0x000fe40000000000 */
[----:B------:R-:W-:Y:S02]  /*14dc0*/  ISETP.NE.AND P3, PT, R28, R29, PT ;  /* 0x0000001d1c00720c */ /* 0x000fe40003f65270 */
[----:B------:R-:W-:Y:S02]  /*14dd0*/  ISETP.GT.U32.AND P0, PT, R20, R25, PT ;  /* 0x000000191400720c */ /* 0x000fe40003f04070 */
[----:B------:R-:W-:-:S02]  /*14de0*/  LOP3.LUT R8, R8, 0x1, RZ, 0xc0, !PT ;  /* 0x0000000108087812 */ /* 0x000fc400078ec0ff */
[----:B------:R-:W-:Y:S02]  /*14df0*/  SEL R15, RZ, 0xffffffff, P2 ;  /* 0xffffffffff0f7807 */ /* 0x000fe40001000000 */
[----:B----4-:R-:W-:Y:S02]  /*14e00*/  ISETP.GE.U32.AND P1, PT, R52, R27, PT ;  /* 0x0000001b3400720c */ /* 0x010fe40003f26070 */
[----:B------:R-:W-:Y:S02]  /*14e10*/  @P4 SEL R15, RZ, 0xffffffff, !P0 ;  /* 0xffffffffff0f4807 */ /* 0x000fe40004000000 */
[----:B------:R-:W-:Y:S02]  /*14e20*/  ISETP.NE.U32.AND P0, PT, R8, 0x1, PT ;  /* 0x000000010800780c */ /* 0x000fe40003f05070 */
[----:B------:R-:W-:Y:S02]  /*14e30*/  ISETP.GE.AND.EX P1, PT, R51, R26, PT, P1 ;  /* 0x0000001a3300720c */ /* 0x000fe40003f26310 */
[----:B------:R-:W-:-:S02]  /*14e40*/  ISETP.GT.U32.AND P2, PT, R28, R29, PT ;  /* 0x0000001d1c00720c */ /* 0x000fc40003f44070 */
        /* <DEDUP_REMOVED lines=23> */
.L_x_4360:
        /* <DEDUP_REMOVED lines=279> */
.L_x_4366:
        /* <DEDUP_REMOVED lines=275> */
.L_x_4367:
        /* <DEDUP_REMOVED lines=277> */
.L_x_4368:
        /* <DEDUP_REMOVED lines=275> */
.L_x_4369:
        /* <DEDUP_REMOVED lines=11> */
.L_x_4375:
        /* <DEDUP_REMOVED lines=9> */
[----:B------:R-:W-:Y:S05]  /*19620*/  CALL.REL.NOINC `($__internal_41_$__cuda_sm20_rem_u64) ;  /* 0x000000a000b47944 */ /* 0x000fea0003c00000 */
[----:B------:R-:W-:Y:S02]  /*19630*/  IMAD.MOV.U32 R12, RZ, RZ, R4 ;  /* 0x000000ffff0c7224 */ /* 0x000fe400078e0004 */
[----:B------:R-:W-:Y:S01]  /*19640*/  IMAD.MOV.U32 R13, RZ, RZ, R15 ;  /* 0x000000ffff0d7224 */ /* 0x000fe200078e000f */
[----:B------:R-:W-:Y:S06]  /*19650*/  BRA `(.L_x_4374) ;  /* 0x00000000004c7947 */ /* 0x000fec0003800000 */
.L_x_4373:
        /* <DEDUP_REMOVED lines=19> */
.L_x_4374:
[----:B------:R-:W-:Y:S05]  /*19790*/  BSYNC B1 ;  /* 0x0000000000017941 */ /* 0x000fea0003800000 */
.L_x_4372:
[----:B------:R-:W-:Y:S01]  /*197a0*/  ISETP.NE.U32.AND P0, PT, R12, RZ, PT ;  /* 0x000000ff0c00720c */ /* 0x000fe20003f05070 */
[----:B------:R-:W-:Y:S02]  /*197b0*/  IMAD.MOV.U32 R6, RZ, RZ, R0 ;  /* 0x000000ffff067224 */ /* 0x000fe400078e0000 */
[----:B------:R-:W-:Y:S01]  /*197c0*/  IMAD.MOV.U32 R8, RZ, RZ, R5 ;  /* 0x000000ffff087224 */ /* 0x000fe200078e0005 */
[----:B------:R-:W-:-:S13]  /*197d0*/  ISETP.NE.AND.EX P0, PT, R13, RZ, PT, P0 ;  /* 0x000000ff0d00720c */ /* 0x000fda0003f05300 */
[----:B------:R-:W-:Y:S05]  /*197e0*/  @P0 BRA `(.L_x_4375) ;  /* 0xfffffffc00680947 */ /* 0x000fea000383ffff */
[----:B------:R-:W-:Y:S05]  /*197f0*/  BSYNC B0 ;  /* 0x0000000000007941 */ /* 0x000fea0003800000 */
.L_x_4371:
[----:B------:R-:W-:Y:S01]  /*19800*/  ISETP.NE.U32.AND P2, PT, R5, RZ, PT ;  /* 0x000000ff0500720c */ /* 0x000fe20003f45070 */
[----:B------:R-:W-:-:S12]  /*19810*/  BSSY B0, `(.L_x_4376) ;  /* 0x000001c000007945 */ /* 0x000fd80003800000 */
[----:B------:R-:W-:Y:S05]  /*19820*/  @!P2 BRA `(.L_x_4377) ;  /* 0x00000000001ca947 */ /* 0x000fea0003800000 */
[----:B------:R-:W-:Y:S01]  /*19830*/  IMAD.MOV.U32 R8, RZ, RZ, 0x10 ;  /* 0x00000010ff087424 */ /* 0x000fe200078e00ff */
[----:B------:R-:W-:Y:S01]  /*19840*/  MOV R4, 0x19870 ;  /* 0x0001987000047802 */ /* 0x000fe20000000f00 */
[----:B------:R-:W-:-:S07]  /*19850*/  IMAD.MOV.U32 R10, RZ, RZ, RZ ;  /* 0x000000ffff0a7224 */ /* 0x000fce00078e00ff */
[----:B0-----:R-:W-:Y:S05]  /*19860*/  CALL.REL.NOINC `($__internal_40_$__cuda_sm20_div_u64) ;  /* 0x0000009c000c7944 */ /* 0x001fea0003c00000 */
[----:B------:R-:W-:Y:S02]  /*19870*/  IMAD.MOV.U32 R12, RZ, RZ, R6 ;  /* 0x000000ffff0c7224 */ /* 0x000fe400078e0006 */
[----:B------:R-:W-:Y:S01]  /*19880*/  IMAD.MOV.U32 R13, RZ, RZ, R21 ;  /* 0x000000ffff0d7224 */ /* 0x000fe200078e0015 */
[----:B------:R-:W-:Y:S06]  /*19890*/  BRA `(.L_x_4378) ;  /* 0x00000000004c7947 */ /* 0x000fec0003800000 */
.L_x_4377:
        /* <DEDUP_REMOVED lines=19> */
.L_x_4378:
[----:B------:R-:W-:Y:S05]  /*199d0*/  BSYNC B0 ;  /* 0x0000000000007941 */ /* 0x000fea0003800000 */
.L_x_4376:
[----:B------:R-:W-:Y:S04]  /*199e0*/  BSSY B0, `(.L_x_4379) ;  /* 0x000001c000007945 */ /* 0x000fe80003800000 */
        /* <DEDUP_REMOVED lines=8> */
.L_x_4380:
        /* <DEDUP_REMOVED lines=19> */
.L_x_4381:
[----:B------:R-:W-:Y:S05]  /*19ba0*/  BSYNC B0 ;  /* 0x0000000000007941 */ /* 0x000fea0003800000 */
.L_x_4379:
        /* <DEDUP_REMOVED lines=9> */
[----:B0-----:R-:W-:Y:S05]  /*19c40*/  CALL.REL.NOINC `($__internal_40_$__cuda_sm20_div_u64) ;  /* 0x0000009800147944 */ /* 0x001fea0003c00000 */
[----:B------:R-:W-:Y:S02]  /*19c50*/  IMAD.MOV.U32 R4, RZ, RZ, R6 ;  /* 0x000000ffff047224 */ /* 0x000fe400078e0006 */
[----:B------:R-:W-:Y:S01]  /*19c60*/  IMAD.MOV.U32 R5, RZ, RZ, R21 ;  /* 0x000000ffff057224 */ /* 0x000fe200078e0015 */
[----:B------:R-:W-:Y:S06]  /*19c70*/  BRA `(.L_x_4384) ;  /* 0x0000000000507947 */ /* 0x000fec0003800000 */
.L_x_4383:
        /* <DEDUP_REMOVED lines=20> */
.L_x_4384:
[----:B------:R-:W-:Y:S05]  /*19dc0*/  BSYNC B0 ;  /* 0x0000000000007941 */ /* 0x000fea0003800000 */
.L_x_4382:
[----:B------:R-:W-:Y:S02]  /*19dd0*/  ULDC.64 UR4, c[0x0][0x610] ;  /* 0x0001840000047ab9 */ /* 0x000fe40000000a00 */
[----:B------:R-:W-:-:S04]  /*19de0*/  IADD3 R4, P0, R4, UR4, RZ ;  /* 0x0000000404047c10 */ /* 0x000fc8000ff1e0ff */
[----:B------:R-:W-:-:S05]  /*19df0*/  IADD3.X R5, R5, UR5, RZ, P0, !PT ;  /* 0x0000000505057c10 */ /* 0x000fca00087fe4ff */
[----:B------:R-:W-:-:S07]  /*19e00*/  IMAD.MOV.U32 R0, RZ, RZ, R5 ;  /* 0x000000ffff007224 */ /* 0x000fce00078e0005 */
.L_x_4370:
        /* <DEDUP_REMOVED lines=289> */
.L_x_4386:
        /* <DEDUP_REMOVED lines=275> */
.L_x_4387:
[----:B------:R-:W-:Y:S02]  /*1c150*/  IMAD.MOV.U32 R16, RZ, RZ, RZ ;  /* 0x000000ffff107224 */ /* 0x000fe400078e00ff */
[----:B------:R-:W-:Y:S01]  /*1c160*/  IMAD.MOV.U32 R18, RZ, RZ, RZ ;  /* 0x000000ffff127224 */ /* 0x000fe200078e00ff */
[----:B------:R-:W-:Y:S06]  /*1c170*/  @!P0 BRA `(.L_x_4388) ;  /* 0x0000001000488947 */ /* 0x000fec0003800000 */
        /* <DEDUP_REMOVED lines=274> */
.L_x_4388:
        /* <DEDUP_REMOVED lines=275> */
.L_x_4389:
        /* <DEDUP_REMOVED lines=14> */
.L_x_4391:
[----:B------:R-:W-:Y:S05]  /*1e4b0*/  BSYNC B0 ;  /* 0x0000000000007941 */ /* 0x000fea0003800000 */
.L_x_4390:
        /* <DEDUP_REMOVED lines=8> */
[----:B------:R-:W-:-:S04]  /*1e540*/  IMAD.MOV.U32 R53, RZ, RZ, R51 ;  /* 0x000000ffff357224 */ /* 0x000fc800078e0033 */
        /* <DEDUP_REMOVED lines=14> */
.L_x_4393:
[----:B------:R-:W-:Y:S05]  /*1e630*/  BSYNC B0 ;  /* 0x0000000000007941 */ /* 0x000fea0003800000 */
.L_x_4392:
        /* <DEDUP_REMOVED lines=35> */
.L_x_4395:
[----:B------:R-:W-:Y:S05]  /*1e870*/  BSYNC B0 ;  /* 0x0000000000007941 */ /* 0x000fea0003800000 */
.L_x_4394:
        /* <DEDUP_REMOVED lines=53> */
.L_x_4400:
[----:B------:R-:W-:-:S04]  /*1ebd0*/  IMAD.IADD R33, R37, 0x1, R20 ;  /* 0x0000000125217824 */ /* 0x000fc800078e0214 */
[----:B-1----:R-:W-:-:S05]  /*1ebe0*/  IMAD.WIDE.U32 R32, R33, 0x40, R24 ;  /* 0x0000004021207825 */ /* 0x002fca00078e0018 */
[----:B------:R-:W2:Y:S04]  /*1ebf0*/  LDG.E.U8 R43, desc[UR60][R32.64+0x10] ;  /* 0x0000103c202b7981 */ /* 0x000ea8000c1e1100 */
[----:B------:R-:W3:Y:S04]  /*1ec00*/  LDG.E.U8 R41, desc[UR60][R32.64] ;  /* 0x0000003c20297981 */ /* 0x000ee8000c1e1100 */
[----:B------:R-:W4:Y:S04]  /*1ec10*/  LDG.E.64 R30, desc[UR60][R32.64+0x18] ;  /* 0x0000183c201e7981 */ /* 0x000f28000c1e1b00 */
[----:B------:R-:W5:Y:S04]  /*1ec20*/  LDG.E.64 R34, desc[UR60][R32.64+0x8] ;  /* 0x0000083c20227981 */ /* 0x000f68000c1e1b00 */
[----:B------:R-:W5:Y:S04]  /*1ec30*/  LDG.E.U8 R45, desc[UR60][R32.64+0x20] ;  /* 0x0000203c202d7981 */ /* 0x000f68000c1e1100 */
[----:B------:R-:W5:Y:S04]  /*1ec40*/  LDG.E.64 R26, desc[UR60][R32.64+0x28] ;  /* 0x0000283c201a7981 */ /* 0x000f68000c1e1b00 */
[----:B------:R-:W5:Y:S04]  /*1ec50*/  LDG.E.U8 R47, desc[UR60][R32.64+0x30] ;  /* 0x0000303c202f7981 */ /* 0x000f68000c1e1100 */
[----:B------:R0:W5:Y:S01]  /*1ec60*/  LDG.E.64 R28, desc[UR60][R32.64+0x38] ;  /* 0x0000383c201c7981 */ /* 0x000162000c1e1b00 */
[----:B------:R-:W-:-:S02]  /*1ec70*/  LOP3.LUT R36, R21, 0xff, RZ, 0xc0, !PT ;  /* 0x000000ff15247812 */ /* 0x000fc400078ec0ff */
[----:B------:R-:W-:Y:S02]  /*1ec80*/  LOP3.LUT R14, R23, 0xff, RZ, 0xc0, !PT ;  /* 0x000000ff170e7812 */ /* 0x000fe400078ec0ff */
[----:B------:R-:W-:Y:S01]  /*1ec90*/  LOP3.LUT R38, R3, 0xff, RZ, 0xc0, !PT ;  /* 0x000000ff03267812 */ /* 0x000fe200078ec0ff */
[----:B------:R-:W-:Y:S01]  /*1eca0*/  IMAD.IADD R20, R39, 0x1, R20 ;  /* 0x0000000127147824 */ /* 0x000fe200078e0214 */
[CC--:B--2---:R-:W-:Y:S02]  /*1ecb0*/  ISETP.NE.AND P5, PT, R36.reuse, R43.reuse, PT ;  /* 0x0000002b2400720c */ /* 0x0c4fe40003fa5270 */
[----:B------:R-:W-:Y:S02]  /*1ecc0*/  ISETP.GT.U32.AND P2, PT, R36, R43, PT ;  /* 0x0000002b2400720c */ /* 0x000fe40003f44070 */
[CC--:B---3--:R-:W-:Y:S02]  /*1ecd0*/  ISETP.NE.AND P6, PT, R14.reuse, R41.reuse, PT ;  /* 0x000000290e00720c */ /* 0x0c8fe40003fc5270 */
[----:B------:R-:W-:-:S02]  /*1ece0*/  ISETP.GT.U32.AND P4, PT, R14, R41, PT ;  /* 0x000000290e00720c */ /* 0x000fc40003f84070 */
[----:B------:R-:W-:Y:S02]  /*1ecf0*/  LOP3.LUT R36, R15, 0xff, RZ, 0xc0, !PT ;  /* 0x000000ff0f247812 */ /* 0x000fe400078ec0ff */
[----:B----4-:R-:W-:Y:S02]  /*1ed00*/  ISETP.GE.U32.AND P0, PT, R8, R30, PT ;  /* 0x0000001e0800720c */ /* 0x010fe40003f06070 */
[----:B-----5:R-:W-:Y:S02]  /*1ed10*/  ISETP.GE.U32.AND P1, PT, R6, R34, PT ;  /* 0x000000220600720c */ /* 0x020fe40003f26070 */
[----:B------:R-:W-:Y:S02]  /*1ed20*/  SEL R14, RZ, 0xffffffff, !P4 ;  /* 0xffffffffff0e7807 */ /* 0x000fe40006000000 */
[----:B------:R-:W-:Y:S02]  /*1ed30*/  ISETP.NE.AND P4, PT, R36, R45, PT ;  /* 0x0000002d2400720c */ /* 0x000fe40003f85270 */
[----:B------:R-:W-:-:S02]  /*1ed40*/  ISETP.GE.AND.EX P0, PT, R9, R31, PT, P0 ;  /* 0x0000001f0900720c */ /* 0x000fc40003f06300 */
[----:B------:R-:W-:Y:S02]  /*1ed50*/  ISETP.GE.AND.EX P1, PT, R7, R35, PT, P1 ;  /* 0x000000230700720c */ /* 0x000fe40003f26310 */
[----:B0-----:R-:W-:Y:S02]  /*1ed60*/  SEL R32, RZ, 0xffffffff, !P2 ;  /* 0xffffffffff207807 */ /* 0x001fe40005000000 */
[----:B------:R-:W-:Y:S02]  /*1ed70*/  @!P5 SEL R32, RZ, 0xffffffff, P0 ;  /* 0xffffffffff20d807 */ /* 0x000fe40000000000 */
[----:B------:R-:W-:Y:S02]  /*1ed80*/  ISETP.GE.U32.AND P5, PT, R10, R26, PT ;  /* 0x0000001a0a00720c */ /* 0x000fe40003fa6070 */
[----:B------:R-:W-:Y:S02]  /*1ed90*/  @!P6 SEL R14, RZ, 0xffffffff, P1 ;  /* 0xffffffffff0ee807 */ /* 0x000fe40000800000 */
[----:B------:R-:W-:-:S02]  /*1eda0*/  ISETP.NE.AND P1, PT, R38, R47, PT ;  /* 0x0000002f2600720c */ /* 0x000fc40003f25270 */
[----:B------:R-:W-:Y:S02]  /*1edb0*/  ISETP.GT.U32.AND P2, PT, R36, R45, PT ;  /* 0x0000002d2400720c */ /* 0x000fe40003f44070 */
[----:B------:R-:W-:Y:S02]  /*1edc0*/  ISETP.GE.AND.EX P5, PT, R11, R27, PT, P5 ;  /* 0x0000001b0b00720c */ /* 0x000fe40003fa6350 */
[----:B------:R-:W-:Y:S02]  /*1edd0*/  ISETP.GE.U32.AND P0, PT, R12, R28, PT ;  /* 0x0000001c0c00720c */ /* 0x000fe40003f06070 */
[----:B------:R-:W-:Y:S02]  /*1ede0*/  SEL R33, RZ, 0xffffffff, !P2 ;  /* 0xffffffffff217807 */ /* 0x000fe40005000000 */
[----:B------:R-:W-:Y:S02]  /*1edf0*/  @!P4 SEL R33, RZ, 0xffffffff, P5 ;  /* 0xffffffffff21c807 */ /* 0x000fe40002800000 */
[----:B------:R-:W-:-:S02]  /*1ee00*/  LOP3.LUT R14, R14, 0x1, RZ, 0xc0, !PT ;  /* 0x000000010e0e7812 */ /* 0x000fc400078ec0ff */
[----:B------:R-:W-:Y:S02]  /*1ee10*/  ISETP.GT.U32.AND P6, PT, R38, R47, PT ;  /* 0x0000002f2600720c */ /* 0x000fe40003fc4070 */
[----:B------:R-:W-:Y:S02]  /*1ee20*/  ISETP.GE.AND.EX P0, PT, R13, R29, PT, P0 ;  /* 0x0000001d0d00720c */ /* 0x000fe40003f06300 */
[----:B------:R-:W-:Y:S02]  /*1ee30*/  LOP3.LUT R33, R33, 0x1, RZ, 0xc0, !PT ;  /* 0x0000000121217812 */ /* 0x000fe400078ec0ff */
[----:B------:R-:W-:Y:S02]  /*1ee40*/  ISETP.NE.U32.AND P2, PT, R14, 0x1, PT ;  /* 0x000000010e00780c */ /* 0x000fe40003f45070 */
[----:B------:R-:W-:Y:S02]  /*1ee50*/  SEL R14, RZ, 0xffffffff, !P6 ;  /* 0xffffffffff0e7807 */ /* 0x000fe40007000000 */
[----:B------:R-:W-:-:S02]  /*1ee60*/  @!P1 SEL R14, RZ, 0xffffffff, P0 ;  /* 0xffffffffff0e9807 */ /* 0x000fc40000000000 */
        /* <DEDUP_REMOVED lines=20> */
.L_x_4399:
[----:B------:R-:W-:Y:S05]  /*1efb0*/  BRA `(.L_x_4398) ;  /* 0x0000000400647947 */ /* 0x000fea0003800000 */
.L_x_4397:
        /* <DEDUP_REMOVED lines=27> */
.L_x_4401:
[----:B------:R-:W-:-:S04]  /*1f170*/  IMAD.IADD R20, R14, 0x1, R37 ;  /* 0x000000010e147824 */ /* 0x000fc800078e0225 */
[----:B0-----:R-:W-:-:S04]  /*1f180*/  IMAD R33, R20, R41, R17 ;  /* 0x0000002914217224 */ /* 0x001fc800078e0211 */
[----:B-1----:R-:W-:-:S05]  /*1f190*/  IMAD.WIDE.U32 R32, R33, 0x40, R24 ;  /* 0x0000004021207825 */ /* 0x002fca00078e0018 */
[----:B------:R-:W3:Y:S04]  /*1f1a0*/  LDG.E.U8 R20, desc[UR60][R32.64] ;  /* 0x0000003c20147981 */ /* 0x000ee8000c1e1100 */
[----:B------:R-:W4:Y:S04]  /*1f1b0*/  LDG.E.U8 R36, desc[UR60][R32.64+0x10] ;  /* 0x0000103c20247981 */ /* 0x000f28000c1e1100 */
[----:B------:R-:W5:Y:S04]  /*1f1c0*/  LDG.E.64 R34, desc[UR60][R32.64+0x8] ;  /* 0x0000083c20227981 */ /* 0x000f68000c1e1b00 */
[----:B------:R-:W5:Y:S04]  /*1f1d0*/  LDG.E.64 R30, desc[UR60][R32.64+0x18] ;  /* 0x0000183c201e7981 */ /* 0x000f68000c1e1b00 */
[----:B------:R-:W5:Y:S04]  /*1f1e0*/  LDG.E.U8 R40, desc[UR60][R32.64+0x30] ;  /* 0x0000303c20287981 */ /* 0x000f68000c1e1100 */
[----:B------:R-:W5:Y:S04]  /*1f1f0*/  LDG.E.64 R28, desc[UR60][R32.64+0x38] ;  /* 0x0000383c201c7981 */ /* 0x000f68000c1e1b00 */
[----:B------:R-:W5:Y:S04]  /*1f200*/  LDG.E.U8 R38, desc[UR60][R32.64+0x20] ;  /* 0x0000203c20267981 */ /* 0x000f68000c1e1100 */
[----:B------:R0:W5:Y:S01]  /*1f210*/  LDG.E.64 R26, desc[UR60][R32.64+0x28] ;  /* 0x0000283c201a7981 */ /* 0x000162000c1e1b00 */
[----:B------:R-:W-:-:S02]  /*1f220*/  LOP3.LUT R39, R23, 0xff, RZ, 0xc0, !PT ;  /* 0x000000ff17277812 */ /* 0x000fc400078ec0ff */
[----:B------:R-:W-:Y:S01]  /*1f230*/  LOP3.LUT R43, R21, 0xff, RZ, 0xc0, !PT ;  /* 0x000000ff152b7812 */ /* 0x000fe200078ec0ff */
[----:B--2---:R-:W-:Y:S01]  /*1f240*/  IMAD.IADD R37, R42, 0x1, R37 ;  /* 0x000000012a257824 */ /* 0x004fe200078e0225 */
[----:B---3--:R-:W-:Y:S02]  /*1f250*/  ISETP.NE.AND P4, PT, R39, R20, PT ;  /* 0x000000142700720c */ /* 0x008fe40003f85270 */
[----:B----4-:R-:W-:Y:S02]  /*1f260*/  ISETP.NE.AND P2, PT, R43, R36, PT ;  /* 0x000000242b00720c */ /* 0x010fe40003f45270 */
[----:B-----5:R-:W-:Y:S02]  /*1f270*/  ISETP.GE.U32.AND P0, PT, R6, R34, PT ;  /* 0x000000220600720c */ /* 0x020fe40003f06070 */
[----:B------:R-:W-:Y:S02]  /*1f280*/  ISETP.GT.U32.AND P5, PT, R39, R20, PT ;  /* 0x000000142700720c */ /* 0x000fe40003fa4070 */
[----:B------:R-:W-:-:S02]  /*1f290*/  ISETP.GT.U32.AND P6, PT, R43, R36, PT ;  /* 0x000000242b00720c */ /* 0x000fc40003fc4070 */
[----:B------:R-:W-:Y:S02]  /*1f2a0*/  ISETP.GE.AND.EX P0, PT, R7, R35, PT, P0 ;  /* 0x000000230700720c */ /* 0x000fe40003f06300 */
[----:B------:R-:W-:Y:S02]  /*1f2b0*/  LOP3.LUT R43, R3, 0xff, RZ, 0xc0, !PT ;  /* 0x000000ff032b7812 */ /* 0x000fe400078ec0ff */
[----:B------:R-:W-:Y:S02]  /*1f2c0*/  ISETP.GE.U32.AND P1, PT, R8, R30, PT ;  /* 0x0000001e0800720c */ /* 0x000fe40003f26070 */
[----:B0-----:R-:W-:Y:S02]  /*1f2d0*/  SEL R32, RZ, 0xffffffff, !P5 ;  /* 0xffffffffff207807 */ /* 0x001fe40006800000 */
[----:B------:R-:W-:Y:S02]  /*1f2e0*/  @!P4 SEL R32, RZ, 0xffffffff, P0 ;  /* 0xffffffffff20c807 */ /* 0x000fe40000000000 */
[----:B------:R-:W-:-:S02]  /*1f2f0*/  ISETP.GE.AND.EX P1, PT, R9, R31, PT, P1 ;  /* 0x0000001f0900720c */ /* 0x000fc40003f26310 */
[----:B------:R-:W-:Y:S02]  /*1f300*/  ISETP.NE.AND P4, PT, R43, R40, PT ;  /* 0x000000282b00720c */ /* 0x000fe40003f85270 */
[----:B------:R-:W-:Y:S02]  /*1f310*/  LOP3.LUT R39, R15, 0xff, RZ, 0xc0, !PT ;  /* 0x000000ff0f277812 */ /* 0x000fe400078ec0ff */
[----:B------:R-:W-:Y:S02]  /*1f320*/  SEL R33, RZ, 0xffffffff, !P6 ;  /* 0xffffffffff217807 */ /* 0x000fe40007000000 */
[----:B------:R-:W-:Y:S02]  /*1f330*/  @!P2 SEL R33, RZ, 0xffffffff, P1 ;  /* 0xffffffffff21a807 */ /* 0x000fe40000800000 */
[----:B------:R-:W-:Y:S02]  /*1f340*/  ISETP.GE.U32.AND P1, PT, R12, R28, PT ;  /* 0x0000001c0c00720c */ /* 0x000fe40003f26070 */
[----:B------:R-:W-:-:S02]  /*1f350*/  ISETP.GT.U32.AND P6, PT, R39, R38, PT ;  /* 0x000000262700720c */ /* 0x000fc40003fc4070 */
[----:B------:R-:W-:Y:S02]  /*1f360*/  LOP3.LUT R32, R32, 0x1, RZ, 0xc0, !PT ;  /* 0x0000000120207812 */ /* 0x000fe400078ec0ff */
[----:B------:R-:W-:Y:S02]  /*1f370*/  ISETP.GT.U32.AND P0, PT, R43, R40, PT ;  /* 0x000000282b00720c */ /* 0x000fe40003f04070 */
[----:B------:R-:W-:Y:S02]  /*1f380*/  ISETP.NE.AND P5, PT, R39, R38, PT ;  /* 0x000000262700720c */ /* 0x000fe40003fa5270 */
        /* <DEDUP_REMOVED lines=28> */
.L_x_4398:
[----:B------:R-:W-:Y:S05]  /*1f550*/  BSYNC B0 ;  /* 0x0000000000007941 */ /* 0x000fea0003800000 */
.L_x_4396:
        /* <DEDUP_REMOVED lines=18> */
.L_x_4405:
        /* <DEDUP_REMOVED lines=11> */
[----:B------:R-:W-:Y:S02]  /*1f730*/  LEA R32, R24, UR4, 0x6 ;  /* 0x0000000418207c11 */ /* 0x000fe4000f8e30ff */
[----:B------:R-:W-:-:S03]  /*1f740*/  LOP3.LUT R37, R3, 0xff, RZ, 0xc0, !PT ;  /* 0x000000ff03257812 */ /* 0x000fc600078ec0ff */
        /* <DEDUP_REMOVED lines=10> */
[CC--:B--2---:R-:W-:Y:S02]  /*1f7f0*/  ISETP.NE.AND P6, PT, R35.reuse, R36.reuse, PT ;  /* 0x000000242300720c */ /* 0x0c4fe40003fc5270 */
[----:B------:R-:W-:Y:S02]  /*1f800*/  ISETP.GT.U32.AND P2, PT, R35, R36, PT ;  /* 0x000000242300720c */ /* 0x000fe40003f44070 */
[----:B---3--:R-:W-:Y:S02]  /*1f810*/  ISETP.GE.U32.AND P4, PT, R6, R28, PT ;  /* 0x0000001c0600720c */ /* 0x008fe40003f86070 */
[----:B------:R-:W-:Y:S02]  /*1f820*/  SEL R33, RZ, 0xffffffff, !P0 ;  /* 0xffffffffff217807 */ /* 0x000fe40004000000 */
[----:B------:R-:W-:-:S02]  /*1f830*/  ISETP.GE.AND.EX P4, PT, R7, R29, PT, P4 ;  /* 0x0000001d0700720c */ /* 0x000fc40003f86340 */
[----:B------:R-:W-:Y:S02]  /*1f840*/  LOP3.LUT R35, R15, 0xff, RZ, 0xc0, !PT ;  /* 0x000000ff0f237812 */ /* 0x000fe400078ec0ff */
[----:B----4-:R-:W-:Y:S02]  /*1f850*/  ISETP.GE.U32.AND P0, PT, R8, R30, PT ;  /* 0x0000001e0800720c */ /* 0x010fe40003f06070 */
[----:B------:R-:W-:Y:S02]  /*1f860*/  SEL R32, RZ, 0xffffffff, !P2 ;  /* 0xffffffffff207807 */ /* 0x000fe40005000000 */
[----:B------:R-:W-:Y:S02]  /*1f870*/  @!P5 SEL R33, RZ, 0xffffffff, P4 ;  /* 0xffffffffff21d807 */ /* 0x000fe40002000000 */
[----:B-----5:R-:W-:Y:S02]  /*1f880*/  ISETP.NE.AND P2, PT, R35, R38, PT ;  /* 0x000000262300720c */ /* 0x020fe40003f45270 */
[----:B------:R-:W-:-:S02]  /*1f890*/  ISETP.GE.AND.EX P0, PT, R9, R31, PT, P0 ;  /* 0x0000001f0900720c */ /* 0x000fc40003f06300 */
[----:B------:R-:W-:Y:S02]  /*1f8a0*/  ISETP.GT.U32.AND P4, PT, R35, R38, PT ;  /* 0x000000262300720c */ /* 0x000fe40003f84070 */
[----:B0-----:R-:W-:Y:S02]  /*1f8b0*/  ISETP.NE.AND P5, PT, R37, R40, PT ;  /* 0x000000282500720c */ /* 0x001fe40003fa5270 */
[----:B------:R-:W-:Y:S02]  /*1f8c0*/  @!P6 SEL R32, RZ, 0xffffffff, P0 ;  /* 0xffffffffff20e807 */ /* 0x000fe40000000000 */
[----:B------:R-:W-:Y:S02]  /*1f8d0*/  SEL R35, RZ, 0xffffffff, !P4 ;  /* 0xffffffffff237807 */ /* 0x000fe40006000000 */
[----:B------:R-:W-:Y:S02]  /*1f8e0*/  ISETP.GE.U32.AND P0, PT, R10, R24, PT ;  /* 0x000000180a00720c */ /* 0x000fe40003f06070 */
[----:B------:R-:W-:-:S02]  /*1f8f0*/  ISETP.GE.U32.AND P4, PT, R12, R26, PT ;  /* 0x0000001a0c00720c */ /* 0x000fc40003f86070 */
[----:B------:R-:W-:Y:S02]  /*1f900*/  ISETP.GT.U32.AND P6, PT, R37, R40, PT ;  /* 0x000000282500720c */ /* 0x000fe40003fc4070 */
[----:B------:R-:W-:Y:S02]  /*1f910*/  ISETP.GE.AND.EX P0, PT, R11, R25, PT, P0 ;  /* 0x000000190b00720c */ /* 0x000fe40003f06300 */
[----:B------:R-:W-:Y:S02]  /*1f920*/  ISETP.GE.AND.EX P4, PT, R13, R27, PT, P4 ;  /* 0x0000001b0d00720c */ /* 0x000fe40003f86340 */
[----:B------:R-:W-:Y:S02]  /*1f930*/  LOP3.LUT R32, R32, 0x1, RZ, 0xc0, !PT ;  /* 0x0000000120207812 */ /* 0x000fe400078ec0ff */
[----:B------:R-:W-:Y:S02]  /*1f940*/  SEL R37, RZ, 0xffffffff, !P6 ;  /* 0xffffffffff257807 */ /* 0x000fe40007000000 */
[----:B------:R-:W-:-:S02]  /*1f950*/  @!P2 SEL R35, RZ, 0xffffffff, P0 ;  /* 0xffffffffff23a807 */ /* 0x000fc40000000000 */
[----:B------:R-:W-:Y:S02]  /*1f960*/  @!P5 SEL R37, RZ, 0xffffffff, P4 ;  /* 0xffffffffff25d807 */ /* 0x000fe40002000000 */
[----:B------:R-:W-:Y:S02]  /*1f970*/  ISETP.NE.U32.AND P0, PT, R32, 0x1, PT ;  /* 0x000000012000780c */ /* 0x000fe40003f05070 */
[----:B------:R-:W-:Y:S02]  /*1f980*/  LOP3.LUT R33, R33, 0x1, RZ, 0xc0, !PT ;  /* 0x0000000121217812 */ /* 0x000fe400078ec0ff */
[----:B------:R-:W-:Y:S02]  /*1f990*/  LOP3.LUT R35, R35, 0x1, RZ, 0xc0, !PT ;  /* 0x0000000123237812 */ /* 0x000fe400078ec0ff */
[----:B------:R-:W-:Y:S02]  /*1f9a0*/  LOP3.LUT R37, R37, 0x1, RZ, 0xc0, !PT ;  /* 0x0000000125257812 */ /* 0x000fe400078ec0ff */
[----:B------:R-:W-:-:S02]  /*1f9b0*/  SEL R9, R9, R31, !P0 ;  /* 0x0000001f09097207 */ /* 0x000fc40004000000 */
        /* <DEDUP_REMOVED lines=26> */
.L_x_4404:
[----:B------:R-:W-:Y:S05]  /*1fb60*/  BSYNC B0 ;  /* 0x0000000000007941 */ /* 0x000fea0003800000 */
.L_x_4403:
[----:B-1----:R-:W-:Y:S01]  /*1fb70*/  IMAD.MOV.U32 R25, RZ, RZ, R39 ;  /* 0x000000ffff197224 */ /* 0x002fe200078e0027 */
[----:B------:R-:W-:Y:S06]  /*1fb80*/  @P1 BRA `(.L_x_4405) ;  /* 0xfffffff800bc1947 */ /* 0x000fec000383ffff */
.L_x_4402:
        /* <DEDUP_REMOVED lines=20> */
.L_x_4410:
[----:B--2---:R-:W-:Y:S01]  /*1fcd0*/  IMAD.IADD R25, R17, 0x1, R2 ;  /* 0x0000000111197824 */ /* 0x004fe200078e0202 */
        /* <DEDUP_REMOVED lines=8> */
[----:B------:R-:W2:Y:S01]  /*1fd60*/  LDS.U8 R34, [R32] ;  /* 0x0000000020227984 */ /* 0x000ea20000000000 */
[----:B------:R-:W-:-:S03]  /*1fd70*/  LOP3.LUT R37, R3, 0xff, RZ, 0xc0, !PT ;  /* 0x000000ff03257812 */ /* 0x000fc600078ec0ff */
[----:B------:R-:W3:Y:S04]  /*1fd80*/  LDS.U8 R36, [R32+0x10] ;  /* 0x0000100020247984 */ /* 0x000ee80000000000 */
[----:B------:R-:W4:Y:S04]  /*1fd90*/  LDS.64 R24, [R32+0x8] ;  /* 0x0000080020187984 */ /* 0x000f280000000a00 */
[----:B------:R-:W5:Y:S04]  /*1fda0*/  LDS.64 R26, [R32+0x18] ;  /* 0x00001800201a7984 */ /* 0x000f680000000a00 */
[----:B------:R-:W0:Y:S04]  /*1fdb0*/  LDS.U8 R38, [R32+0x20] ;  /* 0x0000200020267984 */ /* 0x000e280000000000 */
[----:B------:R-:W1:Y:S04]  /*1fdc0*/  LDS.U8 R40, [R32+0x30] ;  /* 0x0000300020287984 */ /* 0x000e680000000000 */
[----:B------:R-:W1:Y:S04]  /*1fdd0*/  LDS.64 R28, [R32+0x28] ;  /* 0x00002800201c7984 */ /* 0x000e680000000a00 */
[----:B------:R5:W1:Y:S01]  /*1fde0*/  LDS.64 R30, [R32+0x38] ;  /* 0x00003800201e7984 */ /* 0x000a620000000a00 */
[----:B--2---:R-:W-:-:S02]  /*1fdf0*/  ISETP.NE.AND P4, PT, R33, R34, PT ;  /* 0x000000222100720c */ /* 0x004fc40003f85270 */
[----:B------:R-:W-:Y:S02]  /*1fe00*/  ISETP.GT.U32.AND P5, PT, R33, R34, PT ;  /* 0x000000222100720c */ /* 0x000fe40003fa4070 */
[CC--:B---3--:R-:W-:Y:S02]  /*1fe10*/  ISETP.NE.AND P2, PT, R35.reuse, R36.reuse, PT ;  /* 0x000000242300720c */ /* 0x0c8fe40003f45270 */
[----:B------:R-:W-:Y:S02]  /*1fe20*/  ISETP.GT.U32.AND P6, PT, R35, R36, PT ;  /* 0x000000242300720c */ /* 0x000fe40003fc4070 */
[----:B----4-:R-:W-:Y:S02]  /*1fe30*/  ISETP.GE.U32.AND P0, PT, R6, R24, PT ;  /* 0x000000180600720c */ /* 0x010fe40003f06070 */
[----:B------:R-:W-:Y:S02]  /*1fe40*/  LOP3.LUT R35, R15, 0xff, RZ, 0xc0, !PT ;  /* 0x000000ff0f237812 */ /* 0x000fe400078ec0ff */
[----:B------:R-:W-:-:S02]  /*1fe50*/  ISETP.GE.AND.EX P0, PT, R7, R25, PT, P0 ;  /* 0x000000190700720c */ /* 0x000fc40003f06300 */
[----:B-----5:R-:W-:Y:S02]  /*1fe60*/  ISETP.GE.U32.AND P1, PT, R8, R26, PT ;  /* 0x0000001a0800720c */ /* 0x020fe40003f26070 */
[----:B------:R-:W-:Y:S02]  /*1fe70*/  SEL R32, RZ, 0xffffffff, !P5 ;  /* 0xffffffffff207807 */ /* 0x000fe40006800000 */
[----:B------:R-:W-:Y:S02]  /*1fe80*/  @!P4 SEL R32, RZ, 0xffffffff, P0 ;  /* 0xffffffffff20c807 */ /* 0x000fe40000000000 */
[----:B0-----:R-:W-:Y:S02]  /*1fe90*/  ISETP.NE.AND P5, PT, R35, R38, PT ;  /* 0x000000262300720c */ /* 0x001fe40003fa5270 */
[----:B------:R-:W-:Y:S02]  /*1fea0*/  ISETP.GE.AND.EX P1, PT, R9, R27, PT, P1 ;  /* 0x0000001b0900720c */ /* 0x000fe40003f26310 */
[----:B-1----:R-:W-:-:S02]  /*1feb0*/  ISETP.NE.AND P4, PT, R37, R40, PT ;  /* 0x000000282500720c */ /* 0x002fc40003f85270 */
[----:B------:R-:W-:Y:S02]  /*1fec0*/  SEL R33, RZ, 0xffffffff, !P6 ;  /* 0xffffffffff217807 */ /* 0x000fe40007000000 */
[----:B------:R-:W-:Y:S02]  /*1fed0*/  @!P2 SEL R33, RZ, 0xffffffff, P1 ;  /* 0xffffffffff21a807 */ /* 0x000fe40000800000 */
[----:B------:R-:W-:Y:S02]  /*1fee0*/  ISETP.GE.U32.AND P2, PT, R10, R28, PT ;  /* 0x0000001c0a00720c */ /* 0x000fe40003f46070 */
[----:B------:R-:W-:Y:S02]  /*1fef0*/  ISETP.GE.U32.AND P1, PT, R12, R30, PT ;  /* 0x0000001e0c00720c */ /* 0x000fe40003f26070 */
[----:B------:R-:W-:Y:S02]  /*1ff00*/  ISETP.GT.U32.AND P6, PT, R35, R38, PT ;  /* 0x000000262300720c */ /* 0x000fe40003fc4070 */
[----:B------:R-:W-:-:S02]  /*1ff10*/  LOP3.LUT R32, R32, 0x1, RZ, 0xc0, !PT ;  /* 0x0000000120207812 */ /* 0x000fc400078ec0ff */
[----:B------:R-:W-:Y:S02]  /*1ff20*/  ISETP.GT.U32.AND P0, PT, R37, R40, PT ;  /* 0x000000282500720c */ /* 0x000fe40003f04070 */
[----:B------:R-:W-:Y:S02]  /*1ff30*/  ISETP.GE.AND.EX P2, PT, R11, R29, PT, P2 ;  /* 0x0000001d0b00720c */ /* 0x000fe40003f46320 */
[----:B------:R-:W-:Y:S02]  /*1ff40*/  ISETP.GE.AND.EX P1, PT, R13, R31, PT, P1 ;  /* 0x0000001f0d00720c */ /* 0x000fe40003f26310 */
[----:B------:R-:W-:Y:S02]  /*1ff50*/  SEL R35, RZ, 0xffffffff, !P6 ;  /* 0xffffffffff237807 */ /* 0x000fe40007000000 */
[----:B------:R-:W-:Y:S02]  /*1ff60*/  ISETP.NE.U32.AND P6, PT, R32, 0x1, PT ;  /* 0x000000012000780c */ /* 0x000fe40003fc5070 */
[----:B------:R-:W-:-:S02]  /*1ff70*/  LOP3.LUT R33, R33, 0x1, RZ, 0xc0, !PT ;  /* 0x0000000121217812 */ /* 0x000fc400078ec0ff */
[----:B------:R-:W-:Y:S02]  /*1ff80*/  SEL R32, RZ, 0xffffffff, !P0 ;  /* 0xffffffffff207807 */ /* 0x000fe40004000000 */
        /* <DEDUP_REMOVED lines=15> */
[----:B------:R-:W-:Y:S02]  /*20080*/  SEL R6, R6, R24, !P6 ;  /* 0x0000001806067207 */ /* 0x000fe40007000000 */
[----:B------:R-:W-:Y:S02]  /*20090*/  SEL R25, R23, R34, !P6 ;  /* 0x0000002217197207 */ /* 0x000fe40007000000 */
[----:B------:R-:W-:Y:S01]  /*200a0*/  SEL R10, R10, R28, !P1 ;  /* 0x0000001c0a0a7207 */ /* 0x000fe20004800000 */
[----:B------:R2:W-:Y:S01]  /*200b0*/  STS.64 [R20+0x8], R6 ;  /* 0x0000080614007388 */ /* 0x0005e20000000a00 */
        /* <DEDUP_REMOVED lines=12> */
.L_x_4409:
[----:B------:R-:W-:Y:S05]  /*20180*/  BSYNC B0 ;  /* 0x0000000000007941 */ /* 0x000fea0003800000 */
.L_x_4408:
[----:B------:R-:W-:-:S04]  /*20190*/  SHF.R.S32.HI R2, RZ, 0x1, R2 ;  /* 0x00000001ff027819 */ /* 0x000fc80000011402 */
[----:B------:R-:W-:-:S13]  /*201a0*/  ISETP.GE.AND P0, PT, R2, 0x20, PT ;  /* 0x000000200200780c */ /* 0x000fda0003f06270 */
[----:B------:R-:W-:Y:S05]  /*201b0*/  @P0 BRA `(.L_x_4410) ;  /* 0xfffffff800c40947 */ /* 0x000fea000383ffff */
[----:B------:R-:W-:-:S07]  /*201c0*/  IMAD.MOV.U32 R2, RZ, RZ, 0x20 ;  /* 0x00000020ff027424 */ /* 0x000fce00078e00ff */
.L_x_4407:
[----:B------:R-:W-:Y:S01]  /*201d0*/  BAR.SYNC.DEFER_BLOCKING 0x0 ;  /* 0x0000000000007b1d */ /* 0x000fe20000010000 */
[----:B------:R-:W-:-:S13]  /*201e0*/  ISETP.GE.AND P0, PT, R2, 0x2, PT ;  /* 0x000000020200780c */ /* 0x000fda0003f06270 */
[----:B------:R-:W-:Y:S05]  /*201f0*/  @!P0 BRA `(.L_x_4406) ;  /* 0x0000000400208947 */ /* 0x000fea0003800000 */
[----:B------:R-:W-:-:S07]  /*20200*/  IMAD.MOV.U32 R17, RZ, RZ, 0x1 ;  /* 0x00000001ff117424 */ /* 0x000fce00078e00ff */
.L_x_4411:
[----:B------:R-:W-:Y:S01]  /*20210*/  LOP3.LUT R14, R23, 0xff, RZ, 0xc0, !PT ;  /* 0x000000ff170e7812 */ /* 0x000fe200078ec0ff */
[----:B--2---:R-:W2:Y:S01]  /*20220*/  SHFL.DOWN PT, R25, R6, R17, 0x1f ;  /* 0x08001f1106197589 */ /* 0x004ea200000e0000 */
[----:B------:R-:W-:Y:S02]  /*20230*/  LOP3.LUT R30, R15, 0xff, RZ, 0xc0, !PT ;  /* 0x000000ff0f1e7812 */ /* 0x000fe400078ec0ff */
[----:B------:R-:W-:Y:S01]  /*20240*/  LOP3.LUT R26, R21, 0xff, RZ, 0xc0, !PT ;  /* 0x000000ff151a7812 */ /* 0x000fe200078ec0ff */
[----:B01----:R-:W0:Y:S01]  /*20250*/  SHFL.DOWN PT, R20, R7, R17, 0x1f ;  /* 0x08001f1107147589 */ /* 0x003e2200000e0000 */
[----:B------:R-:W-:Y:S02]  /*20260*/  LOP3.LUT R36, R3, 0xff, RZ, 0xc0, !PT ;  /* 0x000000ff03247812 */ /* 0x000fe400078ec0ff */
[----:B------:R-:W-:Y:S01]  /*20270*/  LOP3.LUT R29, R23, 0xff, RZ, 0xc0, !PT ;  /* 0x000000ff171d7812 */ /* 0x000fe200078ec0ff */
[----:B------:R-:W1:Y:S01]  /*20280*/  SHFL.DOWN PT, R14, R14, R17, 0x1f ;  /* 0x08001f110e0e7589 */ /* 0x000e6200000e0000 */
[----:B------:R-:W-:-:S02]  /*20290*/  LOP3.LUT R42, R15, 0xff, RZ, 0xc0, !PT ;  /* 0x000000ff0f2a7812 */ /* 0x000fc400078ec0ff */
[----:B------:R-:W-:Y:S01]  /*202a0*/  LOP3.LUT R40, R21, 0xff, RZ, 0xc0, !PT ;  /* 0x000000ff15287812 */ /* 0x000fe200078ec0ff */
[----:B------:R-:W3:Y:S01]  /*202b0*/  SHFL.DOWN PT, R32, R30, R17, 0x1f ;  /* 0x08001f111e207589 */ /* 0x000ee200000e0000 */
[----:B------:R-:W-:-:S03]  /*202c0*/  LOP3.LUT R44, R3, 0xff, RZ, 0xc0, !PT ;  /* 0x000000ff032c7812 */ /* 0x000fc600078ec0ff */
[----:B------:R-:W4:Y:S04]  /*202d0*/  SHFL.DOWN PT, R27, R8, R17, 0x1f ;  /* 0x08001f11081b7589 */ /* 0x000f2800000e0000 */
[----:B------:R-:W5:Y:S04]  /*202e0*/  SHFL.DOWN PT, R31, R10, R17, 0x1f ;  /* 0x08001f110a1f7589 */ /* 0x000f6800000e0000 */
[----:B------:R-:W5:Y:S01]  /*202f0*/  SHFL.DOWN PT, R28, R9, R17, 0x1f ;  /* 0x08001f11091c7589 */ /* 0x000f6200000e0000 */
[----:B--2---:R-:W-:-:S03]  /*20300*/  ISETP.GE.U32.AND P4, PT, R6, R25, PT ;  /* 0x000000190600720c */ /* 0x004fc60003f86070 */
[----:B------:R-:W2:Y:S01]  /*20310*/  SHFL.DOWN PT, R26, R26, R17, 0x1f ;  /* 0x08001f111a1a7589 */ /* 0x000ea200000e0000 */
[----:B0-----:R-:W-:-:S03]  /*20320*/  ISETP.GE.AND.EX P4, PT, R7, R20, PT, P4 ;  /* 0x000000140700720c */ /* 0x001fc60003f86340 */
[----:B------:R-:W0:Y:S01]  /*20330*/  SHFL.DOWN PT, R34, R11, R17, 0x1f ;  /* 0x08001f110b227589 */ /* 0x000e2200000e0000 */
[----:B-1----:R-:W-:-:S03]  /*20340*/  LOP3.LUT R24, R14, 0xff, RZ, 0xc0, !PT ;  /* 0x000000ff0e187812 */ /* 0x002fc600078ec0ff */
[----:B------:R-:W1:Y:S01]  /*20350*/  SHFL.DOWN PT, R36, R36, R17, 0x1f ;  /* 0x08001f1124247589 */ /* 0x000e6200000e0000 */
[CC--:B------:R-:W-:Y:S02]  /*20360*/  ISETP.NE.AND P6, PT, R29.reuse, R24.reuse, PT ;  /* 0x000000181d00720c */ /* 0x0c0fe40003fc5270 */
[----:B------:R-:W-:Y:S01]  /*20370*/  ISETP.GT.U32.AND P5, PT, R29, R24, PT ;  /* 0x000000181d00720c */ /* 0x000fe20003fa4070 */
[----:B------:R-:W1:Y:S01]  /*20380*/  SHFL.DOWN PT, R35, R12, R17, 0x1f ;  /* 0x08001f110c237589 */ /* 0x000e6200000e0000 */
[----:B---3--:R-:W-:Y:S02]  /*20390*/  LOP3.LUT R33, R32, 0xff, RZ, 0xc0, !PT ;  /* 0x000000ff20217812 */ /* 0x008fe400078ec0ff */
[----:B----4-:R-:W-:Y:S01]  /*203a0*/  ISETP.GE.U32.AND P1, PT, R8, R27, PT ;  /* 0x0000001b0800720c */ /* 0x010fe20003f26070 */
[----:B------:R3:W4:Y:S01]  /*203b0*/  SHFL.DOWN PT, R38, R13, R17, 0x1f ;  /* 0x08001f110d267589 */ /* 0x00072200000e0000 */
[----:B------:R-:W-:Y:S02]  /*203c0*/  SEL R24, RZ, 0xffffffff, P4 ;  /* 0xffffffffff187807 */ /* 0x000fe40002000000 */
[----:B-----5:R-:W-:-:S02]  /*203d0*/  ISETP.GE.U32.AND P0, PT, R10, R31, PT ;  /* 0x0000001f0a00720c */ /* 0x020fc40003f06070 */
[----:B------:R-:W-:Y:S02]  /*203e0*/  ISETP.GE.AND.EX P1, PT, R9, R28, PT, P1 ;  /* 0x0000001c0900720c */ /* 0x000fe40003f26310 */
[----:B------:R-:W-:Y:S02]  /*203f0*/  @P6 SEL R24, RZ, 0xffffffff, !P5 ;  /* 0xffffffffff186807 */ /* 0x000fe40006800000 */
[----:B------:R-:W-:Y:S01]  /*20400*/  ISETP.NE.AND P6, PT, R42, R33, PT ;  /* 0x000000212a00720c */ /* 0x000fe20003fc5270 */
[----:B---3--:R-:W-:Y:S01]  /*20410*/  IMAD.SHL.U32 R17, R17, 0x2, RZ ;  /* 0x0000000211117824 */ /* 0x008fe200078e00ff */
[----:B--2---:R-:W-:Y:S02]  /*20420*/  LOP3.LUT R29, R26, 0xff, RZ, 0xc0, !PT ;  /* 0x000000ff1a1d7812 */ /* 0x004fe400078ec0ff */
[----:B0-----:R-:W-:Y:S02]  /*20430*/  ISETP.GE.AND.EX P0, PT, R11, R34, PT, P0 ;  /* 0x000000220b00720c */ /* 0x001fe40003f06300 */
[----:B------:R-:W-:-:S02]  /*20440*/  SEL R30, RZ, 0xffffffff, P1 ;  /* 0xffffffffff1e7807 */ /* 0x000fc40000800000 */
[----:B-1----:R-:W-:Y:S02]  /*20450*/  LOP3.LUT R37, R36, 0xff, RZ, 0xc0, !PT ;  /* 0x000000ff24257812 */ /* 0x002fe400078ec0ff */
[CC--:B------:R-:W-:Y:S02]  /*20460*/  ISETP.NE.AND P4, PT, R40.reuse, R29.reuse, PT ;  /* 0x0000001d2800720c */ /* 0x0c0fe40003f85270 */
[----:B------:R-:W-:Y:S02]  /*20470*/  ISETP.GT.U32.AND P1, PT, R40, R29, PT ;  /* 0x0000001d2800720c */ /* 0x000fe40003f24070 */
[----:B------:R-:W-:Y:S02]  /*20480*/  SEL R29, RZ, 0xffffffff, P0 ;  /* 0xffffffffff1d7807 */ /* 0x000fe40000000000 */
[----:B------:R-:W-:Y:S02]  /*20490*/  ISETP.GE.U32.AND P2, PT, R12, R35, PT ;  /* 0x000000230c00720c */ /* 0x000fe40003f46070 */
[----:B------:R-:W-:-:S02]  /*204a0*/  ISETP.NE.AND P5, PT, R44, R37, PT ;  /* 0x000000252c00720c */ /* 0x000fc40003fa5270 */
[----:B------:R-:W-:Y:S02]  /*204b0*/  ISETP.GT.U32.AND P0, PT, R42, R33, PT ;  /* 0x000000212a00720c */ /* 0x000fe40003f04070 */
[----:B------:R-:W-:Y:S02]  /*204c0*/  LOP3.LUT R24, R24, 0x1, RZ, 0xc0, !PT ;  /* 0x0000000118187812 */ /* 0x000fe400078ec0ff */
[----:B----4-:R-:W-:Y:S02]  /*204d0*/  ISETP.GE.AND.EX P2, PT, R13, R38, PT, P2 ;  /* 0x000000260d00720c */ /* 0x010fe40003f46320 */
[----:B------:R-:W-:Y:S02]  /*204e0*/  @P6 SEL R29, RZ, 0xffffffff, !P0 ;  /* 0xffffffffff1d6807 */ /* 0x000fe40004000000 */
[----:B------:R-:W-:Y:S02]  /*204f0*/  ISETP.NE.U32.AND P0, PT, R24, 0x1, PT ;  /* 0x000000011800780c */ /* 0x000fe40003f05070 */
[----:B------:R-:W-:-:S02]  /*20500*/  SEL R33, RZ, 0xffffffff, P2 ;  /* 0xffffffffff217807 */ /* 0x000fc40001000000 */
[----:B------:R-:W-:Y:S02]  /*20510*/  ISETP.GT.U32.AND P2, PT, R44, R37, PT ;  /* 0x000000252c00720c */ /* 0x000fe40003f44070 */
        /* <DEDUP_REMOVED lines=22> */
.L_x_4406:
        /* <DEDUP_REMOVED lines=15> */
.L_x_4412:
[----:B------:R-:W-:Y:S05]  /*20770*/  @!P0 BRA `(.L_x_4413) ;  /* 0x0000000800a08947 */ /* 0x000fea0003800000 */
[----:B------:R-:W-:Y:S02]  /*20780*/  ULDC.U8 UR4, c[0x0][0x631] ;  /* 0x00018c4000047ab9 */ /* 0x000fe40000000000 */
[----:B------:R-:W-:Y:S01]  /*20790*/  ISETP.NE.AND P2, PT, RZ, UR4, PT ;  /* 0x00000004ff007c0c */ /* 0x000fe2000bf45270 */
[----:B------:R-:W-:-:S12]  /*207a0*/  @!P1 BRA `(.L_x_4414) ;  /* 0x0000000000e09947 */ /* 0x000fd80003800000 */
[----:B------:R-:W3:Y:S04]  /*207b0*/  LDG.E.U8 R0, desc[UR60][R4.64] ;  /* 0x0000003c04007981 */ /* 0x000ee8000c1e1100 */
[----:B------:R-:W4:Y:S04]  /*207c0*/  LDG.E.U8 R14, desc[UR60][R4.64+0x10] ;  /* 0x0000103c040e7981 */ /* 0x000f28000c1e1100 */
[----:B--2---:R-:W2:Y:S04]  /*207d0*/  LDG.E.64 R24, desc[UR60][R4.64+0x8] ;  /* 0x0000083c04187981 */ /* 0x004ea8000c1e1b00 */
[----:B------:R-:W5:Y:S04]  /*207e0*/  LDG.E.64 R26, desc[UR60][R4.64+0x18] ;  /* 0x0000183c041a7981 */ /* 0x000f68000c1e1b00 */
[----:B01----:R-:W5:Y:S04]  /*207f0*/  LDG.E.U8 R20, desc[UR60][R4.64+0x20] ;  /* 0x0000203c04147981 */ /* 0x003f68000c1e1100 */
[----:B------:R-:W5:Y:S04]  /*20800*/  LDG.E.U8 R34, desc[UR60][R4.64+0x30] ;  /* 0x0000303c04227981 */ /* 0x000f68000c1e1100 */
[----:B------:R-:W5:Y:S04]  /*20810*/  LDG.E.64 R28, desc[UR60][R4.64+0x28] ;  /* 0x0000283c041c7981 */ /* 0x000f68000c1e1b00 */
[----:B------:R-:W5:Y:S01]  /*20820*/  LDG.E.64 R30, desc[UR60][R4.64+0x38] ;  /* 0x0000383c041e7981 */ /* 0x000f62000c1e1b00 */
[----:B------:R-:W-:-:S02]  /*20830*/  LOP3.LUT R17, R23, 0xff, RZ, 0xc0, !PT ;  /* 0x000000ff17117812 */ /* 0x000fc400078ec0ff */
[----:B------:R-:W-:Y:S02]  /*20840*/  LOP3.LUT R33, R21, 0xff, RZ, 0xc0, !PT ;  /* 0x000000ff15217812 */ /* 0x000fe400078ec0ff */
[----:B------:R-:W-:Y:S02]  /*20850*/  LOP3.LUT R35, R3, 0xff, RZ, 0xc0, !PT ;  /* 0x000000ff03237812 */ /* 0x000fe400078ec0ff */
[CC--:B---3--:R-:W-:Y:S02]  /*20860*/  ISETP.NE.AND P4, PT, R0.reuse, R17.reuse, PT ;  /* 0x000000110000720c */ /* 0x0c8fe40003f85270 */
[----:B------:R-:W-:Y:S02]  /*20870*/  ISETP.GT.U32.AND P5, PT, R0, R17, PT ;  /* 0x000000110000720c */ /* 0x000fe40003fa4070 */
[CC--:B----4-:R-:W-:Y:S02]  /*20880*/  ISETP.NE.AND P3, PT, R14.reuse, R33.reuse, PT ;  /* 0x000000210e00720c */ /* 0x0d0fe40003f65270 */
[----:B------:R-:W-:-:S02]  /*20890*/  ISETP.GT.U32.AND P6, PT, R14, R33, PT ;  /* 0x000000210e00720c */ /* 0x000fc40003fc4070 */
[----:B--2---:R-:W-:Y:S02]  /*208a0*/  ISETP.GE.U32.AND P0, PT, R24, R6, PT ;  /* 0x000000061800720c */ /* 0x004fe40003f06070 */
[----:B------:R-:W-:Y:S02]  /*208b0*/  LOP3.LUT R33, R15, 0xff, RZ, 0xc0, !PT ;  /* 0x000000ff0f217812 */ /* 0x000fe400078ec0ff */
[----:B------:R-:W-:Y:S02]  /*208c0*/  ISETP.GE.AND.EX P0, PT, R25, R7, PT, P0 ;  /* 0x000000071900720c */ /* 0x000fe40003f06300 */
[----:B-----5:R-:W-:Y:S02]  /*208d0*/  ISETP.GE.U32.AND P1, PT, R26, R8, PT ;  /* 0x000000081a00720c */ /* 0x020fe40003f26070 */
[----:B------:R-:W-:Y:S02]  /*208e0*/  SEL R2, RZ, 0xffffffff, !P5 ;  /* 0xffffffffff027807 */ /* 0x000fe40006800000 */
[----:B------:R-:W-:-:S02]  /*208f0*/  @!P4 SEL R2, RZ, 0xffffffff, P0 ;  /* 0xffffffffff02c807 */ /* 0x000fc40000000000 */
[----:B------:R-:W-:Y:S02]  /*20900*/  ISETP.NE.AND P5, PT, R20, R33, PT ;  /* 0x000000211400720c */ /* 0x000fe40003fa5270 */
[----:B------:R-:W-:Y:S02]  /*20910*/  ISETP.GE.AND.EX P1, PT, R27, R9, PT, P1 ;  /* 0x000000091b00720c */ /* 0x000fe40003f26310 */
[----:B------:R-:W-:Y:S02]  /*20920*/  ISETP.NE.AND P4, PT, R34, R35, PT ;  /* 0x000000232200720c */ /* 0x000fe40003f85270 */
[----:B------:R-:W-:Y:S02]  /*20930*/  SEL R17, RZ, 0xffffffff, !P6 ;  /* 0xffffffffff117807 */ /* 0x000fe40007000000 */
[----:B------:R-:W-:Y:S02]  /*20940*/  @!P3 SEL R17, RZ, 0xffffffff, P1 ;  /* 0xffffffffff11b807 */ /* 0x000fe40000800000 */
[----:B------:R-:W-:-:S02]  /*20950*/  ISETP.GE.U32.AND P3, PT, R28, R10, PT ;  /* 0x0000000a1c00720c */ /* 0x000fc40003f66070 */
[----:B------:R-:W-:Y:S02]  /*20960*/  ISETP.GE.U32.AND P1, PT, R30, R12, PT ;  /* 0x0000000c1e00720c */ /* 0x000fe40003f26070 */
[----:B------:R-:W-:Y:S02]  /*20970*/  ISETP.GT.U32.AND P6, PT, R20, R33, PT ;  /* 0x000000211400720c */ /* 0x000fe40003fc4070 */
[----:B------:R-:W-:Y:S02]  /*20980*/  LOP3.LUT R2, R2, 0x1, RZ, 0xc0, !PT ;  /* 0x0000000102027812 */ /* 0x000fe400078ec0ff */
[----:B------:R-:W-:Y:S02]  /*20990*/  ISETP.GT.U32.AND P0, PT, R34, R35, PT ;  /* 0x000000232200720c */ /* 0x000fe40003f04070 */
        /* <DEDUP_REMOVED lines=24> */
[----:B------:R-:W-:-:S07]  /*20b20*/  SEL R3, R34, R3, !P0 ;  /* 0x0000000322037207 */ /* 0x000fce0004000000 */
.L_x_4414:
        /* <DEDUP_REMOVED lines=29> */
.L_x_4416:
        /* <DEDUP_REMOVED lines=22> */
.L_x_4417:
        /* <DEDUP_REMOVED lines=22> */
.L_x_4418:
        /* <DEDUP_REMOVED lines=22> */
.L_x_4419:
[----:B------:R-:W-:Y:S02]  /*21120*/  ULDC.64 UR4, c[0x0][0x600] ;  /* 0x0001800000047ab9 */ /* 0x000fe40000000a00 */
[----:B------:R-:W-:-:S05]  /*21130*/  IADD3 R16, P0, R16, UR4, RZ ;  /* 0x0000000410107c10 */ /* 0x000fca000ff1e0ff */
[----:B------:R-:W-:-:S05]  /*21140*/  IMAD.X R17, RZ, RZ, UR5, P0 ;  /* 0x00000005ff117e24 */ /* 0x000fca00080e06ff */
[----:B------:R-:W-:Y:S01]  /*21150*/  STG.E.64 desc[UR60][R16.64], R30 ;  /* 0x0000001e10007986 */ /* 0x000fe2000c101b3c */
[----:B------:R-:W-:Y:S05]  /*21160*/  EXIT ;  /* 0x000000000000794d */ /* 0x000fea0003800000 */
.L_x_4415:
        /* <DEDUP_REMOVED lines=9> */
.L_x_4413:
        /* <DEDUP_REMOVED lines=17> */
.L_x_4421:
[----:B------:R-:W-:Y:S02]  /*21310*/  CS2R R6, SRZ ;  /* 0x0000000000067805 */ /* 0x000fe4000001ff00 */
[----:B------:R-:W-:Y:S02]  /*21320*/  CS2R R8, SRZ ;  /* 0x0000000000087805 */ /* 0x000fe4000001ff00 */
[----:B------:R-:W-:Y:S02]  /*21330*/  CS2R R10, SRZ ;  /* 0x00000000000a7805 */ /* 0x000fe4000001ff00 */
[----:B------:R-:W-:-:S07]  /*21340*/  CS2R R12, SRZ ;  /* 0x00000000000c7805 */ /* 0x000fce000001ff00 */
.L_x_4420:
        /* <DEDUP_REMOVED lines=31> */
.L_x_4423:
        /* <DEDUP_REMOVED lines=22> */
.L_x_4424:
        /* <DEDUP_REMOVED lines=22> */
.L_x_4425:
        /* <DEDUP_REMOVED lines=22> */
.L_x_4426:
[----:B------:R-:W-:Y:S02]  /*21960*/  ULDC.64 UR4, c[0x0][0x600] ;  /* 0x0001800000047ab9 */ /* 0x000fe40000000a00 */
[----:B------:R-:W-:-:S05]  /*21970*/  IADD3 R16, P0, R16, UR4, RZ ;  /* 0x0000000410107c10 */ /* 0x000fca000ff1e0ff */
[----:B------:R-:W-:-:S05]  /*21980*/  IMAD.X R17, RZ, RZ, UR5, P0 ;  /* 0x00000005ff117e24 */ /* 0x000fca00080e06ff */
[----:B------:R-:W-:Y:S01]  /*21990*/  STG.E.64 desc[UR60][R16.64], R30 ;  /* 0x0000001e10007986 */ /* 0x000fe2000c101b3c */
[----:B------:R-:W-:Y:S05]  /*219a0*/  EXIT ;  /* 0x000000000000794d */ /* 0x000fea0003800000 */
.L_x_4422:
        /* <DEDUP_REMOVED lines=16> */
.L_x_4427:
        /* <DEDUP_REMOVED lines=15> */
.L_x_4428:
        /* <DEDUP_REMOVED lines=15> */
.L_x_4429:
        /* <DEDUP_REMOVED lines=15> */
.L_x_4430:
[----:B------:R-:W-:Y:S05]  /*21d80*/  EXIT ;  /* 0x000000000000794d */ /* 0x000fea0003800000 */
.L_x_4385:
        /* <DEDUP_REMOVED lines=25> */
.L_x_4431:
[----:B------:R-:W-:Y:S05]  /*21f20*/  @!P0 BRA `(.L_x_4432) ;  /* 0x0000000800888947 */ /* 0x000fea0003800000 */
[----:B------:R-:W-:Y:S02]  /*21f30*/  ULDC.U8 UR4, c[0x0][0x631] ;  /* 0x00018c4000047ab9 */ /* 0x000fe40000000000 */
[----:B------:R-:W-:Y:S01]  /*21f40*/  ISETP.NE.AND P2, PT, RZ, UR4, PT ;  /* 0x00000004ff007c0c */ /* 0x000fe2000bf45270 */
[----:B------:R-:W-:-:S12]  /*21f50*/  @!P1 BRA `(.L_x_4433) ;  /* 0x0000000000e09947 */ /* 0x000fd80003800000 */
[----:B------:R-:W2:Y:S04]  /*21f60*/  LDG.E.U8 R0, desc[UR60][R4.64] ;  /* 0x0000003c04007981 */ /* 0x000ea8000c1e1100 */
[----:B------:R-:W3:Y:S04]  /*21f70*/  LDG.E.U8 R6, desc[UR60][R4.64+0x10] ;  /* 0x0000103c04067981 */ /* 0x000ee8000c1e1100 */
[----:B------:R-:W4:Y:S04]  /*21f80*/  LDG.E.64 R12, desc[UR60][R4.64+0x8] ;  /* 0x0000083c040c7981 */ /* 0x000f28000c1e1b00 */
[----:B------:R-:W5:Y:S04]  /*21f90*/  LDG.E.64 R14, desc[UR60][R4.64+0x18] ;  /* 0x0000183c040e7981 */ /* 0x000f68000c1e1b00 */
[----:B------:R-:W5:Y:S04]  /*21fa0*/  LDG.E.U8 R10, desc[UR60][R4.64+0x20] ;  /* 0x0000203c040a7981 */ /* 0x000f68000c1e1100 */
[----:B------:R-:W5:Y:S04]  /*21fb0*/  LDG.E.U8 R26, desc[UR60][R4.64+0x30] ;  /* 0x0000303c041a7981 */ /* 0x000f68000c1e1100 */
[----:B0-----:R-:W5:Y:S04]  /*21fc0*/  LDG.E.64 R20, desc[UR60][R4.64+0x28] ;  /* 0x0000283c04147981 */ /* 0x001f68000c1e1b00 */
        /* <DEDUP_REMOVED lines=8> */
[----:B------:R-:W-:Y:S02]  /*22050*/  LOP3.LUT R17, R7, 0xff, RZ, 0xc0, !PT ;  /* 0x000000ff07117812 */ /* 0x000fe400078ec0ff */
[----:B------:R-:W-:Y:S02]  /*22060*/  ISETP.GE.AND.EX P0, PT, R13, R55, PT, P0 ;  /* 0x000000370d00720c */ /* 0x000fe40003f06300 */
[----:B------:R-:W-:Y:S02]  /*22070*/  LOP3.LUT R25, R3, 0xff, RZ, 0xc0, !PT ;  /* 0x000000ff03197812 */ /* 0x000fe400078ec0ff */
        /* <DEDUP_REMOVED lines=38> */
.L_x_4433:
        /* <DEDUP_REMOVED lines=23> */
.L_x_4435:
        /* <DEDUP_REMOVED lines=22> */
.L_x_4436:
        /* <DEDUP_REMOVED lines=22> */
.L_x_4437:
        /* <DEDUP_REMOVED lines=22> */
.L_x_4438:
[----:B------:R-:W-:Y:S02]  /*22870*/  ULDC.64 UR4, c[0x0][0x600] ;  /* 0x0001800000047ab9 */ /* 0x000fe40000000a00 */
[----:B------:R-:W-:-:S05]  /*22880*/  IADD3 R16, P0, R16, UR4, RZ ;  /* 0x0000000410107c10 */ /* 0x000fca000ff1e0ff */
[----:B------:R-:W-:-:S05]  /*22890*/  IMAD.X R17, RZ, RZ, UR5, P0 ;  /* 0x00000005ff117e24 */ /* 0x000fca00080e06ff */
[----:B------:R-:W-:Y:S01]  /*228a0*/  STG.E.64 desc[UR60][R16.64], R52 ;  /* 0x0000003410007986 */ /* 0x000fe2000c101b3c */
[----:B------:R-:W-:Y:S05]  /*228b0*/  EXIT ;  /* 0x000000000000794d */ /* 0x000fea0003800000 */
.L_x_4434:
        /* <DEDUP_REMOVED lines=9> */
.L_x_4432:
        /* <DEDUP_REMOVED lines=17> */
.L_x_4440:
[----:B------:R-:W-:Y:S01]  /*22a60*/  IMAD.MOV.U32 R52, RZ, RZ, RZ ;  /* 0x000000ffff347224 */ /* 0x000fe200078e00ff */
[----:B------:R-:W-:Y:S01]  /*22a70*/  CS2R R58, SRZ ;  /* 0x00000000003a7805 */ /* 0x000fe2000001ff00 */
[----:B------:R-:W-:Y:S01]  /*22a80*/  IMAD.MOV.U32 R51, RZ, RZ, RZ ;  /* 0x000000ffff337224 */ /* 0x000fe200078e00ff */
[----:B------:R-:W-:Y:S01]  /*22a90*/  CS2R R54, SRZ ;  /* 0x0000000000367805 */ /* 0x000fe2000001ff00 */
[----:B------:R-:W-:Y:S02]  /*22aa0*/  IMAD.MOV.U32 R56, RZ, RZ, RZ ;  /* 0x000000ffff387224 */ /* 0x000fe400078e00ff */
[----:B------:R-:W-:-:S07]  /*22ab0*/  IMAD.MOV.U32 R35, RZ, RZ, RZ ;  /* 0x000000ffff237224 */ /* 0x000fce00078e00ff */
.L_x_4439:
[----:B------:R-:W-:Y:S01]  /*22ac0*/  ULDC.U8 UR4, c[0x0][0x631] ;  /* 0x00018c4000047ab9 */ /* 0x000fe20000000000 */
[----:B------:R-:W-:Y:S01]  /*22ad0*/  IMAD.MOV.U32 R53, RZ, RZ, R51 ;  /* 0x000000ffff357224 */ /* 0x000fe200078e0033 */
[----:B------:R-:W-:Y:S01]  /*22ae0*/  ISETP.NE.AND P0, PT, RZ, UR4, PT ;  /* 0x00000004ff007c0c */ /* 0x000fe2000bf05270 */
[----:B------:R-:W-:-:S12]  /*22af0*/  IMAD.MOV.U32 R57, RZ, RZ, R35 ;  /* 0x000000ffff397224 */ /* 0x000fd800078e0023 */
        /* <DEDUP_REMOVED lines=21> */
.L_x_4442:
        /* <DEDUP_REMOVED lines=22> */
.L_x_4443:
        /* <DEDUP_REMOVED lines=22> */
.L_x_4444:
        /* <DEDUP_REMOVED lines=22> */
.L_x_4445:
[----:B------:R-:W-:Y:S02]  /*23070*/  ULDC.64 UR4, c[0x0][0x600] ;  /* 0x0001800000047ab9 */ /* 0x000fe40000000a00 */
[----:B------:R-:W-:-:S05]  /*23080*/  IADD3 R16, P0, R16, UR4, RZ ;  /* 0x0000000410107c10 */ /* 0x000fca000ff1e0ff */
[----:B------:R-:W-:-:S05]  /*23090*/  IMAD.X R17, RZ, RZ, UR5, P0 ;  /* 0x00000005ff117e24 */ /* 0x000fca00080e06ff */
[----:B------:R-:W-:Y:S01]  /*230a0*/  STG.E.64 desc[UR60][R16.64], R52 ;  /* 0x0000003410007986 */ /* 0x000fe2000c101b3c */
[----:B------:R-:W-:Y:S05]  /*230b0*/  EXIT ;  /* 0x000000000000794d */ /* 0x000fea0003800000 */
.L_x_4441:
        /* <DEDUP_REMOVED lines=9> */
[----:B0-----:R-:W-:-:S02]  /*23150*/  IMAD.U32 R7, RZ, RZ, UR5 ;  /* 0x00000005ff077e24 */ /* 0x001fc4000f8e00ff */
[----:B------:R-:W-:Y:S02]  /*23160*/  IMAD.U32 R11, RZ, RZ, UR7 ;  /* 0x00000007ff0b7e24 */ /* 0x000fe4000f8e00ff */
[----:B------:R-:W-:Y:S02]  /*23170*/  IMAD.MOV.U32 R8, RZ, RZ, 0x2e9 ;  /* 0x000002e9ff087424 */ /* 0x000fe400078e00ff */
[----:B------:R-:W-:Y:S02]  /*23180*/  IMAD.MOV.U32 R12, RZ, RZ, 0x1 ;  /* 0x00000001ff0c7424 */ /* 0x000fe400078e00ff */
[----:B-1----:R-:W-:-:S07]  /*23190*/  IMAD.MOV.U32 R13, RZ, RZ, RZ ;  /* 0x000000ffff0d7224 */ /* 0x002fce00078e00ff */
[----:B------:R-:W-:-:S07]  /*231a0*/  LEPC R20, `(.L_x_4446) ;  /* 0x000000001014794e */ /* 0x000fce0000000000 */
[----:B--2---:R-:W-:Y:S05]  /*231b0*/  CALL.ABS.NOINC R14 ;  /* 0x000000000e007343 */ /* 0x004fea0003c00000 */
.L_x_4446:
        /* <DEDUP_REMOVED lines=15> */
.L_x_4447:
        /* <DEDUP_REMOVED lines=15> */
.L_x_4448:
        /* <DEDUP_REMOVED lines=15> */
.L_x_4449:
[----:B------:R-:W-:Y:S05]  /*23490*/  EXIT ;  /* 0x000000000000794d */ /* 0x000fea0003800000 */
        .weak           $__internal_40_$__cuda_sm20_div_u64
        .type           $__internal_40_$__cuda_sm20_div_u64,@function
        .size           $__internal_40_$__cuda_sm20_div_u64,($__internal_41_$__cuda_sm20_rem_u64 - $__internal_40_$__cuda_sm20_div_u64)
$__internal_40_$__cuda_sm20_div_u64:
        /* <DEDUP_REMOVED lines=69> */
[----:B------:R-:W-:Y:S06]  /*238f0*/  RET.REL.NODEC R14 `(_ZN2at6native13reduce_kernelILi128ELi4ENS0_8ReduceOpIhNS0_9ArgMaxOpsIhEEjlLi4ELi4EEEEEvT1_) ;  /* 0xfffffdc40ec07950 */ /* 0x000fec0003c3ffff */
        .weak           $__internal_41_$__cuda_sm20_rem_u64
        .type           $__internal_41_$__cuda_sm20_rem_u64,@function
        .size           $__internal_41_$__cuda_sm20_rem_u64,(.L_x_6998 - $__internal_41_$__cuda_sm20_rem_u64)
$__internal_41_$__cuda_sm20_rem_u64:
        /* <DEDUP_REMOVED lines=64> */
[----:B------:R-:W-:Y:S06]  /*23d00*/  RET.REL.NODEC R12 `(_ZN2at6native13reduce_kernelILi128ELi4ENS0_8ReduceOpIhNS0_9ArgMaxOpsIhEEjlLi4ELi4EEEEEvT1_) ;  /* 0xfffffdc00cbc7950 */ /* 0x000fec0003c3ffff */
.L_x_4450:
        /* <DEDUP_REMOVED lines=15> */
.L_x_6998:


//--------------------- .text._ZN2at6native13reduce_kernelILi512ELi1ENS0_8ReduceOpIN3c108BFloat16ENS0_9ArgMaxOpsIfEEjlLi4ELi4EEEEEvT1_ --------------------------
	.section	.text._ZN2at6native13reduce_kernelILi512ELi1ENS0_8ReduceOpIN3c108BFloat16ENS0_9ArgMaxOpsIfEEjlLi4ELi4EEEEEvT1_,"ax",@progbits
	.align	128
        .global         _ZN2at6native13reduce_kernelILi512ELi1ENS0_8ReduceOpIN3c108BFloat16ENS0_9ArgMaxOpsIfEEjlLi4ELi4EEEEEvT1_
        .type           _ZN2at6native13reduce_kernelILi512ELi1ENS0_8ReduceOpIN3c108BFloat16ENS0_9ArgMaxOpsIfEEjlLi4ELi4EEEEEvT1_,@function
        .size           _ZN2at6native13reduce_kernelILi512ELi1ENS0_8ReduceOpIN3c108BFloat16ENS0_9ArgMaxOpsIfEEjlLi4ELi4EEEEEvT1_,(.L_x_7000 - _ZN2at6native13reduce_kernelILi512ELi1ENS0_8ReduceOpIN3c108BFloat16ENS0_9ArgMaxOpsIfEEjlLi4ELi4EEEEEvT1_)
        .other          _ZN2at6native13reduce_kernelILi512ELi1ENS0_8ReduceOpIN3c108BFloat16ENS0_9ArgMaxOpsIfEEjlLi4ELi4EEEEEvT1_,@"STO_CUDA_ENTRY STV_DEFAULT"
_ZN2at6native13reduce_kernelILi512ELi1ENS0_8ReduceOpIN3c108BFloat16ENS0_9ArgMaxOpsIfEEjlLi4ELi4EEEEEvT1_:
.text._ZN2at6native13reduce_kernelILi512ELi1ENS0_8ReduceOpIN3c108BFloat16ENS0_9ArgMaxOpsIfEEjlLi4ELi4EEEEEvT1_:
        /* <DEDUP_REMOVED lines=292> */
.L_x_4451:
        /* <DEDUP_REMOVED lines=9> */
[----:B------:R-:W-:-:S11]  /*12d0*/  MOV R3, RZ ;  /* 0x000000ff00037202 */ /* 0x000fd60000000f00 */
        /* <DEDUP_REMOVED lines=35> */
.L_x_4460:
[----:B------:R-:W-:Y:S05]  /*1510*/  BSYNC B3 ;  /* 0x0000000000037941 */ /* 0x000fea0003800000 */
.L_x_4459:
[----:B------:R-:W-:-:S04]  /*1520*/  PRMT R3, R3, 0x9910, RZ ;  /* 0x0000991003037816 */ /* 0x000fc800000000ff */
[----:B------:R-:W-:-:S13]  /*1530*/  ISETP.NE.AND P0, PT, R3, RZ, PT ;  /* 0x000000ff0300720c */ /* 0x000fda0003f05270 */
[----:B------:R-:W-:Y:S05]  /*1540*/  @!P0 BRA `(.L_x_4458) ;  /* 0x0000000000688947 */ /* 0x000fea0003800000 */
[----:B------:R-:W-:Y:S01]  /*1550*/  IADD3 R3, P0, R5, -R2, RZ ;  /* 0x8000000205037210 */ /* 0x000fe20007f1e0ff */
[----:B------:R-:W0:Y:S04]  /*1560*/  LDC R10, c[0x0][0x218] ;  /* 0x00008600ff0a7b82 */ /* 0x000e280000000800 */
[----:B------:R-:W-:Y:S01]  /*1570*/  IMAD.X R6, RZ, RZ, -0x1, P0 ;  /* 0xffffffffff067424 */ /* 0x000fe200000e06ff */
[----:B------:R-:W-:-:S04]  /*1580*/  LEA R8, P0, R3, R20, 0x1 ;  /* 0x0000001403087211 */ /* 0x000fc800078008ff */
[----:B------:R-:W-:Y:S02]  /*1590*/  LEA.HI.X R9, R3, R21, R6, 0x1, P0 ;  /* 0x0000001503097211 */ /* 0x000fe400000f0c06 */
[----:B------:R-:W1:Y:S03]  /*15a0*/  LDC.64 R6, c[0x0][0x220] ;  /* 0x00008800ff067b82 */ /* 0x000e660000000a00 */
[----:B------:R-:W2:Y:S01]  /*15b0*/  LDG.E.U16 R8, desc[UR36][R8.64] ;  /* 0x0000002408087981 */ /* 0x000ea2000c1e1500 */
[----:B------:R-:W-:Y:S01]  /*15c0*/  IMAD.IADD R17, R5, 0x1, -R2 ;  /* 0x0000000105117824 */ /* 0x000fe200078e0a02 */
[----:B0-----:R-:W-:-:S13]  /*15d0*/  FSETP.GTU.FTZ.AND P1, PT, |R10|, +INF , PT ;  /* 0x7f8000000a00780b */ /* 0x001fda0003f3c200 */
[----:B-1----:R-:W-:Y:S02]  /*15e0*/  @!P1 MOV R11, R7 ;  /* 0x00000007000b9202 */ /* 0x002fe40000000f00 */
[----:B------:R-:W-:-:S04]  /*15f0*/  @!P1 ISETP.GT.U32.AND P0, PT, R17, R6, PT ;  /* 0x000000061100920c */ /* 0x000fc80003f04070 */
[----:B------:R-:W-:Y:S01]  /*1600*/  @!P1 ISETP.GT.AND.EX P0, PT, RZ, R11, PT, P0 ;  /* 0x0000000bff00920c */ /* 0x000fe20003f04300 */
[----:B------:R-:W-:Y:S02]  /*1610*/  @P1 IMAD.MOV.U32 R11, RZ, RZ, R7 ;  /* 0x000000ffff0b1224 */ /* 0x000fe400078e0007 */
[----:B--2---:R-:W-:-:S05]  /*1620*/  IMAD.U32 R15, R8, 0x10000, RZ ;  /* 0x00010000080f7824 */ /* 0x004fca00078e00ff */
[CC--:B------:R-:W-:Y:S02]  /*1630*/  FSETP.NEU.OR P3, PT, R15.reuse, R10.reuse, P1 ;  /* 0x0000000a0f00720b */ /* 0x0c0fe40000f6d400 */
        /* <DEDUP_REMOVED lines=11> */
.L_x_4458:
[----:B------:R-:W-:Y:S05]  /*16f0*/  BSYNC B2 ;  /* 0x0000000000027941 */ /* 0x000fea0003800000 */
.L_x_4457:
[C---:B------:R-:W-:Y:S02]  /*1700*/  IADD3 R3, P0, -R2.reuse, 0x4, RZ ;  /* 0x0000000402037810 */ /* 0x040fe40007f1e1ff */
[C---:B------:R-:W-:Y:S02]  /*1710*/  IADD3 R22, R2.reuse, -0x4, R23 ;  /* 0xfffffffc02167810 */ /* 0x040fe40007ffe017 */
[----:B------:R-:W-:Y:S01]  /*1720*/  LEA R20, P1, R3, R20, 0x1 ;  /* 0x0000001403147211 */ /* 0x000fe200078208ff */
[----:B------:R-:W-:Y:S01]  /*1730*/  IMAD.X R10, RZ, RZ, -0x1, P0 ;  /* 0xffffffffff0a7424 */ /* 0x000fe200000e06ff */
[----:B------:R-:W-:-:S04]  /*1740*/  IADD3 R6, -R2, 0x4, RZ ;  /* 0x0000000402067810 */ /* 0x000fc80007ffe1ff */
[----:B------:R-:W-:-:S07]  /*1750*/  LEA.HI.X R21, R3, R21, R10, 0x1, P1 ;  /* 0x0000001503157211 */ /* 0x000fce00008f0c0a */
.L_x_4456:
[----:B------:R-:W-:Y:S05]  /*1760*/  BSYNC B1 ;  /* 0x0000000000017941 */ /* 0x000fea0003800000 */
.L_x_4455:
[----:B------:R-:W-:Y:S01]  /*1770*/  IMAD.SHL.U32 R23, R19, 0x4, RZ ;  /* 0x0000000413177824 */ /* 0x000fe200078e00ff */
[----:B------:R-:W-:Y:S01]  /*1780*/  BSSY B1, `(.L_x_4461) ;  /* 0x0000067000017945 */ /* 0x000fe20003800000 */
[----:B------:R-:W-:Y:S01]  /*1790*/  IMAD.MOV.U32 R11, RZ, RZ, R12 ;  /* 0x000000ffff0b7224 */ /* 0x000fe200078e000c */
[----:B------:R-:W-:Y:S01]  /*17a0*/  MOV R18, R13 ;  /* 0x0000000d00127202 */ /* 0x000fe20000000f00 */
[----:B------:R-:W-:Y:S02]  /*17b0*/  VIADD R3, R23, 0x3 ;  /* 0x0000000317037836 */ /* 0x000fe40000000000 */
[--C-:B------:R-:W-:Y:S02]  /*17c0*/  IMAD.MOV.U32 R10, RZ, RZ, R14.reuse ;  /* 0x000000ffff0a7224 */ /* 0x100fe400078e000e */
[----:B------:R-:W-:Y:S01]  /*17d0*/  IMAD.MOV.U32 R17, RZ, RZ, R13 ;  /* 0x000000ffff117224 */ /* 0x000fe200078e000d */
[----:B------:R-:W-:Y:S01]  /*17e0*/  ISETP.GE.U32.AND P0, PT, R3, R22, PT ;  /* 0x000000160300720c */ /* 0x000fe20003f06070 */
[----:B------:R-:W-:-:S02]  /*17f0*/  IMAD.MOV.U32 R16, RZ, RZ, R14 ;  /* 0x000000ffff107224 */ /* 0x000fc400078e000e */
[----:B------:R-:W-:-:S10]  /*1800*/  IMAD.MOV.U32 R15, RZ, RZ, R12 ;  /* 0x000000ffff0f7224 */ /* 0x000fd400078e000c */
[----:B------:R-:W-:Y:S05]  /*1810*/  @P0 BRA `(.L_x_4462) ;  /* 0x0000000400740947 */ /* 0x000fea0003800000 */
[----:B------:R-:W-:Y:S01]  /*1820*/  IMAD.MOV.U32 R17, RZ, RZ, R13 ;  /* 0x000000ffff117224 */ /* 0x000fe200078e000d */
[----:B------:R-:W-:Y:S01]  /*1830*/  MOV R16, R14 ;  /* 0x0000000e00107202 */ /* 0x000fe20000000f00 */
[----:B------:R-:W-:-:S07]  /*1840*/  IMAD.MOV.U32 R15, RZ, RZ, R12 ;  /* 0x000000ffff0f7224 */ /* 0x000fce00078e000c */
.L_x_4472:
[----:B------:R-:W-:-:S06]  /*1850*/  IMAD.WIDE.U32 R2, R19, 0x8, R20 ;  /* 0x0000000813027825 */ /* 0x000fcc00078e0014 */
[----:B------:R-:W2:Y:S01]  /*1860*/  LDG.E.64 R2, desc[UR36][R2.64] ;  /* 0x0000002402027981 */ /* 0x000ea2000c1e1b00 */
[----:B------:R-:W-:Y:S01]  /*1870*/  FSETP.GTU.FTZ.AND P1, PT, |R7|, +INF , PT ;  /* 0x7f8000000700780b */ /* 0x000fe20003f3c200 */
[----:B------:R-:W-:Y:S01]  /*1880*/  IMAD.IADD R23, R23, 0x1, R6 ;  /* 0x0000000117177824 */ /* 0x000fe200078e0206 */
[----:B------:R-:W-:Y:S11]  /*1890*/  BSSY B2, `(.L_x_4463) ;  /* 0x0000022000027945 */ /* 0x000ff60003800000 */
[----:B------:R-:W-:-:S04]  /*18a0*/  @!P1 ISETP.GE.U32.AND P0, PT, R8, R23, PT ;  /* 0x000000170800920c */ /* 0x000fc80003f06070 */
[----:B------:R-:W-:Y:S01]  /*18b0*/  @!P1 ISETP.GE.AND.EX P0, PT, R9, RZ, PT, P0 ;  /* 0x000000ff0900920c */ /* 0x000fe20003f06300 */
[C---:B--2---:R-:W-:Y:S01]  /*18c0*/  IMAD.U32 R26, R2.reuse, 0x10000, RZ ;  /* 0x00010000021a7824 */ /* 0x044fe200078e00ff */
[----:B------:R-:W-:-:S04]  /*18d0*/  PRMT R2, R2, 0x7632, R2 ;  /* 0x0000763202027816 */ /* 0x000fc80000000002 */
[CC--:B------:R-:W-:Y:S01]  /*18e0*/  FSETP.NEU.OR P3, PT, R7.reuse, R26.reuse, P1 ;  /* 0x0000001a0700720b */ /* 0x0c0fe20000f6d400 */
[----:B------:R-:W-:Y:S01]  /*18f0*/  IMAD.U32 R25, R2, 0x10000, RZ ;  /* 0x0001000002197824 */ /* 0x000fe200078e00ff */
[----:B------:R-:W-:Y:S02]  /*1900*/  @!P1 FSETP.GT.FTZ.AND P2, PT, R7, R26, PT ;  /* 0x0000001a0700920b */ /* 0x000fe40003f54000 */
[----:B------:R-:W-:Y:S02]  /*1910*/  PRMT R2, R3, 0x7632, R2 ;  /* 0x0000763203027816 */ /* 0x000fe40000000002 */
[----:B------:R-:W-:Y:S02]  /*1920*/  @!P1 SEL R24, RZ, 0xffffffff, !P2 ;  /* 0xffffffffff189807 */ /* 0x000fe40005000000 */
[----:B------:R-:W-:-:S05]  /*1930*/  @P1 FSETP.GTU.FTZ.AND P2, PT, |R26|, +INF , PT ;  /* 0x7f8000001a00180b */ /* 0x000fca0003f5c200 */
[----:B------:R-:W-:Y:S02]  /*1940*/  @!P3 SEL R24, RZ, 0xffffffff, P0 ;  /* 0xffffffffff18b807 */ /* 0x000fe40000000000 */
[----:B------:R-:W-:Y:S02]  /*1950*/  @P1 ISETP.LT.U32.AND P3, PT, R8, R23, PT ;  /* 0x000000170800120c */ /* 0x000fe40003f61070 */
[----:B------:R-:W-:-:S04]  /*1960*/  @!P1 LOP3.LUT R24, R24, 0x1, RZ, 0xc0, !PT ;  /* 0x0000000118189812 */ /* 0x000fc800078ec0ff */
[----:B------:R-:W-:Y:S02]  /*1970*/  @!P1 ISETP.EQ.U32.AND P0, PT, R24, 0x1, PT ;  /* 0x000000011800980c */ /* 0x000fe40003f02070 */
[----:B------:R-:W-:Y:S02]  /*1980*/  @P1 ISETP.LT.OR.EX P0, PT, R9, RZ, !P2, P3 ;  /* 0x000000ff0900120c */ /* 0x000fe40005701730 */
[----:B------:R-:W-:Y:S02]  /*1990*/  FSETP.GTU.FTZ.AND P1, PT, |R12|, +INF , PT ;  /* 0x7f8000000c00780b */ /* 0x000fe40003f3c200 */
        /* <DEDUP_REMOVED lines=14> */
.L_x_4464:
[----:B------:R-:W-:Y:S02]  /*1a80*/  FSETP.GTU.FTZ.AND P0, PT, |R25|, +INF , PT ;  /* 0x7f8000001900780b */ /* 0x000fe40003f1c200 */
[----:B------:R-:W-:-:S04]  /*1a90*/  ISETP.LT.U32.AND P1, PT, R13, R26, PT ;  /* 0x0000001a0d00720c */ /* 0x000fc80003f21070 */
[----:B------:R-:W-:-:S13]  /*1aa0*/  ISETP.LT.OR.EX P0, PT, R14, RZ, !P0, P1 ;  /* 0x000000ff0e00720c */ /* 0x000fda0004701710 */
.L_x_4465:
[----:B------:R-:W-:Y:S05]  /*1ab0*/  BSYNC B2 ;  /* 0x0000000000027941 */ /* 0x000fea0003800000 */
.L_x_4463:
[----:B------:R-:W-:Y:S01]  /*1ac0*/  FSETP.GTU.FTZ.AND P1, PT, |R15|, +INF , PT ;  /* 0x7f8000000f00780b */ /* 0x000fe20003f3c200 */
[----:B------:R-:W-:Y:S01]  /*1ad0*/  BSSY B2, `(.L_x_4466) ;  /* 0x0000013000027945 */ /* 0x000fe20003800000 */
[----:B------:R-:W-:Y:S01]  /*1ae0*/  SEL R13, R13, R26, P0 ;  /* 0x0000001a0d0d7207 */ /* 0x000fe20000000000 */
[----:B------:R-:W-:Y:S01]  /*1af0*/  VIADD R26, R23, 0x2 ;  /* 0x00000002171a7836 */ /* 0x000fe20000000000 */
[----:B------:R-:W-:Y:S02]  /*1b00*/  FSEL R12, R12, R25, P0 ;  /* 0x000000190c0c7208 */ /* 0x000fe40000000000 */
[----:B------:R-:W-:Y:S02]  /*1b10*/  SHF.L.U32 R24, R3, 0x10, RZ ;  /* 0x0000001003187819 */ /* 0x000fe400000006ff */
[----:B------:R-:W-:-:S05]  /*1b20*/  SEL R14, R14, RZ, P0 ;  /* 0x000000ff0e0e7207 */ /* 0x000fca0000000000 */
        /* <DEDUP_REMOVED lines=10> */
.L_x_4467:
[----:B------:R-:W-:Y:S02]  /*1bd0*/  FSETP.GTU.FTZ.AND P0, PT, |R24|, +INF , PT ;  /* 0x7f8000001800780b */ /* 0x000fe40003f1c200 */
[----:B------:R-:W-:-:S04]  /*1be0*/  ISETP.LT.U32.AND P1, PT, R17, R26, PT ;  /* 0x0000001a1100720c */ /* 0x000fc80003f21070 */
[----:B------:R-:W-:-:S13]  /*1bf0*/  ISETP.LT.OR.EX P0, PT, R16, RZ, !P0, P1 ;  /* 0x000000ff1000720c */ /* 0x000fda0004701710 */
.L_x_4468:
[----:B------:R-:W-:Y:S05]  /*1c00*/  BSYNC B2 ;  /* 0x0000000000027941 */ /* 0x000fea0003800000 */
.L_x_4466:
[----:B------:R-:W-:Y:S01]  /*1c10*/  FSETP.GTU.FTZ.AND P1, PT, |R11|, +INF , PT ;  /* 0x7f8000000b00780b */ /* 0x000fe20003f3c200 */
[----:B------:R-:W-:Y:S01]  /*1c20*/  BSSY B2, `(.L_x_4469) ;  /* 0x0000013000027945 */ /* 0x000fe20003800000 */
[----:B------:R-:W-:Y:S01]  /*1c30*/  FSEL R15, R15, R24, P0 ;  /* 0x000000180f0f7208 */ /* 0x000fe20000000000 */
[----:B------:R-:W-:Y:S01]  /*1c40*/  IMAD.U32 R24, R2, 0x10000, RZ ;  /* 0x0001000002187824 */ /* 0x000fe200078e00ff */
[----:B------:R-:W-:Y:S01]  /*1c50*/  SEL R17, R17, R26, P0 ;  /* 0x0000001a11117207 */ /* 0x000fe20000000000 */
[----:B------:R-:W-:Y:S01]  /*1c60*/  VIADD R25, R23, 0x3 ;  /* 0x0000000317197836 */ /* 0x000fe20000000000 */
        /* <DEDUP_REMOVED lines=11> */
.L_x_4470:
[----:B------:R-:W-:Y:S02]  /*1d20*/  FSETP.GTU.FTZ.AND P0, PT, |R24|, +INF , PT ;  /* 0x7f8000001800780b */ /* 0x000fe40003f1c200 */
[----:B------:R-:W-:-:S04]  /*1d30*/  ISETP.LT.U32.AND P1, PT, R18, R25, PT ;  /* 0x000000191200720c */ /* 0x000fc80003f21070 */
[----:B------:R-:W-:-:S13]  /*1d40*/  ISETP.LT.OR.EX P0, PT, R10, RZ, !P0, P1 ;  /* 0x000000ff0a00720c */ /* 0x000fda0004701710 */
.L_x_4471:
[----:B------:R-:W-:Y:S05]  /*1d50*/  BSYNC B2 ;  /* 0x0000000000027941 */ /* 0x000fea0003800000 */
.L_x_4469:
[----:B------:R-:W-:Y:S01]  /*1d60*/  ULDC UR4, c[0x0][0x234] ;  /* 0x00008d0000047ab9 */ /* 0x000fe20000000800 */
[----:B------:R-:W-:Y:S01]  /*1d70*/  FSEL R11, R11, R24, P0 ;  /* 0x000000180b0b7208 */ /* 0x000fe20000000000 */
[----:B------:R-:W-:Y:S01]  /*1d80*/  VIADD R19, R19, UR4 ;  /* 0x0000000413137c36 */ /* 0x000fe20008000000 */
[----:B------:R-:W-:Y:S02]  /*1d90*/  SEL R18, R18, R25, P0 ;  /* 0x0000001912127207 */ /* 0x000fe40000000000 */
[----:B------:R-:W-:Y:S01]  /*1da0*/  SEL R10, R10, RZ, P0 ;  /* 0x000000ff0a0a7207 */ /* 0x000fe20000000000 */
[----:B------:R-:W-:-:S05]  /*1db0*/  IMAD.SHL.U32 R23, R19, 0x4, RZ ;  /* 0x0000000413177824 */ /* 0x000fca00078e00ff */
[----:B------:R-:W-:-:S04]  /*1dc0*/  IADD3 R3, R23, 0x3, RZ ;  /* 0x0000000317037810 */ /* 0x000fc80007ffe0ff */
[----:B------:R-:W-:-:S13]  /*1dd0*/  ISETP.GE.U32.AND P1, PT, R3, R22, PT ;  /* 0x000000160300720c */ /* 0x000fda0003f26070 */
[----:B------:R-:W-:Y:S05]  /*1de0*/  @!P1 BRA `(.L_x_4472) ;  /* 0xfffffff800989947 */ /* 0x000fea000383ffff */
.L_x_4462:
[----:B------:R-:W-:Y:S05]  /*1df0*/  BSYNC B1 ;  /* 0x0000000000017941 */ /* 0x000fea0003800000 */
.L_x_4461:
        /* <DEDUP_REMOVED lines=12> */
.L_x_4474:
[----:B------:R-:W-:Y:S05]  /*1ec0*/  BSYNC B1 ;  /* 0x0000000000017941 */ /* 0x000fea0003800000 */
.L_x_4473:
        /* <DEDUP_REMOVED lines=10> */
[----:B------:R-:W-:Y:S01]  /*1f70*/  FSETP.GTU.FTZ.AND P1, PT, |R7|, +INF , PT ;  /* 0x7f8000000700780b */ /* 0x000fe20003f3c200 */
[----:B------:R-:W-:-:S05]  /*1f80*/  IMAD.IADD R5, R5, 0x1, R6 ;  /* 0x0000000105057824 */ /* 0x000fca00078e0206 */
[----:B------:R-:W-:-:S07]  /*1f90*/  SHF.R.S32.HI R6, RZ, 0x1f, R5 ;  /* 0x0000001fff067819 */ /* 0x000fce0000011405 */
[----:B------:R-:W-:-:S04]  /*1fa0*/  @!P1 ISETP.GE.U32.AND P0, PT, R8, R5, PT ;  /* 0x000000050800920c */ /* 0x000fc80003f06070 */
[----:B------:R-:W-:Y:S01]  /*1fb0*/  @!P1 ISETP.GE.AND.EX P0, PT, R9, R6, PT, P0 ;  /* 0x000000060900920c */ /* 0x000fe20003f06300 */
[----:B--2---:R-:W-:-:S05]  /*1fc0*/  IMAD.U32 R4, R20, 0x10000, RZ ;  /* 0x0001000014047824 */ /* 0x004fca00078e00ff */
[CC--:B------:R-:W-:Y:S02]  /*1fd0*/  FSETP.NEU.OR P3, PT, R7.reuse, R4.reuse, P1 ;  /* 0x000000040700720b */ /* 0x0c0fe40000f6d400 */
        /* <DEDUP_REMOVED lines=11> */
.L_x_4476:
[----:B------:R-:W-:Y:S05]  /*2090*/  BSYNC B1 ;  /* 0x0000000000017941 */ /* 0x000fea0003800000 */
.L_x_4475:
        /* <DEDUP_REMOVED lines=12> */
.L_x_4478:
[----:B------:R-:W-:Y:S02]  /*2160*/  FSETP.GTU.FTZ.AND P0, PT, |R12|, +INF , PT ;  /* 0x7f8000000c00780b */ /* 0x000fe40003f1c200 */
[----:B------:R-:W-:-:S04]  /*2170*/  ISETP.LT.U32.AND P1, PT, R8, R13, PT ;  /* 0x0000000d0800720c */ /* 0x000fc80003f21070 */
[----:B------:R-:W-:-:S13]  /*2180*/  ISETP.LT.OR.EX P0, PT, R9, R14, !P0, P1 ;  /* 0x0000000e0900720c */ /* 0x000fda0004701710 */
.L_x_4479:
[----:B------:R-:W-:Y:S05]  /*2190*/  BSYNC B1 ;  /* 0x0000000000017941 */ /* 0x000fea0003800000 */
.L_x_4477:
        /* <DEDUP_REMOVED lines=15> */
.L_x_4481:
[----:B------:R-:W-:Y:S02]  /*2290*/  FSETP.GTU.FTZ.AND P0, PT, |R15|, +INF , PT ;  /* 0x7f8000000f00780b */ /* 0x000fe40003f1c200 */
[----:B------:R-:W-:-:S04]  /*22a0*/  ISETP.LT.U32.AND P1, PT, R8, R17, PT ;  /* 0x000000110800720c */ /* 0x000fc80003f21070 */
[----:B------:R-:W-:-:S13]  /*22b0*/  ISETP.LT.OR.EX P0, PT, R9, R16, !P0, P1 ;  /* 0x000000100900720c */ /* 0x000fda0004701710 */
.L_x_4482:
[----:B------:R-:W-:Y:S05]  /*22c0*/  BSYNC B1 ;  /* 0x0000000000017941 */ /* 0x000fea0003800000 */
.L_x_4480:
        /* <DEDUP_REMOVED lines=15> */
.L_x_4484:
[----:B------:R-:W-:Y:S02]  /*23c0*/  FSETP.GTU.FTZ.AND P0, PT, |R11|, +INF , PT ;  /* 0x7f8000000b00780b */ /* 0x000fe40003f1c200 */
[----:B------:R-:W-:-:S04]  /*23d0*/  ISETP.LT.U32.AND P1, PT, R17, R18, PT ;  /* 0x000000121100720c */ /* 0x000fc80003f21070 */
[----:B------:R-:W-:-:S13]  /*23e0*/  ISETP.LT.OR.EX P0, PT, R3, R10, !P0, P1 ;  /* 0x0000000a0300720c */ /* 0x000fda0004701710 */
.L_x_4485:
[----:B------:R-:W-:Y:S05]  /*23f0*/  BSYNC B1 ;  /* 0x0000000000017941 */ /* 0x000fea0003800000 */
.L_x_4483:
[----:B------:R-:W-:Y:S02]  /*2400*/  SEL R6, R17, R18, P0 ;  /* 0x0000001211067207 */ /* 0x000fe40000000000 */
[----:B------:R-:W-:Y:S02]  /*2410*/  SEL R3, R3, R10, P0 ;  /* 0x0000000a03037207 */ /* 0x000fe40000000000 */
[----:B------:R-:W-:Y:S01]  /*2420*/  FSEL R11, R12, R11, P0 ;  /* 0x0000000b0c0b7208 */ /* 0x000fe20000000000 */
[----:B------:R-:W-:Y:S06]  /*2430*/  BRA `(.L_x_4453) ;  /* 0x000000b800d87947 */ /* 0x000fec0003800000 */
.L_x_4454:
        /* <DEDUP_REMOVED lines=9> */
[----:B------:R-:W-:Y:S01]  /*24d0*/  MOV R2, R19 ;  /* 0x0000001300027202 */ /* 0x000fe20000000f00 */
        /* <DEDUP_REMOVED lines=10> */
[--C-:B------:R-:W-:Y:S01]  /*2580*/  IMAD.MOV.U32 R5, RZ, RZ, R15.reuse ;  /* 0x000000ffff057224 */ /* 0x100fe200078e000f */
[----:B------:R-:W-:Y:S01]  /*2590*/  MOV R7, R9 ;  /* 0x0000000900077202 */ /* 0x000fe20000000f00 */
[--C-:B------:R-:W-:Y:S02]  /*25a0*/  IMAD.MOV.U32 R6, RZ, RZ, R12.reuse ;  /* 0x000000ffff067224 */ /* 0x100fe400078e000c */
[----:B------:R-:W-:Y:S02]  /*25b0*/  IMAD.MOV.U32 R8, RZ, RZ, R12 ;  /* 0x000000ffff087224 */ /* 0x000fe400078e000c */
[--C-:B------:R-:W-:Y:S02]  /*25c0*/  IMAD.MOV.U32 R10, RZ, RZ, R15.reuse ;  /* 0x000000ffff0a7224 */ /* 0x100fe400078e000f */
[----:B------:R-:W-:-:S02]  /*25d0*/  IMAD.MOV.U32 R11, RZ, RZ, R15 ;  /* 0x000000ffff0b7224 */ /* 0x000fc400078e000f */
[----:B------:R-:W-:Y:S01]  /*25e0*/  IMAD.MOV.U32 R13, RZ, RZ, R9 ;  /* 0x000000ffff0d7224 */ /* 0x000fe200078e0009 */
[----:B------:R-:W-:Y:S06]  /*25f0*/  @P0 BRA `(.L_x_4489) ;  /* 0x0000004400640947 */ /* 0x000fec0003800000 */
[----:B------:R-:W-:Y:S01]  /*2600*/  ISETP.NE.AND P1, PT, R14, RZ, PT ;  /* 0x000000ff0e00720c */ /* 0x000fe20003f25270 */
[----:B------:R-:W-:Y:S01]  /*2610*/  IMAD.MOV.U32 R6, RZ, RZ, R12 ;  /* 0x000000ffff067224 */ /* 0x000fe200078e000c */
[----:B------:R-:W-:Y:S01]  /*2620*/  MOV R8, R12 ;  /* 0x0000000c00087202 */ /* 0x000fe20000000f00 */
[--C-:B------:R-:W-:Y:S02]  /*2630*/  IMAD.MOV.U32 R7, RZ, RZ, R9.reuse ;  /* 0x000000ffff077224 */ /* 0x100fe400078e0009 */
[----:B------:R-:W-:Y:S02]  /*2640*/  IMAD.MOV.U32 R13, RZ, RZ, R9 ;  /* 0x000000ffff0d7224 */ /* 0x000fe400078e0009 */
[--C-:B------:R-:W-:Y:S02]  /*2650*/  IMAD.MOV.U32 R5, RZ, RZ, R15.reuse ;  /* 0x000000ffff057224 */ /* 0x100fe400078e000f */
[--C-:B------:R-:W-:Y:S02]  /*2660*/  IMAD.MOV.U32 R10, RZ, RZ, R15.reuse ;  /* 0x000000ffff0a7224 */ /* 0x100fe400078e000f */
[----:B------:R-:W-:-:S07]  /*2670*/  IMAD.MOV.U32 R11, RZ, RZ, R15 ;  /* 0x000000ffff0b7224 */ /* 0x000fce00078e000f */
.L_x_4503:
        /* <DEDUP_REMOVED lines=275> */
[----:B------:R-:W-:Y:S01]  /*37b0*/  SHF.R.U32.HI R19, RZ, UR24, R18 ;  /* 0x00000018ff137c19 */ /* 0x000fe20008011612 */
[----:B------:R-:W0:Y:S01]  /*37c0*/  @P0 LDC R23, c[0x0][0x38c] ;  /* 0x0000e300ff170b82 */ /* 0x000e220000000800 */
[----:B------:R-:W-:-:S03]  /*37d0*/  @P0 IMAD.MOV.U32 R18, RZ, RZ, RZ ;  /* 0x000000ffff120224 */ /* 0x000fc600078e00ff */
[----:B------:R-:W-:-:S04]  /*37e0*/  IMAD.MOV R24, RZ, RZ, -R19 ;  /* 0x000000ffff187224 */ /* 0x000fc800078e0a13 */
[----:B------:R-:W-:Y:S01]  /*37f0*/  IMAD R24, R24, UR38, R15 ;  /* 0x0000002618187c24 */ /* 0x000fe2000f8e020f */
[----:B------:R-:W1:Y:S03]  /*3800*/  @P0 LDC R25, c[0x0][0x3f8] ;  /* 0x0000fe00ff190b82 */ /* 0x000e660000000800 */
[----:B------:R-:W-:-:S05]  /*3810*/  IMAD R17, R24, UR25, R17 ;  /* 0x0000001918117c24 */ /* 0x000fca000f8e0211 */
[----:B------:R-:W2:Y:S02]  /*3820*/  @P0 LDC.64 R14, c[0x0][0x390] ;  /* 0x0000e400ff0e0b82 */ /* 0x000ea40000000a00 */
[----:B--2---:R-:W-:-:S05]  /*3830*/  @P0 IMAD.HI.U32 R14, R19, R14, R18 ;  /* 0x0000000e130e0227 */ /* 0x004fca00078e0012 */
[----:B------:R-:W-:-:S05]  /*3840*/  @P0 SHF.R.U32.HI R14, RZ, R15, R14 ;  /* 0x0000000fff0e0219 */ /* 0x000fca000001160e */
[----:B------:R-:W-:-:S04]  /*3850*/  @P0 IMAD.MOV R18, RZ, RZ, -R14 ;  /* 0x000000ffff120224 */ /* 0x000fc800078e0a0e */
[----:B0-----:R-:W-:-:S04]  /*3860*/  @P0 IMAD R18, R18, R23, R19 ;  /* 0x0000001712120224 */ /* 0x001fc800078e0213 */
[----:B-1----:R-:W-:-:S07]  /*3870*/  @P0 IMAD R17, R18, R25, R17 ;  /* 0x0000001912110224 */ /* 0x002fce00078e0211 */
.L_x_4490:
[----:B------:R-:W-:-:S04]  /*3880*/  LOP3.LUT R15, R17, 0xfffffffe, RZ, 0xc0, !PT ;  /* 0xfffffffe110f7812 */ /* 0x000fc800078ec0ff */
[----:B------:R-:W-:-:S05]  /*3890*/  IADD3 R14, P0, R20, R15, RZ ;  /* 0x0000000f140e7210 */ /* 0x000fca0007f1e0ff */
[----:B------:R-:W-:-:S05]  /*38a0*/  IMAD.X R15, RZ, RZ, R21, P0 ;  /* 0x000000ffff0f7224 */ /* 0x000fca00000e0615 */
[----:B------:R0:W5:Y:S01]  /*38b0*/  LDG.E.U16 R17, desc[UR36][R14.64] ;  /* 0x000000240e117981 */ /* 0x000162000c1e1500 */
[----:B------:R-:W-:Y:S05]  /*38c0*/  @!P1 BRA `(.L_x_4491) ;  /* 0x0000000c00b49947 */ /* 0x000fea0003800000 */
[----:B0-----:R-:W0:Y:S01]  /*38d0*/  LDC.64 R14, c[0x0][0x268] ;  /* 0x00009a00ff0e7b82 */ /* 0x001e220000000a00 */
        /* <DEDUP_REMOVED lines=236> */
.L_x_4491:
[----:B0-----:R-:W-:Y:S01]  /*47a0*/  LOP3.LUT R15, R22, 0xfffffffe, RZ, 0xc0, !PT ;  /* 0xfffffffe160f7812 */ /* 0x001fe200078ec0ff */
[----:B------:R-:W-:Y:S02]  /*47b0*/  ULDC UR38, c[0x0][0x234] ;  /* 0x00008d0000267ab9 */ /* 0x000fe40000000800 */
[----:B------:R-:W-:Y:S01]  /*47c0*/  IMAD.U32 R18, RZ, RZ, UR38 ;  /* 0x00000026ff127e24 */ /* 0x000fe2000f8e00ff */
[----:B------:R-:W-:-:S05]  /*47d0*/  IADD3 R14, P0, R20, R15, RZ ;  /* 0x0000000f140e7210 */ /* 0x000fca0007f1e0ff */
[----:B------:R-:W-:-:S05]  /*47e0*/  IMAD.X R15, RZ, RZ, R21, P0 ;  /* 0x000000ffff0f7224 */ /* 0x000fca00000e0615 */
[----:B------:R0:W5:Y:S01]  /*47f0*/  LDG.E.U16 R19, desc[UR36][R14.64] ;  /* 0x000000240e137981 */ /* 0x000162000c1e1500 */
        /* <DEDUP_REMOVED lines=223> */
[----:B------:R-:W-:Y:S01]  /*55f0*/  IMAD.MOV.U32 R27, RZ, RZ, R25 ;  /* 0x000000ffff1b7224 */ /* 0x000fe200078e0019 */
[----:B------:R-:W-:Y:S01]  /*5600*/  MOV R26, RZ ;  /* 0x000000ff001a7202 */ /* 0x000fe20000000f00 */
[----:B------:R-:W-:-:S04]  /*5610*/  ULDC.64 UR38, c[0x0][0x380] ;  /* 0x0000e00000267ab9 */ /* 0x000fc80000000a00 */
[----:B------:R-:W-:-:S05]  /*5620*/  IMAD.HI.U32 R26, R25, UR39, R26 ;  /* 0x00000027191a7c27 */ /* 0x000fca000f8e001a */
[----:B------:R-:W-:Y:S01]  /*5630*/  SHF.R.U32.HI R27, RZ, UR24, R26 ;  /* 0x00000018ff1b7c19 */ /* 0x000fe2000801161a */
        /* <DEDUP_REMOVED lines=12> */
.L_x_4492:
[----:B0-----:R-:W-:-:S04]  /*5700*/  LOP3.LUT R15, R22, 0xfffffffe, RZ, 0xc0, !PT ;  /* 0xfffffffe160f7812 */ /* 0x001fc800078ec0ff */
[----:B------:R-:W-:-:S05]  /*5710*/  IADD3 R14, P0, R20, R15, RZ ;  /* 0x0000000f140e7210 */ /* 0x000fca0007f1e0ff */
[----:B------:R-:W-:-:S05]  /*5720*/  IMAD.X R15, RZ, RZ, R21, P0 ;  /* 0x000000ffff0f7224 */ /* 0x000fca00000e0615 */
[----:B------:R0:W5:Y:S01]  /*5730*/  LDG.E.U16 R22, desc[UR36][R14.64] ;  /* 0x000000240e167981 */ /* 0x000162000c1e1500 */
[----:B------:R-:W-:Y:S05]  /*5740*/  @!P1 BRA `(.L_x_4493) ;  /* 0x0000000c00b09947 */ /* 0x000fea0003800000 */
[----:B0-----:R-:W0:Y:S01]  /*5750*/  LDC.64 R14, c[0x0][0x268] ;  /* 0x00009a00ff0e7b82 */ /* 0x001e220000000a00 */
[----:B------:R-:W-:Y:S01]  /*5760*/  LEA R25, R18, R23, 0x1 ;  /* 0x0000001712197211 */ /* 0x000fe200078e08ff */
        /* <DEDUP_REMOVED lines=234> */
.L_x_4493:
[----:B------:R-:W-:-:S04]  /*6610*/  LOP3.LUT R25, R24, 0xfffffffe, RZ, 0xc0, !PT ;  /* 0xfffffffe18197812 */ /* 0x000fc800078ec0ff */
[----:B------:R-:W-:-:S05]  /*6620*/  IADD3 R24, P0, R20, R25, RZ ;  /* 0x0000001914187210 */ /* 0x000fca0007f1e0ff */
[----:B------:R-:W-:-:S05]  /*6630*/  IMAD.X R25, RZ, RZ, R21, P0 ;  /* 0x000000ffff197224 */ /* 0x000fca00000e0615 */
[----:B------:R1:W5:Y:S01]  /*6640*/  LDG.E.U16 R24, desc[UR36][R24.64] ;  /* 0x0000002418187981 */ /* 0x000362000c1e1500 */
[C---:B------:R-:W-:Y:S01]  /*6650*/  FSETP.GTU.FTZ.AND P2, PT, |R10|.reuse, +INF , PT ;  /* 0x7f8000000a00780b */ /* 0x040fe20003f5c200 */
[----:B0----5:R-:W-:Y:S01]  /*6660*/  IMAD.U32 R15, R17, 0x10000, RZ ;  /* 0x00010000110f7824 */ /* 0x021fe200078e00ff */
[----:B------:R-:W-:Y:S04]  /*6670*/  BSSY B2, `(.L_x_4494) ;  /* 0x000001e000027945 */ /* 0x000fe80003800000 */
[----:B------:R-:W-:-:S07]  /*6680*/  FSETP.NEU.OR P4, PT, R10, R15, P2 ;  /* 0x0000000f0a00720b */ /* 0x000fce000178d400 */
[----:B------:R-:W-:Y:S02]  /*6690*/  @!P2 ISETP.GE.U32.AND P0, PT, R6, R2, PT ;  /* 0x000000020600a20c */ /* 0x000fe40003f06070 */
[----:B------:R-:W-:Y:S02]  /*66a0*/  @!P2 FSETP.GT.FTZ.AND P3, PT, R10, R15, PT ;  /* 0x0000000f0a00a20b */ /* 0x000fe40003f74000 */
[----:B------:R-:W-:Y:S02]  /*66b0*/  @!P2 ISETP.GE.AND.EX P0, PT, R7, RZ, PT, P0 ;  /* 0x000000ff0700a20c */ /* 0x000fe40003f06300 */
[----:B------:R-:W-:Y:S02]  /*66c0*/  @!P2 SEL R14, RZ, 0xffffffff, !P3 ;  /* 0xffffffffff0ea807 */ /* 0x000fe40005800000 */
[----:B------:R-:W-:Y:S02]  /*66d0*/  @!P4 SEL R14, RZ, 0xffffffff, P0 ;  /* 0xffffffffff0ec807 */ /* 0x000fe40000000000 */
[----:B------:R-:W-:-:S02]  /*66e0*/  @P2 FSETP.GTU.FTZ.AND P3, PT, |R15|, +INF , PT ;  /* 0x7f8000000f00280b */ /* 0x000fc40003f7c200 */
[----:B------:R-:W-:Y:S02]  /*66f0*/  @!P2 LOP3.LUT R14, R14, 0x1, RZ, 0xc0, !PT ;  /* 0x000000010e0ea812 */ /* 0x000fe400078ec0ff */
[----:B------:R-:W-:Y:S02]  /*6700*/  @P2 ISETP.LT.U32.AND P4, PT, R6, R2, PT ;  /* 0x000000020600220c */ /* 0x000fe40003f81070 */
[----:B------:R-:W-:Y:S01]  /*6710*/  @!P2 ISETP.EQ.U32.AND P0, PT, R14, 0x1, PT ;  /* 0x000000010e00a80c */ /* 0x000fe20003f02070 */
[----:B------:R-:W-:Y:S01]  /*6720*/  IMAD.U32 R14, R19, 0x10000, RZ ;  /* 0x00010000130e7824 */ /* 0x000fe200078e00ff */
[----:B------:R-:W-:Y:S02]  /*6730*/  @P2 ISETP.LT.OR.EX P0, PT, R7, RZ, !P3, P4 ;  /* 0x000000ff0700220c */ /* 0x000fe40005f01740 */
[----:B------:R-:W-:Y:S02]  /*6740*/  FSETP.GTU.FTZ.AND P2, PT, |R5|, +INF , PT ;  /* 0x7f8000000500780b */ /* 0x000fe40003f5c200 */
[----:B------:R-:W-:-:S02]  /*6750*/  FSEL R10, R10, R15, P0 ;  /* 0x0000000f0a0a7208 */ /* 0x000fc40000000000 */
[----:B------:R-:W-:Y:S02]  /*6760*/  SEL R6, R6, R2, P0 ;  /* 0x0000000206067207 */ /* 0x000fe40000000000 */
[----:B------:R-:W-:-:S07]  /*6770*/  SEL R7, R7, RZ, P0 ;  /* 0x000000ff07077207 */ /* 0x000fce0000000000 */
[----:B-1----:R-:W-:Y:S05]  /*6780*/  @P2 BRA `(.L_x_4495) ;  /* 0x0000000000242947 */ /* 0x002fea0003800000 */
        /* <DEDUP_REMOVED lines=9> */
.L_x_4495:
[----:B------:R-:W-:Y:S02]  /*6820*/  FSETP.GTU.FTZ.AND P0, PT, |R14|, +INF , PT ;  /* 0x7f8000000e00780b */ /* 0x000fe40003f1c200 */
[----:B------:R-:W-:-:S04]  /*6830*/  ISETP.LT.U32.AND P2, PT, R3, R23, PT ;  /* 0x000000170300720c */ /* 0x000fc80003f41070 */
[----:B------:R-:W-:-:S13]  /*6840*/  ISETP.LT.OR.EX P0, PT, R4, RZ, !P0, P2 ;  /* 0x000000ff0400720c */ /* 0x000fda0004701720 */
.L_x_4496:
[----:B------:R-:W-:Y:S05]  /*6850*/  BSYNC B2 ;  /* 0x0000000000027941 */ /* 0x000fea0003800000 */
.L_x_4494:
[----:B------:R-:W-:Y:S01]  /*6860*/  FSETP.GTU.FTZ.AND P2, PT, |R16|, +INF , PT ;  /* 0x7f8000001000780b */ /* 0x000fe20003f5c200 */
[----:B------:R-:W-:Y:S01]  /*6870*/  BSSY B2, `(.L_x_4497) ;  /* 0x0000013000027945 */ /* 0x000fe20003800000 */
[----:B------:R-:W-:Y:S01]  /*6880*/  SEL R3, R3, R23, P0 ;  /* 0x0000001703037207 */ /* 0x000fe20000000000 */
[----:B------:R-:W-:Y:S01]  /*6890*/  IMAD.U32 R15, R22, 0x10000, RZ ;  /* 0x00010000160f7824 */ /* 0x000fe200078e00ff */
[----:B------:R-:W-:Y:S02]  /*68a0*/  FSEL R5, R5, R14, P0 ;  /* 0x0000000e05057208 */ /* 0x000fe40000000000 */
[----:B------:R-:W-:Y:S02]  /*68b0*/  IADD3 R23, R23, R18, RZ ;  /* 0x0000001217177210 */ /* 0x000fe40007ffe0ff */
        /* <DEDUP_REMOVED lines=11> */
.L_x_4498:
[----:B------:R-:W-:Y:S02]  /*6970*/  FSETP.GTU.FTZ.AND P0, PT, |R15|, +INF , PT ;  /* 0x7f8000000f00780b */ /* 0x000fe40003f1c200 */
[----:B------:R-:W-:-:S04]  /*6980*/  ISETP.LT.U32.AND P2, PT, R8, R23, PT ;  /* 0x000000170800720c */ /* 0x000fc80003f41070 */
[----:B------:R-:W-:-:S13]  /*6990*/  ISETP.LT.OR.EX P0, PT, R9, RZ, !P0, P2 ;  /* 0x000000ff0900720c */ /* 0x000fda0004701720 */
.L_x_4499:
[----:B------:R-:W-:Y:S05]  /*69a0*/  BSYNC B2 ;  /* 0x0000000000027941 */ /* 0x000fea0003800000 */
.L_x_4497:
[----:B------:R-:W-:Y:S01]  /*69b0*/  FSETP.GTU.FTZ.AND P2, PT, |R11|, +INF , PT ;  /* 0x7f8000000b00780b */ /* 0x000fe20003f5c200 */
[----:B------:R-:W-:Y:S01]  /*69c0*/  BSSY B2, `(.L_x_4500) ;  /* 0x0000013000027945 */ /* 0x000fe20003800000 */
[----:B------:R-:W-:Y:S01]  /*69d0*/  FSEL R16, R16, R15, P0 ;  /* 0x0000000f10107208 */ /* 0x000fe20000000000 */
[----:B------:R-:W-:Y:S01]  /*69e0*/  IMAD.IADD R15, R23, 0x1, R18 ;  /* 0x00000001170f7824 */ /* 0x000fe200078e0212 */
[----:B------:R-:W-:Y:S01]  /*69f0*/  SEL R8, R8, R23, P0 ;  /* 0x0000001708087207 */ /* 0x000fe20000000000 */
[----:B------:R-:W-:Y:S01]  /*6a00*/  IMAD.U32 R26, R24, 0x10000, RZ ;  /* 0x00010000181a7824 */ /* 0x000fe200078e00ff */
        /* <DEDUP_REMOVED lines=11> */
.L_x_4501:
[----:B------:R-:W-:Y:S02]  /*6ac0*/  FSETP.GTU.FTZ.AND P0, PT, |R26|, +INF , PT ;  /* 0x7f8000001a00780b */ /* 0x000fe40003f1c200 */
[----:B------:R-:W-:-:S04]  /*6ad0*/  ISETP.LT.U32.AND P2, PT, R12, R15, PT ;  /* 0x0000000f0c00720c */ /* 0x000fc80003f41070 */
[----:B------:R-:W-:-:S13]  /*6ae0*/  ISETP.LT.OR.EX P0, PT, R13, RZ, !P0, P2 ;  /* 0x000000ff0d00720c */ /* 0x000fda0004701720 */
.L_x_4502:
[----:B------:R-:W-:Y:S05]  /*6af0*/  BSYNC B2 ;  /* 0x0000000000027941 */ /* 0x000fea0003800000 */
.L_x_4500:
[----:B------:R-:W-:Y:S01]  /*6b00*/  IMAD.IADD R2, R15, 0x1, R18 ;  /* 0x000000010f027824 */ /* 0x000fe200078e0212 */
[----:B------:R-:W-:Y:S01]  /*6b10*/  ULDC UR4, c[0x0][0x22c] ;  /* 0x00008b0000047ab9 */ /* 0x000fe20000000800 */
[----:B------:R-:W-:Y:S01]  /*6b20*/  FSEL R11, R11, R26, P0 ;  /* 0x0000001a0b0b7208 */ /* 0x000fe20000000000 */
[----:B------:R-:W-:Y:S01]  /*6b30*/  IMAD.U32 R23, RZ, RZ, UR4 ;  /* 0x00000004ff177e24 */ /* 0x000fe2000f8e00ff */
[----:B------:R-:W-:Y:S01]  /*6b40*/  SEL R12, R12, R15, P0 ;  /* 0x0000000f0c0c7207 */ /* 0x000fe20000000000 */
[----:B------:R-:W-:Y:S01]  /*6b50*/  IMAD R14, R18, 0x3, R2 ;  /* 0x00000003120e7824 */ /* 0x000fe200078e0202 */
[----:B------:R-:W-:-:S04]  /*6b60*/  SEL R13, R13, RZ, P0 ;  /* 0x000000ff0d0d7207 */ /* 0x000fc80000000000 */
[----:B------:R-:W-:-:S13]  /*6b70*/  ISETP.GE.U32.AND P2, PT, R14, R23, PT ;  /* 0x000000170e00720c */ /* 0x000fda0003f46070 */
[----:B------:R-:W-:Y:S05]  /*6b80*/  @!P2 BRA `(.L_x_4503) ;  /* 0xffffffb800bca947 */ /* 0x000fea000383ffff */
.L_x_4489:
[----:B------:R-:W-:Y:S05]  /*6b90*/  BSYNC B1 ;  /* 0x0000000000017941 */ /* 0x000fea0003800000 */
.L_x_4488:
        /* <DEDUP_REMOVED lines=280> */
.L_x_4506:
        /* <DEDUP_REMOVED lines=281> */
.L_x_4507:
        /* <DEDUP_REMOVED lines=281> */
.L_x_4508:
[----:B------:R-:W-:-:S04]  /*a040*/  LOP3.LUT R15, R22, 0xfffffffe, RZ, 0xc0, !PT ;  /* 0xfffffffe160f7812 */ /* 0x000fc800078ec0ff */
[----:B------:R-:W-:-:S05]  /*a050*/  IADD3 R14, P2, R20, R15, RZ ;  /* 0x0000000f140e7210 */ /* 0x000fca0007f5e0ff */
[----:B------:R-:W-:-:S05]  /*a060*/  IMAD.X R15, RZ, RZ, R21, P2 ;  /* 0x000000ffff0f7224 */ /* 0x000fca00010e0615 */
[----:B------:R0:W5:Y:S02]  /*a070*/  LDG.E.U16 R22, desc[UR36][R14.64] ;  /* 0x000000240e167981 */ /* 0x000164000c1e1500 */
        /* <DEDUP_REMOVED lines=277> */
.L_x_4509:
[----:B------:R-:W-:-:S04]  /*b1d0*/  LOP3.LUT R25, R24, 0xfffffffe, RZ, 0xc0, !PT ;  /* 0xfffffffe18197812 */ /* 0x000fc800078ec0ff */
[----:B------:R-:W-:-:S05]  /*b1e0*/  IADD3 R24, P1, R20, R25, RZ ;  /* 0x0000001914187210 */ /* 0x000fca0007f3e0ff */
[----:B------:R-:W-:-:S05]  /*b1f0*/  IMAD.X R25, RZ, RZ, R21, P1 ;  /* 0x000000ffff197224 */ /* 0x000fca00008e0615 */
[----:B------:R0:W5:Y:S03]  /*b200*/  LDG.E.U16 R24, desc[UR36][R24.64] ;  /* 0x0000002418187981 */ /* 0x000166000c1e1500 */
.L_x_4505:
[----:B------:R-:W-:Y:S05]  /*b210*/  BSYNC B1 ;  /* 0x0000000000017941 */ /* 0x000fea0003800000 */
.L_x_4504:
[----:B------:R-:W-:Y:S04]  /*b220*/  BSSY B1, `(.L_x_4510) ;  /* 0x000005b000017945 */ /* 0x000fe80003800000 */
[----:B------:R-:W-:Y:S05]  /*b230*/  @P0 BRA `(.L_x_4511) ;  /* 0x0000000400640947 */ /* 0x000fea0003800000 */
[----:B------:R-:W-:Y:S01]  /*b240*/  FSETP.GTU.FTZ.AND P0, PT, |R10|, +INF , PT ;  /* 0x7f8000000a00780b */ /* 0x000fe20003f1c200 */
[----:B------:R-:W-:Y:S01]  /*b250*/  BSSY B2, `(.L_x_4512) ;  /* 0x000000f000027945 */ /* 0x000fe20003800000 */
[----:B-----5:R-:W-:-:S11]  /*b260*/  IMAD.U32 R17, R17, 0x10000, RZ ;  /* 0x0001000011117824 */ /* 0x020fd600078e00ff */
        /* <DEDUP_REMOVED lines=10> */
.L_x_4513:
[----:B------:R-:W-:Y:S02]  /*b310*/  FSETP.GTU.FTZ.AND P0, PT, |R17|, +INF , PT ;  /* 0x7f8000001100780b */ /* 0x000fe40003f1c200 */
[----:B------:R-:W-:-:S04]  /*b320*/  ISETP.LT.U32.AND P1, PT, R6, R2, PT ;  /* 0x000000020600720c */ /* 0x000fc80003f21070 */
[----:B------:R-:W-:-:S13]  /*b330*/  ISETP.LT.OR.EX P0, PT, R7, RZ, !P0, P1 ;  /* 0x000000ff0700720c */ /* 0x000fda0004701710 */
.L_x_4514:
[----:B------:R-:W-:Y:S05]  /*b340*/  BSYNC B2 ;  /* 0x0000000000027941 */ /* 0x000fea0003800000 */
.L_x_4512:
[----:B------:R-:W-:Y:S01]  /*b350*/  IMAD.IADD R20, R2, 0x1, R18 ;  /* 0x0000000102147824 */ /* 0x000fe200078e0212 */
[----:B------:R-:W-:Y:S02]  /*b360*/  FSEL R10, R10, R17, P0 ;  /* 0x000000110a0a7208 */ /* 0x000fe40000000000 */
[----:B------:R-:W-:Y:S02]  /*b370*/  SEL R6, R6, R2, P0 ;  /* 0x0000000206067207 */ /* 0x000fe40000000000 */
[----:B------:R-:W-:Y:S02]  /*b380*/  ISETP.GE.U32.AND P1, PT, R20, R23, PT ;  /* 0x000000171400720c */ /* 0x000fe40003f26070 */
[----:B------:R-:W-:-:S11]  /*b390*/  SEL R7, R7, RZ, P0 ;  /* 0x000000ff07077207 */ /* 0x000fd60000000000 */
[----:B------:R-:W-:Y:S05]  /*b3a0*/  @P1 BRA `(.L_x_4511) ;  /* 0x0000000400081947 */ /* 0x000fea0003800000 */
[----:B------:R-:W-:Y:S01]  /*b3b0*/  FSETP.GTU.FTZ.AND P0, PT, |R5|, +INF , PT ;  /* 0x7f8000000500780b */ /* 0x000fe20003f1c200 */
[----:B------:R-:W-:Y:S01]  /*b3c0*/  BSSY B2, `(.L_x_4515) ;  /* 0x000000f000027945 */ /* 0x000fe20003800000 */
[----:B------:R-:W-:-:S11]  /*b3d0*/  IMAD.U32 R14, R19, 0x10000, RZ ;  /* 0x00010000130e7824 */ /* 0x000fd600078e00ff */
        /* <DEDUP_REMOVED lines=10> */
.L_x_4516:
[----:B------:R-:W-:Y:S02]  /*b480*/  FSETP.GTU.FTZ.AND P0, PT, |R14|, +INF , PT ;  /* 0x7f8000000e00780b */ /* 0x000fe40003f1c200 */
[----:B------:R-:W-:-:S04]  /*b490*/  ISETP.LT.U32.AND P1, PT, R3, R20, PT ;  /* 0x000000140300720c */ /* 0x000fc80003f21070 */
[----:B------:R-:W-:-:S13]  /*b4a0*/  ISETP.LT.OR.EX P0, PT, R4, RZ, !P0, P1 ;  /* 0x000000ff0400720c */ /* 0x000fda0004701710 */
.L_x_4517:
[----:B------:R-:W-:Y:S05]  /*b4b0*/  BSYNC B2 ;  /* 0x0000000000027941 */ /* 0x000fea0003800000 */
.L_x_4515:
        /* <DEDUP_REMOVED lines=8> */
[----:B------:R-:W-:-:S11]  /*b540*/  SHF.L.U32 R17, R22, 0x10, RZ ;  /* 0x0000001016117819 */ /* 0x000fd600000006ff */
        /* <DEDUP_REMOVED lines=10> */
.L_x_4519:
[----:B------:R-:W-:Y:S02]  /*b5f0*/  FSETP.GTU.FTZ.AND P0, PT, |R17|, +INF , PT ;  /* 0x7f8000001100780b */ /* 0x000fe40003f1c200 */
[----:B------:R-:W-:-:S04]  /*b600*/  ISETP.LT.U32.AND P1, PT, R8, R15, PT ;  /* 0x0000000f0800720c */ /* 0x000fc80003f21070 */
[----:B------:R-:W-:-:S13]  /*b610*/  ISETP.LT.OR.EX P0, PT, R9, RZ, !P0, P1 ;  /* 0x000000ff0900720c */ /* 0x000fda0004701710 */
.L_x_4520:
[----:B------:R-:W-:Y:S05]  /*b620*/  BSYNC B2 ;  /* 0x0000000000027941 */ /* 0x000fea0003800000 */
.L_x_4518:
        /* <DEDUP_REMOVED lines=19> */
.L_x_4522:
[----:B------:R-:W-:Y:S02]  /*b760*/  FSETP.GTU.FTZ.AND P0, PT, |R24|, +INF , PT ;  /* 0x7f8000001800780b */ /* 0x000fe40003f1c200 */
[----:B------:R-:W-:-:S04]  /*b770*/  ISETP.LT.U32.AND P1, PT, R12, R19, PT ;  /* 0x000000130c00720c */ /* 0x000fc80003f21070 */
[----:B------:R-:W-:-:S13]  /*b780*/  ISETP.LT.OR.EX P0, PT, R13, RZ, !P0, P1 ;  /* 0x000000ff0d00720c */ /* 0x000fda0004701710 */
.L_x_4523:
[----:B------:R-:W-:Y:S05]  /*b790*/  BSYNC B2 ;  /* 0x0000000000027941 */ /* 0x000fea0003800000 */
.L_x_4521:
[----:B------:R-:W-:Y:S02]  /*b7a0*/  FSEL R11, R11, R24, P0 ;  /* 0x000000180b0b7208 */ /* 0x000fe40000000000 */
[----:B------:R-:W-:Y:S02]  /*b7b0*/  SEL R12, R12, R19, P0 ;  /* 0x000000130c0c7207 */ /* 0x000fe40000000000 */
[----:B------:R-:W-:-:S07]  /*b7c0*/  SEL R13, R13, RZ, P0 ;  /* 0x000000ff0d0d7207 */ /* 0x000fce0000000000 */
.L_x_4511:
[----:B------:R-:W-:Y:S05]  /*b7d0*/  BSYNC B1 ;  /* 0x0000000000017941 */ /* 0x000fea0003800000 */
.L_x_4510:
        /* <DEDUP_REMOVED lines=12> */
.L_x_4525:
[----:B------:R-:W-:Y:S02]  /*b8a0*/  FSETP.GTU.FTZ.AND P0, PT, |R5|, +INF , PT ;  /* 0x7f8000000500780b */ /* 0x000fe40003f1c200 */
[----:B------:R-:W-:-:S04]  /*b8b0*/  ISETP.LT.U32.AND P1, PT, R6, R3, PT ;  /* 0x000000030600720c */ /* 0x000fc80003f21070 */
[----:B------:R-:W-:-:S13]  /*b8c0*/  ISETP.LT.OR.EX P0, PT, R7, R4, !P0, P1 ;  /* 0x000000040700720c */ /* 0x000fda0004701710 */
.L_x_4526:
[----:B------:R-:W-:Y:S05]  /*b8d0*/  BSYNC B1 ;  /* 0x0000000000017941 */ /* 0x000fea0003800000 */
.L_x_4524:
        /* <DEDUP_REMOVED lines=15> */
.L_x_4528:
[----:B------:R-:W-:Y:S02]  /*b9d0*/  FSETP.GTU.FTZ.AND P0, PT, |R16|, +INF , PT ;  /* 0x7f8000001000780b */ /* 0x000fe40003f1c200 */
[----:B------:R-:W-:-:S04]  /*b9e0*/  ISETP.LT.U32.AND P1, PT, R3, R8, PT ;  /* 0x000000080300720c */ /* 0x000fc80003f21070 */
[----:B------:R-:W-:-:S13]  /*b9f0*/  ISETP.LT.OR.EX P0, PT, R4, R9, !P0, P1 ;  /* 0x000000090400720c */ /* 0x000fda0004701710 */
.L_x_4529:
[----:B------:R-:W-:Y:S05]  /*ba00*/  BSYNC B1 ;  /* 0x0000000000017941 */ /* 0x000fea0003800000 */
.L_x_4527:
        /* <DEDUP_REMOVED lines=15> */
.L_x_4531:
[----:B------:R-:W-:Y:S02]  /*bb00*/  FSETP.GTU.FTZ.AND P0, PT, |R11|, +INF , PT ;  /* 0x7f8000000b00780b */ /* 0x000fe40003f1c200 */
[----:B------:R-:W-:-:S04]  /*bb10*/  ISETP.LT.U32.AND P1, PT, R3, R12, PT ;  /* 0x0000000c0300720c */ /* 0x000fc80003f21070 */
[----:B------:R-:W-:-:S13]  /*bb20*/  ISETP.LT.OR.EX P0, PT, R4, R13, !P0, P1 ;  /* 0x0000000d0400720c */ /* 0x000fda0004701710 */
.L_x_4532:
[----:B------:R-:W-:Y:S05]  /*bb30*/  BSYNC B1 ;  /* 0x0000000000017941 */ /* 0x000fea0003800000 */
.L_x_4530:
[----:B------:R-:W-:Y:S02]  /*bb40*/  SEL R6, R3, R12, P0 ;  /* 0x0000000c03067207 */ /* 0x000fe40000000000 */
[----:B------:R-:W-:Y:S02]  /*bb50*/  SEL R3, R4, R13, P0 ;  /* 0x0000000d04037207 */ /* 0x000fe40000000000 */
[----:B------:R-:W-:Y:S01]  /*bb60*/  FSEL R11, R16, R11, P0 ;  /* 0x0000000b100b7208 */ /* 0x000fe20000000000 */
[----:B------:R-:W-:Y:S06]  /*bb70*/  BRA `(.L_x_4453) ;  /* 0x0000002400087947 */ /* 0x000fec0003800000 */
.L_x_4487:
[----:B------:R-:W-:Y:S01]  /*bb80*/  ISETP.GE.U32.AND P0, PT, R6, R23, PT ;  /* 0x000000170600720c */ /* 0x000fe20003f06070 */
[----:B------:R-:W-:Y:S01]  /*bb90*/  BSSY B1, `(.L_x_4533) ;  /* 0x0000072000017945 */ /* 0x000fe20003800000 */
[--C-:B------:R-:W-:Y:S01]  /*bba0*/  IMAD.MOV.U32 R14, RZ, RZ, R12.reuse ;  /* 0x000000ffff0e7224 */ /* 0x100fe200078e000c */
[----:B------:R-:W-:Y:S01]  /*bbb0*/  MOV R8, R15 ;  /* 0x0000000f00087202 */ /* 0x000fe20000000f00 */
[----:B------:R-:W-:Y:S02]  /*bbc0*/  IMAD.MOV.U32 R11, RZ, RZ, R9 ;  /* 0x000000ffff0b7224 */ /* 0x000fe400078e0009 */
[--C-:B------:R-:W-:Y:S02]  /*bbd0*/  IMAD.MOV.U32 R10, RZ, RZ, R12.reuse ;  /* 0x000000ffff0a7224 */ /* 0x100fe400078e000c */
[----:B------:R-:W-:Y:S02]  /*bbe0*/  IMAD.MOV.U32 R7, RZ, RZ, R15 ;  /* 0x000000ffff077224 */ /* 0x000fe400078e000f */
[----:B------:R-:W-:-:S02]  /*bbf0*/  IMAD.MOV.U32 R6, RZ, RZ, R12 ;  /* 0x000000ffff067224 */ /* 0x000fc400078e000c */
[----:B------:R-:W-:Y:S01]  /*bc00*/  IMAD.MOV.U32 R5, RZ, RZ, R9 ;  /* 0x000000ffff057224 */ /* 0x000fe200078e0009 */
[----:B------:R-:W-:Y:S06]  /*bc10*/  @P0 BRA `(.L_x_4534) ;  /* 0x0000000400a40947 */ /* 0x000fec0003800000 */
[----:B------:R-:W0:Y:S01]  /*bc20*/  LDC R18, c[0x0][0x234] ;  /* 0x00008d00ff127b82 */ /* 0x000e220000000800 */
[--C-:B------:R-:W-:Y:S01]  /*bc30*/  IMAD.MOV.U32 R14, RZ, RZ, R12.reuse ;  /* 0x000000ffff0e7224 */ /* 0x100fe200078e000c */
[----:B------:R-:W-:Y:S01]  /*bc40*/  MOV R6, R12 ;  /* 0x0000000c00067202 */ /* 0x000fe20000000f00 */
[----:B------:R-:W-:Y:S02]  /*bc50*/  IMAD.MOV.U32 R10, RZ, RZ, R12 ;  /* 0x000000ffff0a7224 */ /* 0x000fe400078e000c */
[--C-:B------:R-:W-:Y:S02]  /*bc60*/  IMAD.MOV.U32 R11, RZ, RZ, R9.reuse ;  /* 0x000000ffff0b7224 */ /* 0x100fe400078e0009 */
[----:B------:R-:W-:Y:S02]  /*bc70*/  IMAD.MOV.U32 R5, RZ, RZ, R9 ;  /* 0x000000ffff057224 */ /* 0x000fe400078e0009 */
[--C-:B------:R-:W-:Y:S02]  /*bc80*/  IMAD.MOV.U32 R8, RZ, RZ, R15.reuse ;  /* 0x000000ffff087224 */ /* 0x100fe400078e000f */
[----:B------:R-:W-:-:S07]  /*bc90*/  IMAD.MOV.U32 R7, RZ, RZ, R15 ;  /* 0x000000ffff077224 */ /* 0x000fce00078e000f */
.L_x_4544:
[----:B------:R-:W-:-:S04]  /*bca0*/  IMAD R13, R17, R2, RZ ;  /* 0x00000002110d7224 */ /* 0x000fc800078e02ff */
[----:B------:R-:W-:-:S05]  /*bcb0*/  IMAD.WIDE.U32 R12, R13, 0x2, R20 ;  /* 0x000000020d0c7825 */ /* 0x000fca00078e0014 */
[----:B------:R1:W2:Y:S01]  /*bcc0*/  LDG.E.U16 R19, desc[UR36][R12.64] ;  /* 0x000000240c137981 */ /* 0x0002a2000c1e1500 */
[----:B------:R-:W-:Y:S02]  /*bcd0*/  FSETP.GTU.FTZ.AND P1, PT, |R8|, +INF , PT ;  /* 0x7f8000000800780b */ /* 0x000fe40003f3c200 */
[----:B0-----:R-:W-:-:S05]  /*bce0*/  IADD3 R24, R2, R18, RZ ;  /* 0x0000001202187210 */ /* 0x001fca0007ffe0ff */
[----:B------:R-:W-:Y:S02]  /*bcf0*/  IMAD.IADD R23, R24, 0x1, R18 ;  /* 0x0000000118177824 */ /* 0x000fe400078e0212 */
[C---:B-1----:R-:W-:Y:S02]  /*bd00*/  IMAD R13, R17.reuse, R24, RZ ;  /* 0x00000018110d7224 */ /* 0x042fe400078e02ff */
[----:B------:R-:W-:Y:S02]  /*bd10*/  IMAD R27, R17, R23, RZ ;  /* 0x00000017111b7224 */ /* 0x000fe400078e02ff */
[----:B------:R-:W-:Y:S01]  /*bd20*/  @!P1 ISETP.GE.U32.AND P0, PT, R14, R2, PT ;  /* 0x000000020e00920c */ /* 0x000fe20003f06070 */
[----:B------:R-:W-:-:S03]  /*bd30*/  IMAD.WIDE.U32 R12, R13, 0x2, R20 ;  /* 0x000000020d0c7825 */ /* 0x000fc600078e0014 */
[----:B------:R-:W-:Y:S01]  /*bd40*/  @!P1 ISETP.GE.AND.EX P0, PT, R11, RZ, PT, P0 ;  /* 0x000000ff0b00920c */ /* 0x000fe20003f06300 */
        /* <DEDUP_REMOVED lines=8> */
[----:B------:R-:W-:Y:S01]  /*bdd0*/  @!P1 ISETP.EQ.U32.AND P0, PT, R22, 0x1, PT ;  /* 0x000000011600980c */ /* 0x000fe20003f02070 */
[----:B------:R-:W-:Y:S01]  /*bde0*/  IMAD.IADD R22, R23, 0x1, R18 ;  /* 0x0000000117167824 */ /* 0x000fe200078e0212 */
[----:B------:R-:W-:-:S04]  /*bdf0*/  @P1 ISETP.LT.OR.EX P0, PT, R11, RZ, !P2, P3 ;  /* 0x000000ff0b00120c */ /* 0x000fc80005701730 */
[----:B------:R-:W-:Y:S02]  /*be00*/  FSEL R8, R8, R25, P0 ;  /* 0x0000001908087208 */ /* 0x000fe40000000000 */
[----:B------:R0:W2:Y:S01]  /*be10*/  LDG.E.U16 R25, desc[UR36][R12.64] ;  /* 0x000000240c197981 */ /* 0x0000a2000c1e1500 */
[----:B------:R-:W-:Y:S01]  /*be20*/  FSETP.GTU.FTZ.AND P1, PT, |R15|, +INF , PT ;  /* 0x7f8000000f00780b */ /* 0x000fe20003f3c200 */
[----:B------:R-:W-:Y:S01]  /*be30*/  BSSY B2, `(.L_x_4535) ;  /* 0x0000016000027945 */ /* 0x000fe20003800000 */
[----:B------:R-:W-:Y:S01]  /*be40*/  SEL R14, R14, R2, P0 ;  /* 0x000000020e0e7207 */ /* 0x000fe20000000000 */
[----:B0-----:R-:W-:-:S04]  /*be50*/  IMAD.WIDE.U32 R12, R27, 0x2, R20 ;  /* 0x000000021b0c7825 */ /* 0x001fc800078e0014 */
[----:B------:R-:W-:Y:S01]  /*be60*/  IMAD R27, R17, R22, RZ ;  /* 0x00000016111b7224 */ /* 0x000fe200078e02ff */
[----:B------:R0:W5:Y:S03]  /*be70*/  LDG.E.U16 R26, desc[UR36][R12.64] ;  /* 0x000000240c1a7981 */ /* 0x000166000c1e1500 */
[----:B0-----:R-:W-:-:S06]  /*be80*/  IMAD.WIDE.U32 R12, R27, 0x2, R20 ;  /* 0x000000021b0c7825 */ /* 0x001fcc00078e0014 */
[----:B------:R0:W5:Y:S01]  /*be90*/  LDG.E.U16 R12, desc[UR36][R12.64] ;  /* 0x000000240c0c7981 */ /* 0x000162000c1e1500 */
[----:B------:R-:W-:Y:S01]  /*bea0*/  SEL R11, R11, RZ, P0 ;  /* 0x000000ff0b0b7207 */ /* 0x000fe20000000000 */
[----:B--2---:R-:W-:Y:S01]  /*beb0*/  IMAD.U32 R28, R25, 0x10000, RZ ;  /* 0x00010000191c7824 */ /* 0x004fe200078e00ff */
[----:B0-----:R-:W-:Y:S06]  /*bec0*/  @P1 BRA `(.L_x_4536) ;  /* 0x0000000000241947 */ /* 0x001fec0003800000 */
        /* <DEDUP_REMOVED lines=9> */
.L_x_4536:
[----:B------:R-:W-:Y:S02]  /*bf60*/  FSETP.GTU.FTZ.AND P0, PT, |R28|, +INF , PT ;  /* 0x7f8000001c00780b */ /* 0x000fe40003f1c200 */
[----:B------:R-:W-:-:S04]  /*bf70*/  ISETP.LT.U32.AND P1, PT, R3, R24, PT ;  /* 0x000000180300720c */ /* 0x000fc80003f21070 */
[----:B------:R-:W-:-:S13]  /*bf80*/  ISETP.LT.OR.EX P0, PT, R4, RZ, !P0, P1 ;  /* 0x000000ff0400720c */ /* 0x000fda0004701710 */
.L_x_4537:
[----:B------:R-:W-:Y:S05]  /*bf90*/  BSYNC B2 ;  /* 0x0000000000027941 */ /* 0x000fea0003800000 */
.L_x_4535:
[----:B------:R-:W-:Y:S01]  /*bfa0*/  FSETP.GTU.FTZ.AND P1, PT, |R16|, +INF , PT ;  /* 0x7f8000001000780b */ /* 0x000fe20003f3c200 */
[----:B------:R-:W-:Y:S01]  /*bfb0*/  BSSY B2, `(.L_x_4538) ;  /* 0x0000012000027945 */ /* 0x000fe20003800000 */
[----:B------:R-:W-:Y:S01]  /*bfc0*/  FSEL R15, R15, R28, P0 ;  /* 0x0000001c0f0f7208 */ /* 0x000fe20000000000 */
[----:B-----5:R-:W-:Y:S01]  /*bfd0*/  IMAD.U32 R13, R26, 0x10000, RZ ;  /* 0x000100001a0d7824 */ /* 0x020fe200078e00ff */
        /* <DEDUP_REMOVED lines=12> */
.L_x_4539:
[----:B------:R-:W-:Y:S02]  /*c0a0*/  FSETP.GTU.FTZ.AND P0, PT, |R13|, +INF , PT ;  /* 0x7f8000000d00780b */ /* 0x000fe40003f1c200 */
[----:B------:R-:W-:-:S04]  /*c0b0*/  ISETP.LT.U32.AND P1, PT, R10, R23, PT ;  /* 0x000000170a00720c */ /* 0x000fc80003f21070 */
[----:B------:R-:W-:-:S13]  /*c0c0*/  ISETP.LT.OR.EX P0, PT, R9, RZ, !P0, P1 ;  /* 0x000000ff0900720c */ /* 0x000fda0004701710 */
.L_x_4540:
[----:B------:R-:W-:Y:S05]  /*c0d0*/  BSYNC B2 ;  /* 0x0000000000027941 */ /* 0x000fea0003800000 */
.L_x_4538:
[----:B------:R-:W-:Y:S01]  /*c0e0*/  FSETP.GTU.FTZ.AND P1, PT, |R7|, +INF , PT ;  /* 0x7f8000000700780b */ /* 0x000fe20003f3c200 */
[----:B------:R-:W-:Y:S01]  /*c0f0*/  BSSY B2, `(.L_x_4541) ;  /* 0x0000012000027945 */ /* 0x000fe20003800000 */
[----:B------:R-:W-:Y:S01]  /*c100*/  FSEL R16, R16, R13, P0 ;  /* 0x0000000d10107208 */ /* 0x000fe20000000000 */
[----:B------:R-:W-:Y:S01]  /*c110*/  IMAD.U32 R24, R12, 0x10000, RZ ;  /* 0x000100000c187824 */ /* 0x000fe200078e00ff */
        /* <DEDUP_REMOVED lines=12> */
.L_x_4542:
[----:B------:R-:W-:Y:S02]  /*c1e0*/  FSETP.GTU.FTZ.AND P0, PT, |R24|, +INF , PT ;  /* 0x7f8000001800780b */ /* 0x000fe40003f1c200 */
[----:B------:R-:W-:-:S04]  /*c1f0*/  ISETP.LT.U32.AND P1, PT, R6, R22, PT ;  /* 0x000000160600720c */ /* 0x000fc80003f21070 */
[----:B------:R-:W-:-:S13]  /*c200*/  ISETP.LT.OR.EX P0, PT, R5, RZ, !P0, P1 ;  /* 0x000000ff0500720c */ /* 0x000fda0004701710 */
.L_x_4543:
[----:B------:R-:W-:Y:S05]  /*c210*/  BSYNC B2 ;  /* 0x0000000000027941 */ /* 0x000fea0003800000 */
.L_x_4541:
[----:B------:R-:W-:Y:S01]  /*c220*/  IADD3 R2, R22, R18, RZ ;  /* 0x0000001216027210 */ /* 0x000fe20007ffe0ff */
        /* <DEDUP_REMOVED lines=8> */
.L_x_4534:
[----:B------:R-:W-:Y:S05]  /*c2b0*/  BSYNC B1 ;  /* 0x0000000000017941 */ /* 0x000fea0003800000 */
.L_x_4533:
        /* <DEDUP_REMOVED lines=10> */
[----:B------:R-:W-:-:S06]  /*c360*/  IMAD.WIDE.U32 R24, R25, 0x2, R20 ;  /* 0x0000000219187825 */ /* 0x000fcc00078e0014 */
[----:B------:R0:W5:Y:S01]  /*c370*/  LDG.E.U16 R25, desc[UR36][R24.64] ;  /* 0x0000002418197981 */ /* 0x000162000c1e1500 */
[----:B------:R-:W-:-:S05]  /*c380*/  IMAD.IADD R22, R22, 0x1, R18 ;  /* 0x0000000116167824 */ /* 0x000fca00078e0212 */
[----:B------:R-:W-:-:S13]  /*c390*/  ISETP.GE.U32.AND P0, PT, R22, R23, PT ;  /* 0x000000171600720c */ /* 0x000fda0003f06070 */
[----:B0-----:R-:W-:Y:S05]  /*c3a0*/  @P0 BRA `(.L_x_4546) ;  /* 0x0000000000200947 */ /* 0x001fea0003800000 */
[----:B------:R-:W-:Y:S02]  /*c3b0*/  IMAD.IADD R24, R22, 0x1, R18 ;  /* 0x0000000116187824 */ /* 0x000fe400078e0212 */
[----:B------:R-:W-:-:S03]  /*c3c0*/  IMAD R27, R17, R22, RZ ;  /* 0x00000016111b7224 */ /* 0x000fc600078e02ff */
[----:B------:R-:W-:Y:S01]  /*c3d0*/  ISETP.GE.U32.AND P0, PT, R24, R23, PT ;  /* 0x000000171800720c */ /* 0x000fe20003f06070 */
[----:B------:R-:W-:-:S06]  /*c3e0*/  IMAD.WIDE.U32 R26, R27, 0x2, R20 ;  /* 0x000000021b1a7825 */ /* 0x000fcc00078e0014 */
[----:B------:R0:W5:Y:S06]  /*c3f0*/  LDG.E.U16 R26, desc[UR36][R26.64] ;  /* 0x000000241a1a7981 */ /* 0x00016c000c1e1500 */
[----:B------:R-:W-:-:S04]  /*c400*/  @!P0 IMAD R17, R17, R24, RZ ;  /* 0x0000001811118224 */ /* 0x000fc800078e02ff */
[----:B------:R-:W-:-:S05]  /*c410*/  @!P0 IMAD.WIDE.U32 R20, R17, 0x2, R20 ;  /* 0x0000000211148825 */ /* 0x000fca00078e0014 */
[----:B------:R0:W5:Y:S02]  /*c420*/  @!P0 LDG.E.U16 R12, desc[UR36][R20.64] ;  /* 0x00000024140c8981 */ /* 0x000164000c1e1500 */
.L_x_4546:
[----:B------:R-:W-:Y:S05]  /*c430*/  BSYNC B1 ;  /* 0x0000000000017941 */ /* 0x000fea0003800000 */
.L_x_4545:
        /* <DEDUP_REMOVED lines=15> */
.L_x_4550:
[----:B------:R-:W-:Y:S02]  /*c530*/  FSETP.GTU.FTZ.AND P0, PT, |R19|, +INF , PT ;  /* 0x7f8000001300780b */ /* 0x000fe40003f1c200 */
[----:B------:R-:W-:-:S04]  /*c540*/  ISETP.LT.U32.AND P1, PT, R14, R2, PT ;  /* 0x000000020e00720c */ /* 0x000fc80003f21070 */
[----:B------:R-:W-:-:S13]  /*c550*/  ISETP.LT.OR.EX P0, PT, R11, RZ, !P0, P1 ;  /* 0x000000ff0b00720c */ /* 0x000fda0004701710 */
.L_x_4551:
[----:B------:R-:W-:Y:S05]  /*c560*/  BSYNC B2 ;  /* 0x0000000000027941 */ /* 0x000fea0003800000 */
.L_x_4549:
[----:B------:R-:W-:Y:S02]  /*c570*/  IADD3 R22, R2, R18, RZ ;  /* 0x0000001202167210 */ /* 0x000fe40007ffe0ff */
[----:B------:R-:W-:Y:S02]  /*c580*/  FSEL R8, R8, R19, P0 ;  /* 0x0000001308087208 */ /* 0x000fe40000000000 */
[----:B------:R-:W-:Y:S02]  /*c590*/  ISETP.GE.U32.AND P1, PT, R22, R23, PT ;  /* 0x000000171600720c */ /* 0x000fe40003f26070 */
[----:B------:R-:W-:Y:S02]  /*c5a0*/  SEL R14, R14, R2, P0 ;  /* 0x000000020e0e7207 */ /* 0x000fe40000000000 */
[----:B------:R-:W-:-:S09]  /*c5b0*/  SEL R11, R11, RZ, P0 ;  /* 0x000000ff0b0b7207 */ /* 0x000fd20000000000 */
[----:B------:R-:W-:Y:S05]  /*c5c0*/  @P1 BRA `(.L_x_4548) ;  /* 0x0000000400081947 */ /* 0x000fea0003800000 */
[----:B------:R-:W-:Y:S01]  /*c5d0*/  FSETP.GTU.FTZ.AND P0, PT, |R15|, +INF , PT ;  /* 0x7f8000000f00780b */ /* 0x000fe20003f1c200 */
[----:B------:R-:W-:Y:S01]  /*c5e0*/  BSSY B2, `(.L_x_4552) ;  /* 0x000000f000027945 */ /* 0x000fe20003800000 */
[----:B0-----:R-:W-:-:S11]  /*c5f0*/  IMAD.U32 R20, R25, 0x10000, RZ ;  /* 0x0001000019147824 */ /* 0x001fd600078e00ff */
        /* <DEDUP_REMOVED lines=10> */
.L_x_4553:
[----:B------:R-:W-:Y:S02]  /*c6a0*/  FSETP.GTU.FTZ.AND P0, PT, |R20|, +INF , PT ;  /* 0x7f8000001400780b */ /* 0x000fe40003f1c200 */
[----:B------:R-:W-:-:S04]  /*c6b0*/  ISETP.LT.U32.AND P1, PT, R3, R22, PT ;  /* 0x000000160300720c */ /* 0x000fc80003f21070 */
[----:B------:R-:W-:-:S13]  /*c6c0*/  ISETP.LT.OR.EX P0, PT, R4, RZ, !P0, P1 ;  /* 0x000000ff0400720c */ /* 0x000fda0004701710 */
.L_x_4554:
[----:B------:R-:W-:Y:S05]  /*c6d0*/  BSYNC B2 ;  /* 0x0000000000027941 */ /* 0x000fea0003800000 */
.L_x_4552:
        /* <DEDUP_REMOVED lines=19> */
.L_x_4556:
[----:B------:R-:W-:Y:S02]  /*c810*/  FSETP.GTU.FTZ.AND P0, PT, |R17|, +INF , PT ;  /* 0x7f8000001100780b */ /* 0x000fe40003f1c200 */
[----:B------:R-:W-:-:S04]  /*c820*/  ISETP.LT.U32.AND P1, PT, R10, R13, PT ;  /* 0x0000000d0a00720c */ /* 0x000fc80003f21070 */
[----:B------:R-:W-:-:S13]  /*c830*/  ISETP.LT.OR.EX P0, PT, R9, RZ, !P0, P1 ;  /* 0x000000ff0900720c */ /* 0x000fda0004701710 */
.L_x_4557:
[----:B------:R-:W-:Y:S05]  /*c840*/  BSYNC B2 ;  /* 0x0000000000027941 */ /* 0x000fea0003800000 */
.L_x_4555:
        /* <DEDUP_REMOVED lines=19> */
.L_x_4559:
[----:B------:R-:W-:Y:S02]  /*c980*/  FSETP.GTU.FTZ.AND P0, PT, |R12|, +INF , PT ;  /* 0x7f8000000c00780b */ /* 0x000fe40003f1c200 */
[----:B------:R-:W-:-:S04]  /*c990*/  ISETP.LT.U32.AND P1, PT, R6, R19, PT ;  /* 0x000000130600720c */ /* 0x000fc80003f21070 */
[----:B------:R-:W-:-:S13]  /*c9a0*/  ISETP.LT.OR.EX P0, PT, R5, RZ, !P0, P1 ;  /* 0x000000ff0500720c */ /* 0x000fda0004701710 */
.L_x_4560:
[----:B------:R-:W-:Y:S05]  /*c9b0*/  BSYNC B2 ;  /* 0x0000000000027941 */ /* 0x000fea0003800000 */
.L_x_4558:
[----:B------:R-:W-:Y:S02]  /*c9c0*/  FSEL R7, R7, R12, P0 ;  /* 0x0000000c07077208 */ /* 0x000fe40000000000 */
[----:B------:R-:W-:Y:S02]  /*c9d0*/  SEL R6, R6, R19, P0 ;  /* 0x0000001306067207 */ /* 0x000fe40000000000 */
[----:B------:R-:W-:-:S07]  /*c9e0*/  SEL R5, R5, RZ, P0 ;  /* 0x000000ff05057207 */ /* 0x000fce0000000000 */
.L_x_4548:
[----:B------:R-:W-:Y:S05]  /*c9f0*/  BSYNC B1 ;  /* 0x0000000000017941 */ /* 0x000fea0003800000 */
.L_x_4547:
        /* <DEDUP_REMOVED lines=12> */
.L_x_4562:
[----:B------:R-:W-:Y:S02]  /*cac0*/  FSETP.GTU.FTZ.AND P0, PT, |R15|, +INF , PT ;  /* 0x7f8000000f00780b */ /* 0x000fe40003f1c200 */
[----:B------:R-:W-:-:S04]  /*cad0*/  ISETP.LT.U32.AND P1, PT, R14, R3, PT ;  /* 0x000000030e00720c */ /* 0x000fc80003f21070 */
[----:B------:R-:W-:-:S13]  /*cae0*/  ISETP.LT.OR.EX P0, PT, R11, R4, !P0, P1 ;  /* 0x000000040b00720c */ /* 0x000fda0004701710 */
.L_x_4563:
[----:B------:R-:W-:Y:S05]  /*caf0*/  BSYNC B1 ;  /* 0x0000000000017941 */ /* 0x000fea0003800000 */
.L_x_4561:
        /* <DEDUP_REMOVED lines=15> */
.L_x_4565:
[----:B------:R-:W-:Y:S02]  /*cbf0*/  FSETP.GTU.FTZ.AND P0, PT, |R16|, +INF , PT ;  /* 0x7f8000001000780b */ /* 0x000fe40003f1c200 */
[----:B------:R-:W-:-:S04]  /*cc00*/  ISETP.LT.U32.AND P1, PT, R3, R10, PT ;  /* 0x0000000a0300720c */ /* 0x000fc80003f21070 */
[----:B------:R-:W-:-:S13]  /*cc10*/  ISETP.LT.OR.EX P0, PT, R4, R9, !P0, P1 ;  /* 0x000000090400720c */ /* 0x000fda0004701710 */
.L_x_4566:
[----:B------:R-:W-:Y:S05]  /*cc20*/  BSYNC B1 ;  /* 0x0000000000017941 */ /* 0x000fea0003800000 */
.L_x_4564:
        /* <DEDUP_REMOVED lines=15> */
.L_x_4568:
[----:B------:R-:W-:Y:S02]  /*cd20*/  FSETP.GTU.FTZ.AND P0, PT, |R7|, +INF , PT ;  /* 0x7f8000000700780b */ /* 0x000fe40003f1c200 */
[----:B------:R-:W-:-:S04]  /*cd30*/  ISETP.LT.U32.AND P1, PT, R3, R6, PT ;  /* 0x000000060300720c */ /* 0x000fc80003f21070 */
[----:B------:R-:W-:-:S13]  /*cd40*/  ISETP.LT.OR.EX P0, PT, R4, R5, !P0, P1 ;  /* 0x000000050400720c */ /* 0x000fda0004701710 */
.L_x_4569:
[----:B------:R-:W-:Y:S05]  /*cd50*/  BSYNC B1 ;  /* 0x0000000000017941 */ /* 0x000fea0003800000 */
.L_x_4567:
[----:B------:R-:W-:Y:S02]  /*cd60*/  SEL R6, R3, R6, P0 ;  /* 0x0000000603067207 */ /* 0x000fe40000000000 */
[----:B------:R-:W-:Y:S02]  /*cd70*/  SEL R3, R4, R5, P0 ;  /* 0x0000000504037207 */ /* 0x000fe40000000000 */
[----:B------:R-:W-:Y:S01]  /*cd80*/  FSEL R11, R16, R7, P0 ;  /* 0x00000007100b7208 */ /* 0x000fe20000000000 */
[----:B------:R-:W-:Y:S06]  /*cd90*/  BRA `(.L_x_4453) ;  /* 0x0000001000807947 */ /* 0x000fec0003800000 */
.L_x_4486:
[----:B------:R-:W-:Y:S01]  /*cda0*/  ULDC UR4, c[0x0][0x234] ;  /* 0x00008d0000047ab9 */ /* 0x000fe20000000800 */
[----:B------:R-:W0:Y:S01]  /*cdb0*/  LDC R11, c[0x0][0x218] ;  /* 0x00008600ff0b7b82 */ /* 0x000e220000000800 */
[----:B------:R-:W-:Y:S01]  /*cdc0*/  MOV R22, UR4 ;  /* 0x0000000400167c02 */ /* 0x000fe20008000f00 */
[----:B------:R-:W-:Y:S04]  /*cdd0*/  BSSY B1, `(.L_x_4570) ;  /* 0x0000073000017945 */ /* 0x000fe80003800000 */
[----:B------:R-:W-:Y:S02]  /*cde0*/  IMAD R2, R22, 0x3, R19 ;  /* 0x0000000316027824 */ /* 0x000fe400078e0213 */
[----:B------:R-:W1:Y:S03]  /*cdf0*/  LDC R7, c[0x0][0x220] ;  /* 0x00008800ff077b82 */ /* 0x000e660000000800 */
[----:B------:R-:W-:-:S05]  /*ce00*/  ISETP.GE.U32.AND P0, PT, R2, R23, PT ;  /* 0x000000170200720c */ /* 0x000fca0003f06070 */
        /* <DEDUP_REMOVED lines=12> */
[--C-:B------:R-:W-:Y:S01]  /*ced0*/  IMAD.MOV.U32 R9, RZ, RZ, R7.reuse ;  /* 0x000000ffff097224 */ /* 0x100fe200078e0007 */
[----:B------:R-:W-:Y:S01]  /*cee0*/  MOV R5, R3 ;  /* 0x0000000300057202 */ /* 0x000fe20000000f00 */
[----:B------:R-:W-:Y:S02]  /*cef0*/  IMAD.MOV.U32 R8, RZ, RZ, R7 ;  /* 0x000000ffff087224 */ /* 0x000fe400078e0007 */
[----:B------:R-:W-:Y:S02]  /*cf00*/  IMAD.MOV.U32 R4, RZ, RZ, R3 ;  /* 0x000000ffff047224 */ /* 0x000fe400078e0003 */
[--C-:B------:R-:W-:Y:S02]  /*cf10*/  IMAD.MOV.U32 R17, RZ, RZ, R11.reuse ;  /* 0x000000ffff117224 */ /* 0x100fe400078e000b */
[----:B------:R-:W-:-:S07]  /*cf20*/  IMAD.MOV.U32 R16, RZ, RZ, R11 ;  /* 0x000000ffff107224 */ /* 0x000fce00078e000b */
.L_x_4581:
[----:B------:R-:W-:-:S05]  /*cf30*/  IMAD.WIDE.U32 R12, R19, 0x2, R20 ;  /* 0x00000002130c7825 */ /* 0x000fca00078e0014 */
[----:B------:R1:W2:Y:S01]  /*cf40*/  LDG.E.U16 R2, desc[UR36][R12.64] ;  /* 0x000000240c027981 */ /* 0x0002a2000c1e1500 */
[----:B------:R-:W-:Y:S01]  /*cf50*/  FSETP.GTU.FTZ.AND P1, PT, |R16|, +INF , PT ;  /* 0x7f8000001000780b */ /* 0x000fe20003f3c200 */
[----:B0-----:R-:W-:-:S05]  /*cf60*/  IMAD.IADD R26, R19, 0x1, R22 ;  /* 0x00000001131a7824 */ /* 0x001fca00078e0216 */
[C---:B------:R-:W-:Y:S01]  /*cf70*/  IADD3 R23, R26.reuse, R22, RZ ;  /* 0x000000161a177210 */ /* 0x040fe20007ffe0ff */
[----:B-1----:R-:W-:-:S06]  /*cf80*/  IMAD.WIDE.U32 R12, R26, 0x2, R20 ;  /* 0x000000021a0c7825 */ /* 0x002fcc00078e0014 */
[----:B------:R-:W-:Y:S01]  /*cf90*/  @!P1 ISETP.GE.U32.AND P0, PT, R9, R19, PT ;  /* 0x000000130900920c */ /* 0x000fe20003f06070 */
[----:B------:R-:W-:Y:S01]  /*cfa0*/  IMAD.IADD R24, R23, 0x1, R22 ;  /* 0x0000000117187824 */ /* 0x000fe200078e0216 */
[----:B------:R0:W3:Y:S02]  /*cfb0*/  LDG.E.U16 R25, desc[UR36][R12.64] ;  /* 0x000000240c197981 */ /* 0x0000e4000c1e1500 */
[----:B------:R-:W-:Y:S01]  /*cfc0*/  @!P1 ISETP.GE.AND.EX P0, PT, R5, RZ, PT, P0 ;  /* 0x000000ff0500920c */ /* 0x000fe20003f06300 */
[----:B0-----:R-:W-:-:S06]  /*cfd0*/  IMAD.WIDE.U32 R12, R24, 0x2, R20 ;  /* 0x00000002180c7825 */ /* 0x001fcc00078e0014 */
[----:B------:R0:W5:Y:S01]  /*cfe0*/  LDG.E.U16 R12, desc[UR36][R12.64] ;  /* 0x000000240c0c7981 */ /* 0x000162000c1e1500 */
        /* <DEDUP_REMOVED lines=9> */
[----:B------:R-:W-:-:S04]  /*d080*/  @P1 ISETP.LT.OR.EX P0, PT, R5, RZ, !P2, P3 ;  /* 0x000000ff0500120c */ /* 0x000fc80005701730 */
[----:B------:R-:W-:Y:S01]  /*d090*/  FSEL R16, R16, R15, P0 ;  /* 0x0000000f10107208 */ /* 0x000fe20000000000 */
[----:B------:R-:W-:-:S06]  /*d0a0*/  IMAD.WIDE.U32 R14, R23, 0x2, R20 ;  /* 0x00000002170e7825 */ /* 0x000fcc00078e0014 */
[----:B------:R0:W5:Y:S01]  /*d0b0*/  LDG.E.U16 R14, desc[UR36][R14.64] ;  /* 0x000000240e0e7981 */ /* 0x000162000c1e1500 */
[----:B------:R-:W-:Y:S01]  /*d0c0*/  FSETP.GTU.FTZ.AND P1, PT, |R17|, +INF , PT ;  /* 0x7f8000001100780b */ /* 0x000fe20003f3c200 */
[----:B------:R-:W-:Y:S01]  /*d0d0*/  BSSY B2, `(.L_x_4572) ;  /* 0x0000011000027945 */ /* 0x000fe20003800000 */
[----:B------:R-:W-:Y:S01]  /*d0e0*/  SEL R9, R9, R19, P0 ;  /* 0x0000001309097207 */ /* 0x000fe20000000000 */
[----:B---3--:R-:W-:Y:S01]  /*d0f0*/  IMAD.U32 R28, R25, 0x10000, RZ ;  /* 0x00010000191c7824 */ /* 0x008fe200078e00ff */
[----:B------:R-:W-:-:S09]  /*d100*/  SEL R5, R5, RZ, P0 ;  /* 0x000000ff05057207 */ /* 0x000fd20000000000 */
[----:B0-----:R-:W-:Y:S05]  /*d110*/  @P1 BRA `(.L_x_4573) ;  /* 0x0000000000241947 */ /* 0x001fea0003800000 */
        /* <DEDUP_REMOVED lines=9> */
.L_x_4573:
[----:B------:R-:W-:Y:S02]  /*d1b0*/  FSETP.GTU.FTZ.AND P0, PT, |R28|, +INF , PT ;  /* 0x7f8000001c00780b */ /* 0x000fe40003f1c200 */
[----:B------:R-:W-:-:S04]  /*d1c0*/  ISETP.LT.U32.AND P1, PT, R10, R26, PT ;  /* 0x0000001a0a00720c */ /* 0x000fc80003f21070 */
[----:B------:R-:W-:-:S13]  /*d1d0*/  ISETP.LT.OR.EX P0, PT, R6, RZ, !P0, P1 ;  /* 0x000000ff0600720c */ /* 0x000fda0004701710 */
.L_x_4574:
[----:B------:R-:W-:Y:S05]  /*d1e0*/  BSYNC B2 ;  /* 0x0000000000027941 */ /* 0x000fea0003800000 */
.L_x_4572:
        /* <DEDUP_REMOVED lines=16> */
.L_x_4576:
[----:B------:R-:W-:Y:S02]  /*d2f0*/  FSETP.GTU.FTZ.AND P0, PT, |R15|, +INF , PT ;  /* 0x7f8000000f00780b */ /* 0x000fe40003f1c200 */
[----:B------:R-:W-:-:S04]  /*d300*/  ISETP.LT.U32.AND P1, PT, R8, R23, PT ;  /* 0x000000170800720c */ /* 0x000fc80003f21070 */
[----:B------:R-:W-:-:S13]  /*d310*/  ISETP.LT.OR.EX P0, PT, R4, RZ, !P0, P1 ;  /* 0x000000ff0400720c */ /* 0x000fda0004701710 */
.L_x_4577:
[----:B------:R-:W-:Y:S05]  /*d320*/  BSYNC B2 ;  /* 0x0000000000027941 */ /* 0x000fea0003800000 */
.L_x_4575:
[----:B------:R-:W-:Y:S01]  /*d330*/  FSETP.GTU.FTZ.AND P1, PT, |R11|, +INF , PT ;  /* 0x7f8000000b00780b */ /* 0x000fe20003f3c200 */
[----:B------:R-:W-:Y:S01]  /*d340*/  BSSY B2, `(.L_x_4578) ;  /* 0x0000012000027945 */ /* 0x000fe20003800000 */
[----:B------:R-:W-:Y:S01]  /*d350*/  FSEL R18, R18, R15, P0 ;  /* 0x0000000f12127208 */ /* 0x000fe20000000000 */
[----:B------:R-:W-:Y:S01]  /*d360*/  IMAD.U32 R28, R12, 0x10000, RZ ;  /* 0x000100000c1c7824 */ /* 0x000fe200078e00ff */
        /* <DEDUP_REMOVED lines=12> */
.L_x_4579:
[----:B------:R-:W-:Y:S02]  /*d430*/  FSETP.GTU.FTZ.AND P0, PT, |R28|, +INF , PT ;  /* 0x7f8000001c00780b */ /* 0x000fe40003f1c200 */
[----:B------:R-:W-:-:S04]  /*d440*/  ISETP.LT.U32.AND P1, PT, R7, R24, PT ;  /* 0x000000180700720c */ /* 0x000fc80003f21070 */
[----:B------:R-:W-:-:S13]  /*d450*/  ISETP.LT.OR.EX P0, PT, R3, RZ, !P0, P1 ;  /* 0x000000ff0300720c */ /* 0x000fda0004701710 */
.L_x_4580:
[----:B------:R-:W-:Y:S05]  /*d460*/  BSYNC B2 ;  /* 0x0000000000027941 */ /* 0x000fea0003800000 */
.L_x_4578:
[----:B------:R-:W-:Y:S01]  /*d470*/  IMAD.IADD R19, R24, 0x1, R22 ;  /* 0x0000000118137824 */ /* 0x000fe200078e0216 */
[----:B------:R-:W-:Y:S01]  /*d480*/  ULDC UR4, c[0x0][0x22c] ;  /* 0x00008b0000047ab9 */ /* 0x000fe20000000800 */
[----:B------:R-:W-:Y:S02]  /*d490*/  FSEL R11, R11, R28, P0 ;  /* 0x0000001c0b0b7208 */ /* 0x000fe40000000000 */
[----:B------:R-:W-:Y:S01]  /*d4a0*/  IMAD R26, R22, 0x3, R19 ;  /* 0x00000003161a7824 */ /* 0x000fe200078e0213 */
[----:B------:R-:W-:Y:S02]  /*d4b0*/  MOV R23, UR4 ;  /* 0x0000000400177c02 */ /* 0x000fe40008000f00 */
[----:B------:R-:W-:Y:S02]  /*d4c0*/  SEL R7, R7, R24, P0 ;  /* 0x0000001807077207 */ /* 0x000fe40000000000 */
[----:B------:R-:W-:Y:S02]  /*d4d0*/  ISETP.GE.U32.AND P1, PT, R26, R23, PT ;  /* 0x000000171a00720c */ /* 0x000fe40003f26070 */
[----:B------:R-:W-:-:S11]  /*d4e0*/  SEL R3, R3, RZ, P0 ;  /* 0x000000ff03037207 */ /* 0x000fd60000000000 */
[----:B------:R-:W-:Y:S05]  /*d4f0*/  @!P1 BRA `(.L_x_4581) ;  /* 0xfffffff8008c9947 */ /* 0x000fea000383ffff */
.L_x_4571:
[----:B------:R-:W-:Y:S05]  /*d500*/  BSYNC B1 ;  /* 0x0000000000017941 */ /* 0x000fea0003800000 */
.L_x_4570:
[----:B------:R-:W-:Y:S01]  /*d510*/  ISETP.GE.U32.AND P1, PT, R19, R23, PT ;  /* 0x000000171300720c */ /* 0x000fe20003f26070 */
[----:B------:R-:W-:-:S12]  /*d520*/  BSSY B1, `(.L_x_4582) ;  /* 0x0000012000017945 */ /* 0x000fd80003800000 */
[----:B------:R-:W-:Y:S05]  /*d530*/  @P1 BRA `(.L_x_4583) ;  /* 0x0000000000401947 */ /* 0x000fea0003800000 */
[----:B------:R-:W-:-:S05]  /*d540*/  IMAD.WIDE.U32 R26, R19, 0x2, R20 ;  /* 0x00000002131a7825 */ /* 0x000fca00078e0014 */
[----:B------:R0:W5:Y:S01]  /*d550*/  LDG.E.U16 R2, desc[UR36][R26.64] ;  /* 0x000000241a027981 */ /* 0x000162000c1e1500 */
[----:B------:R-:W-:-:S05]  /*d560*/  IMAD.IADD R13, R19, 0x1, R22 ;  /* 0x00000001130d7824 */ /* 0x000fca00078e0216 */
[----:B------:R-:W-:-:S13]  /*d570*/  ISETP.GE.U32.AND P0, PT, R13, R23, PT ;  /* 0x000000170d00720c */ /* 0x000fda0003f06070 */
[----:B0-----:R-:W-:Y:S05]  /*d580*/  @P0 BRA `(.L_x_4583) ;  /* 0x00000000002c0947 */ /* 0x001fea0003800000 */
[----:B------:R-:W-:-:S06]  /*d590*/  IMAD.WIDE.U32 R24, R13, 0x2, R20 ;  /* 0x000000020d187825 */ /* 0x000fcc00078e0014 */
[----:B------:R0:W5:Y:S01]  /*d5a0*/  LDG.E.U16 R25, desc[UR36][R24.64] ;  /* 0x0000002418197981 */ /* 0x000162000c1e1500 */
[----:B------:R-:W-:-:S05]  /*d5b0*/  IMAD.IADD R13, R13, 0x1, R22 ;  /* 0x000000010d0d7824 */ /* 0x000fca00078e0216 */
[----:B------:R-:W-:-:S13]  /*d5c0*/  ISETP.GE.U32.AND P0, PT, R13, R23, PT ;  /* 0x000000170d00720c */ /* 0x000fda0003f06070 */
[----:B0-----:R-:W-:Y:S05]  /*d5d0*/  @P0 BRA `(.L_x_4583) ;  /* 0x0000000000180947 */ /* 0x001fea0003800000 */
[C---:B------:R-:W-:Y:S02]  /*d5e0*/  IMAD.IADD R24, R13.reuse, 0x1, R22 ;  /* 0x000000010d187824 */ /* 0x040fe400078e0216 */
[----:B------:R-:W-:-:S03]  /*d5f0*/  IMAD.WIDE.U32 R14, R13, 0x2, R20 ;  /* 0x000000020d0e7825 */ /* 0x000fc600078e0014 */
[----:B------:R-:W-:-:S03]  /*d600*/  ISETP.GE.U32.AND P0, PT, R24, R23, PT ;  /* 0x000000171800720c */ /* 0x000fc60003f06070 */
[----:B------:R0:W5:Y:S10]  /*d610*/  LDG.E.U16 R14, desc[UR36][R14.64] ;  /* 0x000000240e0e7981 */ /* 0x000174000c1e1500 */
[----:B------:R-:W-:-:S05]  /*d620*/  @!P0 IMAD.WIDE.U32 R20, R24, 0x2, R20 ;  /* 0x0000000218148825 */ /* 0x000fca00078e0014 */
[----:B------:R0:W5:Y:S02]  /*d630*/  @!P0 LDG.E.U16 R12, desc[UR36][R20.64] ;  /* 0x00000024140c8981 */ /* 0x000164000c1e1500 */
.L_x_4583:
[----:B------:R-:W-:Y:S05]  /*d640*/  BSYNC B1 ;  /* 0x0000000000017941 */ /* 0x000fea0003800000 */
.L_x_4582:
[----:B------:R-:W-:Y:S04]  /*d650*/  BSSY B1, `(.L_x_4584) ;  /* 0x000005b000017945 */ /* 0x000fe80003800000 */
[----:B------:R-:W-:Y:S05]  /*d660*/  @P1 BRA `(.L_x_4585) ;  /* 0x0000000400641947 */ /* 0x000fea0003800000 */
[----:B------:R-:W-:Y:S01]  /*d670*/  FSETP.GTU.FTZ.AND P0, PT, |R16|, +INF , PT ;  /* 0x7f8000001000780b */ /* 0x000fe20003f1c200 */
[----:B------:R-:W-:Y:S01]  /*d680*/  BSSY B2, `(.L_x_4586) ;  /* 0x000000f000027945 */ /* 0x000fe20003800000 */
[----:B-----5:R-:W-:-:S11]  /*d690*/  IMAD.U32 R13, R2, 0x10000, RZ ;  /* 0x00010000020d7824 */ /* 0x020fd600078e00ff */
        /* <DEDUP_REMOVED lines=10> */
.L_x_4587:
[----:B------:R-:W-:Y:S02]  /*d740*/  FSETP.GTU.FTZ.AND P0, PT, |R13|, +INF , PT ;  /* 0x7f8000000d00780b */ /* 0x000fe40003f1c200 */
[----:B------:R-:W-:-:S04]  /*d750*/  ISETP.LT.U32.AND P1, PT, R9, R19, PT ;  /* 0x000000130900720c */ /* 0x000fc80003f21070 */
[----:B------:R-:W-:-:S13]  /*d760*/  ISETP.LT.OR.EX P0, PT, R5, RZ, !P0, P1 ;  /* 0x000000ff0500720c */ /* 0x000fda0004701710 */
.L_x_4588:
[----:B------:R-:W-:Y:S05]  /*d770*/  BSYNC B2 ;  /* 0x0000000000027941 */ /* 0x000fea0003800000 */
.L_x_4586:
[----:B0-----:R-:W-:Y:S01]  /*d780*/  IMAD.IADD R15, R19, 0x1, R22 ;  /* 0x00000001130f7824 */ /* 0x001fe200078e0216 */
        /* <DEDUP_REMOVED lines=18> */
.L_x_4590:
[----:B------:R-:W-:Y:S02]  /*d8b0*/  FSETP.GTU.FTZ.AND P0, PT, |R20|, +INF , PT ;  /* 0x7f8000001400780b */ /* 0x000fe40003f1c200 */
[----:B------:R-:W-:-:S04]  /*d8c0*/  ISETP.LT.U32.AND P1, PT, R10, R15, PT ;  /* 0x0000000f0a00720c */ /* 0x000fc80003f21070 */
[----:B------:R-:W-:-:S13]  /*d8d0*/  ISETP.LT.OR.EX P0, PT, R6, RZ, !P0, P1 ;  /* 0x000000ff0600720c */ /* 0x000fda0004701710 */
.L_x_4591:
[----:B------:R-:W-:Y:S05]  /*d8e0*/  BSYNC B2 ;  /* 0x0000000000027941 */ /* 0x000fea0003800000 */
.L_x_4589:
        /* <DEDUP_REMOVED lines=19> */
.L_x_4593:
[----:B------:R-:W-:Y:S02]  /*da20*/  FSETP.GTU.FTZ.AND P0, PT, |R15|, +INF , PT ;  /* 0x7f8000000f00780b */ /* 0x000fe40003f1c200 */
[----:B------:R-:W-:-:S04]  /*da30*/  ISETP.LT.U32.AND P1, PT, R8, R13, PT ;  /* 0x0000000d0800720c */ /* 0x000fc80003f21070 */
[----:B------:R-:W-:-:S13]  /*da40*/  ISETP.LT.OR.EX P0, PT, R4, RZ, !P0, P1 ;  /* 0x000000ff0400720c */ /* 0x000fda0004701710 */
.L_x_4594:
[----:B------:R-:W-:Y:S05]  /*da50*/  BSYNC B2 ;  /* 0x0000000000027941 */ /* 0x000fea0003800000 */
.L_x_4592:
        /* <DEDUP_REMOVED lines=19> */
.L_x_4596:
[----:B------:R-:W-:Y:S02]  /*db90*/  FSETP.GTU.FTZ.AND P0, PT, |R12|, +INF , PT ;  /* 0x7f8000000c00780b */ /* 0x000fe40003f1c200 */
[----:B------:R-:W-:-:S04]  /*dba0*/  ISETP.LT.U32.AND P1, PT, R7, R22, PT ;  /* 0x000000160700720c */ /* 0x000fc80003f21070 */
[----:B------:R-:W-:-:S13]  /*dbb0*/  ISETP.LT.OR.EX P0, PT, R3, RZ, !P0, P1 ;  /* 0x000000ff0300720c */ /* 0x000fda0004701710 */
.L_x_4597:
[----:B------:R-:W-:Y:S05]  /*dbc0*/  BSYNC B2 ;  /* 0x0000000000027941 */ /* 0x000fea0003800000 */
.L_x_4595:
[----:B------:R-:W-:Y:S02]  /*dbd0*/  FSEL R11, R11, R12, P0 ;  /* 0x0000000c0b0b7208 */ /* 0x000fe40000000000 */
[----:B------:R-:W-:Y:S02]  /*dbe0*/  SEL R7, R7, R22, P0 ;  /* 0x0000001607077207 */ /* 0x000fe40000000000 */
[----:B------:R-:W-:-:S07]  /*dbf0*/  SEL R3, R3, RZ, P0 ;  /* 0x000000ff03037207 */ /* 0x000fce0000000000 */
.L_x_4585:
[----:B------:R-:W-:Y:S05]  /*dc00*/  BSYNC B1 ;  /* 0x0000000000017941 */ /* 0x000fea0003800000 */
.L_x_4584:
        /* <DEDUP_REMOVED lines=12> */
.L_x_4599:
[----:B------:R-:W-:Y:S02]  /*dcd0*/  FSETP.GTU.FTZ.AND P0, PT, |R17|, +INF , PT ;  /* 0x7f8000001100780b */ /* 0x000fe40003f1c200 */
[----:B------:R-:W-:-:S04]  /*dce0*/  ISETP.LT.U32.AND P1, PT, R9, R10, PT ;  /* 0x0000000a0900720c */ /* 0x000fc80003f21070 */
[----:B------:R-:W-:-:S13]  /*dcf0*/  ISETP.LT.OR.EX P0, PT, R5, R6, !P0, P1 ;  /* 0x000000060500720c */ /* 0x000fda0004701710 */
.L_x_4600:
[----:B------:R-:W-:Y:S05]  /*dd00*/  BSYNC B1 ;  /* 0x0000000000017941 */ /* 0x000fea0003800000 */
.L_x_4598:
        /* <DEDUP_REMOVED lines=15> */
.L_x_4602:
[----:B------:R-:W-:Y:S02]  /*de00*/  FSETP.GTU.FTZ.AND P0, PT, |R18|, +INF , PT ;  /* 0x7f8000001200780b */ /* 0x000fe40003f1c200 */
[----:B------:R-:W-:-:S04]  /*de10*/  ISETP.LT.U32.AND P1, PT, R9, R8, PT ;  /* 0x000000080900720c */ /* 0x000fc80003f21070 */
[----:B------:R-:W-:-:S13]  /*de20*/  ISETP.LT.OR.EX P0, PT, R5, R4, !P0, P1 ;  /* 0x000000040500720c */ /* 0x000fda0004701710 */
.L_x_4603:
[----:B------:R-:W-:Y:S05]  /*de30*/  BSYNC B1 ;  /* 0x0000000000017941 */ /* 0x000fea0003800000 */
.L_x_4601:
        /* <DEDUP_REMOVED lines=15> */
.L_x_4605:
[----:B------:R-:W-:Y:S02]  /*df30*/  FSETP.GTU.FTZ.AND P0, PT, |R11|, +INF , PT ;  /* 0x7f8000000b00780b */ /* 0x000fe40003f1c200 */
[----:B------:R-:W-:-:S04]  /*df40*/  ISETP.LT.U32.AND P1, PT, R6, R7, PT ;  /* 0x000000070600720c */ /* 0x000fc80003f21070 */
[----:B------:R-:W-:-:S13]  /*df50*/  ISETP.LT.OR.EX P0, PT, R4, R3, !P0, P1 ;  /* 0x000000030400720c */ /* 0x000fda0004701710 */
.L_x_4606:
[----:B------:R-:W-:Y:S05]  /*df60*/  BSYNC B1 ;  /* 0x0000000000017941 */ /* 0x000fea0003800000 */
.L_x_4604:
[----:B------:R-:W-:Y:S02]  /*df70*/  SEL R6, R6, R7, P0 ;  /* 0x0000000706067207 */ /* 0x000fe40000000000 */
[----:B------:R-:W-:Y:S02]  /*df80*/  SEL R3, R4, R3, P0 ;  /* 0x0000000304037207 */ /* 0x000fe40000000000 */
[----:B------:R-:W-:-:S07]  /*df90*/  FSEL R11, R18, R11, P0 ;  /* 0x0000000b120b7208 */ /* 0x000fce0000000000 */
.L_x_4453:
[----:B------:R-:W-:Y:S05]  /*dfa0*/  BSYNC B0 ;  /* 0x0000000000007941 */ /* 0x000fea0003800000 */
.L_x_4452:
        /* <DEDUP_REMOVED lines=8> */
[----:B-1---5:R-:W-:Y:S01]  /*e030*/  IMAD R2, R0, UR6, R8 ;  /* 0x0000000600027c24 */ /* 0x022fe2000f8e0208 */
[----:B------:R-:W-:Y:S02]  /*e040*/  ULDC UR7, c[0x0][0x4] ;  /* 0x0000010000077ab9 */ /* 0x000fe40000000800 */
[----:B--2---:R-:W-:Y:S02]  /*e050*/  ULEA UR4, UR5, UR4, 0x18 ;  /* 0x0000000405047291 */ /* 0x004fe4000f8ec03f */
[----:B------:R-:W-:-:S04]  /*e060*/  USHF.R.U32.HI UR5, URZ, 0x1, UR7 ;  /* 0x000000013f057899 */ /* 0x000fc80008011607 */
[----:B------:R-:W-:Y:S01]  /*e070*/  LEA R7, R2, UR4, 0x4 ;  /* 0x0000000402077c11 */ /* 0x000fe2000f8e20ff */
[----:B------:R-:W-:Y:S01]  /*e080*/  IMAD.MOV.U32 R2, RZ, RZ, R6 ;  /* 0x000000ffff027224 */ /* 0x000fe200078e0006 */
[----:B------:R-:W-:-:S03]  /*e090*/  ISETP.NE.AND P0, PT, RZ, UR5, PT ;  /* 0x00000005ff007c0c */ /* 0x000fc6000bf05270 */
[----:B------:R2:W-:Y:S04]  /*e0a0*/  STS [R7], R11 ;  /* 0x0000000b07007388 */ /* 0x0005e80000000800 */
[----:B------:R2:W-:Y:S06]  /*e0b0*/  STS.64 [R7+0x8], R2 ;  /* 0x0000080207007388 */ /* 0x0005ec0000000a00 */
[----:B------:R-:W-:Y:S05]  /*e0c0*/  @!P0 BRA `(.L_x_4607) ;  /* 0x0000000000948947 */ /* 0x000fea0003800000 */
[----:B------:R-:W-:-:S07]  /*e0d0*/  MOV R9, UR5 ;  /* 0x0000000500097c02 */ /* 0x000fce0008000f00 */
.L_x_4613:
[C---:B------:R-:W-:Y:S01]  /*e0e0*/  IMAD.IADD R5, R0.reuse, 0x1, R9 ;  /* 0x0000000100057824 */ /* 0x040fe200078e0209 */
[----:B------:R-:W-:Y:S04]  /*e0f0*/  BAR.SYNC.DEFER_BLOCKING 0x0 ;  /* 0x0000000000007b1d */ /* 0x000fe80000010000 */
[----:B------:R-:W-:Y:S02]  /*e100*/  ISETP.GE.U32.AND P0, PT, R5, UR7, PT ;  /* 0x0000000705007c0c */ /* 0x000fe4000bf06070 */
[----:B------:R-:W-:Y:S02]  /*e110*/  BSSY B0, `(.L_x_4608) ;  /* 0x000001d000007945 */ /* 0x000fe40003800000 */
[----:B------:R-:W-:-:S13]  /*e120*/  ISETP.GE.U32.OR P0, PT, R0, R9, P0 ;  /* 0x000000090000720c */ /* 0x000fda0000706470 */
[----:B-1----:R-:W-:Y:S05]  /*e130*/  @P0 BRA `(.L_x_4609) ;  /* 0x0000000000680947 */ /* 0x002fea0003800000 */
[----:B--2---:R-:W-:Y:S01]  /*e140*/  IMAD R2, R5, UR6, R8 ;  /* 0x0000000605027c24 */ /* 0x004fe2000f8e0208 */
        /* <DEDUP_REMOVED lines=10> */
[----:B-1----:R-:W-:-:S05]  /*e1f0*/  SEL R2, RZ, 0xffffffff, !P1 ;  /* 0xffffffffff027807 */ /* 0x002fca0004800000 */
[----:B------:R-:W-:-:S04]  /*e200*/  @!P2 SEL R2, RZ, 0xffffffff, P0 ;  /* 0xffffffffff02a807 */ /* 0x000fc80000000000 */
[----:B------:R-:W-:-:S04]  /*e210*/  LOP3.LUT R2, R2, 0x1, RZ, 0xc0, !PT ;  /* 0x0000000102027812 */ /* 0x000fc800078ec0ff */
[----:B------:R-:W-:Y:S01]  /*e220*/  ISETP.EQ.U32.AND P0, PT, R2, 0x1, PT ;  /* 0x000000010200780c */ /* 0x000fe20003f02070 */
[----:B------:R-:W-:-:S12]  /*e230*/  BRA `(.L_x_4612) ;  /* 0x00000000000c7947 */ /* 0x000fd80003800000 */
.L_x_4611:
[----:B--2---:R-:W-:Y:S02]  /*e240*/  FSETP.GTU.FTZ.AND P0, PT, |R10|, +INF , PT ;  /* 0x7f8000000a00780b */ /* 0x004fe40003f1c200 */
[----:B---3--:R-:W-:-:S04]  /*e250*/  ISETP.LT.U32.AND P1, PT, R6, R4, PT ;  /* 0x000000040600720c */ /* 0x008fc80003f21070 */
[----:B------:R-:W-:-:S13]  /*e260*/  ISETP.LT.OR.EX P0, PT, R3, R5, !P0, P1 ;  /* 0x000000050300720c */ /* 0x000fda0004701710 */
.L_x_4612:
[----:B------:R-:W-:Y:S05]  /*e270*/  BSYNC B1 ;  /* 0x0000000000017941 */ /* 0x000fea0003800000 */
.L_x_4610:
[----:B------:R-:W-:Y:S02]  /*e280*/  SEL R6, R6, R4, P0 ;  /* 0x0000000406067207 */ /* 0x000fe40000000000 */
[----:B------:R-:W-:Y:S02]  /*e290*/  FSEL R11, R11, R10, P0 ;  /* 0x0000000a0b0b7208 */ /* 0x000fe40000000000 */
[----:B------:R-:W-:Y:S01]  /*e2a0*/  SEL R3, R3, R5, P0 ;  /* 0x0000000503037207 */ /* 0x000fe20000000000 */
[----:B-1----:R-:W-:Y:S02]  /*e2b0*/  IMAD.MOV.U32 R2, RZ, RZ, R6 ;  /* 0x000000ffff027224 */ /* 0x002fe400078e0006 */
[----:B------:R1:W-:Y:S04]  /*e2c0*/  STS [R7], R11 ;  /* 0x0000000b07007388 */ /* 0x0003e80000000800 */
[----:B------:R1:W-:Y:S02]  /*e2d0*/  STS.64 [R7+0x8], R2 ;  /* 0x0000080207007388 */ /* 0x0003e40000000a00 */
.L_x_4609:
[----:B------:R-:W-:Y:S05]  /*e2e0*/  BSYNC B0 ;  /* 0x0000000000007941 */ /* 0x000fea0003800000 */
.L_x_4608:
[----:B------:R-:W-:Y:S02]  /*e2f0*/  ISETP.GT.AND P0, PT, R9, 0x1, PT ;  /* 0x000000010900780c */ /* 0x000fe40003f04270 */
[----:B------:R-:W-:-:S11]  /*e300*/  SHF.R.S32.HI R9, RZ, 0x1, R9 ;  /* 0x00000001ff097819 */ /* 0x000fd60000011409 */
[----:B------:R-:W-:Y:S05]  /*e310*/  @P0 BRA `(.L_x_4613) ;  /* 0xfffffffc00700947 */ /* 0x000fea000383ffff */
.L_x_4607:
        /* <DEDUP_REMOVED lines=9> */
[-C--:B-12--5:R-:W-:Y:S01]  /*e3b0*/  IMAD R2, R0, R13.reuse, R8 ;  /* 0x0000000d00027224 */ /* 0x0a6fe200078e0208 */
[----:B------:R-:W-:Y:S01]  /*e3c0*/  UIADD3 UR4, UR4, 0x10, URZ ;  /* 0x0000001004047890 */ /* 0x000fe2000fffe03f */
[----:B------:R-:W-:-:S04]  /*e3d0*/  LEA.HI R4, R13, R13, RZ, 0x1 ;  /* 0x0000000d0d047211 */ /* 0x000fc800078f08ff */
[----:B------:R-:W-:Y:S01]  /*e3e0*/  SHF.R.S32.HI R5, RZ, 0x1, R4 ;  /* 0x00000001ff057819 */ /* 0x000fe20000011404 */
[----:B------:R-:W-:-:S03]  /*e3f0*/  IMAD.MOV.U32 R4, RZ, RZ, 0x20 ;  /* 0x00000020ff047424 */ /* 0x000fc600078e00ff */
[----:B------:R-:W-:Y:S01]  /*e400*/  ISETP.GE.AND P0, PT, R5, 0x20, PT ;  /* 0x000000200500780c */ /* 0x000fe20003f06270 */
[----:B---3--:R-:W-:-:S06]  /*e410*/  ULEA UR4, UR5, UR4, 0x18 ;  /* 0x0000000405047291 */ /* 0x008fcc000f8ec03f */
[----:B------:R-:W-:Y:S01]  /*e420*/  LEA R7, R2, UR4, 0x4 ;  /* 0x0000000402077c11 */ /* 0x000fe2000f8e20ff */
[----:B------:R-:W-:-:S04]  /*e430*/  IMAD.MOV.U32 R2, RZ, RZ, R6 ;  /* 0x000000ffff027224 */ /* 0x000fc800078e0006 */
[----:B------:R3:W-:Y:S04]  /*e440*/  STS [R7], R11 ;  /* 0x0000000b07007388 */ /* 0x0007e80000000800 */
[----:B------:R3:W-:Y:S01]  /*e450*/  STS.64 [R7+0x8], R2 ;  /* 0x0000080207007388 */ /* 0x0007e20000000a00 */
[----:B------:R-:W-:Y:S05]  /*e460*/  @!P0 BRA `(.L_x_4615) ;  /* 0x0000000000948947 */ /* 0x000fea0003800000 */
[----:B------:R-:W-:-:S07]  /*e470*/  MOV R9, R5 ;  /* 0x0000000500097202 */ /* 0x000fce0000000f00 */
.L_x_4621:
[----:B-1-3--:R-:W-:Y:S01]  /*e480*/  IMAD.IADD R2, R8, 0x1, R9 ;  /* 0x0000000108027824 */ /* 0x00afe200078e0209 */
        /* <DEDUP_REMOVED lines=20> */
.L_x_4619:
[----:B--2---:R-:W-:Y:S02]  /*e5d0*/  FSETP.GTU.FTZ.AND P0, PT, |R10|, +INF , PT ;  /* 0x7f8000000a00780b */ /* 0x004fe40003f1c200 */
[----:B---3--:R-:W-:-:S04]  /*e5e0*/  ISETP.LT.U32.AND P1, PT, R6, R4, PT ;  /* 0x000000040600720c */ /* 0x008fc80003f21070 */
[----:B------:R-:W-:-:S13]  /*e5f0*/  ISETP.LT.OR.EX P0, PT, R3, R5, !P0, P1 ;  /* 0x000000050300720c */ /* 0x000fda0004701710 */
.L_x_4620:
[----:B------:R-:W-:Y:S05]  /*e600*/  BSYNC B1 ;  /* 0x0000000000017941 */ /* 0x000fea0003800000 */
.L_x_4618:
[----:B------:R-:W-:Y:S02]  /*e610*/  SEL R6, R6, R4, P0 ;  /* 0x0000000406067207 */ /* 0x000fe40000000000 */
[----:B------:R-:W-:Y:S02]  /*e620*/  FSEL R11, R11, R10, P0 ;  /* 0x0000000a0b0b7208 */ /* 0x000fe40000000000 */
[----:B------:R-:W-:Y:S01]  /*e630*/  SEL R3, R3, R5, P0 ;  /* 0x0000000503037207 */ /* 0x000fe20000000000 */
[----:B-1----:R-:W-:Y:S02]  /*e640*/  IMAD.MOV.U32 R2, RZ, RZ, R6 ;  /* 0x000000ffff027224 */ /* 0x002fe400078e0006 */
[----:B------:R1:W-:Y:S04]  /*e650*/  STS [R7], R11 ;  /* 0x0000000b07007388 */ /* 0x0003e80000000800 */
[----:B------:R1:W-:Y:S02]  /*e660*/  STS.64 [R7+0x8], R2 ;  /* 0x0000080207007388 */ /* 0x0003e40000000a00 */
.L_x_4617:
[----:B------:R-:W-:Y:S05]  /*e670*/  BSYNC B0 ;  /* 0x0000000000007941 */ /* 0x000fea0003800000 */
.L_x_4616:
[----:B------:R-:W-:-:S04]  /*e680*/  SHF.R.S32.HI R9, RZ, 0x1, R9 ;  /* 0x00000001ff097819 */ /* 0x000fc80000011409 */
[----:B------:R-:W-:-:S13]  /*e690*/  ISETP.GE.AND P0, PT, R9, 0x20, PT ;  /* 0x000000200900780c */ /* 0x000fda0003f06270 */
[----:B------:R-:W-:Y:S05]  /*e6a0*/  @P0 BRA `(.L_x_4621) ;  /* 0xfffffffc00740947 */ /* 0x000fea000383ffff */
[----:B------:R-:W-:-:S07]  /*e6b0*/  IMAD.MOV.U32 R4, RZ, RZ, 0x20 ;  /* 0x00000020ff047424 */ /* 0x000fce00078e00ff */
.L_x_4615:
[----:B------:R-:W-:Y:S01]  /*e6c0*/  BAR.SYNC.DEFER_BLOCKING 0x0 ;  /* 0x0000000000007b1d */ /* 0x000fe20000010000 */
[----:B------:R-:W-:-:S13]  /*e6d0*/  ISETP.GE.AND P0, PT, R4, 0x2, PT ;  /* 0x000000020400780c */ /* 0x000fda0003f06270 */
[----:B------:R-:W-:Y:S05]  /*e6e0*/  @!P0 BRA `(.L_x_4614) ;  /* 0x0000000000688947 */ /* 0x000fea0003800000 */
[----:B-123-5:R-:W-:-:S07]  /*e6f0*/  IMAD.MOV.U32 R2, RZ, RZ, 0x1 ;  /* 0x00000001ff027424 */ /* 0x02efce00078e00ff */
.L_x_4625:
        /* <DEDUP_REMOVED lines=15> */
.L_x_4623:
[----:B--2---:R-:W-:Y:S02]  /*e7f0*/  FSETP.GTU.FTZ.AND P0, PT, |R10|, +INF , PT ;  /* 0x7f8000000a00780b */ /* 0x004fe40003f1c200 */
[----:B----4-:R-:W-:-:S04]  /*e800*/  ISETP.LT.U32.AND P1, PT, R6, R7, PT ;  /* 0x000000070600720c */ /* 0x010fc80003f21070 */
[----:B---3--:R-:W-:-:S13]  /*e810*/  ISETP.LT.OR.EX P0, PT, R3, R12, !P0, P1 ;  /* 0x0000000c0300720c */ /* 0x008fda0004701710 */
.L_x_4624:
[----:B------:R-:W-:Y:S05]  /*e820*/  BSYNC B0 ;  /* 0x0000000000007941 */ /* 0x000fea0003800000 */
.L_x_4622:
[----:B-1----:R-:W-:Y:S02]  /*e830*/  SHF.L.U32 R2, R2, 0x1, RZ ;  /* 0x0000000102027819 */ /* 0x002fe400000006ff */
[----:B------:R-:W-:Y:S02]  /*e840*/  FSEL R11, R11, R10, P0 ;  /* 0x0000000a0b0b7208 */ /* 0x000fe40000000000 */
[----:B------:R-:W-:Y:S02]  /*e850*/  ISETP.GE.AND P1, PT, R2, R4, PT ;  /* 0x000000040200720c */ /* 0x000fe40003f26270 */
[----:B------:R-:W-:Y:S02]  /*e860*/  SEL R6, R6, R7, P0 ;  /* 0x0000000706067207 */ /* 0x000fe40000000000 */
[----:B------:R-:W-:-:S09]  /*e870*/  SEL R3, R3, R12, P0 ;  /* 0x0000000c03037207 */ /* 0x000fd20000000000 */
[----:B------:R-:W-:Y:S05]  /*e880*/  @!P1 BRA `(.L_x_4625) ;  /* 0xfffffffc009c9947 */ /* 0x000fea000383ffff */
.L_x_4614:
[----:B------:R-:W4:Y:S01]  /*e890*/  LDC R9, c[0x0][0x3fc] ;  /* 0x0000ff00ff097b82 */ /* 0x000f220000000800 */
[----:B------:R-:W-:Y:S01]  /*e8a0*/  ULDC UR4, c[0x0][0x24c] ;  /* 0x0000930000047ab9 */ /* 0x000fe20000000800 */
[----:B-123-5:R-:W-:Y:S02]  /*e8b0*/  IMAD.MOV.U32 R2, RZ, RZ, RZ ;  /* 0x000000ffff027224 */ /* 0x02efe400078e00ff */
[----:B------:R-:W-:Y:S01]  /*e8c0*/  IMAD R7, R8, UR4, RZ ;  /* 0x0000000408077c24 */ /* 0x000fe2000f8e02ff */
[----:B----4-:R-:W-:-:S13]  /*e8d0*/  ISETP.NE.AND P0, PT, R9, RZ, PT ;  /* 0x000000ff0900720c */ /* 0x010fda0003f05270 */
        /* <DEDUP_REMOVED lines=280> */
.L_x_4626:
[----:B------:R-:W-:Y:S01]  /*fa60*/  ULDC.64 UR4, c[0x0][0x610] ;  /* 0x0001840000047ab9 */ /* 0x000fe20000000a00 */
[----:B------:R-:W-:Y:S02]  /*fa70*/  CS2R R4, SRZ ;  /* 0x0000000000047805 */ /* 0x000fe4000001ff00 */
[----:B------:R-:W-:Y:S01]  /*fa80*/  ISETP.NE.U32.AND P0, PT, RZ, UR4, PT ;  /* 0x00000004ff007c0c */ /* 0x000fe2000bf05070 */
[----:B------:R-:W-:-:S03]  /*fa90*/  IMAD.MOV.U32 R9, RZ, RZ, RZ ;  /* 0x000000ffff097224 */ /* 0x000fc600078e00ff */
[----:B------:R-:W-:-:S13]  /*faa0*/  ISETP.NE.AND.EX P0, PT, RZ, UR5, PT, P0 ;  /* 0x00000005ff007c0c */ /* 0x000fda000bf05300 */
[----:B------:R-:W-:Y:S05]  /*fab0*/  @!P0 BRA `(.L_x_4627) ;  /* 0x0000000800088947 */ /* 0x000fea0003800000 */
[----:B------:R-:W-:Y:S01]  /*fac0*/  HFMA2.MMA R5, -RZ, RZ, 0, 0 ;  /* 0x00000000ff057435 */ /* 0x000fe200000001ff */
[----:B------:R-:W-:Y:S02]  /*fad0*/  IMAD.MOV.U32 R12, RZ, RZ, 0x8 ;  /* 0x00000008ff0c7424 */ /* 0x000fe400078e00ff */
[----:B------:R-:W-:Y:S02]  /*fae0*/  IMAD.MOV.U32 R16, RZ, RZ, 0x10 ;  /* 0x00000010ff107424 */ /* 0x000fe400078e00ff */
[----:B------:R-:W-:-:S07]  /*faf0*/  IMAD.MOV.U32 R17, RZ, RZ, 0x0 ;  /* 0x00000000ff117424 */ /* 0x000fce00078e00ff */
.L_x_4630:
        /* <DEDUP_REMOVED lines=9> */
[----:B0-----:R-:W-:Y:S05]  /*fb90*/  CALL.REL.NOINC `($__internal_43_$__cuda_sm20_rem_u64) ;  /* 0x00000040000c7944 */ /* 0x001fea0003c00000 */
[----:B------:R-:W-:Y:S05]  /*fba0*/  BRA `(.L_x_4629) ;  /* 0x00000000004c7947 */ /* 0x000fea0003800000 */
.L_x_4628:
[----:B------:R-:W1:Y:S01]  /*fbb0*/  I2F.U32.RP R9, R16 ;  /* 0x0000001000097306 */ /* 0x000e620000209000 */
[----:B------:R-:W-:Y:S01]  /*fbc0*/  ISETP.NE.U32.AND P1, PT, R16, RZ, PT ;  /* 0x000000ff1000720c */ /* 0x000fe20003f25070 */
[----:B------:R-:W-:-:S06]  /*fbd0*/  IMAD.MOV.U32 R17, RZ, RZ, RZ ;  /* 0x000000ffff117224 */ /* 0x000fcc00078e00ff */
        /* <DEDUP_REMOVED lines=16> */
.L_x_4629:
        /* <DEDUP_REMOVED lines=10> */
[----:B0-----:R-:W-:Y:S05]  /*fd80*/  CALL.REL.NOINC `($__internal_42_$__cuda_sm20_div_u64) ;  /* 0x0000003800787944 */ /* 0x001fea0003c00000 */
[----:B------:R-:W-:Y:S02]  /*fd90*/  IMAD.MOV.U32 R12, RZ, RZ, R14 ;  /* 0x000000ffff0c7224 */ /* 0x000fe400078e000e */
[----:B------:R-:W-:Y:S01]  /*fda0*/  IMAD.MOV.U32 R13, RZ, RZ, R15 ;  /* 0x000000ffff0d7224 */ /* 0x000fe200078e000f */
[----:B------:R-:W-:Y:S06]  /*fdb0*/  BRA `(.L_x_4632) ;  /* 0x00000000004c7947 */ /* 0x000fec0003800000 */
.L_x_4631:
[----:B------:R-:W1:Y:S01]  /*fdc0*/  I2F.U32.RP R9, R10 ;  /* 0x0000000a00097306 */ /* 0x000e620000209000 */
[----:B------:R-:W-:-:S07]  /*fdd0*/  ISETP.NE.U32.AND P3, PT, R10, RZ, PT ;  /* 0x000000ff0a00720c */ /* 0x000fce0003f65070 */
[----:B-1----:R-:W1:Y:S02]  /*fde0*/  MUFU.RCP R9, R9 ;  /* 0x0000000900097308 */ /* 0x002e640000001000 */
[----:B-1----:R-:W-:-:S06]  /*fdf0*/  VIADD R4, R9, 0xffffffe ;  /* 0x0ffffffe09047836 */ /* 0x002fcc0000000000 */
[----:B------:R1:W2:Y:S02]  /*fe00*/  F2I.FTZ.U32.TRUNC.NTZ R5, R4 ;  /* 0x0000000400057305 */ /* 0x0002a4000021f000 */
[----:B-1----:R-:W-:Y:S01]  /*fe10*/  MOV R4, RZ ;  /* 0x000000ff00047202 */ /* 0x002fe20000000f00 */
        /* <DEDUP_REMOVED lines=13> */
.L_x_4632:
[----:B------:R-:W-:Y:S05]  /*fef0*/  @!P2 BRA `(.L_x_4633) ;  /* 0x000000000014a947 */ /* 0x000fea0003800000 */
[----:B------:R-:W-:Y:S01]  /*ff00*/  HFMA2.MMA R5, -RZ, RZ, 0, 4.76837158203125e-07 ;  /* 0x00000008ff057435 */ /* 0x000fe200000001ff */
[----:B------:R-:W-:Y:S01]  /*ff10*/  IMAD.MOV.U32 R4, RZ, RZ, RZ ;  /* 0x000000ffff047224 */ /* 0x000fe200078e00ff */
[----:B------:R-:W-:-:S09]  /*ff20*/  MOV R9, 0xff40 ;  /* 0x0000ff4000097802 */ /* 0x000fd20000000f00 */
[----:B0-----:R-:W-:Y:S05]  /*ff30*/  CALL.REL.NOINC `($__internal_42_$__cuda_sm20_div_u64) ;  /* 0x00000038000c7944 */ /* 0x001fea0003c00000 */
[----:B------:R-:W-:Y:S05]  /*ff40*/  BRA `(.L_x_4634) ;  /* 0x00000000004c7947 */ /* 0x000fea0003800000 */
.L_x_4633:
[----:B------:R-:W1:Y:S01]  /*ff50*/  I2F.U32.RP R9, R10 ;  /* 0x0000000a00097306 */ /* 0x000e620000209000 */
[----:B------:R-:W-:-:S07]  /*ff60*/  ISETP.NE.U32.AND P2, PT, R10, RZ, PT ;  /* 0x000000ff0a00720c */ /* 0x000fce0003f45070 */
[----:B-1----:R-:W1:Y:S02]  /*ff70*/  MUFU.RCP R9, R9 ;  /* 0x0000000900097308 */ /* 0x002e640000001000 */
[----:B-1----:R-:W-:-:S06]  /*ff80*/  VIADD R4, R9, 0xffffffe ;  /* 0x0ffffffe09047836 */ /* 0x002fcc0000000000 */
[----:B------:R1:W0:Y:S02]  /*ff90*/  F2I.FTZ.U32.TRUNC.NTZ R5, R4 ;  /* 0x0000000400057305 */ /* 0x000224000021f000 */
[----:B-1----:R-:W-:Y:S02]  /*ffa0*/  IMAD.MOV.U32 R4, RZ, RZ, RZ ;  /* 0x000000ffff047224 */ /* 0x002fe400078e00ff */
[----:B0-----:R-:W-:-:S04]  /*ffb0*/  IMAD.MOV R15, RZ, RZ, -R5 ;  /* 0x000000ffff0f7224 */ /* 0x001fc800078e0a05 */
        /* <DEDUP_REMOVED lines=12> */
.L_x_4634:
        /* <DEDUP_REMOVED lines=10> */
[----:B------:R-:W-:Y:S05]  /*10120*/  CALL.REL.NOINC `($__internal_42_$__cuda_sm20_div_u64) ;  /* 0x0000003400907944 */ /* 0x000fea0003c00000 */
[----:B------:R-:W-:Y:S02]  /*10130*/  IMAD.MOV.U32 R4, RZ, RZ, R14 ;  /* 0x000000ffff047224 */ /* 0x000fe400078e000e */
[----:B------:R-:W-:Y:S01]  /*10140*/  IMAD.MOV.U32 R5, RZ, RZ, R15 ;  /* 0x000000ffff057224 */ /* 0x000fe200078e000f */
[----:B------:R-:W-:Y:S06]  /*10150*/  BRA `(.L_x_4637) ;  /* 0x00000000004c7947 */ /* 0x000fec0003800000 */
.L_x_4636:
        /* <DEDUP_REMOVED lines=19> */
.L_x_4637:
[----:B------:R-:W-:Y:S05]  /*10290*/  BSYNC B0 ;  /* 0x0000000000007941 */ /* 0x000fea0003800000 */
.L_x_4635:
[----:B------:R-:W-:Y:S02]  /*102a0*/  ULDC.64 UR4, c[0x0][0x610] ;  /* 0x0001840000047ab9 */ /* 0x000fe40000000a00 */
[----:B------:R-:W-:-:S04]  /*102b0*/  IADD3 R4, P0, R4, UR4, RZ ;  /* 0x0000000404047c10 */ /* 0x000fc8000ff1e0ff */
[----:B------:R-:W-:-:S04]  /*102c0*/  IADD3.X R5, R5, UR5, RZ, P0, !PT ;  /* 0x0000000505057c10 */ /* 0x000fc800087fe4ff */
[----:B------:R-:W-:-:S07]  /*102d0*/  MOV R9, R5 ;  /* 0x0000000500097202 */ /* 0x000fce0000000f00 */
.L_x_4627:
        /* <DEDUP_REMOVED lines=21> */
[----:B0-----:R-:W-:-:S04]  /*10430*/  IMAD.MOV R15, RZ, RZ, -R17 ;  /* 0x000000ffff0f7224 */ /* 0x001fc800078e0a11 */
        /* <DEDUP_REMOVED lines=265> */
.L_x_4639:
        /* <DEDUP_REMOVED lines=14> */
.L_x_4641:
[----:B------:R-:W-:Y:S05]  /*115b0*/  BSYNC B0 ;  /* 0x0000000000007941 */ /* 0x000fea0003800000 */
.L_x_4640:
[----:B------:R-:W-:Y:S01]  /*115c0*/  PRMT R10, R10, 0x9910, RZ ;  /* 0x000099100a0a7816 */ /* 0x000fe200000000ff */
[----:B------:R-:W-:Y:S01]  /*115d0*/  BSSY B0, `(.L_x_4642) ;  /* 0x0000010000007945 */ /* 0x000fe20003800000 */
[----:B------:R-:W-:Y:S02]  /*115e0*/  LOP3.LUT P0, RZ, R8, R0, RZ, 0xfc, !PT ;  /* 0x0000000008ff7212 */ /* 0x000fe4000780fcff */
[----:B------:R-:W-:-:S13]  /*115f0*/  ISETP.NE.AND P1, PT, R10, RZ, PT ;  /* 0x000000ff0a00720c */ /* 0x000fda0003f25270 */
[----:B------:R-:W-:Y:S05]  /*11600*/  @!P1 BRA `(.L_x_4643) ;  /* 0x0000000000309947 */ /* 0x000fea0003800000 */
[----:B------:R-:W0:Y:S01]  /*11610*/  S2UR UR4, SR_CTAID.Y ;  /* 0x00000000000479c3 */ /* 0x000e220000002600 */
[----:B------:R-:W-:Y:S02]  /*11620*/  ISETP.NE.AND P2, PT, RZ, UR7, PT ;  /* 0x00000007ff007c0c */ /* 0x000fe4000bf45270 */
[----:B------:R-:W-:-:S05]  /*11630*/  MOV R14, R6 ;  /* 0x00000006000e7202 */ /* 0x000fca0000000f00 */
[----:B------:R-:W0:Y:S08]  /*11640*/  LDC R10, c[0x0][0x10] ;  /* 0x00000400ff0a7b82 */ /* 0x000e300000000800 */
[----:B------:R-:W1:Y:S01]  /*11650*/  LDC.64 R12, c[0x0][0x618] ;  /* 0x00018600ff0c7b82 */ /* 0x000e620000000a00 */
[----:B0-----:R-:W-:Y:S01]  /*11660*/  IMAD R15, R7, R10, UR4 ;  /* 0x00000004070f7e24 */ /* 0x001fe2000f8e020a */
[----:B------:R-:W-:-:S03]  /*11670*/  ULDC UR4, c[0x0][0x0] ;  /* 0x0000000000047ab9 */ /* 0x000fc60000000800 */
[----:B------:R-:W-:-:S04]  /*11680*/  @!P2 IMAD R15, R15, UR4, R8 ;  /* 0x000000040f0fac24 */ /* 0x000fc8000f8e0208 */
[----:B-1----:R-:W-:-:S04]  /*11690*/  IMAD.WIDE.U32 R12, R15, 0x10, R12 ;  /* 0x000000100f0c7825 */ /* 0x002fc800078e000c */
[----:B------:R-:W-:Y:S01]  /*116a0*/  IMAD.MOV.U32 R15, RZ, RZ, R3 ;  /* 0x000000ffff0f7224 */ /* 0x000fe200078e0003 */
[----:B------:R1:W-:Y:S04]  /*116b0*/  STG.E desc[UR36][R12.64], R11 ;  /* 0x0000000b0c007986 */ /* 0x0003e8000c101924 */
[----:B------:R1:W-:Y:S02]  /*116c0*/  STG.E.64 desc[UR36][R12.64+0x8], R14 ;  /* 0x0000080e0c007986 */ /* 0x0003e4000c101b24 */
.L_x_4643:
[----:B------:R-:W-:Y:S05]  /*116d0*/  BSYNC B0 ;  /* 0x0000000000007941 */ /* 0x000fea0003800000 */
.L_x_4642:
        /* <DEDUP_REMOVED lines=34> */
.L_x_4645:
[----:B------:R-:W-:Y:S05]  /*11900*/  BSYNC B0 ;  /* 0x0000000000007941 */ /* 0x000fea0003800000 */
.L_x_4644:
        /* <DEDUP_REMOVED lines=20> */
[----:B------:R-:W-:Y:S01]  /*11a50*/  MOV R3, UR4 ;  /* 0x0000000400037c02 */ /* 0x000fe20008000f00 */
[----:B-1----:R-:W-:Y:S01]  /*11a60*/  IMAD.U32 R11, RZ, RZ, UR9 ;  /* 0x00000009ff0b7e24 */ /* 0x002fe2000f8e00ff */
[----:B------:R-:W-:Y:S04]  /*11a70*/  BSSY B0, `(.L_x_4646) ;  /* 0x0000047000007945 */ /* 0x000fe80003800000 */
        /* <DEDUP_REMOVED lines=8> */
[----:B------:R-:W1:Y:S01]  /*11b00*/  LDC R19, c[0x0][0x4] ;  /* 0x00000100ff137b82 */ /* 0x000e620000000800 */
[----:B------:R-:W-:Y:S01]  /*11b10*/  BSSY B1, `(.L_x_4649) ;  /* 0x000001a000017945 */ /* 0x000fe20003800000 */
[----:B------:R-:W-:-:S06]  /*11b20*/  IMAD R7, R7, UR5, RZ ;  /* 0x0000000507077c24 */ /* 0x000fcc000f8e02ff */
[----:B------:R-:W2:Y:S01]  /*11b30*/  LDC.64 R12, c[0x0][0x618] ;  /* 0x00018600ff0c7b82 */ /* 0x000ea20000000a00 */
[----:B-1----:R-:W-:-:S07]  /*11b40*/  IMAD R19, R19, UR4, RZ ;  /* 0x0000000413137c24 */ /* 0x002fce000f8e02ff */
.L_x_4650:
[----:B------:R-:W-:-:S04]  /*11b50*/  IMAD.IADD R17, R7, 0x1, R10 ;  /* 0x0000000107117824 */ /* 0x000fc800078e020a */
[----:B--2---:R-:W-:-:S05]  /*11b60*/  IMAD.WIDE.U32 R16, R17, 0x10, R12 ;  /* 0x0000001011107825 */ /* 0x004fca00078e000c */
[----:B0-----:R-:W2:Y:S04]  /*11b70*/  LDG.E R20, desc[UR36][R16.64] ;  /* 0x0000002410147981 */ /* 0x001ea8000c1e1900 */
        /* <DEDUP_REMOVED lines=20> */
.L_x_4649:
[----:B------:R-:W-:Y:S05]  /*11cc0*/  BRA `(.L_x_4648) ;  /* 0x0000000000847947 */ /* 0x000fea0003800000 */
.L_x_4647:
[----:B------:R-:W-:Y:S01]  /*11cd0*/  ULDC UR4, c[0x0][0x23c] ;  /* 0x00008f0000047ab9 */ /* 0x000fe20000000800 */
[----:B------:R-:W-:Y:S01]  /*11ce0*/  ULDC UR5, c[0x0][0x23c] ;  /* 0x00008f0000057ab9 */ /* 0x000fe20000000800 */
[----:B------:R-:W-:-:S13]  /*11cf0*/  ISETP.GE.U32.AND P0, PT, R0, UR4, PT ;  /* 0x0000000400007c0c */ /* 0x000fda000bf06070 */
[----:B------:R-:W-:Y:S05]  /*11d00*/  @P0 BRA `(.L_x_4648) ;  /* 0x0000000000740947 */ /* 0x000fea0003800000 */
[----:B------:R-:W-:Y:S01]  /*11d10*/  ULDC UR4, c[0x0][0x10] ;  /* 0x0000040000047ab9 */ /* 0x000fe20000000800 */
[----:B------:R-:W1:Y:S01]  /*11d20*/  LDC R19, c[0x0][RZ] ;  /* 0x00000000ff137b82 */ /* 0x000e620000000800 */
[----:B------:R-:W-:Y:S02]  /*11d30*/  IMAD.MOV.U32 R10, RZ, RZ, R0 ;  /* 0x000000ffff0a7224 */ /* 0x000fe400078e0000 */
[----:B------:R-:W-:-:S05]  /*11d40*/  IMAD R7, R7, UR4, RZ ;  /* 0x0000000407077c24 */ /* 0x000fca000f8e02ff */
[----:B------:R-:W2:Y:S08]  /*11d50*/  LDC.64 R12, c[0x0][0x618] ;  /* 0x00018600ff0c7b82 */ /* 0x000eb00000000a00 */
[----:B0-----:R-:W0:Y:S02]  /*11d60*/  LDC R21, c[0x0][0x4] ;  /* 0x00000100ff157b82 */ /* 0x001e240000000800 */
.L_x_4651:
[----:B------:R-:W-:-:S04]  /*11d70*/  IMAD.IADD R15, R7, 0x1, R10 ;  /* 0x00000001070f7824 */ /* 0x000fc800078e020a */
[----:B-1----:R-:W-:-:S04]  /*11d80*/  IMAD R15, R15, R19, R8 ;  /* 0x000000130f0f7224 */ /* 0x002fc800078e0208 */
[----:B--2---:R-:W-:-:S05]  /*11d90*/  IMAD.WIDE.U32 R16, R15, 0x10, R12 ;  /* 0x000000100f107825 */ /* 0x004fca00078e000c */
[----:B------:R-:W2:Y:S04]  /*11da0*/  LDG.E R20, desc[UR36][R16.64] ;  /* 0x0000002410147981 */ /* 0x000ea8000c1e1900 */
[----:B------:R-:W3:Y:S01]  /*11db0*/  LDG.E.64 R14, desc[UR36][R16.64+0x8] ;  /* 0x00000824100e7981 */ /* 0x000ee2000c1e1b00 */
[----:B------:R-:W-:Y:S02]  /*11dc0*/  FSETP.GTU.FTZ.AND P2, PT, |R3|, +INF , PT ;  /* 0x7f8000000300780b */ /* 0x000fe40003f5c200 */
[----:B0-----:R-:W-:-:S04]  /*11dd0*/  IADD3 R10, R21, R10, RZ ;  /* 0x0000000a150a7210 */ /* 0x001fc80007ffe0ff */
        /* <DEDUP_REMOVED lines=16> */
.L_x_4648:
[----:B------:R-:W-:Y:S05]  /*11ee0*/  BSYNC B0 ;  /* 0x0000000000007941 */ /* 0x000fea0003800000 */
.L_x_4646:
[----:B------:R-:W1:Y:S01]  /*11ef0*/  S2UR UR5, SR_CgaCtaId ;  /* 0x00000000000579c3 */ /* 0x000e620000008800 */
[----:B------:R-:W-:Y:S01]  /*11f00*/  UMOV UR4, 0x400 ;  /* 0x0000040000047882 */ /* 0x000fe20000000000 */
[----:B------:R-:W-:Y:S01]  /*11f10*/  IMAD.MOV.U32 R12, RZ, RZ, R6 ;  /* 0x000000ffff0c7224 */ /* 0x000fe200078e0006 */
[----:B------:R-:W-:Y:S01]  /*11f20*/  UIADD3 UR4, UR4, 0x10, URZ ;  /* 0x0000001004047890 */ /* 0x000fe2000fffe03f */
[----:B------:R-:W-:-:S04]  /*11f30*/  IMAD.MOV.U32 R13, RZ, RZ, R11 ;  /* 0x000000ffff0d7224 */ /* 0x000fc800078e000b */
[----:B------:R-:W2:Y:S01]  /*11f40*/  LDC R7, c[0x0][RZ] ;  /* 0x00000000ff077b82 */ /* 0x000ea20000000800 */
[----:B------:R-:W-:Y:S01]  /*11f50*/  ULDC UR6, c[0x0][0x4] ;  /* 0x0000010000067ab9 */ /* 0x000fe20000000800 */
[----:B-1----:R-:W-:Y:S02]  /*11f60*/  ULEA UR4, UR5, UR4, 0x18 ;  /* 0x0000000405047291 */ /* 0x002fe4000f8ec03f */
[----:B------:R-:W-:Y:S01]  /*11f70*/  USHF.R.U32.HI UR5, URZ, 0x1, UR6 ;  /* 0x000000013f057899 */ /* 0x000fe20008011606 */
[----:B--2---:R-:W-:-:S05]  /*11f80*/  IMAD R10, R0, R7, R8 ;  /* 0x00000007000a7224 */ /* 0x004fca00078e0208 */
[----:B------:R-:W-:Y:S02]  /*11f90*/  ISETP.NE.AND P0, PT, RZ, UR5, PT ;  /* 0x00000005ff007c0c */ /* 0x000fe4000bf05270 */
[----:B------:R-:W-:-:S05]  /*11fa0*/  LEA R10, R10, UR4, 0x4 ;  /* 0x000000040a0a7c11 */ /* 0x000fca000f8e20ff */
[----:B------:R1:W-:Y:S04]  /*11fb0*/  STS.64 [R10+0x8], R12 ;  /* 0x0000080c0a007388 */ /* 0x0003e80000000a00 */
[----:B------:R1:W-:Y:S02]  /*11fc0*/  STS [R10], R3 ;  /* 0x000000030a007388 */ /* 0x0003e40000000800 */
[----:B------:R-:W-:Y:S05]  /*11fd0*/  @!P0 BRA `(.L_x_4652) ;  /* 0x0000000000988947 */ /* 0x000fea0003800000 */
[----:B0-----:R-:W-:-:S07]  /*11fe0*/  IMAD.U32 R15, RZ, RZ, UR5 ;  /* 0x00000005ff0f7e24 */ /* 0x001fce000f8e00ff */
.L_x_4658:
[----:B-1----:R-:W-:Y:S01]  /*11ff0*/  IMAD.IADD R12, R0, 0x1, R15 ;  /* 0x00000001000c7824 */ /* 0x002fe200078e020f */
[----:B------:R-:W-:Y:S04]  /*12000*/  BAR.SYNC.DEFER_BLOCKING 0x0 ;  /* 0x0000000000007b1d */ /* 0x000fe80000010000 */
[----:B------:R-:W-:Y:S02]  /*12010*/  ISETP.GE.U32.AND P0, PT, R12, UR6, PT ;  /* 0x000000060c007c0c */ /* 0x000fe4000bf06070 */
[----:B------:R-:W-:Y:S02]  /*12020*/  BSSY B0, `(.L_x_4653) ;  /* 0x000001e000007945 */ /* 0x000fe40003800000 */
[----:B------:R-:W-:-:S13]  /*12030*/  ISETP.GE.U32.OR P0, PT, R0, R15, P0 ;  /* 0x0000000f0000720c */ /* 0x000fda0000706470 */
[----:B0-----:R-:W-:Y:S05]  /*12040*/  @P0 BRA `(.L_x_4654) ;  /* 0x00000000006c0947 */ /* 0x001fea0003800000 */
[----:B------:R-:W-:Y:S01]  /*12050*/  IMAD R12, R12, R7, R8 ;  /* 0x000000070c0c7224 */ /* 0x000fe200078e0208 */
[----:B------:R-:W-:Y:S01]  /*12060*/  FSETP.GTU.FTZ.AND P0, PT, |R3|, +INF , PT ;  /* 0x7f8000000300780b */ /* 0x000fe20003f1c200 */
[----:B------:R-:W-:Y:S03]  /*12070*/  BSSY B1, `(.L_x_4655) ;  /* 0x0000011000017945 */ /* 0x000fe60003800000 */
[----:B------:R-:W-:-:S05]  /*12080*/  LEA R14, R12, UR4, 0x4 ;  /* 0x000000040c0e7c11 */ /* 0x000fca000f8e20ff */
[----:B------:R0:W1:Y:S04]  /*12090*/  LDS R16, [R14] ;  /* 0x000000000e107984 */ /* 0x0000680000000800 */
[----:B------:R0:W2:Y:S01]  /*120a0*/  LDS.64 R12, [R14+0x8] ;  /* 0x000008000e0c7984 */ /* 0x0000a20000000a00 */
[----:B------:R-:W-:Y:S05]  /*120b0*/  @P0 BRA `(.L_x_4656) ;  /* 0x0000000000240947 */ /* 0x000fea0003800000 */
[C---:B-1----:R-:W-:Y:S02]  /*120c0*/  FSETP.NEU.FTZ.AND P3, PT, R3.reuse, R16, PT ;  /* 0x000000100300720b */ /* 0x042fe40003f7d000 */
[----:B--2---:R-:W-:Y:S02]  /*120d0*/  ISETP.GE.U32.AND P0, PT, R6, R12, PT ;  /* 0x0000000c0600720c */ /* 0x004fe40003f06070 */
[----:B------:R-:W-:Y:S02]  /*120e0*/  FSETP.GT.FTZ.AND P2, PT, R3, R16, PT ;  /* 0x000000100300720b */ /* 0x000fe40003f54000 */
[----:B------:R-:W-:Y:S02]  /*120f0*/  ISETP.GE.AND.EX P0, PT, R11, R13, PT, P0 ;  /* 0x0000000d0b00720c */ /* 0x000fe40003f06300 */
[----:B0-----:R-:W-:-:S05]  /*12100*/  SEL R14, RZ, 0xffffffff, !P2 ;  /* 0xffffffffff0e7807 */ /* 0x001fca0005000000 */
[----:B------:R-:W-:-:S04]  /*12110*/  @!P3 SEL R14, RZ, 0xffffffff, P0 ;  /* 0xffffffffff0eb807 */ /* 0x000fc80000000000 */
[----:B------:R-:W-:-:S04]  /*12120*/  LOP3.LUT R14, R14, 0x1, RZ, 0xc0, !PT ;  /* 0x000000010e0e7812 */ /* 0x000fc800078ec0ff */
[----:B------:R-:W-:Y:S01]  /*12130*/  ISETP.EQ.U32.AND P0, PT, R14, 0x1, PT ;  /* 0x000000010e00780c */ /* 0x000fe20003f02070 */
[----:B------:R-:W-:-:S12]  /*12140*/  BRA `(.L_x_4657) ;  /* 0x00000000000c7947 */ /* 0x000fd80003800000 */
.L_x_4656:
[----:B-1----:R-:W-:Y:S02]  /*12150*/  FSETP.GTU.FTZ.AND P0, PT, |R16|, +INF , PT ;  /* 0x7f8000001000780b */ /* 0x002fe40003f1c200 */
[----:B--2---:R-:W-:-:S04]  /*12160*/  ISETP.LT.U32.AND P2, PT, R6, R12, PT ;  /* 0x0000000c0600720c */ /* 0x004fc80003f41070 */
[----:B------:R-:W-:-:S13]  /*12170*/  ISETP.LT.OR.EX P0, PT, R11, R13, !P0, P2 ;  /* 0x0000000d0b00720c */ /* 0x000fda0004701720 */
.L_x_4657:
[----:B------:R-:W-:Y:S05]  /*12180*/  BSYNC B1 ;  /* 0x0000000000017941 */ /* 0x000fea0003800000 */
.L_x_4655:
[----:B------:R-:W-:Y:S02]  /*12190*/  SEL R11, R11, R13, P0 ;  /* 0x0000000d0b0b7207 */ /* 0x000fe40000000000 */
[----:B------:R-:W-:Y:S02]  /*121a0*/  SEL R6, R6, R12, P0 ;  /* 0x0000000c06067207 */ /* 0x000fe40000000000 */
[----:B------:R-:W-:Y:S01]  /*121b0*/  FSEL R3, R3, R16, P0 ;  /* 0x0000001003037208 */ /* 0x000fe20000000000 */
[----:B------:R-:W-:Y:S01]  /*121c0*/  IMAD.MOV.U32 R13, RZ, RZ, R11 ;  /* 0x000000ffff0d7224 */ /* 0x000fe200078e000b */
[----:B------:R-:W-:-:S03]  /*121d0*/  MOV R12, R6 ;  /* 0x00000006000c7202 */ /* 0x000fc60000000f00 */
[----:B------:R1:W-:Y:S04]  /*121e0*/  STS [R10], R3 ;  /* 0x000000030a007388 */ /* 0x0003e80000000800 */
[----:B------:R1:W-:Y:S02]  /*121f0*/  STS.64 [R10+0x8], R12 ;  /* 0x0000080c0a007388 */ /* 0x0003e40000000a00 */
.L_x_4654:
[----:B------:R-:W-:Y:S05]  /*12200*/  BSYNC B0 ;  /* 0x0000000000007941 */ /* 0x000fea0003800000 */
.L_x_4653:
[----:B------:R-:W-:Y:S02]  /*12210*/  ISETP.GT.AND P0, PT, R15, 0x1, PT ;  /* 0x000000010f00780c */ /* 0x000fe40003f04270 */
[----:B------:R-:W-:-:S11]  /*12220*/  SHF.R.S32.HI R15, RZ, 0x1, R15 ;  /* 0x00000001ff0f7819 */ /* 0x000fd6000001140f */
[----:B------:R-:W-:Y:S05]  /*12230*/  @P0 BRA `(.L_x_4658) ;  /* 0xfffffffc006c0947 */ /* 0x000fea000383ffff */
.L_x_4652:
        /* <DEDUP_REMOVED lines=15> */
.L_x_4666:
[----:B0-----:R-:W-:Y:S01]  /*12330*/  IMAD.IADD R0, R8, 0x1, R14 ;  /* 0x0000000108007824 */ /* 0x001fe200078e020e */
[----:B------:R-:W-:Y:S04]  /*12340*/  BAR.SYNC.DEFER_BLOCKING 0x0 ;  /* 0x0000000000007b1d */ /* 0x000fe80000010000 */
[----:B------:R-:W-:Y:S02]  /*12350*/  ISETP.GE.U32.AND P0, PT, R0, R7, PT ;  /* 0x000000070000720c */ /* 0x000fe40003f06070 */
[----:B------:R-:W-:Y:S02]  /*12360*/  BSSY B0, `(.L_x_4661) ;  /* 0x000001d000007945 */ /* 0x000fe40003800000 */
[----:B------:R-:W-:-:S13]  /*12370*/  ISETP.GE.U32.OR P0, PT, R8, R14, P0 ;  /* 0x0000000e0800720c */ /* 0x000fda0000706470 */
[----:B-1----:R-:W-:Y:S05]  /*12380*/  @P0 BRA `(.L_x_4662) ;  /* 0x0000000000680947 */ /* 0x002fea0003800000 */
[----:B------:R-:W-:Y:S01]  /*12390*/  IMAD R0, R14, 0x10, R10 ;  /* 0x000000100e007824 */ /* 0x000fe200078e020a */
[----:B------:R-:W-:Y:S01]  /*123a0*/  FSETP.GTU.FTZ.AND P0, PT, |R3|, +INF , PT ;  /* 0x7f8000000300780b */ /* 0x000fe20003f1c200 */
[----:B------:R-:W-:Y:S03]  /*123b0*/  BSSY B1, `(.L_x_4663) ;  /* 0x0000010000017945 */ /* 0x000fe60003800000 */
[----:B------:R0:W1:Y:S04]  /*123c0*/  LDS R16, [R0] ;  /* 0x0000000000107984 */ /* 0x0000680000000800 */
[----:B------:R0:W2:Y:S05]  /*123d0*/  LDS.64 R12, [R0+0x8] ;  /* 0x00000800000c7984 */ /* 0x0000aa0000000a00 */
        /* <DEDUP_REMOVED lines=10> */
.L_x_4664:
[----:B-1----:R-:W-:Y:S02]  /*12480*/  FSETP.GTU.FTZ.AND P0, PT, |R16|, +INF , PT ;  /* 0x7f8000001000780b */ /* 0x002fe40003f1c200 */
[----:B--2---:R-:W-:-:S04]  /*12490*/  ISETP.LT.U32.AND P2, PT, R6, R12, PT ;  /* 0x0000000c0600720c */ /* 0x004fc80003f41070 */
[----:B------:R-:W-:-:S13]  /*124a0*/  ISETP.LT.OR.EX P0, PT, R11, R13, !P0, P2 ;  /* 0x0000000d0b00720c */ /* 0x000fda0004701720 */
.L_x_4665:
[----:B------:R-:W-:Y:S05]  /*124b0*/  BSYNC B1 ;  /* 0x0000000000017941 */ /* 0x000fea0003800000 */
.L_x_4663:
[----:B------:R-:W-:Y:S02]  /*124c0*/  SEL R6, R6, R12, P0 ;  /* 0x0000000c06067207 */ /* 0x000fe40000000000 */
[----:B------:R-:W-:Y:S02]  /*124d0*/  SEL R11, R11, R13, P0 ;  /* 0x0000000d0b0b7207 */ /* 0x000fe40000000000 */
[----:B------:R-:W-:Y:S01]  /*124e0*/  FSEL R3, R3, R16, P0 ;  /* 0x0000001003037208 */ /* 0x000fe20000000000 */
[----:B------:R-:W-:Y:S02]  /*124f0*/  IMAD.MOV.U32 R12, RZ, RZ, R6 ;  /* 0x000000ffff0c7224 */ /* 0x000fe400078e0006 */
[----:B------:R-:W-:Y:S02]  /*12500*/  IMAD.MOV.U32 R13, RZ, RZ, R11 ;  /* 0x000000ffff0d7224 */ /* 0x000fe400078e000b */
[----:B------:R1:W-:Y:S04]  /*12510*/  STS [R10], R3 ;  /* 0x000000030a007388 */ /* 0x0003e80000000800 */
[----:B------:R1:W-:Y:S02]  /*12520*/  STS.64 [R10+0x8], R12 ;  /* 0x0000080c0a007388 */ /* 0x0003e40000000a00 */
.L_x_4662:
[----:B------:R-:W-:Y:S05]  /*12530*/  BSYNC B0 ;  /* 0x0000000000007941 */ /* 0x000fea0003800000 */
.L_x_4661:
[----:B------:R-:W-:-:S04]  /*12540*/  SHF.R.S32.HI R14, RZ, 0x1, R14 ;  /* 0x00000001ff0e7819 */ /* 0x000fc8000001140e */
[----:B------:R-:W-:-:S13]  /*12550*/  ISETP.GE.AND P0, PT, R14, 0x20, PT ;  /* 0x000000200e00780c */ /* 0x000fda0003f06270 */
[----:B------:R-:W-:Y:S05]  /*12560*/  @P0 BRA `(.L_x_4666) ;  /* 0xfffffffc00700947 */ /* 0x000fea000383ffff */
[----:B0-----:R-:W-:-:S07]  /*12570*/  MOV R0, 0x20 ;  /* 0x0000002000007802 */ /* 0x001fce0000000f00 */
.L_x_4660:
[----:B------:R-:W-:Y:S01]  /*12580*/  BAR.SYNC.DEFER_BLOCKING 0x0 ;  /* 0x0000000000007b1d */ /* 0x000fe20000010000 */
[----:B------:R-:W-:-:S13]  /*12590*/  ISETP.GE.AND P0, PT, R0, 0x2, PT ;  /* 0x000000020000780c */ /* 0x000fda0003f06270 */
[----:B------:R-:W-:Y:S05]  /*125a0*/  @!P0 BRA `(.L_x_4659) ;  /* 0x0000000000688947 */ /* 0x000fea0003800000 */
[----:B------:R-:W-:-:S07]  /*125b0*/  IMAD.MOV.U32 R7, RZ, RZ, 0x1 ;  /* 0x00000001ff077424 */ /* 0x000fce00078e00ff */
.L_x_4670:
[----:B------:R-:W-:Y:S01]  /*125c0*/  FSETP.GTU.FTZ.AND P0, PT, |R3|, +INF , PT ;  /* 0x7f8000000300780b */ /* 0x000fe20003f1c200 */
[----:B-1----:R1:W2:Y:S01]  /*125d0*/  SHFL.DOWN PT, R10, R3, R7, 0x1f ;  /* 0x08001f07030a7589 */ /* 0x0022a200000e0000 */
        /* <DEDUP_REMOVED lines=13> */
.L_x_4668:
[----:B--2---:R-:W-:Y:S02]  /*126b0*/  FSETP.GTU.FTZ.AND P0, PT, |R10|, +INF , PT ;  /* 0x7f8000000a00780b */ /* 0x004fe40003f1c200 */
[----:B----4-:R-:W-:-:S04]  /*126c0*/  ISETP.LT.U32.AND P2, PT, R6, R13, PT ;  /* 0x0000000d0600720c */ /* 0x010fc80003f41070 */
[----:B---3--:R-:W-:-:S13]  /*126d0*/  ISETP.LT.OR.EX P0, PT, R11, R12, !P0, P2 ;  /* 0x0000000c0b00720c */ /* 0x008fda0004701720 */
.L_x_4669:
[----:B------:R-:W-:Y:S05]  /*126e0*/  BSYNC B0 ;  /* 0x0000000000007941 */ /* 0x000fea0003800000 */
.L_x_4667:
[----:B-1----:R-:W-:Y:S01]  /*126f0*/  IMAD.SHL.U32 R7, R7, 0x2, RZ ;  /* 0x0000000207077824 */ /* 0x002fe200078e00ff */
[----:B------:R-:W-:Y:S02]  /*12700*/  FSEL R3, R3, R10, P0 ;  /* 0x0000000a03037208 */ /* 0x000fe40000000000 */
[----:B------:R-:W-:Y:S02]  /*12710*/  SEL R6, R6, R13, P0 ;  /* 0x0000000d06067207 */ /* 0x000fe40000000000 */
[----:B------:R-:W-:Y:S02]  /*12720*/  ISETP.GE.AND P2, PT, R7, R0, PT ;  /* 0x000000000700720c */ /* 0x000fe40003f46270 */
[----:B------:R-:W-:-:S11]  /*12730*/  SEL R11, R11, R12, P0 ;  /* 0x0000000c0b0b7207 */ /* 0x000fd60000000000 */
[----:B------:R-:W-:Y:S05]  /*12740*/  @!P2 BRA `(.L_x_4670) ;  /* 0xfffffffc009ca947 */ /* 0x000fea000383ffff */
.L_x_4659:
[----:B------:R-:W-:Y:S05]  /*12750*/  @!P1 EXIT ;  /* 0x000000000000994d */ /* 0x000fea0003800000 */
[----:B-1----:R-:W1:Y:S01]  /*12760*/  LDC.64 R12, c[0x0][0x628] ;  /* 0x00018a00ff0c7b82 */ /* 0x002e620000000a00 */
        /* <DEDUP_REMOVED lines=29> */
.L_x_4672:
        /* <DEDUP_REMOVED lines=19> */
[----:B0-----:R-:W-:Y:S05]  /*12a70*/  CALL.ABS.NOINC R14 ;  /* 0x000000000e007343 */ /* 0x001fea0003c00000 */
.L_x_4674:
[----:B------:R-:W-:Y:S02]  /*12a80*/  ULDC.64 UR4, c[0x0][0x600] ;  /* 0x0001800000047ab9 */ /* 0x000fe40000000a00 */
[----:B------:R-:W-:-:S05]  /*12a90*/  IADD3 R2, P0, R2, UR4, RZ ;  /* 0x0000000402027c10 */ /* 0x000fca000ff1e0ff */
[----:B------:R-:W-:-:S05]  /*12aa0*/  IMAD.X R3, RZ, RZ, UR5, P0 ;  /* 0x00000005ff037e24 */ /* 0x000fca00080e06ff */
[----:B------:R-:W-:Y:S01]  /*12ab0*/  STG.E.64 desc[UR36][R2.64], R16 ;  /* 0x0000001002007986 */ /* 0x000fe2000c101b24 */
[----:B------:R-:W-:Y:S05]  /*12ac0*/  EXIT ;  /* 0x000000000000794d */ /* 0x000fea0003800000 */
.L_x_4673:
[----:B------:R-:W-:Y:S04]  /*12ad0*/  STG.E.64 desc[UR36][R4.64+0x8], R16 ;  /* 0x0000081004007986 */ /* 0x000fe8000c101b24 */
[----:B------:R-:W-:Y:S01]  /*12ae0*/  STG.E desc[UR36][R4.64], R3 ;  /* 0x0000000304007986 */ /* 0x000fe2000c101924 */
[----:B------:R-:W-:Y:S05]  /*12af0*/  EXIT ;  /* 0x000000000000794d */ /* 0x000fea0003800000 */
.L_x_4671:
        /* <DEDUP_REMOVED lines=17> */
.L_x_4676:
[----:B------:R-:W-:-:S07]  /*12c10*/  CS2R R16, SRZ ;  /* 0x0000000000107805 */ /* 0x000fce000001ff00 */
.L_x_4675:
        /* <DEDUP_REMOVED lines=22> */
.L_x_4678:
[----:B------:R-:W-:Y:S02]  /*12d80*/  ULDC.64 UR4, c[0x0][0x600] ;  /* 0x0001800000047ab9 */ /* 0x000fe40000000a00 */
[----:B------:R-:W-:-:S05]  /*12d90*/  IADD3 R2, P0, R2, UR4, RZ ;  /* 0x0000000402027c10 */ /* 0x000fca000ff1e0ff */
[----:B------:R-:W-:-:S05]  /*12da0*/  IMAD.X R3, RZ, RZ, UR5, P0 ;  /* 0x00000005ff037e24 */ /* 0x000fca00080e06ff */
[----:B------:R-:W-:Y:S01]  /*12db0*/  STG.E.64 desc[UR36][R2.64], R16 ;  /* 0x0000001002007986 */ /* 0x000fe2000c101b24 */
[----:B------:R-:W-:Y:S05]  /*12dc0*/  EXIT ;  /* 0x000000000000794d */ /* 0x000fea0003800000 */
.L_x_4677:
        /* <DEDUP_REMOVED lines=15> */
[----:B--2---:R-:W-:Y:S05]  /*12ec0*/  CALL.ABS.NOINC R2 ;  /* 0x0000000002007343 */ /* 0x004fea0003c00000 */
.L_x_4679:
[----:B------:R-:W-:Y:S05]  /*12ed0*/  EXIT ;  /* 0x000000000000794d */ /* 0x000fea0003800000 */
.L_x_4638:
        /* <DEDUP_REMOVED lines=47> */
.L_x_4681:
        /* <DEDUP_REMOVED lines=10> */
[----:B0-----:R-:W0:Y:S01]  /*13270*/  LDC.64 R14, c[0x4][R14] ;  /* 0x010000000e0e7b82 */ /* 0x001e220000000a00 */
        /* <DEDUP_REMOVED lines=9> */
.L_x_4683:
[----:B------:R-:W-:Y:S02]  /*13310*/  ULDC.64 UR4, c[0x0][0x600] ;  /* 0x0001800000047ab9 */ /* 0x000fe40000000a00 */
[----:B------:R-:W-:-:S05]  /*13320*/  IADD3 R2, P0, R2, UR4, RZ ;  /* 0x0000000402027c10 */ /* 0x000fca000ff1e0ff */
[----:B------:R-:W-:-:S05]  /*13330*/  IMAD.X R3, RZ, RZ, UR5, P0 ;  /* 0x00000005ff037e24 */ /* 0x000fca00080e06ff */
[----:B------:R-:W-:Y:S01]  /*13340*/  STG.E.64 desc[UR36][R2.64], R16 ;  /* 0x0000001002007986 */ /* 0x000fe2000c101b24 */
[----:B------:R-:W-:Y:S05]  /*13350*/  EXIT ;  /* 0x000000000000794d */ /* 0x000fea0003800000 */
.L_x_4682:
[----:B------:R-:W-:Y:S04]  /*13360*/  STG.E.64 desc[UR36][R4.64+0x8], R16 ;  /* 0x0000081004007986 */ /* 0x000fe8000c101b24 */
[----:B------:R-:W-:Y:S01]  /*13370*/  STG.E desc[UR36][R4.64], R11 ;  /* 0x0000000b04007986 */ /* 0x000fe2000c101924 */
[----:B------:R-:W-:Y:S05]  /*13380*/  EXIT ;  /* 0x000000000000794d */ /* 0x000fea0003800000 */
.L_x_4680:
        /* <DEDUP_REMOVED lines=16> */
[----:B-1----:R-:W-:Y:S05]  /*13490*/  CALL.ABS.NOINC R14 ;  /* 0x000000000e007343 */ /* 0x002fea0003c00000 */
.L_x_4685:
[----:B------:R-:W-:-:S07]  /*134a0*/  CS2R R16, SRZ ;  /* 0x0000000000107805 */ /* 0x000fce000001ff00 */
.L_x_4684:
        /* <DEDUP_REMOVED lines=10> */
[----:B------:R-:W-:Y:S01]  /*13550*/  HFMA2.MMA R13, -RZ, RZ, 0, 0 ;  /* 0x00000000ff0d7435 */ /* 0x000fe200000001ff */
        /* <DEDUP_REMOVED lines=8> */
[----:B------:R-:W-:-:S07]  /*135e0*/  IMAD.MOV.U32 R12, RZ, RZ, 0x1 ;  /* 0x00000001ff0c7424 */ /* 0x000fce00078e00ff */
[----:B------:R-:W-:-:S07]  /*135f0*/  LEPC R20, `(.L_x_4687) ;  /* 0x000000001014794e */ /* 0x000fce0000000000 */
[----:B0-----:R-:W-:Y:S05]  /*13600*/  CALL.ABS.NOINC R14 ;  /* 0x000000000e007343 */ /* 0x001fea0003c00000 */
.L_x_4687:
[----:B------:R-:W-:Y:S02]  /*13610*/  ULDC.64 UR4, c[0x0][0x600] ;  /* 0x0001800000047ab9 */ /* 0x000fe40000000a00 */
[----:B------:R-:W-:-:S05]  /*13620*/  IADD3 R2, P0, R2, UR4, RZ ;  /* 0x0000000402027c10 */ /* 0x000fca000ff1e0ff */
[----:B------:R-:W-:-:S05]  /*13630*/  IMAD.X R3, RZ, RZ, UR5, P0 ;  /* 0x00000005ff037e24 */ /* 0x000fca00080e06ff */
[----:B------:R-:W-:Y:S01]  /*13640*/  STG.E.64 desc[UR36][R2.64], R16 ;  /* 0x0000001002007986 */ /* 0x000fe2000c101b24 */
[----:B------:R-:W-:Y:S05]  /*13650*/  EXIT ;  /* 0x000000000000794d */ /* 0x000fea0003800000 */
.L_x_4686:
        /* <DEDUP_REMOVED lines=13> */
[----:B-1----:R-:W-:-:S07]  /*13730*/  IMAD.MOV.U32 R12, RZ, RZ, 0x1 ;  /* 0x00000001ff0c7424 */ /* 0x002fce00078e00ff */
[----:B0-----:R-:W-:-:S07]  /*13740*/  LEPC R20, `(.L_x_4688) ;  /* 0x000000001014794e */ /* 0x001fce0000000000 */
[----:B--2---:R-:W-:Y:S05]  /*13750*/  CALL.ABS.NOINC R2 ;  /* 0x0000000002007343 */ /* 0x004fea0003c00000 */
.L_x_4688:
[----:B------:R-:W-:Y:S05]  /*13760*/  EXIT ;  /* 0x000000000000794d */ /* 0x000fea0003800000 */
        .weak           $__internal_42_$__cuda_sm20_div_u64
        .type           $__internal_42_$__cuda_sm20_div_u64,@function
        .size           $__internal_42_$__cuda_sm20_div_u64,($__internal_43_$__cuda_sm20_rem_u64 - $__internal_42_$__cuda_sm20_div_u64)
$__internal_42_$__cuda_sm20_div_u64:
        /* <DEDUP_REMOVED lines=62> */
[----:B------:R-:W-:-:S02]  /*13b50*/  IADD3.X R15, RZ, R4, RZ, P3, !PT ;  /* 0x00000004ff0f7210 */ /* 0x000fc40001ffe4ff */
[----:B------:R-:W-:Y:S02]  /*13b60*/  ISETP.NE.AND.EX P1, PT, R18, RZ, PT, P1 ;  /* 0x000000ff1200720c */ /* 0x000fe40003f25310 */
[----:B------:R-:W-:Y:S01]  /*13b70*/  SEL R15, R15, R4, P0 ;  /* 0x000000040f0f7207 */ /* 0x000fe20000000000 */
[----:B------:R-:W-:Y:S01]  /*13b80*/  IMAD.MOV.U32 R4, RZ, RZ, R9 ;  /* 0x000000ffff047224 */ /* 0x000fe200078e0009 */
[----:B------:R-:W-:Y:S02]  /*13b90*/  SEL R14, R14, R19, P0 ;  /* 0x000000130e0e7207 */ /* 0x000fe40000000000 */
[----:B------:R-:W-:Y:S02]  /*13ba0*/  SEL R15, R15, 0xffffffff, P1 ;  /* 0xffffffff0f0f7807 */ /* 0x000fe40000800000 */
[----:B------:R-:W-:Y:S01]  /*13bb0*/  SEL R14, R14, 0xffffffff, P1 ;  /* 0xffffffff0e0e7807 */ /* 0x000fe20000800000 */
[----:B------:R-:W-:Y:S06]  /*13bc0*/  RET.REL.NODEC R4 `(_ZN2at6native13reduce_kernelILi512ELi1ENS0_8ReduceOpIN3c108BFloat16ENS0_9ArgMaxOpsIfEEjlLi4ELi4EEEEEvT1_) ;  /* 0xfffffec4040c7950 */ /* 0x000fec0003c3ffff */
        .weak           $__internal_43_$__cuda_sm20_rem_u64
        .type           $__internal_43_$__cuda_sm20_rem_u64,@function
        .size           $__internal_43_$__cuda_sm20_rem_u64,(.L_x_7000 - $__internal_43_$__cuda_sm20_rem_u64)
$__internal_43_$__cuda_sm20_rem_u64:
        /* <DEDUP_REMOVED lines=49> */
[----:B------:R-:W-:Y:S02]  /*13ee0*/  ISETP.GE.U32.AND.EX P0, PT, R4, R9, PT, P0 ;  /* 0x000000090400720c */ /* 0x000fe40003f06100 */
[-C--:B------:R-:W-:Y:S02]  /*13ef0*/  IADD3.X R12, ~R9, R4.reuse, RZ, P1, !PT ;  /* 0x00000004090c7210 */ /* 0x080fe40000ffe5ff */
[----:B------:R-:W-:Y:S02]  /*13f00*/  SEL R13, R13, R21, P0 ;  /* 0x000000150d0d7207 */ /* 0x000fe40000000000 */
[----:B------:R-:W-:Y:S02]  /*13f10*/  SEL R12, R12, R4, P0 ;  /* 0x000000040c0c7207 */ /* 0x000fe40000000000 */
[----:B------:R-:W-:Y:S02]  /*13f20*/  ISETP.GE.U32.AND P0, PT, R13, R16, PT ;  /* 0x000000100d00720c */ /* 0x000fe40003f06070 */
[----:B------:R-:W-:-:S02]  /*13f30*/  IADD3 R4, P2, -R16, R13, RZ ;  /* 0x0000000d10047210 */ /* 0x000fc40007f5e1ff */
[----:B------:R-:W-:Y:S02]  /*13f40*/  ISETP.GE.U32.AND.EX P0, PT, R12, R9, PT, P0 ;  /* 0x000000090c00720c */ /* 0x000fe40003f06100 */
[----:B------:R-:W-:Y:S01]  /*13f50*/  ISETP.NE.U32.AND P1, PT, R16, RZ, PT ;  /* 0x000000ff1000720c */ /* 0x000fe20003f25070 */
[----:B------:R-:W-:Y:S01]  /*13f60*/  IMAD.X R17, R12, 0x1, ~R9, P2 ;  /* 0x000000010c117824 */ /* 0x000fe200010e0e09 */
[----:B------:R-:W-:Y:S01]  /*13f70*/  SEL R16, R4, R13, P0 ;  /* 0x0000000d04107207 */ /* 0x000fe20000000000 */
[----:B------:R-:W-:Y:S01]  /*13f80*/  IMAD.MOV.U32 R4, RZ, RZ, R5 ;  /* 0x000000ffff047224 */ /* 0x000fe200078e0005 */
[----:B------:R-:W-:Y:S01]  /*13f90*/  ISETP.NE.AND.EX P1, PT, R9, RZ, PT, P1 ;  /* 0x000000ff0900720c */ /* 0x000fe20003f25310 */
[----:B------:R-:W-:Y:S01]  /*13fa0*/  IMAD.MOV.U32 R5, RZ, RZ, 0x0 ;  /* 0x00000000ff057424 */ /* 0x000fe200078e00ff */
[----:B------:R-:W-:Y:S02]  /*13fb0*/  SEL R17, R17, R12, P0 ;  /* 0x0000000c11117207 */ /* 0x000fe40000000000 */
[----:B------:R-:W-:-:S02]  /*13fc0*/  SEL R16, R16, 0xffffffff, P1 ;  /* 0xffffffff10107807 */ /* 0x000fc40000800000 */
[----:B------:R-:W-:Y:S01]  /*13fd0*/  SEL R17, R17, 0xffffffff, P1 ;  /* 0xffffffff11117807 */ /* 0x000fe20000800000 */
[----:B------:R-:W-:Y:S06]  /*13fe0*/  RET.REL.NODEC R4 `(_ZN2at6native13reduce_kernelILi512ELi1ENS0_8ReduceOpIN3c108BFloat16ENS0_9ArgMaxOpsIfEEjlLi4ELi4EEEEEvT1_) ;  /* 0xfffffec004047950 */ /* 0x000fec0003c3ffff */
.L_x_4689:
        /* <DEDUP_REMOVED lines=9> */
.L_x_7000:


//--------------------- .text._ZN2at6native13reduce_kernelILi256ELi2ENS0_8ReduceOpIN3c108BFloat16ENS0_9ArgMaxOpsIfEEjlLi4ELi4EEEEEvT1_ --------------------------
	.section	.text._ZN2at6native13reduce_kernelILi256ELi2ENS0_8ReduceOpIN3c108BFloat16ENS0_9ArgMaxOpsIfEEjlLi4ELi4EEEEEvT1_,"ax",@progbits
	.align	128
        .global         _ZN2at6native13reduce_kernelILi256ELi2ENS0_8ReduceOpIN3c108BFloat16ENS0_9ArgMaxOpsIfEEjlLi4ELi4EEEEEvT1_
        .type           _ZN2at6native13reduce_kernelILi256ELi2ENS0_8ReduceOpIN3c108BFloat16ENS0_9ArgMaxOpsIfEEjlLi4ELi4EEEEEvT1_,@function
        .size           _ZN2at6native13reduce_kernelILi256ELi2ENS0_8ReduceOpIN3c108BFloat16ENS0_9ArgMaxOpsIfEEjlLi4ELi4EEEEEvT1_,(.L_x_7002 - _ZN2at6native13reduce_kernelILi256ELi2ENS0_8ReduceOpIN3c108BFloat16ENS0_9ArgMaxOpsIfEEjlLi4ELi4EEEEEvT1_)
        .other          _ZN2at6native13reduce_kernelILi256ELi2ENS0_8ReduceOpIN3c108BFloat16ENS0_9ArgMaxOpsIfEEjlLi4ELi4EEEEEvT1_,@"STO_CUDA_ENTRY STV_DEFAULT"
_ZN2at6native13reduce_kernelILi256ELi2ENS0_8ReduceOpIN3c108BFloat16ENS0_9ArgMaxOpsIfEEjlLi4ELi4EEEEEvT1_:
.text._ZN2at6native13reduce_kernelILi256ELi2ENS0_8ReduceOpIN3c108BFloat16ENS0_9ArgMaxOpsIfEEjlLi4ELi4EEEEEvT1_:
        /* <DEDUP_REMOVED lines=293> */
.L_x_4690:
        /* <DEDUP_REMOVED lines=35> */
.L_x_4694:
        /* <DEDUP_REMOVED lines=29> */
.L_x_4700:
[----:B------:R-:W-:Y:S05]  /*1650*/  BSYNC B2 ;  /* 0x0000000000027941 */ /* 0x000fea0003800000 */
.L_x_4699:
        /* <DEDUP_REMOVED lines=9> */
[----:B------:R-:W2:Y:S01]  /*16f0*/  LDG.E.U16 R4, desc[UR60][R4.64] ;  /* 0x0000003c04047981 */ /* 0x000ea2000c1e1500 */
[----:B------:R-:W-:Y:S01]  /*1700*/  IMAD.IADD R12, R2, 0x1, -R11 ;  /* 0x00000001020c7824 */ /* 0x000fe200078e0a0b */
[----:B0-----:R-:W-:-:S13]  /*1710*/  FSETP.GTU.FTZ.AND P1, PT, |R6|, +INF , PT ;  /* 0x7f8000000600780b */ /* 0x001fda0003f3c200 */
[----:B-1----:R-:W-:Y:S02]  /*1720*/  @!P1 IMAD.MOV.U32 R3, RZ, RZ, R14 ;  /* 0x000000ffff039224 */ /* 0x002fe400078e000e */
[----:B------:R-:W-:-:S03]  /*1730*/  @!P1 IMAD.MOV.U32 R10, RZ, RZ, R15 ;  /* 0x000000ffff0a9224 */ /* 0x000fc600078e000f */
[----:B------:R-:W-:Y:S01]  /*1740*/  @!P1 ISETP.GT.U32.AND P0, PT, R12, R3, PT ;  /* 0x000000030c00920c */ /* 0x000fe20003f04070 */
[----:B------:R-:W-:-:S03]  /*1750*/  @P1 IMAD.MOV.U32 R3, RZ, RZ, R14 ;  /* 0x000000ffff031224 */ /* 0x000fc600078e000e */
        /* <DEDUP_REMOVED lines=12> */
[----:B------:R-:W-:Y:S02]  /*1820*/  FSEL R0, R13, R6, !P0 ;  /* 0x000000060d007208 */ /* 0x000fe40004000000 */
[----:B------:R-:W-:Y:S02]  /*1830*/  SEL R3, R12, R3, !P0 ;  /* 0x000000030c037207 */ /* 0x000fe40004000000 */
[----:B------:R-:W-:-:S07]  /*1840*/  SEL R6, R10, RZ, P0 ;  /* 0x000000ff0a067207 */ /* 0x000fce0000000000 */
.L_x_4698:
[----:B------:R-:W-:Y:S05]  /*1850*/  BSYNC B1 ;  /* 0x0000000000017941 */ /* 0x000fea0003800000 */
.L_x_4697:
[----:B------:R-:W0:Y:S01]  /*1860*/  LDC R12, c[0x0][0x22c] ;  /* 0x00008b00ff0c7b82 */ /* 0x000e220000000800 */
[C---:B------:R-:W-:Y:S02]  /*1870*/  IADD3 R5, P0, -R11.reuse, 0x4, RZ ;  /* 0x000000040b057810 */ /* 0x040fe40007f1e1ff */
[----:B------:R-:W-:Y:S02]  /*1880*/  IADD3 R23, -R11, 0x4, RZ ;  /* 0x000000040b177810 */ /* 0x000fe40007ffe1ff */
[----:B------:R-:W-:Y:S01]  /*1890*/  LEA R18, P1, R5, R18, 0x1 ;  /* 0x0000001205127211 */ /* 0x000fe200078208ff */
[----:B------:R-:W-:-:S05]  /*18a0*/  IMAD.X R4, RZ, RZ, -0x1, P0 ;  /* 0xffffffffff047424 */ /* 0x000fca00000e06ff */
[----:B------:R-:W-:Y:S02]  /*18b0*/  LEA.HI.X R19, R5, R19, R4, 0x1, P1 ;  /* 0x0000001305137211 */ /* 0x000fe400008f0c04 */
[----:B0-----:R-:W-:-:S07]  /*18c0*/  IADD3 R12, R11, -0x4, R12 ;  /* 0xfffffffc0b0c7810 */ /* 0x001fce0007ffe00c */
.L_x_4696:
[----:B------:R-:W-:Y:S05]  /*18d0*/  BSYNC B0 ;  /* 0x0000000000007941 */ /* 0x000fea0003800000 */
.L_x_4695:
        /* <DEDUP_REMOVED lines=20> */
.L_x_4712:
        /* <DEDUP_REMOVED lines=9> */
[-C--:B------:R-:W-:Y:S01]  /*1ab0*/  FSETP.NEU.OR P3, PT, R0, R21.reuse, P1 ;  /* 0x000000150000720b */ /* 0x080fe20000f6d400 */
[----:B------:R-:W-:Y:S01]  /*1ac0*/  IMAD.U32 R24, R4, 0x10000, RZ ;  /* 0x0001000004187824 */ /* 0x000fe200078e00ff */
[----:B------:R-:W-:-:S04]  /*1ad0*/  @!P1 FSETP.GT.FTZ.AND P2, PT, R0, R21, PT ;  /* 0x000000150000920b */ /* 0x000fc80003f54000 */
        /* <DEDUP_REMOVED lines=10> */
[----:B------:R-:W-:Y:S02]  /*1b80*/  PRMT R14, R5, 0x7632, R14 ;  /* 0x00007632050e7816 */ /* 0x000fe4000000000e */
[----:B------:R-:W-:-:S02]  /*1b90*/  SEL R3, R3, R20, P0 ;  /* 0x0000001403037207 */ /* 0x000fc40000000000 */
[----:B------:R-:W-:-:S05]  /*1ba0*/  SEL R6, R6, RZ, P0 ;  /* 0x000000ff06067207 */ /* 0x000fca0000000000 */
        /* <DEDUP_REMOVED lines=10> */
.L_x_4704:
[----:B------:R-:W-:Y:S02]  /*1c50*/  FSETP.GTU.FTZ.AND P0, PT, |R24|, +INF , PT ;  /* 0x7f8000001800780b */ /* 0x000fe40003f1c200 */
[----:B------:R-:W-:-:S04]  /*1c60*/  ISETP.LT.U32.AND P1, PT, R10, R21, PT ;  /* 0x000000150a00720c */ /* 0x000fc80003f21070 */
[----:B------:R-:W-:-:S13]  /*1c70*/  ISETP.LT.OR.EX P0, PT, R13, RZ, !P0, P1 ;  /* 0x000000ff0d00720c */ /* 0x000fda0004701710 */
.L_x_4705:
[----:B------:R-:W-:Y:S05]  /*1c80*/  BSYNC B1 ;  /* 0x0000000000017941 */ /* 0x000fea0003800000 */
.L_x_4703:
        /* <DEDUP_REMOVED lines=17> */
.L_x_4707:
[----:B------:R-:W-:Y:S02]  /*1da0*/  FSETP.GTU.FTZ.AND P0, PT, |R24|, +INF , PT ;  /* 0x7f8000001800780b */ /* 0x000fe40003f1c200 */
[----:B------:R-:W-:-:S04]  /*1db0*/  ISETP.LT.U32.AND P1, PT, R9, R26, PT ;  /* 0x0000001a0900720c */ /* 0x000fc80003f21070 */
[----:B------:R-:W-:-:S13]  /*1dc0*/  ISETP.LT.OR.EX P0, PT, R8, RZ, !P0, P1 ;  /* 0x000000ff0800720c */ /* 0x000fda0004701710 */
.L_x_4708:
[----:B------:R-:W-:Y:S05]  /*1dd0*/  BSYNC B1 ;  /* 0x0000000000017941 */ /* 0x000fea0003800000 */
.L_x_4706:
        /* <DEDUP_REMOVED lines=17> */
.L_x_4710:
[----:B------:R-:W-:Y:S02]  /*1ef0*/  FSETP.GTU.FTZ.AND P0, PT, |R24|, +INF , PT ;  /* 0x7f8000001800780b */ /* 0x000fe40003f1c200 */
[----:B------:R-:W-:-:S04]  /*1f00*/  ISETP.LT.U32.AND P1, PT, R32, R21, PT ;  /* 0x000000152000720c */ /* 0x000fc80003f21070 */
[----:B------:R-:W-:-:S13]  /*1f10*/  ISETP.LT.OR.EX P0, PT, R31, RZ, !P0, P1 ;  /* 0x000000ff1f00720c */ /* 0x000fda0004701710 */
.L_x_4711:
[----:B------:R-:W-:Y:S05]  /*1f20*/  BSYNC B1 ;  /* 0x0000000000017941 */ /* 0x000fea0003800000 */
.L_x_4709:
        /* <DEDUP_REMOVED lines=9> */
.L_x_4702:
[----:B------:R-:W-:Y:S05]  /*1fc0*/  BSYNC B0 ;  /* 0x0000000000007941 */ /* 0x000fea0003800000 */
.L_x_4701:
        /* <DEDUP_REMOVED lines=12> */
.L_x_4714:
[----:B------:R-:W-:Y:S05]  /*2090*/  BSYNC B0 ;  /* 0x0000000000007941 */ /* 0x000fea0003800000 */
.L_x_4713:
        /* <DEDUP_REMOVED lines=28> */
.L_x_4716:
[----:B------:R-:W-:Y:S05]  /*2260*/  BSYNC B0 ;  /* 0x0000000000007941 */ /* 0x000fea0003800000 */
.L_x_4715:
        /* <DEDUP_REMOVED lines=12> */
.L_x_4718:
[----:B------:R-:W-:Y:S02]  /*2330*/  FSETP.GTU.FTZ.AND P0, PT, |R11|, +INF , PT ;  /* 0x7f8000000b00780b */ /* 0x000fe40003f1c200 */
[----:B------:R-:W-:-:S04]  /*2340*/  ISETP.LT.U32.AND P1, PT, R3, R10, PT ;  /* 0x0000000a0300720c */ /* 0x000fc80003f21070 */
[----:B------:R-:W-:-:S13]  /*2350*/  ISETP.LT.OR.EX P0, PT, R6, R13, !P0, P1 ;  /* 0x0000000d0600720c */ /* 0x000fda0004701710 */
.L_x_4719:
[----:B------:R-:W-:Y:S05]  /*2360*/  BSYNC B0 ;  /* 0x0000000000007941 */ /* 0x000fea0003800000 */
.L_x_4717:
        /* <DEDUP_REMOVED lines=15> */
.L_x_4721:
[----:B------:R-:W-:Y:S02]  /*2460*/  FSETP.GTU.FTZ.AND P0, PT, |R7|, +INF , PT ;  /* 0x7f8000000700780b */ /* 0x000fe40003f1c200 */
[----:B------:R-:W-:-:S04]  /*2470*/  ISETP.LT.U32.AND P1, PT, R10, R9, PT ;  /* 0x000000090a00720c */ /* 0x000fc80003f21070 */
[----:B------:R-:W-:-:S13]  /*2480*/  ISETP.LT.OR.EX P0, PT, R13, R8, !P0, P1 ;  /* 0x000000080d00720c */ /* 0x000fda0004701710 */
.L_x_4722:
[----:B------:R-:W-:Y:S05]  /*2490*/  BSYNC B0 ;  /* 0x0000000000007941 */ /* 0x000fea0003800000 */
.L_x_4720:
        /* <DEDUP_REMOVED lines=15> */
.L_x_4724:
[----:B------:R-:W-:Y:S02]  /*2590*/  FSETP.GTU.FTZ.AND P0, PT, |R33|, +INF , PT ;  /* 0x7f8000002100780b */ /* 0x000fe40003f1c200 */
[----:B------:R-:W-:-:S04]  /*25a0*/  ISETP.LT.U32.AND P1, PT, R9, R32, PT ;  /* 0x000000200900720c */ /* 0x000fc80003f21070 */
[----:B------:R-:W-:-:S13]  /*25b0*/  ISETP.LT.OR.EX P0, PT, R8, R31, !P0, P1 ;  /* 0x0000001f0800720c */ /* 0x000fda0004701710 */
.L_x_4725:
[----:B------:R-:W-:Y:S05]  /*25c0*/  BSYNC B0 ;  /* 0x0000000000007941 */ /* 0x000fea0003800000 */
.L_x_4723:
[----:B------:R-:W-:Y:S02]  /*25d0*/  SEL R32, R9, R32, P0 ;  /* 0x0000002009207207 */ /* 0x000fe40000000000 */
[----:B------:R-:W-:Y:S02]  /*25e0*/  CS2R R10, SRZ ;  /* 0x00000000000a7805 */ /* 0x000fe4000001ff00 */
[----:B------:R-:W-:Y:S01]  /*25f0*/  SEL R31, R8, R31, P0 ;  /* 0x0000001f081f7207 */ /* 0x000fe20000000000 */
[----:B------:R-:W-:Y:S01]  /*2600*/  IMAD.MOV.U32 R7, RZ, RZ, RZ ;  /* 0x000000ffff077224 */ /* 0x000fe200078e00ff */
[----:B------:R-:W-:Y:S01]  /*2610*/  FSEL R33, R4, R33, P0 ;  /* 0x0000002104217208 */ /* 0x000fe20000000000 */
[----:B------:R-:W-:Y:S06]  /*2620*/  BRA `(.L_x_4692) ;  /* 0x000000ec00a87947 */ /* 0x000fec0003800000 */
.L_x_4693:
        /* <DEDUP_REMOVED lines=59> */
.L_x_4755:
        /* <DEDUP_REMOVED lines=298> */
.L_x_4730:
        /* <DEDUP_REMOVED lines=253> */
.L_x_4731:
[----:B------:R-:W-:Y:S01]  /*4c50*/  LOP3.LUT R29, R34, 0xfffffffc, RZ, 0xc0, !PT ;  /* 0xfffffffc221d7812 */ /* 0x000fe200078ec0ff */
[----:B------:R-:W-:-:S03]  /*4c60*/  ULDC UR36, c[0x0][0x234] ;  /* 0x00008d0000247ab9 */ /* 0x000fc60000000800 */
[----:B------:R-:W-:-:S05]  /*4c70*/  IADD3 R28, P0, R18, R29, RZ ;  /* 0x0000001d121c7210 */ /* 0x000fca0007f1e0ff */
[----:B------:R-:W-:-:S05]  /*4c80*/  IMAD.X R29, RZ, RZ, R19, P0 ;  /* 0x000000ffff1d7224 */ /* 0x000fca00000e0613 */
[----:B------:R-:W2:Y:S01]  /*4c90*/  LDG.E R28, desc[UR60][R28.64] ;  /* 0x0000003c1c1c7981 */ /* 0x000ea2000c1e1900 */
[----:B------:R-:W-:Y:S02]  /*4ca0*/  IMAD.U32 R34, RZ, RZ, UR36 ;  /* 0x00000024ff227e24 */ /* 0x000fe4000f8e00ff */
[----:B------:R-:W-:Y:S02]  /*4cb0*/  IMAD.MOV.U32 R44, RZ, RZ, RZ ;  /* 0x000000ffff2c7224 */ /* 0x000fe400078e00ff */
[----:B------:R-:W-:Y:S02]  /*4cc0*/  IMAD.MOV.U32 R42, RZ, RZ, RZ ;  /* 0x000000ffff2a7224 */ /* 0x000fe400078e00ff */
[----:B------:R-:W-:Y:S01]  /*4cd0*/  IMAD.IADD R47, R35, 0x1, R34 ;  /* 0x00000001232f7824 */ /* 0x000fe200078e0222 */
[C---:B--2---:R-:W-:Y:S02]  /*4ce0*/  PRMT R38, R28.reuse, 0x7610, R38 ;  /* 0x000076101c267816 */ /* 0x044fe40000000026 */
[----:B------:R-:W-:Y:S01]  /*4cf0*/  PRMT R39, R28, 0x7632, R39 ;  /* 0x000076321c277816 */ /* 0x000fe20000000027 */
        /* <DEDUP_REMOVED lines=246> */
.L_x_4732:
[----:B------:R-:W-:-:S04]  /*5c60*/  LOP3.LUT R29, R42, 0xfffffffc, RZ, 0xc0, !PT ;  /* 0xfffffffc2a1d7812 */ /* 0x000fc800078ec0ff */
[----:B------:R-:W-:-:S05]  /*5c70*/  IADD3 R28, P0, R18, R29, RZ ;  /* 0x0000001d121c7210 */ /* 0x000fca0007f1e0ff */
[----:B------:R-:W-:-:S05]  /*5c80*/  IMAD.X R29, RZ, RZ, R19, P0 ;  /* 0x000000ffff1d7224 */ /* 0x000fca00000e0613 */
[----:B------:R-:W2:Y:S01]  /*5c90*/  LDG.E R28, desc[UR60][R28.64] ;  /* 0x0000003c1c1c7981 */ /* 0x000ea2000c1e1900 */
[----:B------:R-:W-:Y:S01]  /*5ca0*/  IMAD R49, R34, 0x2, R47 ;  /* 0x0000000222317824 */ /* 0x000fe200078e022f */
[C---:B--2---:R-:W-:Y:S02]  /*5cb0*/  PRMT R41, R28.reuse, 0x7610, R41 ;  /* 0x000076101c297816 */ /* 0x044fe40000000029 */
[----:B------:R-:W-:Y:S01]  /*5cc0*/  PRMT R40, R28, 0x7632, R40 ;  /* 0x000076321c287816 */ /* 0x000fe20000000028 */
[----:B------:R-:W-:Y:S06]  /*5cd0*/  @!P1 BRA `(.L_x_4733) ;  /* 0x0000000c00d09947 */ /* 0x000fec0003800000 */
        /* <DEDUP_REMOVED lines=244> */
.L_x_4733:
[----:B------:R-:W-:-:S04]  /*6c20*/  LOP3.LUT R29, R44, 0xfffffffc, RZ, 0xc0, !PT ;  /* 0xfffffffc2c1d7812 */ /* 0x000fc800078ec0ff */
[----:B------:R-:W-:-:S05]  /*6c30*/  IADD3 R28, P0, R18, R29, RZ ;  /* 0x0000001d121c7210 */ /* 0x000fca0007f1e0ff */
[----:B------:R-:W-:-:S05]  /*6c40*/  IMAD.X R29, RZ, RZ, R19, P0 ;  /* 0x000000ffff1d7224 */ /* 0x000fca00000e0613 */
[----:B------:R-:W2:Y:S01]  /*6c50*/  LDG.E R28, desc[UR60][R28.64] ;  /* 0x0000003c1c1c7981 */ /* 0x000ea2000c1e1900 */
[----:B------:R-:W-:Y:S01]  /*6c60*/  FSETP.GTU.FTZ.AND P2, PT, |R0|, +INF , PT ;  /* 0x7f8000000000780b */ /* 0x000fe20003f5c200 */
[----:B------:R-:W-:Y:S01]  /*6c70*/  IMAD.U32 R43, R36, 0x10000, RZ ;  /* 0x00010000242b7824 */ /* 0x000fe200078e00ff */
        /* <DEDUP_REMOVED lines=16> */
[----:B------:R-:W-:Y:S02]  /*6d80*/  SEL R3, R3, RZ, P0 ;  /* 0x000000ff03037207 */ /* 0x000fe40000000000 */
[C---:B--2---:R-:W-:Y:S02]  /*6d90*/  PRMT R44, R28.reuse, 0x7610, R44 ;  /* 0x000076101c2c7816 */ /* 0x044fe4000000002c */
[----:B------:R-:W-:-:S03]  /*6da0*/  PRMT R45, R28, 0x7632, R45 ;  /* 0x000076321c2d7816 */ /* 0x000fc6000000002d */
        /* <DEDUP_REMOVED lines=10> */
.L_x_4735:
[----:B------:R-:W-:Y:S02]  /*6e50*/  FSETP.GTU.FTZ.AND P0, PT, |R42|, +INF , PT ;  /* 0x7f8000002a00780b */ /* 0x000fe40003f1c200 */
[----:B------:R-:W-:-:S04]  /*6e60*/  ISETP.LT.U32.AND P2, PT, R7, R35, PT ;  /* 0x000000230700720c */ /* 0x000fc80003f41070 */
[----:B------:R-:W-:-:S13]  /*6e70*/  ISETP.LT.OR.EX P0, PT, R6, RZ, !P0, P2 ;  /* 0x000000ff0600720c */ /* 0x000fda0004701720 */
.L_x_4736:
[----:B------:R-:W-:Y:S05]  /*6e80*/  BSYNC B1 ;  /* 0x0000000000017941 */ /* 0x000fea0003800000 */
.L_x_4734:
[----:B------:R-:W-:Y:S01]  /*6e90*/  FSETP.GTU.FTZ.AND P2, PT, |R9|, +INF , PT ;  /* 0x7f8000000900780b */ /* 0x000fe20003f5c200 */
[----:B------:R-:W-:Y:S01]  /*6ea0*/  BSSY B1, `(.L_x_4737) ;  /* 0x0000012000017945 */ /* 0x000fe20003800000 */
[----:B------:R-:W-:Y:S01]  /*6eb0*/  FSEL R5, R5, R42, P0 ;  /* 0x0000002a05057208 */ /* 0x000fe20000000000 */
[----:B------:R-:W-:Y:S01]  /*6ec0*/  IMAD.U32 R42, R38, 0x10000, RZ ;  /* 0x00010000262a7824 */ /* 0x000fe200078e00ff */
        /* <DEDUP_REMOVED lines=12> */
.L_x_4738:
[----:B------:R-:W-:Y:S02]  /*6f90*/  FSETP.GTU.FTZ.AND P0, PT, |R42|, +INF , PT ;  /* 0x7f8000002a00780b */ /* 0x000fe40003f1c200 */
[----:B------:R-:W-:-:S04]  /*6fa0*/  ISETP.LT.U32.AND P2, PT, R11, R47, PT ;  /* 0x0000002f0b00720c */ /* 0x000fc80003f41070 */
[----:B------:R-:W-:-:S13]  /*6fb0*/  ISETP.LT.OR.EX P0, PT, R8, RZ, !P0, P2 ;  /* 0x000000ff0800720c */ /* 0x000fda0004701720 */
.L_x_4739:
[----:B------:R-:W-:Y:S05]  /*6fc0*/  BSYNC B1 ;  /* 0x0000000000017941 */ /* 0x000fea0003800000 */
.L_x_4737:
        /* <DEDUP_REMOVED lines=16> */
.L_x_4741:
[----:B------:R-:W-:Y:S02]  /*70d0*/  FSETP.GTU.FTZ.AND P0, PT, |R29|, +INF , PT ;  /* 0x7f8000001d00780b */ /* 0x000fe40003f1c200 */
[----:B------:R-:W-:-:S04]  /*70e0*/  ISETP.LT.U32.AND P2, PT, R12, R47, PT ;  /* 0x0000002f0c00720c */ /* 0x000fc80003f41070 */
[----:B------:R-:W-:-:S13]  /*70f0*/  ISETP.LT.OR.EX P0, PT, R13, RZ, !P0, P2 ;  /* 0x000000ff0d00720c */ /* 0x000fda0004701720 */
.L_x_4742:
[----:B------:R-:W-:Y:S05]  /*7100*/  BSYNC B1 ;  /* 0x0000000000017941 */ /* 0x000fea0003800000 */
.L_x_4740:
[----:B------:R-:W-:Y:S01]  /*7110*/  FSETP.GTU.FTZ.AND P2, PT, |R14|, +INF , PT ;  /* 0x7f8000000e00780b */ /* 0x000fe20003f5c200 */
[----:B------:R-:W-:Y:S01]  /*7120*/  BSSY B1, `(.L_x_4743) ;  /* 0x0000013000017945 */ /* 0x000fe20003800000 */
[----:B------:R-:W-:Y:S01]  /*7130*/  FSEL R10, R10, R29, P0 ;  /* 0x0000001d0a0a7208 */ /* 0x000fe20000000000 */
[----:B------:R-:W-:Y:S01]  /*7140*/  IMAD.U32 R29, R41, 0x10000, RZ ;  /* 0x00010000291d7824 */ /* 0x000fe200078e00ff */
[----:B------:R-:W-:Y:S01]  /*7150*/  SEL R12, R12, R47, P0 ;  /* 0x0000002f0c0c7207 */ /* 0x000fe20000000000 */
[----:B------:R-:W-:Y:S01]  /*7160*/  IMAD.IADD R47, R47, 0x1, R34 ;  /* 0x000000012f2f7824 */ /* 0x000fe200078e0222 */
        /* <DEDUP_REMOVED lines=11> */
.L_x_4744:
[----:B------:R-:W-:Y:S02]  /*7220*/  FSETP.GTU.FTZ.AND P0, PT, |R29|, +INF , PT ;  /* 0x7f8000001d00780b */ /* 0x000fe40003f1c200 */
[----:B------:R-:W-:-:S04]  /*7230*/  ISETP.LT.U32.AND P2, PT, R22, R47, PT ;  /* 0x0000002f1600720c */ /* 0x000fc80003f41070 */
[----:B------:R-:W-:-:S13]  /*7240*/  ISETP.LT.OR.EX P0, PT, R21, RZ, !P0, P2 ;  /* 0x000000ff1500720c */ /* 0x000fda0004701720 */
.L_x_4745:
[----:B------:R-:W-:Y:S05]  /*7250*/  BSYNC B1 ;  /* 0x0000000000017941 */ /* 0x000fea0003800000 */
.L_x_4743:
[----:B------:R-:W-:Y:S01]  /*7260*/  FSETP.GTU.FTZ.AND P2, PT, |R23|, +INF , PT ;  /* 0x7f8000001700780b */ /* 0x000fe20003f5c200 */
[----:B------:R-:W-:Y:S01]  /*7270*/  BSSY B1, `(.L_x_4746) ;  /* 0x0000012000017945 */ /* 0x000fe20003800000 */
[----:B------:R-:W-:Y:S01]  /*7280*/  FSEL R14, R14, R29, P0 ;  /* 0x0000001d0e0e7208 */ /* 0x000fe20000000000 */
[----:B------:R-:W-:Y:S01]  /*7290*/  IMAD.U32 R42, R40, 0x10000, RZ ;  /* 0x00010000282a7824 */ /* 0x000fe200078e00ff */
        /* <DEDUP_REMOVED lines=12> */
.L_x_4747:
[----:B------:R-:W-:Y:S02]  /*7360*/  FSETP.GTU.FTZ.AND P0, PT, |R42|, +INF , PT ;  /* 0x7f8000002a00780b */ /* 0x000fe40003f1c200 */
[----:B------:R-:W-:-:S04]  /*7370*/  ISETP.LT.U32.AND P2, PT, R30, R47, PT ;  /* 0x0000002f1e00720c */ /* 0x000fc80003f41070 */
[----:B------:R-:W-:-:S13]  /*7380*/  ISETP.LT.OR.EX P0, PT, R25, RZ, !P0, P2 ;  /* 0x000000ff1900720c */ /* 0x000fda0004701720 */
.L_x_4748:
[----:B------:R-:W-:Y:S05]  /*7390*/  BSYNC B1 ;  /* 0x0000000000017941 */ /* 0x000fea0003800000 */
.L_x_4746:
        /* <DEDUP_REMOVED lines=16> */
.L_x_4750:
[----:B------:R-:W-:Y:S02]  /*74a0*/  FSETP.GTU.FTZ.AND P0, PT, |R42|, +INF , PT ;  /* 0x7f8000002a00780b */ /* 0x000fe40003f1c200 */
[----:B------:R-:W-:-:S04]  /*74b0*/  ISETP.LT.U32.AND P2, PT, R32, R49, PT ;  /* 0x000000312000720c */ /* 0x000fc80003f41070 */
[----:B------:R-:W-:-:S13]  /*74c0*/  ISETP.LT.OR.EX P0, PT, R31, RZ, !P0, P2 ;  /* 0x000000ff1f00720c */ /* 0x000fda0004701720 */
.L_x_4751:
[----:B------:R-:W-:Y:S05]  /*74d0*/  BSYNC B1 ;  /* 0x0000000000017941 */ /* 0x000fea0003800000 */
.L_x_4749:
        /* <DEDUP_REMOVED lines=16> */
.L_x_4753:
[----:B------:R-:W-:Y:S02]  /*75e0*/  FSETP.GTU.FTZ.AND P0, PT, |R43|, +INF , PT ;  /* 0x7f8000002b00780b */ /* 0x000fe40003f1c200 */
[----:B------:R-:W-:-:S04]  /*75f0*/  ISETP.LT.U32.AND P2, PT, R20, R49, PT ;  /* 0x000000311400720c */ /* 0x000fc80003f41070 */
[----:B------:R-:W-:-:S13]  /*7600*/  ISETP.LT.OR.EX P0, PT, R15, RZ, !P0, P2 ;  /* 0x000000ff0f00720c */ /* 0x000fda0004701720 */
.L_x_4754:
[----:B------:R-:W-:Y:S05]  /*7610*/  BSYNC B1 ;  /* 0x0000000000017941 */ /* 0x000fea0003800000 */
.L_x_4752:
        /* <DEDUP_REMOVED lines=9> */
.L_x_4729:
[----:B------:R-:W-:Y:S05]  /*76b0*/  BSYNC B0 ;  /* 0x0000000000007941 */ /* 0x000fea0003800000 */
.L_x_4728:
        /* <DEDUP_REMOVED lines=280> */
.L_x_4758:
[----:B0-----:R-:W-:-:S04]  /*8840*/  LOP3.LUT R27, R46, 0xfffffffc, RZ, 0xc0, !PT ;  /* 0xfffffffc2e1b7812 */ /* 0x001fc800078ec0ff */
        /* <DEDUP_REMOVED lines=282> */
.L_x_4759:
        /* <DEDUP_REMOVED lines=283> */
.L_x_4760:
        /* <DEDUP_REMOVED lines=283> */
.L_x_4761:
[----:B------:R-:W-:-:S04]  /*bd50*/  LOP3.LUT R27, R44, 0xfffffffc, RZ, 0xc0, !PT ;  /* 0xfffffffc2c1b7812 */ /* 0x000fc800078ec0ff */
[----:B------:R-:W-:-:S05]  /*bd60*/  IADD3 R18, P1, R18, R27, RZ ;  /* 0x0000001b12127210 */ /* 0x000fca0007f3e0ff */
[----:B------:R-:W-:-:S05]  /*bd70*/  IMAD.X R19, RZ, RZ, R19, P1 ;  /* 0x000000ffff137224 */ /* 0x000fca00008e0613 */
[----:B------:R-:W2:Y:S02]  /*bd80*/  LDG.E R18, desc[UR60][R18.64] ;  /* 0x0000003c12127981 */ /* 0x000ea4000c1e1900 */
[C---:B--2---:R-:W-:Y:S02]  /*bd90*/  PRMT R44, R18.reuse, 0x7610, R44 ;  /* 0x00007610122c7816 */ /* 0x044fe4000000002c */
[----:B------:R-:W-:-:S07]  /*bda0*/  PRMT R45, R18, 0x7632, R45 ;  /* 0x00007632122d7816 */ /* 0x000fce000000002d */
.L_x_4757:
[----:B------:R-:W-:Y:S05]  /*bdb0*/  BSYNC B0 ;  /* 0x0000000000007941 */ /* 0x000fea0003800000 */
.L_x_4756:
[----:B------:R-:W-:Y:S04]  /*bdc0*/  BSSY B0, `(.L_x_4762) ;  /* 0x00000ab000007945 */ /* 0x000fe80003800000 */
        /* <DEDUP_REMOVED lines=14> */
.L_x_4765:
[----:B------:R-:W-:Y:S02]  /*beb0*/  FSETP.GTU.FTZ.AND P0, PT, |R19|, +INF , PT ;  /* 0x7f8000001300780b */ /* 0x000fe40003f1c200 */
[----:B------:R-:W-:-:S04]  /*bec0*/  ISETP.LT.U32.AND P1, PT, R4, R35, PT ;  /* 0x000000230400720c */ /* 0x000fc80003f21070 */
[----:B------:R-:W-:-:S13]  /*bed0*/  ISETP.LT.OR.EX P0, PT, R3, RZ, !P0, P1 ;  /* 0x000000ff0300720c */ /* 0x000fda0004701710 */
.L_x_4766:
[----:B------:R-:W-:Y:S05]  /*bee0*/  BSYNC B1 ;  /* 0x0000000000017941 */ /* 0x000fea0003800000 */
.L_x_4764:
[----:B------:R-:W-:Y:S01]  /*bef0*/  FSETP.GTU.FTZ.AND P1, PT, |R5|, +INF , PT ;  /* 0x7f8000000500780b */ /* 0x000fe20003f3c200 */
[----:B------:R-:W-:Y:S01]  /*bf00*/  BSSY B1, `(.L_x_4767) ;  /* 0x0000012000017945 */ /* 0x000fe20003800000 */
[----:B------:R-:W-:Y:S01]  /*bf10*/  FSEL R0, R0, R19, P0 ;  /* 0x0000001300007208 */ /* 0x000fe20000000000 */
[----:B0-----:R-:W-:Y:S01]  /*bf20*/  IMAD.U32 R26, R37, 0x10000, RZ ;  /* 0x00010000251a7824 */ /* 0x001fe200078e00ff */
        /* <DEDUP_REMOVED lines=12> */
.L_x_4768:
[----:B------:R-:W-:Y:S02]  /*bff0*/  FSETP.GTU.FTZ.AND P0, PT, |R26|, +INF , PT ;  /* 0x7f8000001a00780b */ /* 0x000fe40003f1c200 */
[----:B------:R-:W-:-:S04]  /*c000*/  ISETP.LT.U32.AND P1, PT, R7, R35, PT ;  /* 0x000000230700720c */ /* 0x000fc80003f21070 */
[----:B------:R-:W-:-:S13]  /*c010*/  ISETP.LT.OR.EX P0, PT, R6, RZ, !P0, P1 ;  /* 0x000000ff0600720c */ /* 0x000fda0004701710 */
.L_x_4769:
[----:B------:R-:W-:Y:S05]  /*c020*/  BSYNC B1 ;  /* 0x0000000000017941 */ /* 0x000fea0003800000 */
.L_x_4767:
        /* <DEDUP_REMOVED lines=19> */
.L_x_4771:
[----:B------:R-:W-:Y:S02]  /*c160*/  FSETP.GTU.FTZ.AND P0, PT, |R38|, +INF , PT ;  /* 0x7f8000002600780b */ /* 0x000fe40003f1c200 */
[----:B------:R-:W-:-:S04]  /*c170*/  ISETP.LT.U32.AND P1, PT, R11, R27, PT ;  /* 0x0000001b0b00720c */ /* 0x000fc80003f21070 */
[----:B------:R-:W-:-:S13]  /*c180*/  ISETP.LT.OR.EX P0, PT, R8, RZ, !P0, P1 ;  /* 0x000000ff0800720c */ /* 0x000fda0004701710 */
.L_x_4772:
[----:B------:R-:W-:Y:S05]  /*c190*/  BSYNC B1 ;  /* 0x0000000000017941 */ /* 0x000fea0003800000 */
.L_x_4770:
        /* <DEDUP_REMOVED lines=16> */
.L_x_4774:
[----:B------:R-:W-:Y:S02]  /*c2a0*/  FSETP.GTU.FTZ.AND P0, PT, |R39|, +INF , PT ;  /* 0x7f8000002700780b */ /* 0x000fe40003f1c200 */
[----:B------:R-:W-:-:S04]  /*c2b0*/  ISETP.LT.U32.AND P1, PT, R12, R27, PT ;  /* 0x0000001b0c00720c */ /* 0x000fc80003f21070 */
[----:B------:R-:W-:-:S13]  /*c2c0*/  ISETP.LT.OR.EX P0, PT, R13, RZ, !P0, P1 ;  /* 0x000000ff0d00720c */ /* 0x000fda0004701710 */
.L_x_4775:
[----:B------:R-:W-:Y:S05]  /*c2d0*/  BSYNC B1 ;  /* 0x0000000000017941 */ /* 0x000fea0003800000 */
.L_x_4773:
        /* <DEDUP_REMOVED lines=19> */
.L_x_4777:
[----:B------:R-:W-:Y:S02]  /*c410*/  FSETP.GTU.FTZ.AND P0, PT, |R41|, +INF , PT ;  /* 0x7f8000002900780b */ /* 0x000fe40003f1c200 */
[----:B------:R-:W-:-:S04]  /*c420*/  ISETP.LT.U32.AND P1, PT, R22, R19, PT ;  /* 0x000000131600720c */ /* 0x000fc80003f21070 */
[----:B------:R-:W-:-:S13]  /*c430*/  ISETP.LT.OR.EX P0, PT, R21, RZ, !P0, P1 ;  /* 0x000000ff1500720c */ /* 0x000fda0004701710 */
.L_x_4778:
[----:B------:R-:W-:Y:S05]  /*c440*/  BSYNC B1 ;  /* 0x0000000000017941 */ /* 0x000fea0003800000 */
.L_x_4776:
        /* <DEDUP_REMOVED lines=16> */
.L_x_4780:
[----:B------:R-:W-:Y:S02]  /*c550*/  FSETP.GTU.FTZ.AND P0, PT, |R40|, +INF , PT ;  /* 0x7f8000002800780b */ /* 0x000fe40003f1c200 */
[----:B------:R-:W-:-:S04]  /*c560*/  ISETP.LT.U32.AND P1, PT, R30, R19, PT ;  /* 0x000000131e00720c */ /* 0x000fc80003f21070 */
[----:B------:R-:W-:-:S13]  /*c570*/  ISETP.LT.OR.EX P0, PT, R25, RZ, !P0, P1 ;  /* 0x000000ff1900720c */ /* 0x000fda0004701710 */
.L_x_4781:
[----:B------:R-:W-:Y:S05]  /*c580*/  BSYNC B1 ;  /* 0x0000000000017941 */ /* 0x000fea0003800000 */
.L_x_4779:
        /* <DEDUP_REMOVED lines=19> */
.L_x_4783:
[----:B------:R-:W-:Y:S02]  /*c6c0*/  FSETP.GTU.FTZ.AND P0, PT, |R44|, +INF , PT ;  /* 0x7f8000002c00780b */ /* 0x000fe40003f1c200 */
[----:B------:R-:W-:-:S04]  /*c6d0*/  ISETP.LT.U32.AND P1, PT, R32, R27, PT ;  /* 0x0000001b2000720c */ /* 0x000fc80003f21070 */
[----:B------:R-:W-:-:S13]  /*c6e0*/  ISETP.LT.OR.EX P0, PT, R31, RZ, !P0, P1 ;  /* 0x000000ff1f00720c */ /* 0x000fda0004701710 */
.L_x_4784:
[----:B------:R-:W-:Y:S05]  /*c6f0*/  BSYNC B1 ;  /* 0x0000000000017941 */ /* 0x000fea0003800000 */
.L_x_4782:
        /* <DEDUP_REMOVED lines=16> */
.L_x_4786:
[----:B------:R-:W-:Y:S02]  /*c800*/  FSETP.GTU.FTZ.AND P0, PT, |R45|, +INF , PT ;  /* 0x7f8000002d00780b */ /* 0x000fe40003f1c200 */
[----:B------:R-:W-:-:S04]  /*c810*/  ISETP.LT.U32.AND P1, PT, R20, R27, PT ;  /* 0x0000001b1400720c */ /* 0x000fc80003f21070 */
[----:B------:R-:W-:-:S13]  /*c820*/  ISETP.LT.OR.EX P0, PT, R15, RZ, !P0, P1 ;  /* 0x000000ff0f00720c */ /* 0x000fda0004701710 */
.L_x_4787:
[----:B------:R-:W-:Y:S05]  /*c830*/  BSYNC B1 ;  /* 0x0000000000017941 */ /* 0x000fea0003800000 */
.L_x_4785:
[----:B------:R-:W-:Y:S02]  /*c840*/  FSEL R24, R24, R45, P0 ;  /* 0x0000002d18187208 */ /* 0x000fe40000000000 */
[----:B------:R-:W-:Y:S02]  /*c850*/  SEL R20, R20, R27, P0 ;  /* 0x0000001b14147207 */ /* 0x000fe40000000000 */
[----:B------:R-:W-:-:S07]  /*c860*/  SEL R15, R15, RZ, P0 ;  /* 0x000000ff0f0f7207 */ /* 0x000fce0000000000 */
.L_x_4763:
[----:B------:R-:W-:Y:S05]  /*c870*/  BSYNC B0 ;  /* 0x0000000000007941 */ /* 0x000fea0003800000 */
.L_x_4762:
        /* <DEDUP_REMOVED lines=12> */
.L_x_4789:
[----:B------:R-:W-:Y:S02]  /*c940*/  FSETP.GTU.FTZ.AND P0, PT, |R9|, +INF , PT ;  /* 0x7f8000000900780b */ /* 0x000fe40003f1c200 */
[----:B------:R-:W-:-:S04]  /*c950*/  ISETP.LT.U32.AND P1, PT, R4, R11, PT ;  /* 0x0000000b0400720c */ /* 0x000fc80003f21070 */
[----:B------:R-:W-:-:S13]  /*c960*/  ISETP.LT.OR.EX P0, PT, R3, R8, !P0, P1 ;  /* 0x000000080300720c */ /* 0x000fda0004701710 */
.L_x_4790:
[----:B------:R-:W-:Y:S05]  /*c970*/  BSYNC B0 ;  /* 0x0000000000007941 */ /* 0x000fea0003800000 */
.L_x_4788:
        /* <DEDUP_REMOVED lines=15> */
.L_x_4792:
[----:B------:R-:W-:Y:S02]  /*ca70*/  FSETP.GTU.FTZ.AND P0, PT, |R10|, +INF , PT ;  /* 0x7f8000000a00780b */ /* 0x000fe40003f1c200 */
[----:B------:R-:W-:-:S04]  /*ca80*/  ISETP.LT.U32.AND P1, PT, R7, R12, PT ;  /* 0x0000000c0700720c */ /* 0x000fc80003f21070 */
[----:B------:R-:W-:-:S13]  /*ca90*/  ISETP.LT.OR.EX P0, PT, R6, R13, !P0, P1 ;  /* 0x0000000d0600720c */ /* 0x000fda0004701710 */
.L_x_4793:
[----:B------:R-:W-:Y:S05]  /*caa0*/  BSYNC B0 ;  /* 0x0000000000007941 */ /* 0x000fea0003800000 */
.L_x_4791:
        /* <DEDUP_REMOVED lines=15> */
.L_x_4795:
[----:B------:R-:W-:Y:S02]  /*cba0*/  FSETP.GTU.FTZ.AND P0, PT, |R14|, +INF , PT ;  /* 0x7f8000000e00780b */ /* 0x000fe40003f1c200 */
[----:B------:R-:W-:-:S04]  /*cbb0*/  ISETP.LT.U32.AND P1, PT, R11, R22, PT ;  /* 0x000000160b00720c */ /* 0x000fc80003f21070 */
[----:B------:R-:W-:-:S13]  /*cbc0*/  ISETP.LT.OR.EX P0, PT, R8, R21, !P0, P1 ;  /* 0x000000150800720c */ /* 0x000fda0004701710 */
.L_x_4796:
[----:B------:R-:W-:Y:S05]  /*cbd0*/  BSYNC B0 ;  /* 0x0000000000007941 */ /* 0x000fea0003800000 */
.L_x_4794:
        /* <DEDUP_REMOVED lines=15> */
.L_x_4798:
[----:B------:R-:W-:Y:S02]  /*ccd0*/  FSETP.GTU.FTZ.AND P0, PT, |R23|, +INF , PT ;  /* 0x7f8000001700780b */ /* 0x000fe40003f1c200 */
[----:B------:R-:W-:-:S04]  /*cce0*/  ISETP.LT.U32.AND P1, PT, R7, R30, PT ;  /* 0x0000001e0700720c */ /* 0x000fc80003f21070 */
[----:B------:R-:W-:-:S13]  /*ccf0*/  ISETP.LT.OR.EX P0, PT, R6, R25, !P0, P1 ;  /* 0x000000190600720c */ /* 0x000fda0004701710 */
.L_x_4799:
[----:B------:R-:W-:Y:S05]  /*cd00*/  BSYNC B0 ;  /* 0x0000000000007941 */ /* 0x000fea0003800000 */
.L_x_4797:
        /* <DEDUP_REMOVED lines=15> */
.L_x_4801:
[----:B------:R-:W-:Y:S02]  /*ce00*/  FSETP.GTU.FTZ.AND P0, PT, |R33|, +INF , PT ;  /* 0x7f8000002100780b */ /* 0x000fe40003f1c200 */
[----:B------:R-:W-:-:S04]  /*ce10*/  ISETP.LT.U32.AND P1, PT, R11, R32, PT ;  /* 0x000000200b00720c */ /* 0x000fc80003f21070 */
[----:B------:R-:W-:-:S13]  /*ce20*/  ISETP.LT.OR.EX P0, PT, R8, R31, !P0, P1 ;  /* 0x0000001f0800720c */ /* 0x000fda0004701710 */
.L_x_4802:
[----:B------:R-:W-:Y:S05]  /*ce30*/  BSYNC B0 ;  /* 0x0000000000007941 */ /* 0x000fea0003800000 */
.L_x_4800:
        /* <DEDUP_REMOVED lines=15> */
.L_x_4804:
[----:B------:R-:W-:Y:S02]  /*cf30*/  FSETP.GTU.FTZ.AND P0, PT, |R24|, +INF , PT ;  /* 0x7f8000001800780b */ /* 0x000fe40003f1c200 */
[----:B------:R-:W-:-:S04]  /*cf40*/  ISETP.LT.U32.AND P1, PT, R7, R20, PT ;  /* 0x000000140700720c */ /* 0x000fc80003f21070 */
[----:B------:R-:W-:-:S13]  /*cf50*/  ISETP.LT.OR.EX P0, PT, R6, R15, !P0, P1 ;  /* 0x0000000f0600720c */ /* 0x000fda0004701710 */
.L_x_4805:
[----:B------:R-:W-:Y:S05]  /*cf60*/  BSYNC B0 ;  /* 0x0000000000007941 */ /* 0x000fea0003800000 */
.L_x_4803:
[----:B------:R-:W-:Y:S02]  /*cf70*/  SEL R10, R7, R20, P0 ;  /* 0x00000014070a7207 */ /* 0x000fe40000000000 */
[----:B------:R-:W-:Y:S02]  /*cf80*/  SEL R11, R6, R15, P0 ;  /* 0x0000000f060b7207 */ /* 0x000fe40000000000 */
[----:B------:R-:W-:Y:S01]  /*cf90*/  FSEL R7, R23, R24, P0 ;  /* 0x0000001817077208 */ /* 0x000fe20000000000 */
[----:B------:R-:W-:Y:S06]  /*cfa0*/  BRA `(.L_x_4692) ;  /* 0x0000004400487947 */ /* 0x000fec0003800000 */
.L_x_4727:
        /* <DEDUP_REMOVED lines=40> */
.L_x_4829:
[----:B------:R-:W-:-:S05]  /*d230*/  IMAD R4, R38, R35, RZ ;  /* 0x0000002326047224 */ /* 0x000fca00078e02ff */
[----:B------:R-:W-:-:S05]  /*d240*/  SHF.R.U32.HI R5, RZ, 0x1, R4 ;  /* 0x00000001ff057819 */ /* 0x000fca0000011604 */
[----:B------:R-:W-:-:S05]  /*d250*/  IMAD.WIDE.U32 R4, R5, 0x4, R18 ;  /* 0x0000000405047825 */ /* 0x000fca00078e0012 */
[----:B------:R1:W2:Y:S01]  /*d260*/  LDG.E R41, desc[UR60][R4.64] ;  /* 0x0000003c04297981 */ /* 0x0002a2000c1e1900 */
[----:B0-----:R-:W-:-:S04]  /*d270*/  IMAD.IADD R40, R35, 0x1, R34 ;  /* 0x0000000123287824 */ /* 0x001fc800078e0222 */
[--C-:B------:R-:W-:Y:S02]  /*d280*/  IMAD.IADD R42, R40, 0x1, R34.reuse ;  /* 0x00000001282a7824 */ /* 0x100fe400078e0222 */
[----:B------:R-:W-:Y:S02]  /*d290*/  IMAD R6, R38, R40, RZ ;  /* 0x0000002826067224 */ /* 0x000fe400078e02ff */
[----:B------:R-:W-:Y:S02]  /*d2a0*/  IMAD.IADD R39, R42, 0x1, R34 ;  /* 0x000000012a277824 */ /* 0x000fe400078e0222 */
[C---:B------:R-:W-:Y:S01]  /*d2b0*/  IMAD R8, R38.reuse, R42, RZ ;  /* 0x0000002a26087224 */ /* 0x040fe200078e02ff */
[----:B------:R-:W-:Y:S01]  /*d2c0*/  SHF.R.U32.HI R7, RZ, 0x1, R6 ;  /* 0x00000001ff077819 */ /* 0x000fe20000011606 */
[----:B------:R-:W-:-:S03]  /*d2d0*/  IMAD R43, R38, R39, RZ ;  /* 0x00000027262b7224 */ /* 0x000fc600078e02ff */
[----:B------:R-:W-:Y:S01]  /*d2e0*/  SHF.R.U32.HI R9, RZ, 0x1, R8 ;  /* 0x00000001ff097819 */ /* 0x000fe20000011608 */
[----:B-1----:R-:W-:Y:S01]  /*d2f0*/  IMAD.WIDE.U32 R4, R7, 0x4, R18 ;  /* 0x0000000407047825 */ /* 0x002fe200078e0012 */
[----:B------:R-:W-:-:S03]  /*d300*/  SHF.R.U32.HI R43, RZ, 0x1, R43 ;  /* 0x00000001ff2b7819 */ /* 0x000fc6000001162b */
[--C-:B------:R-:W-:Y:S02]  /*d310*/  IMAD.WIDE.U32 R6, R9, 0x4, R18.reuse ;  /* 0x0000000409067825 */ /* 0x100fe400078e0012 */
[----:B------:R-:W3:Y:S02]  /*d320*/  LDG.E R4, desc[UR60][R4.64] ;  /* 0x0000003c04047981 */ /* 0x000ee4000c1e1900 */
[----:B------:R-:W-:Y:S02]  /*d330*/  IMAD.WIDE.U32 R8, R43, 0x4, R18 ;  /* 0x000000042b087825 */ /* 0x000fe400078e0012 */
[----:B------:R-:W4:Y:S04]  /*d340*/  LDG.E R6, desc[UR60][R6.64] ;  /* 0x0000003c06067981 */ /* 0x000f28000c1e1900 */
[----:B------:R0:W5:Y:S01]  /*d350*/  LDG.E R46, desc[UR60][R8.64] ;  /* 0x0000003c082e7981 */ /* 0x000162000c1e1900 */
[----:B------:R-:W-:-:S13]  /*d360*/  FSETP.GTU.FTZ.AND P1, PT, |R11|, +INF , PT ;  /* 0x7f8000000b00780b */ /* 0x000fda0003f3c200 */
[----:B------:R-:W-:-:S04]  /*d370*/  @!P1 ISETP.GE.U32.AND P0, PT, R14, R35, PT ;  /* 0x000000230e00920c */ /* 0x000fc80003f06070 */
[----:B------:R-:W-:Y:S01]  /*d380*/  @!P1 ISETP.GE.AND.EX P0, PT, R12, RZ, PT, P0 ;  /* 0x000000ff0c00920c */ /* 0x000fe20003f06300 */
[----:B------:R-:W-:Y:S01]  /*d390*/  BSSY B1, `(.L_x_4808) ;  /* 0x0000025000017945 */ /* 0x000fe20003800000 */
        /* <DEDUP_REMOVED lines=11> */
[----:B0-----:R-:W-:Y:S02]  /*d450*/  PRMT R8, R41, 0x7632, R8 ;  /* 0x0000763229087816 */ /* 0x001fe40000000008 */
[----:B------:R-:W-:Y:S02]  /*d460*/  FSEL R11, R11, R44, P0 ;  /* 0x0000002c0b0b7208 */ /* 0x000fe40000000000 */
[----:B------:R-:W-:Y:S01]  /*d470*/  PRMT R9, R41, 0x7610, R9 ;  /* 0x0000761029097816 */ /* 0x000fe20000000009 */
[----:B------:R-:W-:Y:S01]  /*d480*/  IMAD.U32 R48, R8, 0x10000, RZ ;  /* 0x0001000008307824 */ /* 0x000fe200078e00ff */
[----:B----4-:R-:W-:-:S02]  /*d490*/  PRMT R44, R6, 0x7610, R44 ;  /* 0x00007610062c7816 */ /* 0x010fc4000000002c */
[----:B------:R-:W-:Y:S02]  /*d4a0*/  PRMT R45, R6, 0x7632, R45 ;  /* 0x00007632062d7816 */ /* 0x000fe4000000002d */
[C---:B---3--:R-:W-:Y:S02]  /*d4b0*/  PRMT R41, R4.reuse, 0x7610, R41 ;  /* 0x0000761004297816 */ /* 0x048fe40000000029 */
[----:B------:R-:W-:Y:S02]  /*d4c0*/  PRMT R43, R4, 0x7632, R43 ;  /* 0x00007632042b7816 */ /* 0x000fe4000000002b */
[C---:B-----5:R-:W-:Y:S02]  /*d4d0*/  PRMT R6, R46.reuse, 0x7610, R6 ;  /* 0x000076102e067816 */ /* 0x060fe40000000006 */
[----:B------:R-:W-:Y:S02]  /*d4e0*/  PRMT R7, R46, 0x7632, R7 ;  /* 0x000076322e077816 */ /* 0x000fe40000000007 */
[----:B------:R-:W-:-:S02]  /*d4f0*/  SEL R14, R14, R35, P0 ;  /* 0x000000230e0e7207 */ /* 0x000fc40000000000 */
        /* <DEDUP_REMOVED lines=11> */
.L_x_4809:
[----:B------:R-:W-:Y:S02]  /*d5b0*/  FSETP.GTU.FTZ.AND P0, PT, |R48|, +INF , PT ;  /* 0x7f8000003000780b */ /* 0x000fe40003f1c200 */
[----:B------:R-:W-:-:S04]  /*d5c0*/  ISETP.LT.U32.AND P1, PT, R20, R35, PT ;  /* 0x000000231400720c */ /* 0x000fc80003f21070 */
[----:B------:R-:W-:-:S13]  /*d5d0*/  ISETP.LT.OR.EX P0, PT, R15, RZ, !P0, P1 ;  /* 0x000000ff0f00720c */ /* 0x000fda0004701710 */
.L_x_4810:
[----:B------:R-:W-:Y:S05]  /*d5e0*/  BSYNC B1 ;  /* 0x0000000000017941 */ /* 0x000fea0003800000 */
.L_x_4808:
        /* <DEDUP_REMOVED lines=16> */
.L_x_4812:
[----:B------:R-:W-:Y:S02]  /*d6f0*/  FSETP.GTU.FTZ.AND P0, PT, |R5|, +INF , PT ;  /* 0x7f8000000500780b */ /* 0x000fe40003f1c200 */
[----:B------:R-:W-:-:S04]  /*d700*/  ISETP.LT.U32.AND P1, PT, R23, R40, PT ;  /* 0x000000281700720c */ /* 0x000fc80003f21070 */
[----:B------:R-:W-:-:S13]  /*d710*/  ISETP.LT.OR.EX P0, PT, R21, RZ, !P0, P1 ;  /* 0x000000ff1500720c */ /* 0x000fda0004701710 */
.L_x_4813:
[----:B------:R-:W-:Y:S05]  /*d720*/  BSYNC B1 ;  /* 0x0000000000017941 */ /* 0x000fea0003800000 */
.L_x_4811:
        /* <DEDUP_REMOVED lines=16> */
.L_x_4815:
[----:B------:R-:W-:Y:S02]  /*d830*/  FSETP.GTU.FTZ.AND P0, PT, |R5|, +INF , PT ;  /* 0x7f8000000500780b */ /* 0x000fe40003f1c200 */
[----:B------:R-:W-:-:S04]  /*d840*/  ISETP.LT.U32.AND P1, PT, R25, R40, PT ;  /* 0x000000281900720c */ /* 0x000fc80003f21070 */
[----:B------:R-:W-:-:S13]  /*d850*/  ISETP.LT.OR.EX P0, PT, R26, RZ, !P0, P1 ;  /* 0x000000ff1a00720c */ /* 0x000fda0004701710 */
.L_x_4816:
[----:B------:R-:W-:Y:S05]  /*d860*/  BSYNC B1 ;  /* 0x0000000000017941 */ /* 0x000fea0003800000 */
.L_x_4814:
[----:B------:R-:W-:Y:S01]  /*d870*/  FSETP.GTU.FTZ.AND P1, PT, |R27|, +INF , PT ;  /* 0x7f8000001b00780b */ /* 0x000fe20003f3c200 */
[----:B------:R-:W-:Y:S01]  /*d880*/  BSSY B1, `(.L_x_4817) ;  /* 0x0000012000017945 */ /* 0x000fe20003800000 */
[----:B------:R-:W-:Y:S01]  /*d890*/  SEL R25, R25, R40, P0 ;  /* 0x0000002819197207 */ /* 0x000fe20000000000 */
[----:B------:R-:W-:Y:S01]  /*d8a0*/  IMAD.U32 R40, R44, 0x10000, RZ ;  /* 0x000100002c287824 */ /* 0x000fe200078e00ff */
        /* <DEDUP_REMOVED lines=12> */
.L_x_4818:
[----:B------:R-:W-:Y:S02]  /*d970*/  FSETP.GTU.FTZ.AND P0, PT, |R40|, +INF , PT ;  /* 0x7f8000002800780b */ /* 0x000fe40003f1c200 */
[----:B------:R-:W-:-:S04]  /*d980*/  ISETP.LT.U32.AND P1, PT, R29, R42, PT ;  /* 0x0000002a1d00720c */ /* 0x000fc80003f21070 */
[----:B------:R-:W-:-:S13]  /*d990*/  ISETP.LT.OR.EX P0, PT, R28, RZ, !P0, P1 ;  /* 0x000000ff1c00720c */ /* 0x000fda0004701710 */
.L_x_4819:
[----:B------:R-:W-:Y:S05]  /*d9a0*/  BSYNC B1 ;  /* 0x0000000000017941 */ /* 0x000fea0003800000 */
.L_x_4817:
        /* <DEDUP_REMOVED lines=16> */
.L_x_4821:
[----:B------:R-:W-:Y:S02]  /*dab0*/  FSETP.GTU.FTZ.AND P0, PT, |R5|, +INF , PT ;  /* 0x7f8000000500780b */ /* 0x000fe40003f1c200 */
[----:B------:R-:W-:-:S04]  /*dac0*/  ISETP.LT.U32.AND P1, PT, R37, R42, PT ;  /* 0x0000002a2500720c */ /* 0x000fc80003f21070 */
[----:B------:R-:W-:-:S13]  /*dad0*/  ISETP.LT.OR.EX P0, PT, R36, RZ, !P0, P1 ;  /* 0x000000ff2400720c */ /* 0x000fda0004701710 */
.L_x_4822:
[----:B------:R-:W-:Y:S05]  /*dae0*/  BSYNC B1 ;  /* 0x0000000000017941 */ /* 0x000fea0003800000 */
.L_x_4820:
        /* <DEDUP_REMOVED lines=16> */
.L_x_4824:
[----:B------:R-:W-:Y:S02]  /*dbf0*/  FSETP.GTU.FTZ.AND P0, PT, |R40|, +INF , PT ;  /* 0x7f8000002800780b */ /* 0x000fe40003f1c200 */
[----:B------:R-:W-:-:S04]  /*dc00*/  ISETP.LT.U32.AND P1, PT, R32, R39, PT ;  /* 0x000000272000720c */ /* 0x000fc80003f21070 */
[----:B------:R-:W-:-:S13]  /*dc10*/  ISETP.LT.OR.EX P0, PT, R31, RZ, !P0, P1 ;  /* 0x000000ff1f00720c */ /* 0x000fda0004701710 */
.L_x_4825:
[----:B------:R-:W-:Y:S05]  /*dc20*/  BSYNC B1 ;  /* 0x0000000000017941 */ /* 0x000fea0003800000 */
.L_x_4823:
        /* <DEDUP_REMOVED lines=16> */
.L_x_4827:
[----:B------:R-:W-:Y:S02]  /*dd30*/  FSETP.GTU.FTZ.AND P0, PT, |R47|, +INF , PT ;  /* 0x7f8000002f00780b */ /* 0x000fe40003f1c200 */
[----:B------:R-:W-:-:S04]  /*dd40*/  ISETP.LT.U32.AND P1, PT, R10, R39, PT ;  /* 0x000000270a00720c */ /* 0x000fc80003f21070 */
[----:B------:R-:W-:-:S13]  /*dd50*/  ISETP.LT.OR.EX P0, PT, R3, RZ, !P0, P1 ;  /* 0x000000ff0300720c */ /* 0x000fda0004701710 */
.L_x_4828:
[----:B------:R-:W-:Y:S05]  /*dd60*/  BSYNC B1 ;  /* 0x0000000000017941 */ /* 0x000fea0003800000 */
.L_x_4826:
        /* <DEDUP_REMOVED lines=9> */
.L_x_4807:
[----:B------:R-:W-:Y:S05]  /*de00*/  BSYNC B0 ;  /* 0x0000000000007941 */ /* 0x000fea0003800000 */
.L_x_4806:
        /* <DEDUP_REMOVED lines=35> */
.L_x_4831:
[----:B------:R-:W-:Y:S05]  /*e040*/  BSYNC B0 ;  /* 0x0000000000007941 */ /* 0x000fea0003800000 */
.L_x_4830:
[----:B------:R-:W-:Y:S04]  /*e050*/  BSSY B0, `(.L_x_4832) ;  /* 0x00000ab000007945 */ /* 0x000fe80003800000 */
        /* <DEDUP_REMOVED lines=14> */
.L_x_4835:
[----:B------:R-:W-:Y:S02]  /*e140*/  FSETP.GTU.FTZ.AND P0, PT, |R18|, +INF , PT ;  /* 0x7f8000001200780b */ /* 0x000fe40003f1c200 */
[----:B------:R-:W-:-:S04]  /*e150*/  ISETP.LT.U32.AND P1, PT, R14, R35, PT ;  /* 0x000000230e00720c */ /* 0x000fc80003f21070 */
[----:B------:R-:W-:-:S13]  /*e160*/  ISETP.LT.OR.EX P0, PT, R12, RZ, !P0, P1 ;  /* 0x000000ff0c00720c */ /* 0x000fda0004701710 */
.L_x_4836:
[----:B------:R-:W-:Y:S05]  /*e170*/  BSYNC B1 ;  /* 0x0000000000017941 */ /* 0x000fea0003800000 */
.L_x_4834:
        /* <DEDUP_REMOVED lines=16> */
.L_x_4838:
[----:B------:R-:W-:Y:S02]  /*e280*/  FSETP.GTU.FTZ.AND P0, PT, |R8|, +INF , PT ;  /* 0x7f8000000800780b */ /* 0x000fe40003f1c200 */
[----:B------:R-:W-:-:S04]  /*e290*/  ISETP.LT.U32.AND P1, PT, R20, R35, PT ;  /* 0x000000231400720c */ /* 0x000fc80003f21070 */
[----:B------:R-:W-:-:S13]  /*e2a0*/  ISETP.LT.OR.EX P0, PT, R15, RZ, !P0, P1 ;  /* 0x000000ff0f00720c */ /* 0x000fda0004701710 */
.L_x_4839:
[----:B------:R-:W-:Y:S05]  /*e2b0*/  BSYNC B1 ;  /* 0x0000000000017941 */ /* 0x000fea0003800000 */
.L_x_4837:
        /* <DEDUP_REMOVED lines=19> */
.L_x_4841:
[----:B------:R-:W-:Y:S02]  /*e3f0*/  FSETP.GTU.FTZ.AND P0, PT, |R41|, +INF , PT ;  /* 0x7f8000002900780b */ /* 0x000fe40003f1c200 */
[----:B------:R-:W-:-:S04]  /*e400*/  ISETP.LT.U32.AND P1, PT, R23, R18, PT ;  /* 0x000000121700720c */ /* 0x000fc80003f21070 */
[----:B------:R-:W-:-:S13]  /*e410*/  ISETP.LT.OR.EX P0, PT, R21, RZ, !P0, P1 ;  /* 0x000000ff1500720c */ /* 0x000fda0004701710 */
.L_x_4842:
[----:B------:R-:W-:Y:S05]  /*e420*/  BSYNC B1 ;  /* 0x0000000000017941 */ /* 0x000fea0003800000 */
.L_x_4840:
        /* <DEDUP_REMOVED lines=16> */
.L_x_4844:
[----:B------:R-:W-:Y:S02]  /*e530*/  FSETP.GTU.FTZ.AND P0, PT, |R43|, +INF , PT ;  /* 0x7f8000002b00780b */ /* 0x000fe40003f1c200 */
[----:B------:R-:W-:-:S04]  /*e540*/  ISETP.LT.U32.AND P1, PT, R25, R18, PT ;  /* 0x000000121900720c */ /* 0x000fc80003f21070 */
[----:B------:R-:W-:-:S13]  /*e550*/  ISETP.LT.OR.EX P0, PT, R26, RZ, !P0, P1 ;  /* 0x000000ff1a00720c */ /* 0x000fda0004701710 */
.L_x_4845:
[----:B------:R-:W-:Y:S05]  /*e560*/  BSYNC B1 ;  /* 0x0000000000017941 */ /* 0x000fea0003800000 */
.L_x_4843:
        /* <DEDUP_REMOVED lines=19> */
.L_x_4847:
[----:B------:R-:W-:Y:S02]  /*e6a0*/  FSETP.GTU.FTZ.AND P0, PT, |R44|, +INF , PT ;  /* 0x7f8000002c00780b */ /* 0x000fe40003f1c200 */
[----:B------:R-:W-:-:S04]  /*e6b0*/  ISETP.LT.U32.AND P1, PT, R29, R8, PT ;  /* 0x000000081d00720c */ /* 0x000fc80003f21070 */
[----:B------:R-:W-:-:S13]  /*e6c0*/  ISETP.LT.OR.EX P0, PT, R28, RZ, !P0, P1 ;  /* 0x000000ff1c00720c */ /* 0x000fda0004701710 */
.L_x_4848:
[----:B------:R-:W-:Y:S05]  /*e6d0*/  BSYNC B1 ;  /* 0x0000000000017941 */ /* 0x000fea0003800000 */
.L_x_4846:
        /* <DEDUP_REMOVED lines=16> */
.L_x_4850:
[----:B------:R-:W-:Y:S02]  /*e7e0*/  FSETP.GTU.FTZ.AND P0, PT, |R45|, +INF , PT ;  /* 0x7f8000002d00780b */ /* 0x000fe40003f1c200 */
[----:B------:R-:W-:-:S04]  /*e7f0*/  ISETP.LT.U32.AND P1, PT, R37, R8, PT ;  /* 0x000000082500720c */ /* 0x000fc80003f21070 */
[----:B------:R-:W-:-:S13]  /*e800*/  ISETP.LT.OR.EX P0, PT, R36, RZ, !P0, P1 ;  /* 0x000000ff2400720c */ /* 0x000fda0004701710 */
.L_x_4851:
[----:B------:R-:W-:Y:S05]  /*e810*/  BSYNC B1 ;  /* 0x0000000000017941 */ /* 0x000fea0003800000 */
.L_x_4849:
        /* <DEDUP_REMOVED lines=19> */
.L_x_4853:
[----:B------:R-:W-:Y:S02]  /*e950*/  FSETP.GTU.FTZ.AND P0, PT, |R6|, +INF , PT ;  /* 0x7f8000000600780b */ /* 0x000fe40003f1c200 */
[----:B------:R-:W-:-:S04]  /*e960*/  ISETP.LT.U32.AND P1, PT, R32, R5, PT ;  /* 0x000000052000720c */ /* 0x000fc80003f21070 */
[----:B------:R-:W-:-:S13]  /*e970*/  ISETP.LT.OR.EX P0, PT, R31, RZ, !P0, P1 ;  /* 0x000000ff1f00720c */ /* 0x000fda0004701710 */
.L_x_4854:
[----:B------:R-:W-:Y:S05]  /*e980*/  BSYNC B1 ;  /* 0x0000000000017941 */ /* 0x000fea0003800000 */
.L_x_4852:
        /* <DEDUP_REMOVED lines=16> */
.L_x_4856:
[----:B------:R-:W-:Y:S02]  /*ea90*/  FSETP.GTU.FTZ.AND P0, PT, |R7|, +INF , PT ;  /* 0x7f8000000700780b */ /* 0x000fe40003f1c200 */
[----:B------:R-:W-:-:S04]  /*eaa0*/  ISETP.LT.U32.AND P1, PT, R10, R5, PT ;  /* 0x000000050a00720c */ /* 0x000fc80003f21070 */
[----:B------:R-:W-:-:S13]  /*eab0*/  ISETP.LT.OR.EX P0, PT, R3, RZ, !P0, P1 ;  /* 0x000000ff0300720c */ /* 0x000fda0004701710 */
.L_x_4857:
[----:B------:R-:W-:Y:S05]  /*eac0*/  BSYNC B1 ;  /* 0x0000000000017941 */ /* 0x000fea0003800000 */
.L_x_4855:
[----:B------:R-:W-:Y:S02]  /*ead0*/  FSEL R0, R0, R7, P0 ;  /* 0x0000000700007208 */ /* 0x000fe40000000000 */
[----:B------:R-:W-:Y:S02]  /*eae0*/  SEL R10, R10, R5, P0 ;  /* 0x000000050a0a7207 */ /* 0x000fe40000000000 */
[----:B------:R-:W-:-:S07]  /*eaf0*/  SEL R3, R3, RZ, P0 ;  /* 0x000000ff03037207 */ /* 0x000fce0000000000 */
.L_x_4833:
[----:B------:R-:W-:Y:S05]  /*eb00*/  BSYNC B0 ;  /* 0x0000000000007941 */ /* 0x000fea0003800000 */
.L_x_4832:
        /* <DEDUP_REMOVED lines=12> */
.L_x_4859:
[----:B------:R-:W-:Y:S02]  /*ebd0*/  FSETP.GTU.FTZ.AND P0, PT, |R22|, +INF , PT ;  /* 0x7f8000001600780b */ /* 0x000fe40003f1c200 */
[----:B------:R-:W-:-:S04]  /*ebe0*/  ISETP.LT.U32.AND P1, PT, R14, R23, PT ;  /* 0x000000170e00720c */ /* 0x000fc80003f21070 */
[----:B------:R-:W-:-:S13]  /*ebf0*/  ISETP.LT.OR.EX P0, PT, R12, R21, !P0, P1 ;  /* 0x000000150c00720c */ /* 0x000fda0004701710 */
.L_x_4860:
[----:B------:R-:W-:Y:S05]  /*ec00*/  BSYNC B0 ;  /* 0x0000000000007941 */ /* 0x000fea0003800000 */
.L_x_4858:
        /* <DEDUP_REMOVED lines=15> */
.L_x_4862:
[----:B------:R-:W-:Y:S02]  /*ed00*/  FSETP.GTU.FTZ.AND P0, PT, |R24|, +INF , PT ;  /* 0x7f8000001800780b */ /* 0x000fe40003f1c200 */
[----:B------:R-:W-:-:S04]  /*ed10*/  ISETP.LT.U32.AND P1, PT, R20, R25, PT ;  /* 0x000000191400720c */ /* 0x000fc80003f21070 */
[----:B------:R-:W-:-:S13]  /*ed20*/  ISETP.LT.OR.EX P0, PT, R15, R26, !P0, P1 ;  /* 0x0000001a0f00720c */ /* 0x000fda0004701710 */
.L_x_4863:
[----:B------:R-:W-:Y:S05]  /*ed30*/  BSYNC B0 ;  /* 0x0000000000007941 */ /* 0x000fea0003800000 */
.L_x_4861:
        /* <DEDUP_REMOVED lines=15> */
.L_x_4865:
[----:B------:R-:W-:Y:S02]  /*ee30*/  FSETP.GTU.FTZ.AND P0, PT, |R27|, +INF , PT ;  /* 0x7f8000001b00780b */ /* 0x000fe40003f1c200 */
[----:B------:R-:W-:-:S04]  /*ee40*/  ISETP.LT.U32.AND P1, PT, R14, R29, PT ;  /* 0x0000001d0e00720c */ /* 0x000fc80003f21070 */
[----:B------:R-:W-:-:S13]  /*ee50*/  ISETP.LT.OR.EX P0, PT, R21, R28, !P0, P1 ;  /* 0x0000001c1500720c */ /* 0x000fda0004701710 */
.L_x_4866:
[----:B------:R-:W-:Y:S05]  /*ee60*/  BSYNC B0 ;  /* 0x0000000000007941 */ /* 0x000fea0003800000 */
.L_x_4864:
        /* <DEDUP_REMOVED lines=15> */
.L_x_4868:
[----:B------:R-:W-:Y:S02]  /*ef60*/  FSETP.GTU.FTZ.AND P0, PT, |R30|, +INF , PT ;  /* 0x7f8000001e00780b */ /* 0x000fe40003f1c200 */
[----:B------:R-:W-:-:S04]  /*ef70*/  ISETP.LT.U32.AND P1, PT, R20, R37, PT ;  /* 0x000000251400720c */ /* 0x000fc80003f21070 */
[----:B------:R-:W-:-:S13]  /*ef80*/  ISETP.LT.OR.EX P0, PT, R15, R36, !P0, P1 ;  /* 0x000000240f00720c */ /* 0x000fda0004701710 */
.L_x_4869:
[----:B------:R-:W-:Y:S05]  /*ef90*/  BSYNC B0 ;  /* 0x0000000000007941 */ /* 0x000fea0003800000 */
.L_x_4867:
        /* <DEDUP_REMOVED lines=15> */
.L_x_4871:
[----:B------:R-:W-:Y:S02]  /*f090*/  FSETP.GTU.FTZ.AND P0, PT, |R33|, +INF , PT ;  /* 0x7f8000002100780b */ /* 0x000fe40003f1c200 */
[----:B------:R-:W-:-:S04]  /*f0a0*/  ISETP.LT.U32.AND P1, PT, R29, R32, PT ;  /* 0x000000201d00720c */ /* 0x000fc80003f21070 */
[----:B------:R-:W-:-:S13]  /*f0b0*/  ISETP.LT.OR.EX P0, PT, R28, R31, !P0, P1 ;  /* 0x0000001f1c00720c */ /* 0x000fda0004701710 */
.L_x_4872:
[----:B------:R-:W-:Y:S05]  /*f0c0*/  BSYNC B0 ;  /* 0x0000000000007941 */ /* 0x000fea0003800000 */
.L_x_4870:
        /* <DEDUP_REMOVED lines=15> */
.L_x_4874:
[----:B------:R-:W-:Y:S02]  /*f1c0*/  FSETP.GTU.FTZ.AND P0, PT, |R0|, +INF , PT ;  /* 0x7f8000000000780b */ /* 0x000fe40003f1c200 */
[----:B------:R-:W-:-:S04]  /*f1d0*/  ISETP.LT.U32.AND P1, PT, R37, R10, PT ;  /* 0x0000000a2500720c */ /* 0x000fc80003f21070 */
[----:B------:R-:W-:-:S13]  /*f1e0*/  ISETP.LT.OR.EX P0, PT, R36, R3, !P0, P1 ;  /* 0x000000032400720c */ /* 0x000fda0004701710 */
.L_x_4875:
[----:B------:R-:W-:Y:S05]  /*f1f0*/  BSYNC B0 ;  /* 0x0000000000007941 */ /* 0x000fea0003800000 */
.L_x_4873:
[----:B------:R-:W-:Y:S02]  /*f200*/  SEL R10, R37, R10, P0 ;  /* 0x0000000a250a7207 */ /* 0x000fe40000000000 */
[----:B------:R-:W-:Y:S02]  /*f210*/  SEL R11, R36, R3, P0 ;  /* 0x00000003240b7207 */ /* 0x000fe40000000000 */
[----:B------:R-:W-:Y:S01]  /*f220*/  FSEL R7, R7, R0, P0 ;  /* 0x0000000007077208 */ /* 0x000fe20000000000 */
[----:B------:R-:W-:Y:S06]  /*f230*/  BRA `(.L_x_4692) ;  /* 0x0000002000a47947 */ /* 0x000fec0003800000 */
.L_x_4726:
        /* <DEDUP_REMOVED lines=49> */
.L_x_4899:
[----:B------:R-:W-:-:S05]  /*f550*/  SHF.R.U32.HI R11, RZ, 0x1, R39 ;  /* 0x00000001ff0b7819 */ /* 0x000fca0000011627 */
[----:B------:R-:W-:-:S06]  /*f560*/  IMAD.WIDE.U32 R10, R11, 0x4, R18 ;  /* 0x000000040b0a7825 */ /* 0x000fcc00078e0012 */
[----:B------:R-:W2:Y:S01]  /*f570*/  LDG.E R11, desc[UR60][R10.64] ;  /* 0x0000003c0a0b7981 */ /* 0x000ea2000c1e1900 */
        /* <DEDUP_REMOVED lines=27> */
[C---:B0-----:R-:W-:Y:S02]  /*f730*/  PRMT R8, R11.reuse, 0x7632, R8 ;  /* 0x000076320b087816 */ /* 0x041fe40000000008 */
[----:B------:R-:W-:Y:S02]  /*f740*/  PRMT R9, R11, 0x7610, R9 ;  /* 0x000076100b097816 */ /* 0x000fe40000000009 */
[----:B----4-:R-:W-:Y:S01]  /*f750*/  PRMT R40, R6, 0x7610, R40 ;  /* 0x0000761006287816 */ /* 0x010fe20000000028 */
[----:B------:R-:W-:Y:S01]  /*f760*/  IMAD.U32 R46, R8, 0x10000, RZ ;  /* 0x00010000082e7824 */ /* 0x000fe200078e00ff */
[----:B------:R-:W-:-:S02]  /*f770*/  PRMT R44, R6, 0x7632, R44 ;  /* 0x00007632062c7816 */ /* 0x000fc4000000002c */
[----:B------:R-:W-:Y:S02]  /*f780*/  FSEL R32, R32, R47, P0 ;  /* 0x0000002f20207208 */ /* 0x000fe40000000000 */
        /* <DEDUP_REMOVED lines=16> */
.L_x_4879:
[----:B------:R-:W-:Y:S02]  /*f890*/  FSETP.GTU.FTZ.AND P0, PT, |R46|, +INF , PT ;  /* 0x7f8000002e00780b */ /* 0x000fe40003f1c200 */
[----:B------:R-:W-:-:S04]  /*f8a0*/  ISETP.LT.U32.AND P1, PT, R26, R39, PT ;  /* 0x000000271a00720c */ /* 0x000fc80003f21070 */
[----:B------:R-:W-:-:S13]  /*f8b0*/  ISETP.LT.OR.EX P0, PT, R20, RZ, !P0, P1 ;  /* 0x000000ff1400720c */ /* 0x000fda0004701710 */
.L_x_4880:
[----:B------:R-:W-:Y:S05]  /*f8c0*/  BSYNC B1 ;  /* 0x0000000000017941 */ /* 0x000fea0003800000 */
.L_x_4878:
        /* <DEDUP_REMOVED lines=16> */
.L_x_4882:
[----:B------:R-:W-:Y:S02]  /*f9d0*/  FSETP.GTU.FTZ.AND P0, PT, |R42|, +INF , PT ;  /* 0x7f8000002a00780b */ /* 0x000fe40003f1c200 */
[----:B------:R-:W-:-:S04]  /*f9e0*/  ISETP.LT.U32.AND P1, PT, R28, R43, PT ;  /* 0x0000002b1c00720c */ /* 0x000fc80003f21070 */
[----:B------:R-:W-:-:S13]  /*f9f0*/  ISETP.LT.OR.EX P0, PT, R22, RZ, !P0, P1 ;  /* 0x000000ff1600720c */ /* 0x000fda0004701710 */
.L_x_4883:
[----:B------:R-:W-:Y:S05]  /*fa00*/  BSYNC B1 ;  /* 0x0000000000017941 */ /* 0x000fea0003800000 */
.L_x_4881:
        /* <DEDUP_REMOVED lines=16> */
.L_x_4885:
[----:B------:R-:W-:Y:S02]  /*fb10*/  FSETP.GTU.FTZ.AND P0, PT, |R5|, +INF , PT ;  /* 0x7f8000000500780b */ /* 0x000fe40003f1c200 */
[----:B------:R-:W-:-:S04]  /*fb20*/  ISETP.LT.U32.AND P1, PT, R27, R43, PT ;  /* 0x0000002b1b00720c */ /* 0x000fc80003f21070 */
[----:B------:R-:W-:-:S13]  /*fb30*/  ISETP.LT.OR.EX P0, PT, R21, RZ, !P0, P1 ;  /* 0x000000ff1500720c */ /* 0x000fda0004701710 */
.L_x_4886:
[----:B------:R-:W-:Y:S05]  /*fb40*/  BSYNC B1 ;  /* 0x0000000000017941 */ /* 0x000fea0003800000 */
.L_x_4884:
        /* <DEDUP_REMOVED lines=16> */
.L_x_4888:
[----:B------:R-:W-:Y:S02]  /*fc50*/  FSETP.GTU.FTZ.AND P0, PT, |R5|, +INF , PT ;  /* 0x7f8000000500780b */ /* 0x000fe40003f1c200 */
[----:B------:R-:W-:-:S04]  /*fc60*/  ISETP.LT.U32.AND P1, PT, R29, R45, PT ;  /* 0x0000002d1d00720c */ /* 0x000fc80003f21070 */
[----:B------:R-:W-:-:S13]  /*fc70*/  ISETP.LT.OR.EX P0, PT, R23, RZ, !P0, P1 ;  /* 0x000000ff1700720c */ /* 0x000fda0004701710 */
.L_x_4889:
[----:B------:R-:W-:Y:S05]  /*fc80*/  BSYNC B1 ;  /* 0x0000000000017941 */ /* 0x000fea0003800000 */
.L_x_4887:
        /* <DEDUP_REMOVED lines=16> */
.L_x_4891:
[----:B------:R-:W-:Y:S02]  /*fd90*/  FSETP.GTU.FTZ.AND P0, PT, |R42|, +INF , PT ;  /* 0x7f8000002a00780b */ /* 0x000fe40003f1c200 */
[----:B------:R-:W-:-:S04]  /*fda0*/  ISETP.LT.U32.AND P1, PT, R30, R45, PT ;  /* 0x0000002d1e00720c */ /* 0x000fc80003f21070 */
[----:B------:R-:W-:-:S13]  /*fdb0*/  ISETP.LT.OR.EX P0, PT, R24, RZ, !P0, P1 ;  /* 0x000000ff1800720c */ /* 0x000fda0004701710 */
.L_x_4892:
[----:B------:R-:W-:Y:S05]  /*fdc0*/  BSYNC B1 ;  /* 0x0000000000017941 */ /* 0x000fea0003800000 */
.L_x_4890:
        /* <DEDUP_REMOVED lines=16> */
.L_x_4894:
[----:B------:R-:W-:Y:S02]  /*fed0*/  FSETP.GTU.FTZ.AND P0, PT, |R42|, +INF , PT ;  /* 0x7f8000002a00780b */ /* 0x000fe40003f1c200 */
[----:B------:R-:W-:-:S04]  /*fee0*/  ISETP.LT.U32.AND P1, PT, R31, R41, PT ;  /* 0x000000291f00720c */ /* 0x000fc80003f21070 */
[----:B------:R-:W-:-:S13]  /*fef0*/  ISETP.LT.OR.EX P0, PT, R14, RZ, !P0, P1 ;  /* 0x000000ff0e00720c */ /* 0x000fda0004701710 */
.L_x_4895:
[----:B------:R-:W-:Y:S05]  /*ff00*/  BSYNC B1 ;  /* 0x0000000000017941 */ /* 0x000fea0003800000 */
.L_x_4893:
        /* <DEDUP_REMOVED lines=16> */
.L_x_4897:
[----:B------:R-:W-:Y:S02]  /*10010*/  FSETP.GTU.FTZ.AND P0, PT, |R43|, +INF , PT ;  /* 0x7f8000002b00780b */ /* 0x000fe40003f1c200 */
[----:B------:R-:W-:-:S04]  /*10020*/  ISETP.LT.U32.AND P1, PT, R12, R41, PT ;  /* 0x000000290c00720c */ /* 0x000fc80003f21070 */
[----:B------:R-:W-:-:S13]  /*10030*/  ISETP.LT.OR.EX P0, PT, R3, RZ, !P0, P1 ;  /* 0x000000ff0300720c */ /* 0x000fda0004701710 */
.L_x_4898:
[----:B------:R-:W-:Y:S05]  /*10040*/  BSYNC B1 ;  /* 0x0000000000017941 */ /* 0x000fea0003800000 */
.L_x_4896:
        /* <DEDUP_REMOVED lines=9> */
.L_x_4877:
[----:B------:R-:W-:Y:S05]  /*100e0*/  BSYNC B0 ;  /* 0x0000000000007941 */ /* 0x000fea0003800000 */
.L_x_4876:
        /* <DEDUP_REMOVED lines=21> */
[----:B------:R-:W-:Y:S01]  /*10240*/  ISETP.GE.U32.AND P0, PT, R43, R42, PT ;  /* 0x0000002a2b00720c */ /* 0x000fe20003f06070 */
[----:B------:R-:W-:-:S06]  /*10250*/  IMAD.WIDE.U32 R4, R5, 0x4, R18 ;  /* 0x0000000405047825 */ /* 0x000fcc00078e0012 */
[----:B------:R-:W2:Y:S06]  /*10260*/  LDG.E R4, desc[UR60][R4.64] ;  /* 0x0000003c04047981 */ /* 0x000eac000c1e1900 */
[----:B------:R-:W-:-:S05]  /*10270*/  @!P0 SHF.R.U32.HI R41, RZ, 0x1, R43 ;  /* 0x00000001ff298819 */ /* 0x000fca000001162b */
[----:B------:R-:W-:-:S06]  /*10280*/  @!P0 IMAD.WIDE.U32 R18, R41, 0x4, R18 ;  /* 0x0000000429128825 */ /* 0x000fcc00078e0012 */
[----:B------:R-:W3:Y:S01]  /*10290*/  @!P0 LDG.E R18, desc[UR60][R18.64] ;  /* 0x0000003c12128981 */ /* 0x000ee2000c1e1900 */
[C---:B--2---:R-:W-:Y:S02]  /*102a0*/  PRMT R40, R4.reuse, 0x7610, R40 ;  /* 0x0000761004287816 */ /* 0x044fe40000000028 */
[----:B------:R-:W-:Y:S02]  /*102b0*/  PRMT R44, R4, 0x7632, R44 ;  /* 0x00007632042c7816 */ /* 0x000fe4000000002c */
[C---:B---3--:R-:W-:Y:S02]  /*102c0*/  @!P0 PRMT R6, R18.reuse, 0x7610, R6 ;  /* 0x0000761012068816 */ /* 0x048fe40000000006 */
[----:B------:R-:W-:-:S07]  /*102d0*/  @!P0 PRMT R7, R18, 0x7632, R7 ;  /* 0x0000763212078816 */ /* 0x000fce0000000007 */
.L_x_4901:
[----:B------:R-:W-:Y:S05]  /*102e0*/  BSYNC B0 ;  /* 0x0000000000007941 */ /* 0x000fea0003800000 */
.L_x_4900:
[----:B------:R-:W-:Y:S04]  /*102f0*/  BSSY B0, `(.L_x_4902) ;  /* 0x00000ab000007945 */ /* 0x000fe80003800000 */
[----:B------:R-:W-:Y:S05]  /*10300*/  @P1 BRA `(.L_x_4903) ;  /* 0x0000000800a41947 */ /* 0x000fea0003800000 */
[----:B------:R-:W-:Y:S01]  /*10310*/  FSETP.GTU.FTZ.AND P0, PT, |R32|, +INF , PT ;  /* 0x7f8000002000780b */ /* 0x000fe20003f1c200 */
[----:B------:R-:W-:Y:S01]  /*10320*/  BSSY B1, `(.L_x_4904) ;  /* 0x000000f000017945 */ /* 0x000fe20003800000 */
[----:B------:R-:W-:-:S11]  /*10330*/  IMAD.U32 R9, R9, 0x10000, RZ ;  /* 0x0001000009097824 */ /* 0x000fd600078e00ff */
        /* <DEDUP_REMOVED lines=10> */
.L_x_4905:
[----:B------:R-:W-:Y:S02]  /*103e0*/  FSETP.GTU.FTZ.AND P0, PT, |R9|, +INF , PT ;  /* 0x7f8000000900780b */ /* 0x000fe40003f1c200 */
[----:B------:R-:W-:-:S04]  /*103f0*/  ISETP.LT.U32.AND P1, PT, R25, R39, PT ;  /* 0x000000271900720c */ /* 0x000fc80003f21070 */
[----:B------:R-:W-:-:S13]  /*10400*/  ISETP.LT.OR.EX P0, PT, R15, RZ, !P0, P1 ;  /* 0x000000ff0f00720c */ /* 0x000fda0004701710 */
.L_x_4906:
[----:B------:R-:W-:Y:S05]  /*10410*/  BSYNC B1 ;  /* 0x0000000000017941 */ /* 0x000fea0003800000 */
.L_x_4904:
        /* <DEDUP_REMOVED lines=16> */
.L_x_4908:
[----:B------:R-:W-:Y:S02]  /*10520*/  FSETP.GTU.FTZ.AND P0, PT, |R8|, +INF , PT ;  /* 0x7f8000000800780b */ /* 0x000fe40003f1c200 */
[----:B------:R-:W-:-:S04]  /*10530*/  ISETP.LT.U32.AND P1, PT, R26, R39, PT ;  /* 0x000000271a00720c */ /* 0x000fc80003f21070 */
[----:B------:R-:W-:-:S13]  /*10540*/  ISETP.LT.OR.EX P0, PT, R20, RZ, !P0, P1 ;  /* 0x000000ff1400720c */ /* 0x000fda0004701710 */
.L_x_4909:
[----:B------:R-:W-:Y:S05]  /*10550*/  BSYNC B1 ;  /* 0x0000000000017941 */ /* 0x000fea0003800000 */
.L_x_4907:
        /* <DEDUP_REMOVED lines=19> */
.L_x_4911:
[----:B------:R-:W-:Y:S02]  /*10690*/  FSETP.GTU.FTZ.AND P0, PT, |R10|, +INF , PT ;  /* 0x7f8000000a00780b */ /* 0x000fe40003f1c200 */
[----:B------:R-:W-:-:S04]  /*106a0*/  ISETP.LT.U32.AND P1, PT, R28, R9, PT ;  /* 0x000000091c00720c */ /* 0x000fc80003f21070 */
[----:B------:R-:W-:-:S13]  /*106b0*/  ISETP.LT.OR.EX P0, PT, R22, RZ, !P0, P1 ;  /* 0x000000ff1600720c */ /* 0x000fda0004701710 */
.L_x_4912:
[----:B------:R-:W-:Y:S05]  /*106c0*/  BSYNC B1 ;  /* 0x0000000000017941 */ /* 0x000fea0003800000 */
.L_x_4910:
        /* <DEDUP_REMOVED lines=16> */
.L_x_4914:
[----:B------:R-:W-:Y:S02]  /*107d0*/  FSETP.GTU.FTZ.AND P0, PT, |R11|, +INF , PT ;  /* 0x7f8000000b00780b */ /* 0x000fe40003f1c200 */
[----:B------:R-:W-:-:S04]  /*107e0*/  ISETP.LT.U32.AND P1, PT, R27, R9, PT ;  /* 0x000000091b00720c */ /* 0x000fc80003f21070 */
[----:B------:R-:W-:-:S13]  /*107f0*/  ISETP.LT.OR.EX P0, PT, R21, RZ, !P0, P1 ;  /* 0x000000ff1500720c */ /* 0x000fda0004701710 */
.L_x_4915:
[----:B------:R-:W-:Y:S05]  /*10800*/  BSYNC B1 ;  /* 0x0000000000017941 */ /* 0x000fea0003800000 */
.L_x_4913:
        /* <DEDUP_REMOVED lines=19> */
.L_x_4917:
[----:B------:R-:W-:Y:S02]  /*10940*/  FSETP.GTU.FTZ.AND P0, PT, |R9|, +INF , PT ;  /* 0x7f8000000900780b */ /* 0x000fe40003f1c200 */
[----:B------:R-:W-:-:S04]  /*10950*/  ISETP.LT.U32.AND P1, PT, R29, R5, PT ;  /* 0x000000051d00720c */ /* 0x000fc80003f21070 */
[----:B------:R-:W-:-:S13]  /*10960*/  ISETP.LT.OR.EX P0, PT, R23, RZ, !P0, P1 ;  /* 0x000000ff1700720c */ /* 0x000fda0004701710 */
.L_x_4918:
[----:B------:R-:W-:Y:S05]  /*10970*/  BSYNC B1 ;  /* 0x0000000000017941 */ /* 0x000fea0003800000 */
.L_x_4916:
        /* <DEDUP_REMOVED lines=16> */
.L_x_4920:
[----:B------:R-:W-:Y:S02]  /*10a80*/  FSETP.GTU.FTZ.AND P0, PT, |R44|, +INF , PT ;  /* 0x7f8000002c00780b */ /* 0x000fe40003f1c200 */
[----:B------:R-:W-:-:S04]  /*10a90*/  ISETP.LT.U32.AND P1, PT, R30, R5, PT ;  /* 0x000000051e00720c */ /* 0x000fc80003f21070 */
[----:B------:R-:W-:-:S13]  /*10aa0*/  ISETP.LT.OR.EX P0, PT, R24, RZ, !P0, P1 ;  /* 0x000000ff1800720c */ /* 0x000fda0004701710 */
.L_x_4921:
[----:B------:R-:W-:Y:S05]  /*10ab0*/  BSYNC B1 ;  /* 0x0000000000017941 */ /* 0x000fea0003800000 */
.L_x_4919:
        /* <DEDUP_REMOVED lines=19> */
.L_x_4923:
[----:B------:R-:W-:Y:S02]  /*10bf0*/  FSETP.GTU.FTZ.AND P0, PT, |R6|, +INF , PT ;  /* 0x7f8000000600780b */ /* 0x000fe40003f1c200 */
[----:B------:R-:W-:-:S04]  /*10c00*/  ISETP.LT.U32.AND P1, PT, R31, R9, PT ;  /* 0x000000091f00720c */ /* 0x000fc80003f21070 */
[----:B------:R-:W-:-:S13]  /*10c10*/  ISETP.LT.OR.EX P0, PT, R14, RZ, !P0, P1 ;  /* 0x000000ff0e00720c */ /* 0x000fda0004701710 */
.L_x_4924:
[----:B------:R-:W-:Y:S05]  /*10c20*/  BSYNC B1 ;  /* 0x0000000000017941 */ /* 0x000fea0003800000 */
.L_x_4922:
        /* <DEDUP_REMOVED lines=16> */
.L_x_4926:
[----:B------:R-:W-:Y:S02]  /*10d30*/  FSETP.GTU.FTZ.AND P0, PT, |R7|, +INF , PT ;  /* 0x7f8000000700780b */ /* 0x000fe40003f1c200 */
[----:B------:R-:W-:-:S04]  /*10d40*/  ISETP.LT.U32.AND P1, PT, R12, R9, PT ;  /* 0x000000090c00720c */ /* 0x000fc80003f21070 */
[----:B------:R-:W-:-:S13]  /*10d50*/  ISETP.LT.OR.EX P0, PT, R3, RZ, !P0, P1 ;  /* 0x000000ff0300720c */ /* 0x000fda0004701710 */
.L_x_4927:
[----:B------:R-:W-:Y:S05]  /*10d60*/  BSYNC B1 ;  /* 0x0000000000017941 */ /* 0x000fea0003800000 */
.L_x_4925:
[----:B------:R-:W-:Y:S02]  /*10d70*/  FSEL R0, R0, R7, P0 ;  /* 0x0000000700007208 */ /* 0x000fe40000000000 */
[----:B------:R-:W-:Y:S02]  /*10d80*/  SEL R12, R12, R9, P0 ;  /* 0x000000090c0c7207 */ /* 0x000fe40000000000 */
[----:B------:R-:W-:-:S07]  /*10d90*/  SEL R3, R3, RZ, P0 ;  /* 0x000000ff03037207 */ /* 0x000fce0000000000 */
.L_x_4903:
[----:B------:R-:W-:Y:S05]  /*10da0*/  BSYNC B0 ;  /* 0x0000000000007941 */ /* 0x000fea0003800000 */
.L_x_4902:
        /* <DEDUP_REMOVED lines=12> */
.L_x_4929:
[----:B------:R-:W-:Y:S02]  /*10e70*/  FSETP.GTU.FTZ.AND P0, PT, |R35|, +INF , PT ;  /* 0x7f8000002300780b */ /* 0x000fe40003f1c200 */
[----:B------:R-:W-:-:S04]  /*10e80*/  ISETP.LT.U32.AND P1, PT, R25, R28, PT ;  /* 0x0000001c1900720c */ /* 0x000fc80003f21070 */
[----:B------:R-:W-:-:S13]  /*10e90*/  ISETP.LT.OR.EX P0, PT, R15, R22, !P0, P1 ;  /* 0x000000160f00720c */ /* 0x000fda0004701710 */
.L_x_4930:
[----:B------:R-:W-:Y:S05]  /*10ea0*/  BSYNC B0 ;  /* 0x0000000000007941 */ /* 0x000fea0003800000 */
.L_x_4928:
        /* <DEDUP_REMOVED lines=15> */
.L_x_4932:
[----:B------:R-:W-:Y:S02]  /*10fa0*/  FSETP.GTU.FTZ.AND P0, PT, |R34|, +INF , PT ;  /* 0x7f8000002200780b */ /* 0x000fe40003f1c200 */
[----:B------:R-:W-:-:S04]  /*10fb0*/  ISETP.LT.U32.AND P1, PT, R26, R27, PT ;  /* 0x0000001b1a00720c */ /* 0x000fc80003f21070 */
[----:B------:R-:W-:-:S13]  /*10fc0*/  ISETP.LT.OR.EX P0, PT, R20, R21, !P0, P1 ;  /* 0x000000151400720c */ /* 0x000fda0004701710 */
.L_x_4933:
[----:B------:R-:W-:Y:S05]  /*10fd0*/  BSYNC B0 ;  /* 0x0000000000007941 */ /* 0x000fea0003800000 */
.L_x_4931:
        /* <DEDUP_REMOVED lines=15> */
.L_x_4935:
[----:B------:R-:W-:Y:S02]  /*110d0*/  FSETP.GTU.FTZ.AND P0, PT, |R36|, +INF , PT ;  /* 0x7f8000002400780b */ /* 0x000fe40003f1c200 */
[----:B------:R-:W-:-:S04]  /*110e0*/  ISETP.LT.U32.AND P1, PT, R28, R29, PT ;  /* 0x0000001d1c00720c */ /* 0x000fc80003f21070 */
[----:B------:R-:W-:-:S13]  /*110f0*/  ISETP.LT.OR.EX P0, PT, R22, R23, !P0, P1 ;  /* 0x000000171600720c */ /* 0x000fda0004701710 */
.L_x_4936:
[----:B------:R-:W-:Y:S05]  /*11100*/  BSYNC B0 ;  /* 0x0000000000007941 */ /* 0x000fea0003800000 */
.L_x_4934:
        /* <DEDUP_REMOVED lines=15> */
.L_x_4938:
[----:B------:R-:W-:Y:S02]  /*11200*/  FSETP.GTU.FTZ.AND P0, PT, |R37|, +INF , PT ;  /* 0x7f8000002500780b */ /* 0x000fe40003f1c200 */
[----:B------:R-:W-:-:S04]  /*11210*/  ISETP.LT.U32.AND P1, PT, R27, R30, PT ;  /* 0x0000001e1b00720c */ /* 0x000fc80003f21070 */
[----:B------:R-:W-:-:S13]  /*11220*/  ISETP.LT.OR.EX P0, PT, R21, R24, !P0, P1 ;  /* 0x000000181500720c */ /* 0x000fda0004701710 */
.L_x_4939:
[----:B------:R-:W-:Y:S05]  /*11230*/  BSYNC B0 ;  /* 0x0000000000007941 */ /* 0x000fea0003800000 */
.L_x_4937:
        /* <DEDUP_REMOVED lines=15> */
.L_x_4941:
[----:B------:R-:W-:Y:S02]  /*11330*/  FSETP.GTU.FTZ.AND P0, PT, |R13|, +INF , PT ;  /* 0x7f8000000d00780b */ /* 0x000fe40003f1c200 */
[----:B------:R-:W-:-:S04]  /*11340*/  ISETP.LT.U32.AND P1, PT, R28, R31, PT ;  /* 0x0000001f1c00720c */ /* 0x000fc80003f21070 */
[----:B------:R-:W-:-:S13]  /*11350*/  ISETP.LT.OR.EX P0, PT, R23, R14, !P0, P1 ;  /* 0x0000000e1700720c */ /* 0x000fda0004701710 */
.L_x_4942:
[----:B------:R-:W-:Y:S05]  /*11360*/  BSYNC B0 ;  /* 0x0000000000007941 */ /* 0x000fea0003800000 */
.L_x_4940:
        /* <DEDUP_REMOVED lines=15> */
.L_x_4944:
[----:B------:R-:W-:Y:S02]  /*11460*/  FSETP.GTU.FTZ.AND P0, PT, |R0|, +INF , PT ;  /* 0x7f8000000000780b */ /* 0x000fe40003f1c200 */
[----:B------:R-:W-:-:S04]  /*11470*/  ISETP.LT.U32.AND P1, PT, R27, R12, PT ;  /* 0x0000000c1b00720c */ /* 0x000fc80003f21070 */
[----:B------:R-:W-:-:S13]  /*11480*/  ISETP.LT.OR.EX P0, PT, R24, R3, !P0, P1 ;  /* 0x000000031800720c */ /* 0x000fda0004701710 */
.L_x_4945:
[----:B------:R-:W-:Y:S05]  /*11490*/  BSYNC B0 ;  /* 0x0000000000007941 */ /* 0x000fea0003800000 */
.L_x_4943:
[----:B------:R-:W-:Y:S02]  /*114a0*/  SEL R10, R27, R12, P0 ;  /* 0x0000000c1b0a7207 */ /* 0x000fe40000000000 */
[----:B------:R-:W-:Y:S02]  /*114b0*/  SEL R11, R24, R3, P0 ;  /* 0x00000003180b7207 */ /* 0x000fe40000000000 */
[----:B------:R-:W-:-:S07]  /*114c0*/  FSEL R7, R7, R0, P0 ;  /* 0x0000000007077208 */ /* 0x000fce0000000000 */
.L_x_4692:
[----:B------:R-:W-:Y:S05]  /*114d0*/  BSYNC B6 ;  /* 0x0000000000067941 */ /* 0x000fea0003800000 */
.L_x_4691:
        /* <DEDUP_REMOVED lines=8> */
[----:B------:R-:W3:Y:S01]  /*11560*/  LDC R14, c[0x0][0x4] ;  /* 0x00000100ff0e7b82 */ /* 0x000ee20000000800 */
[----:B--2---:R-:W-:Y:S02]  /*11570*/  IMAD R0, R17, R13, R2 ;  /* 0x0000000d11007224 */ /* 0x004fe400078e0202 */
[----:B-1----:R-:W-:Y:S02]  /*11580*/  LEA R3, R4, R3, 0x18 ;  /* 0x0000000304037211 */ /* 0x002fe400078ec0ff */
[----:B---3--:R-:W-:-:S03]  /*11590*/  SHF.R.U32.HI R4, RZ, 0x1, R14 ;  /* 0x00000001ff047819 */ /* 0x008fc6000001160e */
[----:B------:R-:W-:Y:S01]  /*115a0*/  IMAD R0, R0, 0x20, R3 ;  /* 0x0000002000007824 */ /* 0x000fe200078e0203 */
[----:B------:R-:W-:-:S04]  /*115b0*/  ISETP.NE.AND P0, PT, R4, RZ, PT ;  /* 0x000000ff0400720c */ /* 0x000fc80003f05270 */
[----:B------:R1:W-:Y:S04]  /*115c0*/  STS.64 [R0+0x8], R30 ;  /* 0x0000081e00007388 */ /* 0x0003e80000000a00 */
[----:B------:R1:W-:Y:S04]  /*115d0*/  STS.64 [R0+0x18], R10 ;  /* 0x0000180a00007388 */ /* 0x0003e80000000a00 */
[----:B------:R1:W-:Y:S04]  /*115e0*/  STS [R0], R33 ;  /* 0x0000002100007388 */ /* 0x0003e80000000800 */
[----:B------:R1:W-:Y:S01]  /*115f0*/  STS [R0+0x10], R7 ;  /* 0x0000100700007388 */ /* 0x0003e20000000800 */
[----:B------:R-:W-:Y:S05]  /*11600*/  @!P0 BRA `(.L_x_4946) ;  /* 0x0000000000f48947 */ /* 0x000fea0003800000 */
[----:B------:R-:W-:-:S07]  /*11610*/  IMAD.MOV.U32 R6, RZ, RZ, R4 ;  /* 0x000000ffff067224 */ /* 0x000fce00078e0004 */
.L_x_4955:
[----:B------:R-:W-:Y:S01]  /*11620*/  IMAD.IADD R5, R17, 0x1, R6 ;  /* 0x0000000111057824 */ /* 0x000fe200078e0206 */
[----:B------:R-:W-:Y:S05]  /*11630*/  WARPSYNC.ALL ;  /* 0x0000000000007948 */ /* 0x000fea0003800000 */
[----:B------:R-:W-:Y:S01]  /*11640*/  BAR.SYNC.DEFER_BLOCKING 0x0 ;  /* 0x0000000000007b1d */ /* 0x000fe20000010000 */
[----:B------:R-:W-:-:S04]  /*11650*/  ISETP.GE.U32.AND P0, PT, R5, R14, PT ;  /* 0x0000000e0500720c */ /* 0x000fc80003f06070 */
[----:B------:R-:W-:Y:S01]  /*11660*/  ISETP.GE.U32.OR P0, PT, R17, R6, P0 ;  /* 0x000000061100720c */ /* 0x000fe20000706470 */
[----:B------:R-:W-:-:S12]  /*11670*/  BSSY B0, `(.L_x_4947) ;  /* 0x0000033000007945 */ /* 0x000fd80003800000 */
[----:B--23--:R-:W-:Y:S05]  /*11680*/  @P0 BRA `(.L_x_4948) ;  /* 0x0000000000c40947 */ /* 0x00cfea0003800000 */
[----:B------:R-:W-:Y:S01]  /*11690*/  IMAD R4, R5, R13, R2 ;  /* 0x0000000d05047224 */ /* 0x000fe200078e0202 */
[----:B------:R-:W-:Y:S01]  /*116a0*/  FSETP.GTU.FTZ.AND P0, PT, |R33|, +INF , PT ;  /* 0x7f8000002100780b */ /* 0x000fe20003f1c200 */
[----:B------:R-:W-:Y:S02]  /*116b0*/  BSSY B1, `(.L_x_4949) ;  /* 0x0000013000017945 */ /* 0x000fe40003800000 */
[----:B------:R-:W-:-:S05]  /*116c0*/  IMAD R12, R4, 0x20, R3 ;  /* 0x00000020040c7824 */ /* 0x000fca00078e0203 */
[----:B------:R2:W3:Y:S04]  /*116d0*/  LDS R18, [R12] ;  /* 0x000000000c127984 */ /* 0x0004e80000000800 */
[----:B------:R2:W4:Y:S04]  /*116e0*/  LDS R20, [R12+0x10] ;  /* 0x000010000c147984 */ /* 0x0005280000000800 */
[----:B------:R2:W0:Y:S04]  /*116f0*/  LDS.64 R4, [R12+0x8] ;  /* 0x000008000c047984 */ /* 0x0004280000000a00 */
[----:B------:R2:W0:Y:S01]  /*11700*/  LDS.64 R8, [R12+0x18] ;  /* 0x000018000c087984 */ /* 0x0004220000000a00 */
[----:B------:R-:W-:Y:S05]  /*11710*/  @P0 BRA `(.L_x_4950) ;  /* 0x0000000000240947 */ /* 0x000fea0003800000 */
[C---:B---3--:R-:W-:Y:S02]  /*11720*/  FSETP.NEU.FTZ.AND P2, PT, R33.reuse, R18, PT ;  /* 0x000000122100720b */ /* 0x048fe40003f5d000 */
[----:B0-----:R-:W-:Y:S02]  /*11730*/  ISETP.GE.U32.AND P0, PT, R32, R4, PT ;  /* 0x000000042000720c */ /* 0x001fe40003f06070 */
[----:B------:R-:W-:Y:S02]  /*11740*/  FSETP.GT.FTZ.AND P1, PT, R33, R18, PT ;  /* 0x000000122100720b */ /* 0x000fe40003f34000 */
[----:B------:R-:W-:Y:S02]  /*11750*/  ISETP.GE.AND.EX P0, PT, R31, R5, PT, P0 ;  /* 0x000000051f00720c */ /* 0x000fe40003f06300 */
[----:B--2---:R-:W-:-:S05]  /*11760*/  SEL R12, RZ, 0xffffffff, !P1 ;  /* 0xffffffffff0c7807 */ /* 0x004fca0004800000 */
[----:B------:R-:W-:-:S04]  /*11770*/  @!P2 SEL R12, RZ, 0xffffffff, P0 ;  /* 0xffffffffff0ca807 */ /* 0x000fc80000000000 */
[----:B------:R-:W-:-:S04]  /*11780*/  LOP3.LUT R12, R12, 0x1, RZ, 0xc0, !PT ;  /* 0x000000010c0c7812 */ /* 0x000fc800078ec0ff */
[----:B------:R-:W-:Y:S01]  /*11790*/  ISETP.EQ.U32.AND P0, PT, R12, 0x1, PT ;  /* 0x000000010c00780c */ /* 0x000fe20003f02070 */
[----:B------:R-:W-:-:S12]  /*117a0*/  BRA `(.L_x_4951) ;  /* 0x00000000000c7947 */ /* 0x000fd80003800000 */
.L_x_4950:
[----:B---3--:R-:W-:Y:S02]  /*117b0*/  FSETP.GTU.FTZ.AND P0, PT, |R18|, +INF , PT ;  /* 0x7f8000001200780b */ /* 0x008fe40003f1c200 */
[----:B0-----:R-:W-:-:S04]  /*117c0*/  ISETP.LT.U32.AND P1, PT, R32, R4, PT ;  /* 0x000000042000720c */ /* 0x001fc80003f21070 */
[----:B------:R-:W-:-:S13]  /*117d0*/  ISETP.LT.OR.EX P0, PT, R31, R5, !P0, P1 ;  /* 0x000000051f00720c */ /* 0x000fda0004701710 */
.L_x_4951:
[----:B------:R-:W-:Y:S05]  /*117e0*/  BSYNC B1 ;  /* 0x0000000000017941 */ /* 0x000fea0003800000 */
.L_x_4949:
[----:B------:R-:W-:Y:S01]  /*117f0*/  FSETP.GTU.FTZ.AND P1, PT, |R7|, +INF , PT ;  /* 0x7f8000000700780b */ /* 0x000fe20003f3c200 */
[----:B------:R-:W-:Y:S01]  /*11800*/  BSSY B1, `(.L_x_4952) ;  /* 0x0000011000017945 */ /* 0x000fe20003800000 */
[----:B------:R-:W-:Y:S02]  /*11810*/  SEL R32, R32, R4, P0 ;  /* 0x0000000420207207 */ /* 0x000fe40000000000 */
[----:B-1----:R-:W-:Y:S02]  /*11820*/  SEL R31, R31, R5, P0 ;  /* 0x000000051f1f7207 */ /* 0x002fe40000000000 */
        /* <DEDUP_REMOVED lines=11> */
.L_x_4953:
[----:B----4-:R-:W-:Y:S02]  /*118e0*/  FSETP.GTU.FTZ.AND P0, PT, |R20|, +INF , PT ;  /* 0x7f8000001400780b */ /* 0x010fe40003f1c200 */
[----:B------:R-:W-:-:S04]  /*118f0*/  ISETP.LT.U32.AND P1, PT, R10, R8, PT ;  /* 0x000000080a00720c */ /* 0x000fc80003f21070 */
[----:B------:R-:W-:-:S13]  /*11900*/  ISETP.LT.OR.EX P0, PT, R11, R9, !P0, P1 ;  /* 0x000000090b00720c */ /* 0x000fda0004701710 */
.L_x_4954:
[----:B------:R-:W-:Y:S05]  /*11910*/  BSYNC B1 ;  /* 0x0000000000017941 */ /* 0x000fea0003800000 */
.L_x_4952:
[----:B------:R-:W-:Y:S01]  /*11920*/  SEL R10, R10, R8, P0 ;  /* 0x000000080a0a7207 */ /* 0x000fe20000000000 */
[----:B------:R-:W-:Y:S01]  /*11930*/  IMAD.MOV.U32 R30, RZ, RZ, R32 ;  /* 0x000000ffff1e7224 */ /* 0x000fe200078e0020 */
[----:B------:R-:W-:Y:S01]  /*11940*/  SEL R11, R11, R9, P0 ;  /* 0x000000090b0b7207 */ /* 0x000fe20000000000 */
[----:B------:R3:W-:Y:S01]  /*11950*/  STS [R0], R33 ;  /* 0x0000002100007388 */ /* 0x0007e20000000800 */
[----:B------:R-:W-:-:S03]  /*11960*/  FSEL R7, R7, R20, P0 ;  /* 0x0000001407077208 */ /* 0x000fc60000000000 */
[----:B------:R3:W-:Y:S04]  /*11970*/  STS.64 [R0+0x8], R30 ;  /* 0x0000081e00007388 */ /* 0x0007e80000000a00 */
[----:B------:R3:W-:Y:S04]  /*11980*/  STS.64 [R0+0x18], R10 ;  /* 0x0000180a00007388 */ /* 0x0007e80000000a00 */
[----:B------:R3:W-:Y:S02]  /*11990*/  STS [R0+0x10], R7 ;  /* 0x0000100700007388 */ /* 0x0007e40000000800 */
.L_x_4948:
[----:B------:R-:W-:Y:S05]  /*119a0*/  BSYNC B0 ;  /* 0x0000000000007941 */ /* 0x000fea0003800000 */
.L_x_4947:
[----:B------:R-:W-:Y:S02]  /*119b0*/  ISETP.GT.AND P0, PT, R6, 0x1, PT ;  /* 0x000000010600780c */ /* 0x000fe40003f04270 */
[----:B------:R-:W-:-:S11]  /*119c0*/  SHF.R.S32.HI R6, RZ, 0x1, R6 ;  /* 0x00000001ff067819 */ /* 0x000fd60000011406 */
[----:B------:R-:W-:Y:S05]  /*119d0*/  @P0 BRA `(.L_x_4955) ;  /* 0xfffffffc00100947 */ /* 0x000fea000383ffff */
.L_x_4946:
[----:B------:R-:W-:Y:S02]  /*119e0*/  ULDC UR4, c[0x0][0x240] ;  /* 0x0000900000047ab9 */ /* 0x000fe40000000800 */
[----:B------:R-:W-:-:S13]  /*119f0*/  ISETP.NE.AND P0, PT, RZ, UR4, PT ;  /* 0x00000004ff007c0c */ /* 0x000fda000bf05270 */
[----:B------:R-:W-:Y:S05]  /*11a00*/  @!P0 BRA `(.L_x_4956) ;  /* 0x0000000800108947 */ /* 0x000fea0003800000 */
[----:B------:R-:W4:Y:S02]  /*11a10*/  LDC R13, c[0x0][RZ] ;  /* 0x00000000ff0d7b82 */ /* 0x000f240000000800 */
[----:B----4-:R-:W-:Y:S01]  /*11a20*/  ISETP.GT.AND P0, PT, R13, 0x20, PT ;  /* 0x000000200d00780c */ /* 0x010fe20003f04270 */
[----:B-1-3--:R-:W-:-:S12]  /*11a30*/  IMAD.MOV.U32 R0, RZ, RZ, R13 ;  /* 0x000000ffff007224 */ /* 0x00afd800078e000d */
[----:B------:R-:W-:Y:S05]  /*11a40*/  @!P0 BRA `(.L_x_4957) ;  /* 0x0000000400308947 */ /* 0x000fea0003800000 */
[----:B------:R-:W1:Y:S01]  /*11a50*/  S2UR UR5, SR_CgaCtaId ;  /* 0x00000000000579c3 */ /* 0x000e620000008800 */
        /* <DEDUP_REMOVED lines=8> */
[----:B-1----:R-:W-:-:S06]  /*11ae0*/  ULEA UR4, UR5, UR4, 0x18 ;  /* 0x0000000405047291 */ /* 0x002fcc000f8ec03f */
[----:B------:R-:W-:-:S05]  /*11af0*/  LEA R17, R17, UR4, 0x5 ;  /* 0x0000000411117c11 */ /* 0x000fca000f8e28ff */
[----:B------:R1:W-:Y:S04]  /*11b00*/  STS.64 [R17+0x8], R30 ;  /* 0x0000081e11007388 */ /* 0x0003e80000000a00 */
[----:B------:R1:W-:Y:S04]  /*11b10*/  STS.64 [R17+0x18], R10 ;  /* 0x0000180a11007388 */ /* 0x0003e80000000a00 */
[----:B------:R1:W-:Y:S04]  /*11b20*/  STS [R17], R33 ;  /* 0x0000002111007388 */ /* 0x0003e80000000800 */
[----:B------:R1:W-:Y:S01]  /*11b30*/  STS [R17+0x10], R7 ;  /* 0x0000100711007388 */ /* 0x0003e20000000800 */
[----:B------:R-:W-:Y:S05]  /*11b40*/  @!P0 BRA `(.L_x_4957) ;  /* 0x0000000000f08947 */ /* 0x000fea0003800000 */
.L_x_4966:
[----:B---3--:R-:W-:Y:S01]  /*11b50*/  IMAD.IADD R0, R2, 0x1, R3 ;  /* 0x0000000102007824 */ /* 0x008fe200078e0203 */
[----:B------:R-:W-:Y:S05]  /*11b60*/  WARPSYNC.ALL ;  /* 0x0000000000007948 */ /* 0x000fea0003800000 */
[----:B------:R-:W-:Y:S01]  /*11b70*/  BAR.SYNC.DEFER_BLOCKING 0x0 ;  /* 0x0000000000007b1d */ /* 0x000fe20000010000 */
[----:B------:R-:W-:-:S04]  /*11b80*/  ISETP.GE.U32.AND P0, PT, R0, R13, PT ;  /* 0x0000000d0000720c */ /* 0x000fc80003f06070 */
[----:B------:R-:W-:Y:S01]  /*11b90*/  ISETP.GE.U32.OR P0, PT, R2, R3, P0 ;  /* 0x000000030200720c */ /* 0x000fe20000706470 */
[----:B------:R-:W-:-:S12]  /*11ba0*/  BSSY B0, `(.L_x_4958) ;  /* 0x0000032000007945 */ /* 0x000fd80003800000 */
[----:B----4-:R-:W-:Y:S05]  /*11bb0*/  @P0 BRA `(.L_x_4959) ;  /* 0x0000000000c00947 */ /* 0x010fea0003800000 */
[----:B------:R-:W-:Y:S01]  /*11bc0*/  IMAD R0, R3, 0x20, R17 ;  /* 0x0000002003007824 */ /* 0x000fe200078e0211 */
[----:B------:R-:W-:Y:S01]  /*11bd0*/  FSETP.GTU.FTZ.AND P0, PT, |R33|, +INF , PT ;  /* 0x7f8000002100780b */ /* 0x000fe20003f1c200 */
[----:B------:R-:W-:Y:S03]  /*11be0*/  BSSY B1, `(.L_x_4960) ;  /* 0x0000012000017945 */ /* 0x000fe60003800000 */
[----:B------:R3:W4:Y:S04]  /*11bf0*/  LDS R6, [R0] ;  /* 0x0000000000067984 */ /* 0x0007280000000800 */
[----:B--2---:R3:W2:Y:S04]  /*11c00*/  LDS R12, [R0+0x10] ;  /* 0x00001000000c7984 */ /* 0x0046a80000000800 */
[----:B------:R3:W0:Y:S04]  /*11c10*/  LDS.64 R4, [R0+0x8] ;  /* 0x0000080000047984 */ /* 0x0006280000000a00 */
[----:B------:R3:W0:Y:S01]  /*11c20*/  LDS.64 R8, [R0+0x18] ;  /* 0x0000180000087984 */ /* 0x0006220000000a00 */
[----:B------:R-:W-:Y:S05]  /*11c30*/  @P0 BRA `(.L_x_4961) ;  /* 0x0000000000240947 */ /* 0x000fea0003800000 */
[C---:B----4-:R-:W-:Y:S02]  /*11c40*/  FSETP.NEU.FTZ.AND P2, PT, R33.reuse, R6, PT ;  /* 0x000000062100720b */ /* 0x050fe40003f5d000 */
[----:B0-----:R-:W-:Y:S02]  /*11c50*/  ISETP.GE.U32.AND P0, PT, R32, R4, PT ;  /* 0x000000042000720c */ /* 0x001fe40003f06070 */
[----:B------:R-:W-:Y:S02]  /*11c60*/  FSETP.GT.FTZ.AND P1, PT, R33, R6, PT ;  /* 0x000000062100720b */ /* 0x000fe40003f34000 */
[----:B------:R-:W-:Y:S02]  /*11c70*/  ISETP.GE.AND.EX P0, PT, R31, R5, PT, P0 ;  /* 0x000000051f00720c */ /* 0x000fe40003f06300 */
[----:B---3--:R-:W-:-:S05]  /*11c80*/  SEL R0, RZ, 0xffffffff, !P1 ;  /* 0xffffffffff007807 */ /* 0x008fca0004800000 */
[----:B------:R-:W-:-:S04]  /*11c90*/  @!P2 SEL R0, RZ, 0xffffffff, P0 ;  /* 0xffffffffff00a807 */ /* 0x000fc80000000000 */
[----:B------:R-:W-:-:S04]  /*11ca0*/  LOP3.LUT R0, R0, 0x1, RZ, 0xc0, !PT ;  /* 0x0000000100007812 */ /* 0x000fc800078ec0ff */
[----:B------:R-:W-:Y:S01]  /*11cb0*/  ISETP.EQ.U32.AND P0, PT, R0, 0x1, PT ;  /* 0x000000010000780c */ /* 0x000fe20003f02070 */
[----:B------:R-:W-:-:S12]  /*11cc0*/  BRA `(.L_x_4962) ;  /* 0x00000000000c7947 */ /* 0x000fd80003800000 */
.L_x_4961:
[----:B----4-:R-:W-:Y:S02]  /*11cd0*/  FSETP.GTU.FTZ.AND P0, PT, |R6|, +INF , PT ;  /* 0x7f8000000600780b */ /* 0x010fe40003f1c200 */
[----:B0-----:R-:W-:-:S04]  /*11ce0*/  ISETP.LT.U32.AND P1, PT, R32, R4, PT ;  /* 0x000000042000720c */ /* 0x001fc80003f21070 */
[----:B------:R-:W-:-:S13]  /*11cf0*/  ISETP.LT.OR.EX P0, PT, R31, R5, !P0, P1 ;  /* 0x000000051f00720c */ /* 0x000fda0004701710 */
.L_x_4962:
[----:B------:R-:W-:Y:S05]  /*11d00*/  BSYNC B1 ;  /* 0x0000000000017941 */ /* 0x000fea0003800000 */
.L_x_4960:
[----:B------:R-:W-:Y:S01]  /*11d10*/  FSETP.GTU.FTZ.AND P1, PT, |R7|, +INF , PT ;  /* 0x7f8000000700780b */ /* 0x000fe20003f3c200 */
[----:B------:R-:W-:Y:S01]  /*11d20*/  BSSY B1, `(.L_x_4963) ;  /* 0x0000011000017945 */ /* 0x000fe20003800000 */
[----:B------:R-:W-:Y:S02]  /*11d30*/  SEL R32, R32, R4, P0 ;  /* 0x0000000420207207 */ /* 0x000fe40000000000 */
[----:B-1----:R-:W-:Y:S02]  /*11d40*/  SEL R31, R31, R5, P0 ;  /* 0x000000051f1f7207 */ /* 0x002fe40000000000 */
[----:B------:R-:W-:-:S07]  /*11d50*/  FSEL R33, R33, R6, P0 ;  /* 0x0000000621217208 */ /* 0x000fce0000000000 */
[----:B------:R-:W-:Y:S05]  /*11d60*/  @P1 BRA `(.L_x_4964) ;  /* 0x0000000000241947 */ /* 0x000fea0003800000 */
[C---:B--2---:R-:W-:Y:S02]  /*11d70*/  FSETP.NEU.FTZ.AND P2, PT, R7.reuse, R12, PT ;  /* 0x0000000c0700720b */ /* 0x044fe40003f5d000 */
[----:B------:R-:W-:Y:S02]  /*11d80*/  ISETP.GE.U32.AND P0, PT, R10, R8, PT ;  /* 0x000000080a00720c */ /* 0x000fe40003f06070 */
[----:B------:R-:W-:Y:S02]  /*11d90*/  FSETP.GT.FTZ.AND P1, PT, R7, R12, PT ;  /* 0x0000000c0700720b */ /* 0x000fe40003f34000 */
[----:B------:R-:W-:Y:S02]  /*11da0*/  ISETP.GE.AND.EX P0, PT, R11, R9, PT, P0 ;  /* 0x000000090b00720c */ /* 0x000fe40003f06300 */
[----:B---3--:R-:W-:-:S05]  /*11db0*/  SEL R0, RZ, 0xffffffff, !P1 ;  /* 0xffffffffff007807 */ /* 0x008fca0004800000 */
[----:B------:R-:W-:-:S04]  /*11dc0*/  @!P2 SEL R0, RZ, 0xffffffff, P0 ;  /* 0xffffffffff00a807 */ /* 0x000fc80000000000 */
[----:B------:R-:W-:-:S04]  /*11dd0*/  LOP3.LUT R0, R0, 0x1, RZ, 0xc0, !PT ;  /* 0x0000000100007812 */ /* 0x000fc800078ec0ff */
[----:B------:R-:W-:Y:S01]  /*11de0*/  ISETP.EQ.U32.AND P0, PT, R0, 0x1, PT ;  /* 0x000000010000780c */ /* 0x000fe20003f02070 */
[----:B------:R-:W-:-:S12]  /*11df0*/  BRA `(.L_x_4965) ;  /* 0x00000000000c7947 */ /* 0x000fd80003800000 */
.L_x_4964:
[----:B--2---:R-:W-:Y:S02]  /*11e00*/  FSETP.GTU.FTZ.AND P0, PT, |R12|, +INF , PT ;  /* 0x7f8000000c00780b */ /* 0x004fe40003f1c200 */
[----:B------:R-:W-:-:S04]  /*11e10*/  ISETP.LT.U32.AND P1, PT, R10, R8, PT ;  /* 0x000000080a00720c */ /* 0x000fc80003f21070 */
[----:B------:R-:W-:-:S13]  /*11e20*/  ISETP.LT.OR.EX P0, PT, R11, R9, !P0, P1 ;  /* 0x000000090b00720c */ /* 0x000fda0004701710 */
.L_x_4965:
[----:B------:R-:W-:Y:S05]  /*11e30*/  BSYNC B1 ;  /* 0x0000000000017941 */ /* 0x000fea0003800000 */
.L_x_4963:
        /* <DEDUP_REMOVED lines=8> */
.L_x_4959:
[----:B------:R-:W-:Y:S05]  /*11ec0*/  BSYNC B0 ;  /* 0x0000000000007941 */ /* 0x000fea0003800000 */
.L_x_4958:
[----:B------:R-:W-:-:S04]  /*11ed0*/  SHF.R.S32.HI R3, RZ, 0x1, R3 ;  /* 0x00000001ff037819 */ /* 0x000fc80000011403 */
[----:B------:R-:W-:-:S13]  /*11ee0*/  ISETP.GE.AND P0, PT, R3, 0x20, PT ;  /* 0x000000200300780c */ /* 0x000fda0003f06270 */
[----:B------:R-:W-:Y:S05]  /*11ef0*/  @P0 BRA `(.L_x_4966) ;  /* 0xfffffffc00140947 */ /* 0x000fea000383ffff */
[----:B---3--:R-:W-:-:S07]  /*11f00*/  IMAD.MOV.U32 R0, RZ, RZ, 0x20 ;  /* 0x00000020ff007424 */ /* 0x008fce00078e00ff */
.L_x_4957:
[----:B------:R-:W-:Y:S01]  /*11f10*/  ISETP.GE.AND P0, PT, R0, 0x2, PT ;  /* 0x000000020000780c */ /* 0x000fe20003f06270 */
[----:B------:R-:W-:Y:S05]  /*11f20*/  WARPSYNC.ALL ;  /* 0x0000000000007948 */ /* 0x000fea0003800000 */
[----:B------:R-:W-:Y:S07]  /*11f30*/  BAR.SYNC.DEFER_BLOCKING 0x0 ;  /* 0x0000000000007b1d */ /* 0x000fee0000010000 */
[----:B------:R-:W-:Y:S05]  /*11f40*/  @!P0 BRA `(.L_x_4956) ;  /* 0x0000000000c08947 */ /* 0x000fea0003800000 */
[----:B------:R-:W-:-:S07]  /*11f50*/  IMAD.MOV.U32 R4, RZ, RZ, 0x1 ;  /* 0x00000001ff047424 */ /* 0x000fce00078e00ff */
.L_x_4973:
[----:B------:R-:W-:Y:S01]  /*11f60*/  FSETP.GTU.FTZ.AND P0, PT, |R33|, +INF , PT ;  /* 0x7f8000002100780b */ /* 0x000fe20003f1c200 */
[----:B------:R3:W0:Y:S01]  /*11f70*/  SHFL.DOWN PT, R6, R33, R4, 0x1f ;  /* 0x08001f0421067589 */ /* 0x00062200000e0000 */
[----:B------:R-:W-:Y:S03]  /*11f80*/  BSSY B0, `(.L_x_4967) ;  /* 0x0000010000007945 */ /* 0x000fe60003800000 */
[----:B------:R3:W0:Y:S04]  /*11f90*/  SHFL.DOWN PT, R8, R31, R4, 0x1f ;  /* 0x08001f041f087589 */ /* 0x00062800000e0000 */
[----:B------:R3:W0:Y:S04]  /*11fa0*/  SHFL.DOWN PT, R5, R32, R4, 0x1f ;  /* 0x08001f0420057589 */ /* 0x00062800000e0000 */
[----:B------:R-:W-:Y:S05]  /*11fb0*/  @P0 BRA `(.L_x_4968) ;  /* 0x0000000000240947 */ /* 0x000fea0003800000 */
[CC--:B0-----:R-:W-:Y:S02]  /*11fc0*/  FSETP.NEU.FTZ.AND P2, PT, R33.reuse, R6.reuse, PT ;  /* 0x000000062100720b */ /* 0x0c1fe40003f5d000 */
        /* <DEDUP_REMOVED lines=8> */
.L_x_4968:
[----:B0-----:R-:W-:Y:S02]  /*12050*/  FSETP.GTU.FTZ.AND P0, PT, |R6|, +INF , PT ;  /* 0x7f8000000600780b */ /* 0x001fe40003f1c200 */
[----:B------:R-:W-:-:S04]  /*12060*/  ISETP.LT.U32.AND P1, PT, R32, R5, PT ;  /* 0x000000052000720c */ /* 0x000fc80003f21070 */
[----:B------:R-:W-:-:S13]  /*12070*/  ISETP.LT.OR.EX P0, PT, R31, R8, !P0, P1 ;  /* 0x000000081f00720c */ /* 0x000fda0004701710 */
.L_x_4969:
[----:B------:R-:W-:Y:S05]  /*12080*/  BSYNC B0 ;  /* 0x0000000000007941 */ /* 0x000fea0003800000 */
.L_x_4967:
[----:B------:R-:W-:Y:S01]  /*12090*/  FSETP.GTU.FTZ.AND P1, PT, |R7|, +INF , PT ;  /* 0x7f8000000700780b */ /* 0x000fe20003f3c200 */
[----:B--2---:R0:W2:Y:S01]  /*120a0*/  SHFL.DOWN PT, R12, R7, R4, 0x1f ;  /* 0x08001f04070c7589 */ /* 0x0040a200000e0000 */
[----:B------:R-:W-:Y:S01]  /*120b0*/  BSSY B0, `(.L_x_4970) ;  /* 0x0000013000007945 */ /* 0x000fe20003800000 */
[----:B---3--:R-:W-:Y:S02]  /*120c0*/  SEL R32, R32, R5, P0 ;  /* 0x0000000520207207 */ /* 0x008fe40000000000 */
[----:B------:R0:W3:Y:S01]  /*120d0*/  SHFL.DOWN PT, R14, R11, R4, 0x1f ;  /* 0x08001f040b0e7589 */ /* 0x0000e200000e0000 */
[----:B-1--4-:R-:W-:Y:S02]  /*120e0*/  SEL R31, R31, R8, P0 ;  /* 0x000000081f1f7207 */ /* 0x012fe40000000000 */
[----:B------:R-:W-:Y:S01]  /*120f0*/  FSEL R33, R33, R6, P0 ;  /* 0x0000000621217208 */ /* 0x000fe20000000000 */
[----:B------:R0:W1:Y:S04]  /*12100*/  SHFL.DOWN PT, R9, R10, R4, 0x1f ;  /* 0x08001f040a097589 */ /* 0x00006800000e0000 */
[----:B------:R-:W-:Y:S05]  /*12110*/  @P1 BRA `(.L_x_4971) ;  /* 0x0000000000241947 */ /* 0x000fea0003800000 */
[CC--:B--2---:R-:W-:Y:S02]  /*12120*/  FSETP.NEU.FTZ.AND P2, PT, R7.reuse, R12.reuse, PT ;  /* 0x0000000c0700720b */ /* 0x0c4fe40003f5d000 */
[----:B-1----:R-:W-:Y:S02]  /*12130*/  ISETP.GE.U32.AND P0, PT, R10, R9, PT ;  /* 0x000000090a00720c */ /* 0x002fe40003f06070 */
[----:B------:R-:W-:Y:S02]  /*12140*/  FSETP.GT.FTZ.AND P1, PT, R7, R12, PT ;  /* 0x0000000c0700720b */ /* 0x000fe40003f34000 */
[----:B---3--:R-:W-:Y:S02]  /*12150*/  ISETP.GE.AND.EX P0, PT, R11, R14, PT, P0 ;  /* 0x0000000e0b00720c */ /* 0x008fe40003f06300 */
[----:B------:R-:W-:-:S05]  /*12160*/  SEL R3, RZ, 0xffffffff, !P1 ;  /* 0xffffffffff037807 */ /* 0x000fca0004800000 */
[----:B------:R-:W-:-:S04]  /*12170*/  @!P2 SEL R3, RZ, 0xffffffff, P0 ;  /* 0xffffffffff03a807 */ /* 0x000fc80000000000 */
[----:B------:R-:W-:-:S04]  /*12180*/  LOP3.LUT R3, R3, 0x1, RZ, 0xc0, !PT ;  /* 0x0000000103037812 */ /* 0x000fc800078ec0ff */
[----:B------:R-:W-:Y:S01]  /*12190*/  ISETP.EQ.U32.AND P0, PT, R3, 0x1, PT ;  /* 0x000000010300780c */ /* 0x000fe20003f02070 */
[----:B------:R-:W-:-:S12]  /*121a0*/  BRA `(.L_x_4972) ;  /* 0x00000000000c7947 */ /* 0x000fd80003800000 */
.L_x_4971:
[----:B--2---:R-:W-:Y:S02]  /*121b0*/  FSETP.GTU.FTZ.AND P0, PT, |R12|, +INF , PT ;  /* 0x7f8000000c00780b */ /* 0x004fe40003f1c200 */
[----:B-1----:R-:W-:-:S04]  /*121c0*/  ISETP.LT.U32.AND P1, PT, R10, R9, PT ;  /* 0x000000090a00720c */ /* 0x002fc80003f21070 */
[----:B---3--:R-:W-:-:S13]  /*121d0*/  ISETP.LT.OR.EX P0, PT, R11, R14, !P0, P1 ;  /* 0x0000000e0b00720c */ /* 0x008fda0004701710 */
.L_x_4972:
[----:B------:R-:W-:Y:S05]  /*121e0*/  BSYNC B0 ;  /* 0x0000000000007941 */ /* 0x000fea0003800000 */
.L_x_4970:
[----:B0-----:R-:W-:Y:S01]  /*121f0*/  IMAD.SHL.U32 R4, R4, 0x2, RZ ;  /* 0x0000000204047824 */ /* 0x001fe200078e00ff */
[----:B------:R-:W-:Y:S02]  /*12200*/  FSEL R7, R7, R12, P0 ;  /* 0x0000000c07077208 */ /* 0x000fe40000000000 */
[----:B------:R-:W-:Y:S02]  /*12210*/  SEL R10, R10, R9, P0 ;  /* 0x000000090a0a7207 */ /* 0x000fe40000000000 */
[----:B------:R-:W-:Y:S02]  /*12220*/  ISETP.GE.AND P1, PT, R4, R0, PT ;  /* 0x000000000400720c */ /* 0x000fe40003f26270 */
[----:B------:R-:W-:-:S11]  /*12230*/  SEL R11, R11, R14, P0 ;  /* 0x0000000e0b0b7207 */ /* 0x000fd60000000000 */
[----:B------:R-:W-:Y:S05]  /*12240*/  @!P1 BRA `(.L_x_4973) ;  /* 0xfffffffc00449947 */ /* 0x000fea000383ffff */
.L_x_4956:
[----:B------:R-:W5:Y:S01]  /*12250*/  LDC R6, c[0x0][0x3fc] ;  /* 0x0000ff00ff067b82 */ /* 0x000f620000000800 */
[----:B------:R-:W-:Y:S02]  /*12260*/  CS2R R18, SRZ ;  /* 0x0000000000127805 */ /* 0x000fe4000001ff00 */
[----:B-----5:R-:W-:-:S13]  /*12270*/  ISETP.NE.AND P0, PT, R6, RZ, PT ;  /* 0x000000ff0600720c */ /* 0x020fda0003f05270 */
[----:B------:R-:W-:Y:S05]  /*12280*/  @!P0 BRA `(.L_x_4974) ;  /* 0x0000001000608947 */ /* 0x000fea0003800000 */
[----:B------:R-:W5:Y:S01]  /*12290*/  S2R R3, SR_TID.Y ;  /* 0x0000000000037919 */ /* 0x000f620000002200 */
[----:B------:R-:W0:Y:S01]  /*122a0*/  S2UR UR4, SR_CTAID.X ;  /* 0x00000000000479c3 */ /* 0x000e220000002500 */
[----:B------:R-:W-:Y:S01]  /*122b0*/  ULDC UR5, c[0x0][0x250] ;  /* 0x0000940000057ab9 */ /* 0x000fe20000000800 */
[----:B------:R-:W-:Y:S01]  /*122c0*/  IMAD.MOV.U32 R4, RZ, RZ, RZ ;  /* 0x000000ffff047224 */ /* 0x000fe200078e00ff */
[----:B------:R-:W-:Y:S01]  /*122d0*/  ULDC.64 UR6, c[0x0][0x400] ;  /* 0x0001000000067ab9 */ /* 0x000fe20000000a00 */
[----:B------:R-:W-:-:S04]  /*122e0*/  ISETP.NE.AND P1, PT, R6, 0x1, PT ;  /* 0x000000010600780c */ /* 0x000fc80003f25270 */
[----:B-1-3--:R-:W0:Y:S01]  /*122f0*/  LDC R0, c[0x0][0x238] ;  /* 0x00008e00ff007b82 */ /* 0x00ae220000000800 */
[----:B-----5:R-:W-:-:S04]  /*12300*/  IMAD R3, R3, UR5, R16 ;  /* 0x0000000503037c24 */ /* 0x020fc8000f8e0210 */
[----:B0-----:R-:W-:Y:S01]  /*12310*/  IMAD R0, R0, UR4, R3 ;  /* 0x0000000400007c24 */ /* 0x001fe2000f8e0203 */
        /* <DEDUP_REMOVED lines=271> */
.L_x_4974:
[----:B------:R-:W1:Y:S01]  /*13410*/  S2R R3, SR_TID.Y ;  /* 0x0000000000037919 */ /* 0x000e620000002200 */
[----:B------:R-:W5:Y:S01]  /*13420*/  S2UR UR4, SR_CTAID.X ;  /* 0x00000000000479c3 */ /* 0x000f620000002500 */
[----:B------:R-:W-:-:S07]  /*13430*/  ULDC UR5, c[0x0][0x250] ;  /* 0x0000940000057ab9 */ /* 0x000fce0000000800 */
[----:B------:R-:W5:Y:S01]  /*13440*/  LDC R5, c[0x0][0x238] ;  /* 0x00008e00ff057b82 */ /* 0x000f620000000800 */
[----:B-1-3--:R-:W-:-:S04]  /*13450*/  IMAD R0, R3, UR5, R16 ;  /* 0x0000000503007c24 */ /* 0x00afc8000f8e0210 */
[----:B-----5:R-:W-:Y:S01]  /*13460*/  IMAD R0, R5, UR4, R0 ;  /* 0x0000000405007c24 */ /* 0x020fe2000f8e0200 */
        /* <DEDUP_REMOVED lines=275> */
.L_x_4975:
        /* <DEDUP_REMOVED lines=8> */
[----:B--2---:R-:W-:Y:S02]  /*14620*/  IMAD.MOV.U32 R12, RZ, RZ, RZ ;  /* 0x000000ffff0c7224 */ /* 0x004fe400078e00ff */
[----:B------:R-:W-:Y:S02]  /*14630*/  IMAD.MOV.U32 R4, RZ, RZ, 0x10 ;  /* 0x00000010ff047424 */ /* 0x000fe400078e00ff */
[----:B------:R-:W-:-:S07]  /*14640*/  IMAD.MOV.U32 R5, RZ, RZ, 0x0 ;  /* 0x00000000ff057424 */ /* 0x000fce00078e00ff */
.L_x_4981:
        /* <DEDUP_REMOVED lines=9> */
[----:B0---4-:R-:W-:Y:S05]  /*146e0*/  CALL.REL.NOINC `($__internal_45_$__cuda_sm20_rem_u64) ;  /* 0x0000006400147944 */ /* 0x011fea0003c00000 */
[----:B------:R-:W-:Y:S02]  /*146f0*/  IMAD.MOV.U32 R4, RZ, RZ, R12 ;  /* 0x000000ffff047224 */ /* 0x000fe400078e000c */
[----:B------:R-:W-:Y:S01]  /*14700*/  IMAD.MOV.U32 R5, RZ, RZ, R13 ;  /* 0x000000ffff057224 */ /* 0x000fe200078e000d */
[----:B------:R-:W-:Y:S06]  /*14710*/  BRA `(.L_x_4980) ;  /* 0x00000000004c7947 */ /* 0x000fec0003800000 */
.L_x_4979:
[----:B------:R-:W1:Y:S01]  /*14720*/  I2F.U32.RP R5, R4 ;  /* 0x0000000400057306 */ /* 0x000e620000209000 */
[----:B------:R-:W-:-:S07]  /*14730*/  ISETP.NE.U32.AND P1, PT, R4, RZ, PT ;  /* 0x000000ff0400720c */ /* 0x000fce0003f25070 */
[----:B-1----:R-:W1:Y:S02]  /*14740*/  MUFU.RCP R5, R5 ;  /* 0x0000000500057308 */ /* 0x002e640000001000 */
[----:B-1----:R-:W-:Y:S02]  /*14750*/  VIADD R12, R5, 0xffffffe ;  /* 0x0ffffffe050c7836 */ /* 0x002fe40000000000 */
[----:B------:R-:W-:-:S04]  /*14760*/  IMAD.MOV.U32 R5, RZ, RZ, RZ ;  /* 0x000000ffff057224 */ /* 0x000fc800078e00ff */
        /* <DEDUP_REMOVED lines=14> */
.L_x_4980:
[----:B------:R-:W-:Y:S05]  /*14850*/  BSYNC B1 ;  /* 0x0000000000017941 */ /* 0x000fea0003800000 */
.L_x_4978:
[----:B------:R-:W-:Y:S01]  /*14860*/  ISETP.NE.U32.AND P0, PT, R4, RZ, PT ;  /* 0x000000ff0400720c */ /* 0x000fe20003f05070 */
[----:B------:R-:W-:Y:S02]  /*14870*/  IMAD.MOV.U32 R8, RZ, RZ, R6 ;  /* 0x000000ffff087224 */ /* 0x000fe400078e0006 */
[----:B------:R-:W-:Y:S01]  /*14880*/  IMAD.MOV.U32 R12, RZ, RZ, R9 ;  /* 0x000000ffff0c7224 */ /* 0x000fe200078e0009 */
[----:B------:R-:W-:-:S13]  /*14890*/  ISETP.NE.AND.EX P0, PT, R5, RZ, PT, P0 ;  /* 0x000000ff0500720c */ /* 0x000fda0003f05300 */
[----:B------:R-:W-:Y:S05]  /*148a0*/  @P0 BRA `(.L_x_4981) ;  /* 0xfffffffc00680947 */ /* 0x000fea000383ffff */
[----:B------:R-:W-:Y:S05]  /*148b0*/  BSYNC B0 ;  /* 0x0000000000007941 */ /* 0x000fea0003800000 */
.L_x_4977:
[----:B------:R-:W-:Y:S01]  /*148c0*/  ISETP.NE.U32.AND P2, PT, R9, RZ, PT ;  /* 0x000000ff0900720c */ /* 0x000fe20003f45070 */
[----:B------:R-:W-:-:S12]  /*148d0*/  BSSY B0, `(.L_x_4982) ;  /* 0x000001c000007945 */ /* 0x000fd80003800000 */
[----:B------:R-:W-:Y:S05]  /*148e0*/  @!P2 BRA `(.L_x_4983) ;  /* 0x00000000001ca947 */ /* 0x000fea0003800000 */
[----:B------:R-:W-:Y:S01]  /*148f0*/  IMAD.MOV.U32 R8, RZ, RZ, 0x10 ;  /* 0x00000010ff087424 */ /* 0x000fe200078e00ff */
[----:B------:R-:W-:Y:S01]  /*14900*/  MOV R12, 0x14930 ;  /* 0x00014930000c7802 */ /* 0x000fe20000000f00 */
[----:B------:R-:W-:-:S07]  /*14910*/  IMAD.MOV.U32 R13, RZ, RZ, RZ ;  /* 0x000000ffff0d7224 */ /* 0x000fce00078e00ff */
[----:B0---4-:R-:W-:Y:S05]  /*14920*/  CALL.REL.NOINC `($__internal_44_$__cuda_sm20_div_u64) ;  /* 0x0000005c00707944 */ /* 0x011fea0003c00000 */
[----:B------:R-:W-:Y:S02]  /*14930*/  IMAD.MOV.U32 R4, RZ, RZ, R8 ;  /* 0x000000ffff047224 */ /* 0x000fe400078e0008 */
[----:B------:R-:W-:Y:S01]  /*14940*/  IMAD.MOV.U32 R5, RZ, RZ, R15 ;  /* 0x000000ffff057224 */ /* 0x000fe200078e000f */
[----:B------:R-:W-:Y:S06]  /*14950*/  BRA `(.L_x_4984) ;  /* 0x00000000004c7947 */ /* 0x000fec0003800000 */
.L_x_4983:
        /* <DEDUP_REMOVED lines=19> */
.L_x_4984:
[----:B------:R-:W-:Y:S05]  /*14a90*/  BSYNC B0 ;  /* 0x0000000000007941 */ /* 0x000fea0003800000 */
.L_x_4982:
[----:B------:R-:W-:Y:S04]  /*14aa0*/  BSSY B0, `(.L_x_4985) ;  /* 0x000001c000007945 */ /* 0x000fe80003800000 */
        /* <DEDUP_REMOVED lines=8> */
.L_x_4986:
        /* <DEDUP_REMOVED lines=19> */
.L_x_4987:
[----:B------:R-:W-:Y:S05]  /*14c60*/  BSYNC B0 ;  /* 0x0000000000007941 */ /* 0x000fea0003800000 */
.L_x_4985:
        /* <DEDUP_REMOVED lines=10> */
[----:B0---4-:R-:W-:Y:S05]  /*14d10*/  CALL.REL.NOINC `($__internal_44_$__cuda_sm20_div_u64) ;  /* 0x0000005800747944 */ /* 0x011fea0003c00000 */
[----:B------:R-:W-:Y:S02]  /*14d20*/  IMAD.MOV.U32 R4, RZ, RZ, R8 ;  /* 0x000000ffff047224 */ /* 0x000fe400078e0008 */
[----:B------:R-:W-:Y:S01]  /*14d30*/  IMAD.MOV.U32 R5, RZ, RZ, R15 ;  /* 0x000000ffff057224 */ /* 0x000fe200078e000f */
[----:B------:R-:W-:Y:S06]  /*14d40*/  BRA `(.L_x_4990) ;  /* 0x00000000004c7947 */ /* 0x000fec0003800000 */
.L_x_4989:
        /* <DEDUP_REMOVED lines=19> */
.L_x_4990:
[----:B------:R-:W-:Y:S05]  /*14e80*/  BSYNC B0 ;  /* 0x0000000000007941 */ /* 0x000fea0003800000 */
.L_x_4988:
[----:B------:R-:W-:Y:S02]  /*14e90*/  ULDC.64 UR4, c[0x0][0x610] ;  /* 0x0001840000047ab9 */ /* 0x000fe40000000a00 */
[----:B------:R-:W-:-:S04]  /*14ea0*/  IADD3 R4, P0, R4, UR4, RZ ;  /* 0x0000000404047c10 */ /* 0x000fc8000ff1e0ff */
[----:B------:R-:W-:-:S05]  /*14eb0*/  IADD3.X R5, R5, UR5, RZ, P0, !PT ;  /* 0x0000000505057c10 */ /* 0x000fca00087fe4ff */
[----:B------:R-:W-:-:S07]  /*14ec0*/  IMAD.MOV.U32 R6, RZ, RZ, R5 ;  /* 0x000000ffff067224 */ /* 0x000fce00078e0005 */
.L_x_4976:
[----:B------:R-:W-:Y:S02]  /*14ed0*/  ULDC UR4, c[0x0][0x248] ;  /* 0x0000920000047ab9 */ /* 0x000fe40000000800 */
[----:B------:R-:W-:-:S13]  /*14ee0*/  ISETP.NE.AND P0, PT, RZ, UR4, PT ;  /* 0x00000004ff007c0c */ /* 0x000fda000bf05270 */
[----:B------:R-:W-:Y:S05]  /*14ef0*/  @!P0 BRA `(.L_x_4991) ;  /* 0x0000004800a08947 */ /* 0x000fea0003800000 */
[----:B------:R-:W1:Y:S01]  /*14f00*/  LDC R0, c[0x0][0x3fc] ;  /* 0x0000ff00ff007b82 */ /* 0x000e620000000800 */
[----:B--2---:R-:W2:Y:S01]  /*14f10*/  S2R R12, SR_CTAID.X ;  /* 0x00000000000c7919 */ /* 0x004ea20000002500 */
[----:B------:R-:W-:Y:S01]  /*14f20*/  ULDC UR4, c[0x0][0x24c] ;  /* 0x0000930000047ab9 */ /* 0x000fe20000000800 */
[----:B------:R-:W-:Y:S01]  /*14f30*/  CS2R R18, SRZ ;  /* 0x0000000000127805 */ /* 0x000fe2000001ff00 */
[----:B------:R-:W-:Y:S01]  /*14f40*/  IMAD R8, R2, UR4, RZ ;  /* 0x0000000402087c24 */ /* 0x000fe2000f8e02ff */
[----:B------:R-:W-:-:S03]  /*14f50*/  ULDC UR4, c[0x0][0x250] ;  /* 0x0000940000047ab9 */ /* 0x000fc60000000800 */
[----:B------:R-:W-:Y:S01]  /*14f60*/  IMAD R9, R3, UR4, R8 ;  /* 0x0000000403097c24 */ /* 0x000fe2000f8e0208 */
[----:B------:R-:W-:Y:S01]  /*14f70*/  ULDC UR4, c[0x0][0x238] ;  /* 0x00008e0000047ab9 */ /* 0x000fe20000000800 */
[----:B-1----:R-:W-:Y:S02]  /*14f80*/  ISETP.NE.AND P0, PT, R0, RZ, PT ;  /* 0x000000ff0000720c */ /* 0x002fe40003f05270 */
        /* <DEDUP_REMOVED lines=19> */
[----:B----4-:R-:W-:-:S05]  /*150c0*/  SHF.R.U32.HI R17, RZ, UR5, R16 ;  /* 0x00000005ff117c19 */ /* 0x010fca0008011610 */
        /* <DEDUP_REMOVED lines=256> */
.L_x_4992:
[----:B------:R-:W-:Y:S05]  /*160d0*/  @!P0 BRA `(.L_x_4993) ;  /* 0x0000001000488947 */ /* 0x000fea0003800000 */
[----:B------:R-:W-:Y:S01]  /*160e0*/  VIADD R15, R9, 0x1 ;  /* 0x00000001090f7836 */ /* 0x000fe20000000000 */
[----:B------:R-:W-:Y:S01]  /*160f0*/  ULDC.64 UR6, c[0x0][0x400] ;  /* 0x0001000000067ab9 */ /* 0x000fe20000000a00 */
[----:B------:R-:W-:Y:S01]  /*16100*/  IMAD.MOV.U32 R14, RZ, RZ, RZ ;  /* 0x000000ffff0e7224 */ /* 0x000fe200078e00ff */
[----:B------:R-:W-:Y:S01]  /*16110*/  ULDC UR4, c[0x0][0x408] ;  /* 0x0001020000047ab9 */ /* 0x000fe20000000800 */
[----:B------:R-:W-:Y:S02]  /*16120*/  ISETP.NE.AND P0, PT, R0, 0x1, PT ;  /* 0x000000010000780c */ /* 0x000fe40003f05270 */
[----:B------:R-:W-:-:S05]  /*16130*/  IMAD.HI.U32 R16, R15, UR7, R14 ;  /* 0x000000070f107c27 */ /* 0x000fca000f8e000e */
[----:B----4-:R-:W-:Y:S01]  /*16140*/  SHF.R.U32.HI R17, RZ, UR4, R16 ;  /* 0x00000004ff117c19 */ /* 0x010fe20008011610 */
        /* <DEDUP_REMOVED lines=267> */
.L_x_4993:
        /* <DEDUP_REMOVED lines=14> */
.L_x_4995:
[----:B------:R-:W-:Y:S05]  /*172e0*/  BSYNC B0 ;  /* 0x0000000000007941 */ /* 0x000fea0003800000 */
.L_x_4994:
[----:B------:R-:W-:Y:S01]  /*172f0*/  PRMT R0, R0, 0x9910, RZ ;  /* 0x0000991000007816 */ /* 0x000fe200000000ff */
[----:B------:R-:W-:Y:S01]  /*17300*/  BSSY B0, `(.L_x_4996) ;  /* 0x0000011000007945 */ /* 0x000fe20003800000 */
[----:B------:R-:W-:Y:S02]  /*17310*/  LOP3.LUT P0, RZ, R2, R3, RZ, 0xfc, !PT ;  /* 0x0000000302ff7212 */ /* 0x000fe4000780fcff */
[----:B------:R-:W-:-:S13]  /*17320*/  ISETP.NE.AND P1, PT, R0, RZ, PT ;  /* 0x000000ff0000720c */ /* 0x000fda0003f25270 */
[----:B------:R-:W-:Y:S05]  /*17330*/  @!P1 BRA `(.L_x_4997) ;  /* 0x0000000000349947 */ /* 0x000fea0003800000 */
[----:B------:R-:W1:Y:S01]  /*17340*/  S2UR UR4, SR_CTAID.Y ;  /* 0x00000000000479c3 */ /* 0x000e620000002600 */
[----:B------:R-:W-:Y:S01]  /*17350*/  ISETP.NE.AND P2, PT, R14, RZ, PT ;  /* 0x000000ff0e00720c */ /* 0x000fe20003f45270 */
[----:B----4-:R-:W-:-:S06]  /*17360*/  IMAD.MOV.U32 R30, RZ, RZ, R32 ;  /* 0x000000ffff1e7224 */ /* 0x010fcc00078e0020 */
        /* <DEDUP_REMOVED lines=8> */
[----:B------:R1:W-:Y:S04]  /*173f0*/  STG.E desc[UR60][R8.64], R33 ;  /* 0x0000002108007986 */ /* 0x0003e8000c10193c */
[----:B------:R1:W-:Y:S02]  /*17400*/  STG.E desc[UR60][R8.64+0x10], R7 ;  /* 0x0000100708007986 */ /* 0x0003e4000c10193c */
.L_x_4997:
[----:B------:R-:W-:Y:S05]  /*17410*/  BSYNC B0 ;  /* 0x0000000000007941 */ /* 0x000fea0003800000 */
.L_x_4996:
        /* <DEDUP_REMOVED lines=14> */
[----:B-1--4-:R-:W1:Y:S01]  /*17500*/  S2R R11, SR_LANEID ;  /* 0x00000000000b7919 */ /* 0x012e620000000000 */
        /* <DEDUP_REMOVED lines=20> */
.L_x_4999:
[----:B------:R-:W-:Y:S05]  /*17650*/  BSYNC B0 ;  /* 0x0000000000007941 */ /* 0x000fea0003800000 */
.L_x_4998:
        /* <DEDUP_REMOVED lines=20> */
[----:B-1----:R-:W-:-:S02]  /*177a0*/  IMAD.U32 R9, RZ, RZ, UR6 ;  /* 0x00000006ff097e24 */ /* 0x002fc4000f8e00ff */
[----:B------:R-:W-:Y:S02]  /*177b0*/  IMAD.U32 R0, RZ, RZ, UR8 ;  /* 0x00000008ff007e24 */ /* 0x000fe4000f8e00ff */
[----:B----4-:R-:W-:Y:S01]  /*177c0*/  IMAD.U32 R11, RZ, RZ, UR9 ;  /* 0x00000009ff0b7e24 */ /* 0x010fe2000f8e00ff */
        /* <DEDUP_REMOVED lines=11> */
[----:B0-----:R-:W0:Y:S01]  /*17880*/  LDC R27, c[0x0][0x4] ;  /* 0x00000100ff1b7b82 */ /* 0x001e220000000800 */
[----:B------:R-:W-:Y:S01]  /*17890*/  BSSY B1, `(.L_x_5003) ;  /* 0x0000032000017945 */ /* 0x000fe20003800000 */
[----:B------:R-:W-:Y:S02]  /*178a0*/  IMAD.U32 R7, RZ, RZ, UR6 ;  /* 0x00000006ff077e24 */ /* 0x000fe4000f8e00ff */
[----:B------:R-:W-:Y:S02]  /*178b0*/  IMAD.U32 R8, RZ, RZ, UR8 ;  /* 0x00000008ff087e24 */ /* 0x000fe4000f8e00ff */
[----:B------:R-:W-:Y:S02]  /*178c0*/  IMAD.U32 R13, RZ, RZ, UR9 ;  /* 0x00000009ff0d7e24 */ /* 0x000fe4000f8e00ff */
[----:B------:R-:W1:Y:S01]  /*178d0*/  LDC.64 R14, c[0x0][0x618] ;  /* 0x00018600ff0e7b82 */ /* 0x000e620000000a00 */
[----:B------:R-:W-:-:S02]  /*178e0*/  IMAD R25, R12, UR5, RZ ;  /* 0x000000050c197c24 */ /* 0x000fc4000f8e02ff */
[----:B0-----:R-:W-:-:S07]  /*178f0*/  IMAD R27, R27, UR4, RZ ;  /* 0x000000041b1b7c24 */ /* 0x001fce000f8e02ff */
.L_x_5007:
        /* <DEDUP_REMOVED lines=35> */
.L_x_5005:
[----:B-----5:R-:W-:Y:S02]  /*17b30*/  FSETP.GTU.FTZ.AND P0, PT, |R26|, +INF , PT ;  /* 0x7f8000001a00780b */ /* 0x020fe40003f1c200 */
[----:B------:R-:W-:-:S04]  /*17b40*/  ISETP.LT.U32.AND P2, PT, R8, R22, PT ;  /* 0x000000160800720c */ /* 0x000fc80003f41070 */
[----:B------:R-:W-:-:S13]  /*17b50*/  ISETP.LT.OR.EX P0, PT, R13, R23, !P0, P2 ;  /* 0x000000170d00720c */ /* 0x000fda0004701720 */
.L_x_5006:
[----:B------:R-:W-:Y:S05]  /*17b60*/  BSYNC B2 ;  /* 0x0000000000027941 */ /* 0x000fea0003800000 */
.L_x_5004:
[----:B------:R-:W-:Y:S02]  /*17b70*/  SEL R8, R8, R22, P0 ;  /* 0x0000001608087207 */ /* 0x000fe40000000000 */
[----:B------:R-:W-:Y:S02]  /*17b80*/  SEL R13, R13, R23, P0 ;  /* 0x000000170d0d7207 */ /* 0x000fe40000000000 */
[----:B------:R-:W-:Y:S01]  /*17b90*/  FSEL R7, R7, R26, P0 ;  /* 0x0000001a07077208 */ /* 0x000fe20000000000 */
[----:B------:R-:W-:Y:S06]  /*17ba0*/  @!P3 BRA `(.L_x_5007) ;  /* 0xfffffffc0054b947 */ /* 0x000fec000383ffff */
[----:B------:R-:W-:Y:S05]  /*17bb0*/  BSYNC B1 ;  /* 0x0000000000017941 */ /* 0x000fea0003800000 */
.L_x_5003:
[----:B------:R-:W-:Y:S05]  /*17bc0*/  BRA `(.L_x_5002) ;  /* 0x0000000000f07947 */ /* 0x000fea0003800000 */
.L_x_5001:
        /* <DEDUP_REMOVED lines=15> */
[----:B0-----:R-:W0:Y:S02]  /*17cc0*/  LDC R26, c[0x0][0x4] ;  /* 0x00000100ff1a7b82 */ /* 0x001e240000000800 */
.L_x_5011:
[----:B------:R-:W-:-:S04]  /*17cd0*/  IMAD.IADD R17, R12, 0x1, R25 ;  /* 0x000000010c117824 */ /* 0x000fc800078e0219 */
[----:B-1----:R-:W-:-:S04]  /*17ce0*/  IMAD R17, R17, R24, R2 ;  /* 0x0000001811117224 */ /* 0x002fc800078e0202 */
[----:B--2---:R-:W-:-:S05]  /*17cf0*/  IMAD.WIDE.U32 R16, R17, 0x20, R14 ;  /* 0x0000002011107825 */ /* 0x004fca00078e000e */
[----:B------:R-:W2:Y:S04]  /*17d00*/  LDG.E R28, desc[UR60][R16.64] ;  /* 0x0000003c101c7981 */ /* 0x000ea8000c1e1900 */
[----:B------:R-:W3:Y:S04]  /*17d10*/  LDG.E.64 R20, desc[UR60][R16.64+0x8] ;  /* 0x0000083c10147981 */ /* 0x000ee8000c1e1b00 */
[----:B------:R1:W5:Y:S04]  /*17d20*/  LDG.E R30, desc[UR60][R16.64+0x10] ;  /* 0x0000103c101e7981 */ /* 0x000368000c1e1900 */
[----:B------:R1:W5:Y:S01]  /*17d30*/  LDG.E.64 R22, desc[UR60][R16.64+0x18] ;  /* 0x0000183c10167981 */ /* 0x000362000c1e1b00 */
[C---:B------:R-:W-:Y:S01]  /*17d40*/  FSETP.GTU.FTZ.AND P2, PT, |R9|.reuse, +INF , PT ;  /* 0x7f8000000900780b */ /* 0x040fe20003f5c200 */
[----:B0-----:R-:W-:Y:S01]  /*17d50*/  IMAD.IADD R25, R26, 0x1, R25 ;  /* 0x000000011a197824 */ /* 0x001fe200078e0219 */
        /* <DEDUP_REMOVED lines=17> */
[----:B-1----:R-:W-:Y:S06]  /*17e70*/  @P4 BRA `(.L_x_5009) ;  /* 0x0000000000244947 */ /* 0x002fec0003800000 */
        /* <DEDUP_REMOVED lines=9> */
.L_x_5009:
[----:B-----5:R-:W-:Y:S02]  /*17f10*/  FSETP.GTU.FTZ.AND P0, PT, |R30|, +INF , PT ;  /* 0x7f8000001e00780b */ /* 0x020fe40003f1c200 */
[----:B------:R-:W-:-:S04]  /*17f20*/  ISETP.LT.U32.AND P2, PT, R8, R22, PT ;  /* 0x000000160800720c */ /* 0x000fc80003f41070 */
[----:B------:R-:W-:-:S13]  /*17f30*/  ISETP.LT.OR.EX P0, PT, R13, R23, !P0, P2 ;  /* 0x000000170d00720c */ /* 0x000fda0004701720 */
.L_x_5010:
[----:B------:R-:W-:Y:S05]  /*17f40*/  BSYNC B1 ;  /* 0x0000000000017941 */ /* 0x000fea0003800000 */
.L_x_5008:
[----:B------:R-:W-:Y:S02]  /*17f50*/  SEL R8, R8, R22, P0 ;  /* 0x0000001608087207 */ /* 0x000fe40000000000 */
[----:B------:R-:W-:Y:S02]  /*17f60*/  SEL R13, R13, R23, P0 ;  /* 0x000000170d0d7207 */ /* 0x000fe40000000000 */
[----:B------:R-:W-:Y:S01]  /*17f70*/  FSEL R7, R7, R30, P0 ;  /* 0x0000001e07077208 */ /* 0x000fe20000000000 */
[----:B------:R-:W-:Y:S06]  /*17f80*/  @!P3 BRA `(.L_x_5011) ;  /* 0xfffffffc0050b947 */ /* 0x000fec000383ffff */
.L_x_5002:
[----:B------:R-:W-:Y:S05]  /*17f90*/  BSYNC B0 ;  /* 0x0000000000007941 */ /* 0x000fea0003800000 */
.L_x_5000:
[----:B------:R-:W1:Y:S01]  /*17fa0*/  S2UR UR5, SR_CgaCtaId ;  /* 0x00000000000579c3 */ /* 0x000e620000008800 */
[----:B------:R-:W-:Y:S01]  /*17fb0*/  UMOV UR4, 0x400 ;  /* 0x0000040000047882 */ /* 0x000fe20000000000 */
[----:B------:R-:W-:Y:S01]  /*17fc0*/  IMAD.MOV.U32 R16, RZ, RZ, R0 ;  /* 0x000000ffff107224 */ /* 0x000fe200078e0000 */
[----:B------:R-:W-:Y:S01]  /*17fd0*/  UIADD3 UR4, UR4, 0x10, URZ ;  /* 0x0000001004047890 */ /* 0x000fe2000fffe03f */
[----:B------:R-:W-:Y:S02]  /*17fe0*/  IMAD.MOV.U32 R17, RZ, RZ, R11 ;  /* 0x000000ffff117224 */ /* 0x000fe400078e000b */
[----:B------:R-:W-:Y:S02]  /*17ff0*/  IMAD.MOV.U32 R12, RZ, RZ, R8 ;  /* 0x000000ffff0c7224 */ /* 0x000fe400078e0008 */
[----:B------:R-:W2:Y:S01]  /*18000*/  LDC R15, c[0x0][RZ] ;  /* 0x00000000ff0f7b82 */ /* 0x000ea20000000800 */
[----:B------:R-:W-:Y:S01]  /*18010*/  ULDC UR6, c[0x0][0x4] ;  /* 0x0000010000067ab9 */ /* 0x000fe20000000800 */
[----:B-1----:R-:W-:-:S02]  /*18020*/  ULEA UR4, UR5, UR4, 0x18 ;  /* 0x0000000405047291 */ /* 0x002fc4000f8ec03f */
[----:B------:R-:W-:Y:S01]  /*18030*/  USHF.R.U32.HI UR5, URZ, 0x1, UR6 ;  /* 0x000000013f057899 */ /* 0x000fe20008011606 */
[----:B--2---:R-:W-:-:S05]  /*18040*/  IMAD R10, R3, R15, R2 ;  /* 0x0000000f030a7224 */ /* 0x004fca00078e0202 */
        /* <DEDUP_REMOVED lines=8> */
.L_x_5021:
[C---:B-1----:R-:W-:Y:S01]  /*180d0*/  IMAD.IADD R12, R3.reuse, 0x1, R14 ;  /* 0x00000001030c7824 */ /* 0x042fe200078e020e */
        /* <DEDUP_REMOVED lines=9> */
[----:B------:R1:W2:Y:S04]  /*18170*/  LDS R22, [R12] ;  /* 0x000000000c167984 */ /* 0x0002a80000000800 */
[----:B------:R1:W3:Y:S04]  /*18180*/  LDS R24, [R12+0x10] ;  /* 0x000010000c187984 */ /* 0x0002e80000000800 */
[----:B------:R1:W4:Y:S04]  /*18190*/  LDS.64 R16, [R12+0x8] ;  /* 0x000008000c107984 */ /* 0x0003280000000a00 */
[----:B------:R1:W0:Y:S01]  /*181a0*/  LDS.64 R20, [R12+0x18] ;  /* 0x000018000c147984 */ /* 0x0002220000000a00 */
[----:B------:R-:W-:Y:S05]  /*181b0*/  @P0 BRA `(.L_x_5016) ;  /* 0x0000000000240947 */ /* 0x000fea0003800000 */
[C---:B--2---:R-:W-:Y:S02]  /*181c0*/  FSETP.NEU.FTZ.AND P3, PT, R9.reuse, R22, PT ;  /* 0x000000160900720b */ /* 0x044fe40003f7d000 */
[----:B----4-:R-:W-:Y:S02]  /*181d0*/  ISETP.GE.U32.AND P0, PT, R0, R16, PT ;  /* 0x000000100000720c */ /* 0x010fe40003f06070 */
[----:B------:R-:W-:Y:S02]  /*181e0*/  FSETP.GT.FTZ.AND P2, PT, R9, R22, PT ;  /* 0x000000160900720b */ /* 0x000fe40003f54000 */
[----:B------:R-:W-:Y:S02]  /*181f0*/  ISETP.GE.AND.EX P0, PT, R11, R17, PT, P0 ;  /* 0x000000110b00720c */ /* 0x000fe40003f06300 */
[----:B-1----:R-:W-:-:S05]  /*18200*/  SEL R12, RZ, 0xffffffff, !P2 ;  /* 0xffffffffff0c7807 */ /* 0x002fca0005000000 */
[----:B------:R-:W-:-:S04]  /*18210*/  @!P3 SEL R12, RZ, 0xffffffff, P0 ;  /* 0xffffffffff0cb807 */ /* 0x000fc80000000000 */
[----:B------:R-:W-:-:S04]  /*18220*/  LOP3.LUT R12, R12, 0x1, RZ, 0xc0, !PT ;  /* 0x000000010c0c7812 */ /* 0x000fc800078ec0ff */
[----:B------:R-:W-:Y:S01]  /*18230*/  ISETP.EQ.U32.AND P0, PT, R12, 0x1, PT ;  /* 0x000000010c00780c */ /* 0x000fe20003f02070 */
[----:B------:R-:W-:-:S12]  /*18240*/  BRA `(.L_x_5017) ;  /* 0x00000000000c7947 */ /* 0x000fd80003800000 */
.L_x_5016:
[----:B--2---:R-:W-:Y:S02]  /*18250*/  FSETP.GTU.FTZ.AND P0, PT, |R22|, +INF , PT ;  /* 0x7f8000001600780b */ /* 0x004fe40003f1c200 */
[----:B----4-:R-:W-:-:S04]  /*18260*/  ISETP.LT.U32.AND P2, PT, R0, R16, PT ;  /* 0x000000100000720c */ /* 0x010fc80003f41070 */
[----:B------:R-:W-:-:S13]  /*18270*/  ISETP.LT.OR.EX P0, PT, R11, R17, !P0, P2 ;  /* 0x000000110b00720c */ /* 0x000fda0004701720 */
.L_x_5017:
[----:B------:R-:W-:Y:S05]  /*18280*/  BSYNC B1 ;  /* 0x0000000000017941 */ /* 0x000fea0003800000 */
.L_x_5015:
[----:B------:R-:W-:Y:S01]  /*18290*/  FSETP.GTU.FTZ.AND P2, PT, |R7|, +INF , PT ;  /* 0x7f8000000700780b */ /* 0x000fe20003f5c200 */
[----:B------:R-:W-:Y:S01]  /*182a0*/  BSSY B1, `(.L_x_5018) ;  /* 0x0000011000017945 */ /* 0x000fe20003800000 */
[----:B------:R-:W-:Y:S02]  /*182b0*/  SEL R0, R0, R16, P0 ;  /* 0x0000001000007207 */ /* 0x000fe40000000000 */
[----:B------:R-:W-:Y:S02]  /*182c0*/  SEL R11, R11, R17, P0 ;  /* 0x000000110b0b7207 */ /* 0x000fe40000000000 */
[----:B------:R-:W-:-:S07]  /*182d0*/  FSEL R9, R9, R22, P0 ;  /* 0x0000001609097208 */ /* 0x000fce0000000000 */
[----:B------:R-:W-:Y:S05]  /*182e0*/  @P2 BRA `(.L_x_5019) ;  /* 0x0000000000242947 */ /* 0x000fea0003800000 */
[C---:B---3--:R-:W-:Y:S02]  /*182f0*/  FSETP.NEU.FTZ.AND P3, PT, R7.reuse, R24, PT ;  /* 0x000000180700720b */ /* 0x048fe40003f7d000 */
        /* <DEDUP_REMOVED lines=8> */
.L_x_5019:
[----:B---3--:R-:W-:Y:S02]  /*18380*/  FSETP.GTU.FTZ.AND P0, PT, |R24|, +INF , PT ;  /* 0x7f8000001800780b */ /* 0x008fe40003f1c200 */
[----:B0-----:R-:W-:-:S04]  /*18390*/  ISETP.LT.U32.AND P2, PT, R8, R20, PT ;  /* 0x000000140800720c */ /* 0x001fc80003f41070 */
[----:B------:R-:W-:-:S13]  /*183a0*/  ISETP.LT.OR.EX P0, PT, R13, R21, !P0, P2 ;  /* 0x000000150d00720c */ /* 0x000fda0004701720 */
.L_x_5020:
[----:B------:R-:W-:Y:S05]  /*183b0*/  BSYNC B1 ;  /* 0x0000000000017941 */ /* 0x000fea0003800000 */
.L_x_5018:
[----:B------:R-:W-:Y:S01]  /*183c0*/  SEL R8, R8, R20, P0 ;  /* 0x0000001408087207 */ /* 0x000fe20000000000 */
[----:B------:R-:W-:Y:S01]  /*183d0*/  IMAD.MOV.U32 R16, RZ, RZ, R0 ;  /* 0x000000ffff107224 */ /* 0x000fe200078e0000 */
[----:B------:R-:W-:Y:S01]  /*183e0*/  SEL R13, R13, R21, P0 ;  /* 0x000000150d0d7207 */ /* 0x000fe20000000000 */
[----:B------:R-:W-:Y:S01]  /*183f0*/  IMAD.MOV.U32 R17, RZ, RZ, R11 ;  /* 0x000000ffff117224 */ /* 0x000fe200078e000b */
[----:B------:R-:W-:Y:S01]  /*18400*/  FSEL R7, R7, R24, P0 ;  /* 0x0000001807077208 */ /* 0x000fe20000000000 */
[----:B-1----:R-:W-:Y:S01]  /*18410*/  IMAD.MOV.U32 R12, RZ, RZ, R8 ;  /* 0x000000ffff0c7224 */ /* 0x002fe200078e0008 */
[----:B------:R1:W-:Y:S04]  /*18420*/  STS [R10], R9 ;  /* 0x000000090a007388 */ /* 0x0003e80000000800 */
[----:B------:R1:W-:Y:S04]  /*18430*/  STS.64 [R10+0x8], R16 ;  /* 0x000008100a007388 */ /* 0x0003e80000000a00 */
[----:B------:R1:W-:Y:S04]  /*18440*/  STS.64 [R10+0x18], R12 ;  /* 0x0000180c0a007388 */ /* 0x0003e80000000a00 */
[----:B------:R1:W-:Y:S02]  /*18450*/  STS [R10+0x10], R7 ;  /* 0x000010070a007388 */ /* 0x0003e40000000800 */
.L_x_5014:
[----:B------:R-:W-:Y:S05]  /*18460*/  BSYNC B0 ;  /* 0x0000000000007941 */ /* 0x000fea0003800000 */
.L_x_5013:
[----:B------:R-:W-:Y:S02]  /*18470*/  ISETP.GT.AND P0, PT, R14, 0x1, PT ;  /* 0x000000010e00780c */ /* 0x000fe40003f04270 */
[----:B------:R-:W-:-:S11]  /*18480*/  SHF.R.S32.HI R14, RZ, 0x1, R14 ;  /* 0x00000001ff0e7819 */ /* 0x000fd6000001140e */
[----:B------:R-:W-:Y:S05]  /*18490*/  @P0 BRA `(.L_x_5021) ;  /* 0xfffffffc000c0947 */ /* 0x000fea000383ffff */
.L_x_5012:
        /* <DEDUP_REMOVED lines=18> */
.L_x_5032:
[----:B--2---:R-:W-:Y:S01]  /*185c0*/  IMAD.IADD R12, R2, 0x1, R14 ;  /* 0x00000001020c7824 */ /* 0x004fe200078e020e */
        /* <DEDUP_REMOVED lines=22> */
.L_x_5027:
[----:B--2---:R-:W-:Y:S02]  /*18730*/  FSETP.GTU.FTZ.AND P0, PT, |R12|, +INF , PT ;  /* 0x7f8000000c00780b */ /* 0x004fe40003f1c200 */
[----:B----4-:R-:W-:-:S04]  /*18740*/  ISETP.LT.U32.AND P2, PT, R0, R16, PT ;  /* 0x000000100000720c */ /* 0x010fc80003f41070 */
[----:B------:R-:W-:-:S13]  /*18750*/  ISETP.LT.OR.EX P0, PT, R11, R17, !P0, P2 ;  /* 0x000000110b00720c */ /* 0x000fda0004701720 */
.L_x_5028:
[----:B------:R-:W-:Y:S05]  /*18760*/  BSYNC B1 ;  /* 0x0000000000017941 */ /* 0x000fea0003800000 */
.L_x_5026:
        /* <DEDUP_REMOVED lines=15> */
.L_x_5030:
[----:B---3--:R-:W-:Y:S02]  /*18860*/  FSETP.GTU.FTZ.AND P0, PT, |R22|, +INF , PT ;  /* 0x7f8000001600780b */ /* 0x008fe40003f1c200 */
[----:B0-----:R-:W-:-:S04]  /*18870*/  ISETP.LT.U32.AND P2, PT, R8, R20, PT ;  /* 0x000000140800720c */ /* 0x001fc80003f41070 */
[----:B------:R-:W-:-:S13]  /*18880*/  ISETP.LT.OR.EX P0, PT, R13, R21, !P0, P2 ;  /* 0x000000150d00720c */ /* 0x000fda0004701720 */
.L_x_5031:
[----:B------:R-:W-:Y:S05]  /*18890*/  BSYNC B1 ;  /* 0x0000000000017941 */ /* 0x000fea0003800000 */
.L_x_5029:
[----:B------:R-:W-:Y:S01]  /*188a0*/  SEL R8, R8, R20, P0 ;  /* 0x0000001408087207 */ /* 0x000fe20000000000 */
[----:B------:R-:W-:Y:S01]  /*188b0*/  IMAD.MOV.U32 R16, RZ, RZ, R0 ;  /* 0x000000ffff107224 */ /* 0x000fe200078e0000 */
[----:B------:R-:W-:Y:S01]  /*188c0*/  SEL R13, R13, R21, P0 ;  /* 0x000000150d0d7207 */ /* 0x000fe20000000000 */
[----:B------:R-:W-:Y:S01]  /*188d0*/  IMAD.MOV.U32 R17, RZ, RZ, R11 ;  /* 0x000000ffff117224 */ /* 0x000fe200078e000b */
[----:B------:R-:W-:Y:S01]  /*188e0*/  FSEL R7, R7, R22, P0 ;  /* 0x0000001607077208 */ /* 0x000fe20000000000 */
[----:B------:R-:W-:Y:S01]  /*188f0*/  IMAD.MOV.U32 R12, RZ, RZ, R8 ;  /* 0x000000ffff0c7224 */ /* 0x000fe200078e0008 */
[----:B------:R2:W-:Y:S04]  /*18900*/  STS [R10], R9 ;  /* 0x000000090a007388 */ /* 0x0005e80000000800 */
[----:B------:R2:W-:Y:S04]  /*18910*/  STS.64 [R10+0x8], R16 ;  /* 0x000008100a007388 */ /* 0x0005e80000000a00 */
[----:B------:R2:W-:Y:S04]  /*18920*/  STS.64 [R10+0x18], R12 ;  /* 0x0000180c0a007388 */ /* 0x0005e80000000a00 */
[----:B------:R2:W-:Y:S02]  /*18930*/  STS [R10+0x10], R7 ;  /* 0x000010070a007388 */ /* 0x0005e40000000800 */
.L_x_5025:
[----:B------:R-:W-:Y:S05]  /*18940*/  BSYNC B0 ;  /* 0x0000000000007941 */ /* 0x000fea0003800000 */
.L_x_5024:
[----:B------:R-:W-:-:S04]  /*18950*/  SHF.R.S32.HI R14, RZ, 0x1, R14 ;  /* 0x00000001ff0e7819 */ /* 0x000fc8000001140e */
[----:B------:R-:W-:-:S13]  /*18960*/  ISETP.GE.AND P0, PT, R14, 0x20, PT ;  /* 0x000000200e00780c */ /* 0x000fda0003f06270 */
[----:B------:R-:W-:Y:S05]  /*18970*/  @P0 BRA `(.L_x_5032) ;  /* 0xfffffffc00100947 */ /* 0x000fea000383ffff */
[----:B-1----:R-:W-:-:S07]  /*18980*/  IMAD.MOV.U32 R3, RZ, RZ, 0x20 ;  /* 0x00000020ff037424 */ /* 0x002fce00078e00ff */
.L_x_5023:
[----:B------:R-:W-:Y:S01]  /*18990*/  BAR.SYNC.DEFER_BLOCKING 0x0 ;  /* 0x0000000000007b1d */ /* 0x000fe20000010000 */
[----:B------:R-:W-:-:S13]  /*189a0*/  ISETP.GE.AND P0, PT, R3, 0x2, PT ;  /* 0x000000020300780c */ /* 0x000fda0003f06270 */
[----:B------:R-:W-:Y:S05]  /*189b0*/  @!P0 BRA `(.L_x_5022) ;  /* 0x0000000000c08947 */ /* 0x000fea0003800000 */
[----:B------:R-:W-:-:S07]  /*189c0*/  IMAD.MOV.U32 R2, RZ, RZ, 0x1 ;  /* 0x00000001ff027424 */ /* 0x000fce00078e00ff */
.L_x_5039:
[----:B------:R-:W-:Y:S01]  /*189d0*/  FSETP.GTU.FTZ.AND P0, PT, |R9|, +INF , PT ;  /* 0x7f8000000900780b */ /* 0x000fe20003f1c200 */
[----:B-12---:R1:W2:Y:S01]  /*189e0*/  SHFL.DOWN PT, R12, R9, R2, 0x1f ;  /* 0x08001f02090c7589 */ /* 0x0062a200000e0000 */
        /* <DEDUP_REMOVED lines=13> */
.L_x_5034:
[----:B--2---:R-:W-:Y:S02]  /*18ac0*/  FSETP.GTU.FTZ.AND P0, PT, |R12|, +INF , PT ;  /* 0x7f8000000c00780b */ /* 0x004fe40003f1c200 */
[----:B----4-:R-:W-:-:S04]  /*18ad0*/  ISETP.LT.U32.AND P2, PT, R0, R15, PT ;  /* 0x0000000f0000720c */ /* 0x010fc80003f41070 */
[----:B---3--:R-:W-:-:S13]  /*18ae0*/  ISETP.LT.OR.EX P0, PT, R11, R14, !P0, P2 ;  /* 0x0000000e0b00720c */ /* 0x008fda0004701720 */
.L_x_5035:
[----:B------:R-:W-:Y:S05]  /*18af0*/  BSYNC B0 ;  /* 0x0000000000007941 */ /* 0x000fea0003800000 */
.L_x_5033:
[----:B------:R-:W-:Y:S01]  /*18b00*/  FSETP.GTU.FTZ.AND P2, PT, |R7|, +INF , PT ;  /* 0x7f8000000700780b */ /* 0x000fe20003f5c200 */
[----:B------:R2:W3:Y:S01]  /*18b10*/  SHFL.DOWN PT, R16, R7, R2, 0x1f ;  /* 0x08001f0207107589 */ /* 0x0004e200000e0000 */
[----:B------:R-:W-:Y:S01]  /*18b20*/  BSSY B0, `(.L_x_5036) ;  /* 0x0000013000007945 */ /* 0x000fe20003800000 */
[----:B-1----:R-:W-:Y:S02]  /*18b30*/  SEL R0, R0, R15, P0 ;  /* 0x0000000f00007207 */ /* 0x002fe40000000000 */
[----:B------:R2:W1:Y:S01]  /*18b40*/  SHFL.DOWN PT, R20, R13, R2, 0x1f ;  /* 0x08001f020d147589 */ /* 0x00046200000e0000 */
[----:B------:R-:W-:Y:S02]  /*18b50*/  SEL R11, R11, R14, P0 ;  /* 0x0000000e0b0b7207 */ /* 0x000fe40000000000 */
[----:B------:R-:W-:Y:S01]  /*18b60*/  FSEL R9, R9, R12, P0 ;  /* 0x0000000c09097208 */ /* 0x000fe20000000000 */
[----:B------:R2:W4:Y:S04]  /*18b70*/  SHFL.DOWN PT, R17, R8, R2, 0x1f ;  /* 0x08001f0208117589 */ /* 0x00052800000e0000 */
[----:B------:R-:W-:Y:S05]  /*18b80*/  @P2 BRA `(.L_x_5037) ;  /* 0x0000000000242947 */ /* 0x000fea0003800000 */
[CC--:B---3--:R-:W-:Y:S02]  /*18b90*/  FSETP.NEU.FTZ.AND P3, PT, R7.reuse, R16.reuse, PT ;  /* 0x000000100700720b */ /* 0x0c8fe40003f7d000 */
[----:B----4-:R-:W-:Y:S02]  /*18ba0*/  ISETP.GE.U32.AND P0, PT, R8, R17, PT ;  /* 0x000000110800720c */ /* 0x010fe40003f06070 */
[----:B------:R-:W-:Y:S02]  /*18bb0*/  FSETP.GT.FTZ.AND P2, PT, R7, R16, PT ;  /* 0x000000100700720b */ /* 0x000fe40003f54000 */
[----:B-1----:R-:W-:Y:S02]  /*18bc0*/  ISETP.GE.AND.EX P0, PT, R13, R20, PT, P0 ;  /* 0x000000140d00720c */ /* 0x002fe40003f06300 */
[----:B------:R-:W-:-:S05]  /*18bd0*/  SEL R10, RZ, 0xffffffff, !P2 ;  /* 0xffffffffff0a7807 */ /* 0x000fca0005000000 */
[----:B------:R-:W-:-:S04]  /*18be0*/  @!P3 SEL R10, RZ, 0xffffffff, P0 ;  /* 0xffffffffff0ab807 */ /* 0x000fc80000000000 */
[----:B------:R-:W-:-:S04]  /*18bf0*/  LOP3.LUT R10, R10, 0x1, RZ, 0xc0, !PT ;  /* 0x000000010a0a7812 */ /* 0x000fc800078ec0ff */
[----:B------:R-:W-:Y:S01]  /*18c00*/  ISETP.EQ.U32.AND P0, PT, R10, 0x1, PT ;  /* 0x000000010a00780c */ /* 0x000fe20003f02070 */
[----:B------:R-:W-:-:S12]  /*18c10*/  BRA `(.L_x_5038) ;  /* 0x00000000000c7947 */ /* 0x000fd80003800000 */
.L_x_5037:
[----:B---3--:R-:W-:Y:S02]  /*18c20*/  FSETP.GTU.FTZ.AND P0, PT, |R16|, +INF , PT ;  /* 0x7f8000001000780b */ /* 0x008fe40003f1c200 */
[----:B----4-:R-:W-:-:S04]  /*18c30*/  ISETP.LT.U32.AND P2, PT, R8, R17, PT ;  /* 0x000000110800720c */ /* 0x010fc80003f41070 */
[----:B-1----:R-:W-:-:S13]  /*18c40*/  ISETP.LT.OR.EX P0, PT, R13, R20, !P0, P2 ;  /* 0x000000140d00720c */ /* 0x002fda0004701720 */
.L_x_5038:
[----:B------:R-:W-:Y:S05]  /*18c50*/  BSYNC B0 ;  /* 0x0000000000007941 */ /* 0x000fea0003800000 */
.L_x_5036:
[----:B--2---:R-:W-:Y:S01]  /*18c60*/  IMAD.SHL.U32 R2, R2, 0x2, RZ ;  /* 0x0000000202027824 */ /* 0x004fe200078e00ff */
[----:B------:R-:W-:Y:S02]  /*18c70*/  FSEL R7, R7, R16, P0 ;  /* 0x0000001007077208 */ /* 0x000fe40000000000 */
[----:B------:R-:W-:Y:S02]  /*18c80*/  SEL R8, R8, R17, P0 ;  /* 0x0000001108087207 */ /* 0x000fe40000000000 */
[----:B------:R-:W-:Y:S02]  /*18c90*/  ISETP.GE.AND P2, PT, R2, R3, PT ;  /* 0x000000030200720c */ /* 0x000fe40003f46270 */
[----:B------:R-:W-:-:S11]  /*18ca0*/  SEL R13, R13, R20, P0 ;  /* 0x000000140d0d7207 */ /* 0x000fd60000000000 */
[----:B------:R-:W-:Y:S05]  /*18cb0*/  @!P2 BRA `(.L_x_5039) ;  /* 0xfffffffc0044a947 */ /* 0x000fea000383ffff */
.L_x_5022:
[----:B------:R-:W-:Y:S05]  /*18cc0*/  @!P1 EXIT ;  /* 0x000000000000994d */ /* 0x000fea0003800000 */
[----:B------:R-:W3:Y:S01]  /*18cd0*/  LDC.64 R14, c[0x0][0x628] ;  /* 0x00018a00ff0e7b82 */ /* 0x000ee20000000a00 */
[----:B------:R-:W-:Y:S01]  /*18ce0*/  ISETP.NE.U32.AND P0, PT, R4, RZ, PT ;  /* 0x000000ff0400720c */ /* 0x000fe20003f05070 */
[----:B------:R-:W-:Y:S02]  /*18cf0*/  ULDC.U8 UR4, c[0x0][0x630] ;  /* 0x00018c0000047ab9 */ /* 0x000fe40000000000 */
[----:B------:R-:W-:Y:S02]  /*18d00*/  ISETP.NE.AND P1, PT, RZ, UR4, PT ;  /* 0x00000004ff007c0c */ /* 0x000fe4000bf25270 */
[----:B------:R-:W-:Y:S02]  /*18d10*/  ISETP.NE.AND.EX P0, PT, R6, RZ, PT, P0 ;  /* 0x000000ff0600720c */ /* 0x000fe40003f05300 */
[----:B---3--:R-:W-:-:S04]  /*18d20*/  SEL R3, R14, RZ, P1 ;  /* 0x000000ff0e037207 */ /* 0x008fc80000800000 */
[-C--:B------:R-:W-:Y:S02]  /*18d30*/  IADD3 R22, P2, R0, R3.reuse, RZ ;  /* 0x0000000300167210 */ /* 0x080fe40007f5e0ff */
[----:B-12---:R-:W-:Y:S02]  /*18d40*/  IADD3 R16, P3, R8, R3, RZ ;  /* 0x0000000308107210 */ /* 0x006fe40007f7e0ff */
        /* <DEDUP_REMOVED lines=41> */
.L_x_5041:
        /* <DEDUP_REMOVED lines=21> */
.L_x_5043:
        /* <DEDUP_REMOVED lines=22> */
.L_x_5044:
[----:B------:R-:W-:Y:S02]  /*19290*/  ULDC.64 UR4, c[0x0][0x600] ;  /* 0x0001800000047ab9 */ /* 0x000fe40000000a00 */
[----:B------:R-:W-:-:S05]  /*192a0*/  IADD3 R18, P0, R18, UR4, RZ ;  /* 0x0000000412127c10 */ /* 0x000fca000ff1e0ff */
[----:B------:R-:W-:-:S05]  /*192b0*/  IMAD.X R19, RZ, RZ, UR5, P0 ;  /* 0x00000005ff137e24 */ /* 0x000fca00080e06ff */
[----:B------:R-:W-:Y:S01]  /*192c0*/  STG.E.64 desc[UR60][R18.64], R16 ;  /* 0x0000001012007986 */ /* 0x000fe2000c101b3c */
[----:B------:R-:W-:Y:S05]  /*192d0*/  EXIT ;  /* 0x000000000000794d */ /* 0x000fea0003800000 */
.L_x_5042:
[----:B------:R-:W-:Y:S04]  /*192e0*/  STG.E.64 desc[UR60][R4.64+0x8], R22 ;  /* 0x0000081604007986 */ /* 0x000fe8000c101b3c */
[----:B------:R-:W-:Y:S04]  /*192f0*/  STG.E.64 desc[UR60][R4.64+0x18], R16 ;  /* 0x0000181004007986 */ /* 0x000fe8000c101b3c */
[----:B------:R-:W-:Y:S04]  /*19300*/  STG.E desc[UR60][R4.64], R9 ;  /* 0x0000000904007986 */ /* 0x000fe8000c10193c */
[----:B------:R-:W-:Y:S01]  /*19310*/  STG.E desc[UR60][R4.64+0x10], R7 ;  /* 0x0000100704007986 */ /* 0x000fe2000c10193c */
[----:B------:R-:W-:Y:S05]  /*19320*/  EXIT ;  /* 0x000000000000794d */ /* 0x000fea0003800000 */
.L_x_5040:
        /* <DEDUP_REMOVED lines=17> */
.L_x_5046:
[----:B------:R-:W-:Y:S02]  /*19440*/  CS2R R22, SRZ ;  /* 0x0000000000167805 */ /* 0x000fe4000001ff00 */
[----:B------:R-:W-:-:S07]  /*19450*/  CS2R R16, SRZ ;  /* 0x0000000000107805 */ /* 0x000fce000001ff00 */
.L_x_5045:
        /* <DEDUP_REMOVED lines=23> */
.L_x_5048:
        /* <DEDUP_REMOVED lines=22> */
.L_x_5049:
[----:B------:R-:W-:Y:S02]  /*19730*/  ULDC.64 UR4, c[0x0][0x600] ;  /* 0x0001800000047ab9 */ /* 0x000fe40000000a00 */
[----:B------:R-:W-:-:S05]  /*19740*/  IADD3 R18, P0, R18, UR4, RZ ;  /* 0x0000000412127c10 */ /* 0x000fca000ff1e0ff */
[----:B------:R-:W-:-:S05]  /*19750*/  IMAD.X R19, RZ, RZ, UR5, P0 ;  /* 0x00000005ff137e24 */ /* 0x000fca00080e06ff */
[----:B------:R-:W-:Y:S01]  /*19760*/  STG.E.64 desc[UR60][R18.64], R16 ;  /* 0x0000001012007986 */ /* 0x000fe2000c101b3c */
[----:B------:R-:W-:Y:S05]  /*19770*/  EXIT ;  /* 0x000000000000794d */ /* 0x000fea0003800000 */
.L_x_5047:
        /* <DEDUP_REMOVED lines=16> */
.L_x_5050:
        /* <DEDUP_REMOVED lines=15> */
.L_x_5051:
[----:B------:R-:W-:Y:S05]  /*19970*/  EXIT ;  /* 0x000000000000794d */ /* 0x000fea0003800000 */
.L_x_4991:
        /* <DEDUP_REMOVED lines=21> */
[--C-:B----4-:R-:W-:Y:S02]  /*19ad0*/  IMAD.X R17, R11, 0x1, R0.reuse, P1 ;  /* 0x000000010b117824 */ /* 0x110fe400008e0600 */
[----:B------:R-:W-:Y:S01]  /*19ae0*/  IMAD.X R23, R31, 0x1, R0, P2 ;  /* 0x000000011f177824 */ /* 0x000fe200010e0600 */
[----:B------:R-:W-:Y:S07]  /*19af0*/  @!P0 BRA `(.L_x_5052) ;  /* 0x0000000400688947 */ /* 0x000fee0003800000 */
[----:B------:R-:W-:Y:S02]  /*19b00*/  ULDC.U8 UR4, c[0x0][0x631] ;  /* 0x00018c4000047ab9 */ /* 0x000fe40000000000 */
[----:B------:R-:W-:Y:S01]  /*19b10*/  ISETP.NE.AND P2, PT, RZ, UR4, PT ;  /* 0x00000004ff007c0c */ /* 0x000fe2000bf45270 */
[----:B------:R-:W-:-:S12]  /*19b20*/  @!P3 BRA `(.L_x_5053) ;  /* 0x000000000088b947 */ /* 0x000fd80003800000 */
[----:B------:R-:W3:Y:S04]  /*19b30*/  LDG.E R10, desc[UR60][R4.64] ;  /* 0x0000003c040a7981 */ /* 0x000ee8000c1e1900 */
[----:B--2---:R-:W2:Y:S04]  /*19b40*/  LDG.E R12, desc[UR60][R4.64+0x10] ;  /* 0x0000103c040c7981 */ /* 0x004ea8000c1e1900 */
[----:B------:R-:W4:Y:S04]  /*19b50*/  LDG.E.64 R2, desc[UR60][R4.64+0x8] ;  /* 0x0000083c04027981 */ /* 0x000f28000c1e1b00 */
[----:B------:R-:W5:Y:S01]  /*19b60*/  LDG.E.64 R8, desc[UR60][R4.64+0x18] ;  /* 0x0000183c04087981 */ /* 0x000f62000c1e1b00 */
[----:B---3--:R-:W-:-:S02]  /*19b70*/  FSETP.GTU.FTZ.AND P4, PT, |R10|, +INF , PT ;  /* 0x7f8000000a00780b */ /* 0x008fc40003f9c200 */
[----:B--2---:R-:W-:Y:S02]  /*19b80*/  FSETP.GTU.FTZ.AND P3, PT, |R12|, +INF , PT ;  /* 0x7f8000000c00780b */ /* 0x004fe40003f7c200 */
        /* <DEDUP_REMOVED lines=28> */
.L_x_5053:
        /* <DEDUP_REMOVED lines=17> */
[----:B--2---:R-:W-:Y:S02]  /*19e60*/  IMAD.MOV.U32 R12, RZ, RZ, 0x1 ;  /* 0x00000001ff0c7424 */ /* 0x004fe400078e00ff */
[----:B-1----:R-:W-:-:S07]  /*19e70*/  IMAD.MOV.U32 R13, RZ, RZ, RZ ;  /* 0x000000ffff0d7224 */ /* 0x002fce00078e00ff */
[----:B------:R-:W-:-:S07]  /*19e80*/  LEPC R20, `(.L_x_5055) ;  /* 0x000000001014794e */ /* 0x000fce0000000000 */
[----:B0--3--:R-:W-:Y:S05]  /*19e90*/  CALL.ABS.NOINC R2 ;  /* 0x0000000002007343 */ /* 0x009fea0003c00000 */
.L_x_5055:
        /* <DEDUP_REMOVED lines=22> */
.L_x_5056:
[----:B------:R-:W-:Y:S02]  /*1a000*/  ULDC.64 UR4, c[0x0][0x600] ;  /* 0x0001800000047ab9 */ /* 0x000fe40000000a00 */
[----:B------:R-:W-:-:S05]  /*1a010*/  IADD3 R18, P0, R18, UR4, RZ ;  /* 0x0000000412127c10 */ /* 0x000fca000ff1e0ff */
[----:B------:R-:W-:-:S05]  /*1a020*/  IMAD.X R19, RZ, RZ, UR5, P0 ;  /* 0x00000005ff137e24 */ /* 0x000fca00080e06ff */
[----:B------:R-:W-:Y:S01]  /*1a030*/  STG.E.64 desc[UR60][R18.64], R16 ;  /* 0x0000001012007986 */ /* 0x000fe2000c101b3c */
[----:B------:R-:W-:Y:S05]  /*1a040*/  EXIT ;  /* 0x000000000000794d */ /* 0x000fea0003800000 */
.L_x_5054:
[----:B------:R-:W-:Y:S04]  /*1a050*/  STG.E.64 desc[UR60][R4.64+0x8], R22 ;  /* 0x0000081604007986 */ /* 0x000fe8000c101b3c */
[----:B------:R-:W-:Y:S04]  /*1a060*/  STG.E.64 desc[UR60][R4.64+0x18], R16 ;  /* 0x0000181004007986 */ /* 0x000fe8000c101b3c */
[----:B------:R-:W-:Y:S04]  /*1a070*/  STG.E desc[UR60][R4.64], R33 ;  /* 0x0000002104007986 */ /* 0x000fe8000c10193c */
[----:B------:R-:W-:Y:S01]  /*1a080*/  STG.E desc[UR60][R4.64+0x10], R7 ;  /* 0x0000100704007986 */ /* 0x000fe2000c10193c */
[----:B------:R-:W-:Y:S05]  /*1a090*/  EXIT ;  /* 0x000000000000794d */ /* 0x000fea0003800000 */
.L_x_5052:
        /* <DEDUP_REMOVED lines=17> */
.L_x_5058:
[----:B------:R-:W-:Y:S02]  /*1a1b0*/  CS2R R16, SRZ ;  /* 0x0000000000107805 */ /* 0x000fe4000001ff00 */
[----:B------:R-:W-:-:S07]  /*1a1c0*/  CS2R R22, SRZ ;  /* 0x0000000000167805 */ /* 0x000fce000001ff00 */
.L_x_5057:
        /* <DEDUP_REMOVED lines=23> */
.L_x_5060:
        /* <DEDUP_REMOVED lines=22> */
.L_x_5061:
[----:B------:R-:W-:Y:S02]  /*1a4a0*/  ULDC.64 UR4, c[0x0][0x600] ;  /* 0x0001800000047ab9 */ /* 0x000fe40000000a00 */
[----:B------:R-:W-:-:S05]  /*1a4b0*/  IADD3 R18, P0, R18, UR4, RZ ;  /* 0x0000000412127c10 */ /* 0x000fca000ff1e0ff */
[----:B------:R-:W-:-:S05]  /*1a4c0*/  IMAD.X R19, RZ, RZ, UR5, P0 ;  /* 0x00000005ff137e24 */ /* 0x000fca00080e06ff */
[----:B------:R-:W-:Y:S01]  /*1a4d0*/  STG.E.64 desc[UR60][R18.64], R16 ;  /* 0x0000001012007986 */ /* 0x000fe2000c101b3c */
[----:B------:R-:W-:Y:S05]  /*1a4e0*/  EXIT ;  /* 0x000000000000794d */ /* 0x000fea0003800000 */
.L_x_5059:
        /* <DEDUP_REMOVED lines=16> */
.L_x_5062:
        /* <DEDUP_REMOVED lines=15> */
.L_x_5063:
[----:B------:R-:W-:Y:S05]  /*1a6e0*/  EXIT ;  /* 0x000000000000794d */ /* 0x000fea0003800000 */
        .weak           $__internal_44_$__cuda_sm20_div_u64
        .type           $__internal_44_$__cuda_sm20_div_u64,@function
        .size           $__internal_44_$__cuda_sm20_div_u64,($__internal_45_$__cuda_sm20_rem_u64 - $__internal_44_$__cuda_sm20_div_u64)
$__internal_44_$__cuda_sm20_div_u64:
        /* <DEDUP_REMOVED lines=68> */
[----:B------:R-:W-:Y:S06]  /*1ab30*/  RET.REL.NODEC R12 `(_ZN2at6native13reduce_kernelILi256ELi2ENS0_8ReduceOpIN3c108BFloat16ENS0_9ArgMaxOpsIfEEjlLi4ELi4EEEEEvT1_) ;  /* 0xfffffe540c307950 */ /* 0x000fec0003c3ffff */
        .weak           $__internal_45_$__cuda_sm20_rem_u64
        .type           $__internal_45_$__cuda_sm20_rem_u64,@function
        .size           $__internal_45_$__cuda_sm20_rem_u64,(.L_x_7002 - $__internal_45_$__cuda_sm20_rem_u64)
$__internal_45_$__cuda_sm20_rem_u64:
        /* <DEDUP_REMOVED lines=65> */
[----:B------:R-:W-:Y:S06]  /*1af50*/  RET.REL.NODEC R4 `(_ZN2at6native13reduce_kernelILi256ELi2ENS0_8ReduceOpIN3c108BFloat16ENS0_9ArgMaxOpsIfEEjlLi4ELi4EEEEEvT1_) ;  /* 0xfffffe5004287950 */ /* 0x000fec0003c3ffff */
.L_x_5064:
        /* <DEDUP_REMOVED lines=10> */
.L_x_7002:


//--------------------- .text._ZN2at6native13reduce_kernelILi128ELi4ENS0_8ReduceOpIN3c108BFloat16ENS0_9ArgMaxOpsIfEEjlLi4ELi4EEEEEvT1_ --------------------------
	.section	.text._ZN2at6native13reduce_kernelILi128ELi4ENS0_8ReduceOpIN3c108BFloat16ENS0_9ArgMaxOpsIfEEjlLi4ELi4EEEEEvT1_,"ax",@progbits
	.align	128
        .global         _ZN2at6native13reduce_kernelILi128ELi4ENS0_8ReduceOpIN3c108BFloat16ENS0_9ArgMaxOpsIfEEjlLi4ELi4EEEEEvT1_
        .type           _ZN2at6native13reduce_kernelILi128ELi4ENS0_8ReduceOpIN3c108BFloat16ENS0_9ArgMaxOpsIfEEjlLi4ELi4EEEEEvT1_,@function
        .size           _ZN2at6native13reduce_kernelILi128ELi4ENS0_8ReduceOpIN3c108BFloat16ENS0_9ArgMaxOpsIfEEjlLi4ELi4EEEEEvT1_,(.L_x_7004 - _ZN2at6native13reduce_kernelILi128ELi4ENS0_8ReduceOpIN3c108BFloat16ENS0_9ArgMaxOpsIfEEjlLi4ELi4EEEEEvT1_)
        .other          _ZN2at6native13reduce_kernelILi128ELi4ENS0_8ReduceOpIN3c108BFloat16ENS0_9ArgMaxOpsIfEEjlLi4ELi4EEEEEvT1_,@"STO_CUDA_ENTRY STV_DEFAULT"
_ZN2at6native13reduce_kernelILi128ELi4ENS0_8ReduceOpIN3c108BFloat16ENS0_9ArgMaxOpsIfEEjlLi4ELi4EEEEEvT1_:
.text._ZN2at6native13reduce_kernelILi128ELi4ENS0_8ReduceOpIN3c108BFloat16ENS0_9ArgMaxOpsIfEEjlLi4ELi4EEEEEvT1_:
        /* <DEDUP_REMOVED lines=293> */
.L_x_5065:
        /* <DEDUP_REMOVED lines=8> */
[----:B------:R-:W-:Y:S02]  /*12d0*/  CS2R R56, SRZ ;  /* 0x0000000000387805 */ /* 0x000fe4000001ff00 */
[----:B------:R-:W-:Y:S01]  /*12e0*/  CS2R R54, SRZ ;  /* 0x0000000000367805 */ /* 0x000fe2000001ff00 */
[----:B------:R-:W-:Y:S01]  /*12f0*/  IMAD.MOV.U32 R53, RZ, RZ, RZ ;  /* 0x000000ffff357224 */ /* 0x000fe200078e00ff */
[----:B------:R-:W-:Y:S01]  /*1300*/  ISETP.GE.U32.OR P0, PT, R5, UR4, P0 ;  /* 0x0000000405007c0c */ /* 0x000fe20008706470 */
[----:B------:R-:W-:-:S02]  /*1310*/  IMAD.MOV.U32 R59, RZ, RZ, RZ ;  /* 0x000000ffff3b7224 */ /* 0x000fc400078e00ff */
        /* <DEDUP_REMOVED lines=27> */
.L_x_5069:
        /* <DEDUP_REMOVED lines=29> */
.L_x_5075:
[----:B------:R-:W-:Y:S05]  /*16a0*/  BSYNC B2 ;  /* 0x0000000000027941 */ /* 0x000fea0003800000 */
.L_x_5074:
        /* <DEDUP_REMOVED lines=9> */
[----:B------:R-:W2:Y:S01]  /*1740*/  LDG.E.U16 R4, desc[UR60][R4.64] ;  /* 0x0000003c04047981 */ /* 0x000ea2000c1e1500 */
[----:B------:R-:W-:Y:S01]  /*1750*/  IMAD.IADD R13, R2, 0x1, -R7 ;  /* 0x00000001020d7824 */ /* 0x000fe200078e0a07 */
[----:B-1----:R-:W-:-:S13]  /*1760*/  FSETP.GTU.FTZ.AND P1, PT, |R3|, +INF , PT ;  /* 0x7f8000000300780b */ /* 0x002fda0003f3c200 */
[----:B0-----:R-:W-:-:S04]  /*1770*/  @!P1 ISETP.GT.U32.AND P0, PT, R13, R24, PT ;  /* 0x000000180d00920c */ /* 0x001fc80003f04070 */
[----:B------:R-:W-:Y:S01]  /*1780*/  @!P1 ISETP.GT.AND.EX P0, PT, RZ, R25, PT, P0 ;  /* 0x00000019ff00920c */ /* 0x000fe20003f04300 */
        /* <DEDUP_REMOVED lines=13> */
.L_x_5073:
[----:B------:R-:W-:Y:S05]  /*1860*/  BSYNC B1 ;  /* 0x0000000000017941 */ /* 0x000fea0003800000 */
.L_x_5072:
[----:B------:R-:W0:Y:S01]  /*1870*/  LDC R0, c[0x0][0x22c] ;  /* 0x00008b00ff007b82 */ /* 0x000e220000000800 */
[C---:B------:R-:W-:Y:S02]  /*1880*/  IADD3 R5, P0, -R7.reuse, 0x4, RZ ;  /* 0x0000000407057810 */ /* 0x040fe40007f1e1ff */
[----:B------:R-:W-:Y:S02]  /*1890*/  IADD3 R23, -R7, 0x4, RZ ;  /* 0x0000000407177810 */ /* 0x000fe40007ffe1ff */
[----:B------:R-:W-:Y:S01]  /*18a0*/  LEA R18, P1, R5, R18, 0x1 ;  /* 0x0000001205127211 */ /* 0x000fe200078208ff */
[----:B------:R-:W-:-:S05]  /*18b0*/  IMAD.X R4, RZ, RZ, -0x1, P0 ;  /* 0xffffffffff047424 */ /* 0x000fca00000e06ff */
[----:B------:R-:W-:Y:S02]  /*18c0*/  LEA.HI.X R19, R5, R19, R4, 0x1, P1 ;  /* 0x0000001305137211 */ /* 0x000fe400008f0c04 */
[----:B0-----:R-:W-:-:S07]  /*18d0*/  IADD3 R0, R7, -0x4, R0 ;  /* 0xfffffffc07007810 */ /* 0x001fce0007ffe000 */
.L_x_5071:
[----:B------:R-:W-:Y:S05]  /*18e0*/  BSYNC B0 ;  /* 0x0000000000007941 */ /* 0x000fea0003800000 */
.L_x_5070:
        /* <DEDUP_REMOVED lines=20> */
.L_x_5087:
[----:B------:R-:W-:-:S05]  /*1a30*/  IMAD.WIDE.U32 R4, R7, 0x8, R18 ;  /* 0x0000000807047825 */ /* 0x000fca00078e0012 */
[----:B------:R-:W2:Y:S01]  /*1a40*/  LDG.E.64 R12, desc[UR60][R4.64] ;  /* 0x0000003c040c7981 */ /* 0x000ea2000c1e1b00 */
[----:B------:R-:W-:Y:S01]  /*1a50*/  FSETP.GTU.FTZ.AND P1, PT, |R3|, +INF , PT ;  /* 0x7f8000000300780b */ /* 0x000fe20003f3c200 */
[----:B------:R-:W-:Y:S01]  /*1a60*/  IMAD.IADD R29, R8, 0x1, R23 ;  /* 0x00000001081d7824 */ /* 0x000fe200078e0217 */
[----:B------:R-:W-:Y:S11]  /*1a70*/  BSSY B1, `(.L_x_5078) ;  /* 0x0000022000017945 */ /* 0x000ff60003800000 */
[----:B------:R-:W-:-:S04]  /*1a80*/  @!P1 ISETP.GE.U32.AND P0, PT, R24, R29, PT ;  /* 0x0000001d1800920c */ /* 0x000fc80003f06070 */
[----:B------:R-:W-:Y:S01]  /*1a90*/  @!P1 ISETP.GE.AND.EX P0, PT, R25, RZ, PT, P0 ;  /* 0x000000ff1900920c */ /* 0x000fe20003f06300 */
[C---:B--2---:R-:W-:Y:S01]  /*1aa0*/  IMAD.U32 R26, R12.reuse, 0x10000, RZ ;  /* 0x000100000c1a7824 */ /* 0x044fe200078e00ff */
[----:B------:R-:W-:Y:S02]  /*1ab0*/  PRMT R4, R12, 0x7632, R4 ;  /* 0x000076320c047816 */ /* 0x000fe40000000004 */
[----:B------:R-:W-:Y:S02]  /*1ac0*/  PRMT R5, R13, 0x7632, R5 ;  /* 0x000076320d057816 */ /* 0x000fe40000000005 */
[CC--:B------:R-:W-:Y:S01]  /*1ad0*/  FSETP.NEU.OR P3, PT, R3.reuse, R26.reuse, P1 ;  /* 0x0000001a0300720b */ /* 0x0c0fe20000f6d400 */
[----:B------:R-:W-:Y:S01]  /*1ae0*/  IMAD.U32 R31, R4, 0x10000, RZ ;  /* 0x00010000041f7824 */ /* 0x000fe200078e00ff */
        /* <DEDUP_REMOVED lines=23> */
.L_x_5079:
[----:B------:R-:W-:Y:S02]  /*1c60*/  FSETP.GTU.FTZ.AND P0, PT, |R31|, +INF , PT ;  /* 0x7f8000001f00780b */ /* 0x000fe40003f1c200 */
[----:B------:R-:W-:-:S04]  /*1c70*/  ISETP.LT.U32.AND P1, PT, R11, R8, PT ;  /* 0x000000080b00720c */ /* 0x000fc80003f21070 */
[----:B------:R-:W-:-:S13]  /*1c80*/  ISETP.LT.OR.EX P0, PT, R14, RZ, !P0, P1 ;  /* 0x000000ff0e00720c */ /* 0x000fda0004701710 */
.L_x_5080:
[----:B------:R-:W-:Y:S05]  /*1c90*/  BSYNC B1 ;  /* 0x0000000000017941 */ /* 0x000fea0003800000 */
.L_x_5078:
[----:B------:R-:W-:Y:S01]  /*1ca0*/  FSETP.GTU.FTZ.AND P1, PT, |R9|, +INF , PT ;  /* 0x7f8000000900780b */ /* 0x000fe20003f3c200 */
[----:B------:R-:W-:Y:S01]  /*1cb0*/  BSSY B1, `(.L_x_5081) ;  /* 0x0000013000017945 */ /* 0x000fe20003800000 */
[----:B------:R-:W-:Y:S01]  /*1cc0*/  SEL R11, R11, R8, P0 ;  /* 0x000000080b0b7207 */ /* 0x000fe20000000000 */
[----:B------:R-:W-:Y:S01]  /*1cd0*/  IMAD.U32 R8, R13, 0x10000, RZ ;  /* 0x000100000d087824 */ /* 0x000fe200078e00ff */
[----:B------:R-:W-:Y:S01]  /*1ce0*/  FSEL R10, R10, R31, P0 ;  /* 0x0000001f0a0a7208 */ /* 0x000fe20000000000 */
        /* <DEDUP_REMOVED lines=12> */
.L_x_5082:
[----:B------:R-:W-:Y:S02]  /*1db0*/  FSETP.GTU.FTZ.AND P0, PT, |R8|, +INF , PT ;  /* 0x7f8000000800780b */ /* 0x000fe40003f1c200 */
[----:B------:R-:W-:-:S04]  /*1dc0*/  ISETP.LT.U32.AND P1, PT, R15, R12, PT ;  /* 0x0000000c0f00720c */ /* 0x000fc80003f21070 */
[----:B------:R-:W-:-:S13]  /*1dd0*/  ISETP.LT.OR.EX P0, PT, R20, RZ, !P0, P1 ;  /* 0x000000ff1400720c */ /* 0x000fda0004701710 */
.L_x_5083:
[----:B------:R-:W-:Y:S05]  /*1de0*/  BSYNC B1 ;  /* 0x0000000000017941 */ /* 0x000fea0003800000 */
.L_x_5081:
        /* <DEDUP_REMOVED lines=17> */
.L_x_5085:
[----:B------:R-:W-:Y:S02]  /*1f00*/  FSETP.GTU.FTZ.AND P0, PT, |R13|, +INF , PT ;  /* 0x7f8000000d00780b */ /* 0x000fe40003f1c200 */
[----:B------:R-:W-:-:S04]  /*1f10*/  ISETP.LT.U32.AND P1, PT, R21, R12, PT ;  /* 0x0000000c1500720c */ /* 0x000fc80003f21070 */
[----:B------:R-:W-:-:S13]  /*1f20*/  ISETP.LT.OR.EX P0, PT, R27, RZ, !P0, P1 ;  /* 0x000000ff1b00720c */ /* 0x000fda0004701710 */
.L_x_5086:
[----:B------:R-:W-:Y:S05]  /*1f30*/  BSYNC B1 ;  /* 0x0000000000017941 */ /* 0x000fea0003800000 */
.L_x_5084:
        /* <DEDUP_REMOVED lines=9> */
.L_x_5077:
[----:B------:R-:W-:Y:S05]  /*1fd0*/  BSYNC B0 ;  /* 0x0000000000007941 */ /* 0x000fea0003800000 */
.L_x_5076:
        /* <DEDUP_REMOVED lines=12> */
.L_x_5089:
[----:B------:R-:W-:Y:S05]  /*20a0*/  BSYNC B0 ;  /* 0x0000000000007941 */ /* 0x000fea0003800000 */
.L_x_5088:
        /* <DEDUP_REMOVED lines=28> */
.L_x_5091:
[----:B------:R-:W-:Y:S05]  /*2270*/  BSYNC B0 ;  /* 0x0000000000007941 */ /* 0x000fea0003800000 */
.L_x_5090:
        /* <DEDUP_REMOVED lines=12> */
.L_x_5093:
[----:B------:R-:W-:Y:S02]  /*2340*/  FSETP.GTU.FTZ.AND P0, PT, |R10|, +INF , PT ;  /* 0x7f8000000a00780b */ /* 0x000fe40003f1c200 */
[----:B------:R-:W-:-:S04]  /*2350*/  ISETP.LT.U32.AND P1, PT, R24, R11, PT ;  /* 0x0000000b1800720c */ /* 0x000fc80003f21070 */
[----:B------:R-:W-:-:S13]  /*2360*/  ISETP.LT.OR.EX P0, PT, R25, R14, !P0, P1 ;  /* 0x0000000e1900720c */ /* 0x000fda0004701710 */
.L_x_5094:
[----:B------:R-:W-:Y:S05]  /*2370*/  BSYNC B0 ;  /* 0x0000000000007941 */ /* 0x000fea0003800000 */
.L_x_5092:
        /* <DEDUP_REMOVED lines=15> */
.L_x_5096:
[----:B------:R-:W-:Y:S02]  /*2470*/  FSETP.GTU.FTZ.AND P0, PT, |R9|, +INF , PT ;  /* 0x7f8000000900780b */ /* 0x000fe40003f1c200 */
[----:B------:R-:W-:-:S04]  /*2480*/  ISETP.LT.U32.AND P1, PT, R24, R15, PT ;  /* 0x0000000f1800720c */ /* 0x000fc80003f21070 */
[----:B------:R-:W-:-:S13]  /*2490*/  ISETP.LT.OR.EX P0, PT, R25, R20, !P0, P1 ;  /* 0x000000141900720c */ /* 0x000fda0004701710 */
.L_x_5097:
[----:B------:R-:W-:Y:S05]  /*24a0*/  BSYNC B0 ;  /* 0x0000000000007941 */ /* 0x000fea0003800000 */
.L_x_5095:
        /* <DEDUP_REMOVED lines=15> */
.L_x_5099:
[----:B------:R-:W-:Y:S02]  /*25a0*/  FSETP.GTU.FTZ.AND P0, PT, |R6|, +INF , PT ;  /* 0x7f8000000600780b */ /* 0x000fe40003f1c200 */
[----:B------:R-:W-:-:S04]  /*25b0*/  ISETP.LT.U32.AND P1, PT, R24, R21, PT ;  /* 0x000000151800720c */ /* 0x000fc80003f21070 */
[----:B------:R-:W-:-:S13]  /*25c0*/  ISETP.LT.OR.EX P0, PT, R20, R27, !P0, P1 ;  /* 0x0000001b1400720c */ /* 0x000fda0004701710 */
.L_x_5100:
[----:B------:R-:W-:Y:S05]  /*25d0*/  BSYNC B0 ;  /* 0x0000000000007941 */ /* 0x000fea0003800000 */
.L_x_5098:
[----:B------:R-:W-:Y:S02]  /*25e0*/  SEL R0, R24, R21, P0 ;  /* 0x0000001518007207 */ /* 0x000fe40000000000 */
[----:B------:R-:W-:Y:S02]  /*25f0*/  CS2R R54, SRZ ;  /* 0x0000000000367805 */ /* 0x000fe4000001ff00 */
[----:B------:R-:W-:Y:S01]  /*2600*/  SEL R27, R20, R27, P0 ;  /* 0x0000001b141b7207 */ /* 0x000fe20000000000 */
[----:B------:R-:W-:Y:S01]  /*2610*/  IMAD.MOV.U32 R53, RZ, RZ, RZ ;  /* 0x000000ffff357224 */ /* 0x000fe200078e00ff */
[----:B------:R-:W-:Y:S01]  /*2620*/  FSEL R3, R3, R6, P0 ;  /* 0x0000000603037208 */ /* 0x000fe20000000000 */
[----:B------:R-:W-:Y:S01]  /*2630*/  IMAD.MOV.U32 R59, RZ, RZ, RZ ;  /* 0x000000ffff3b7224 */ /* 0x000fe200078e00ff */
[----:B------:R-:W-:Y:S01]  /*2640*/  CS2R R56, SRZ ;  /* 0x0000000000387805 */ /* 0x000fe2000001ff00 */
[----:B------:R-:W-:Y:S01]  /*2650*/  IMAD.MOV.U32 R61, RZ, RZ, RZ ;  /* 0x000000ffff3d7224 */ /* 0x000fe200078e00ff */
[----:B------:R-:W-:Y:S01]  /*2660*/  CS2R R42, SRZ ;  /* 0x00000000002a7805 */ /* 0x000fe2000001ff00 */
[----:B------:R-:W-:Y:S06]  /*2670*/  BRA `(.L_x_5067) ;  /* 0x0000014800f87947 */ /* 0x000fec0003800000 */
.L_x_5068:
        /* <DEDUP_REMOVED lines=107> */
.L_x_5154:
        /* <DEDUP_REMOVED lines=298> */
.L_x_5105:
        /* <DEDUP_REMOVED lines=255> */
.L_x_5106:
[----:B------:R-:W-:Y:S01]  /*4fc0*/  LOP3.LUT R49, R58, 0xfffffff8, RZ, 0xc0, !PT ;  /* 0xfffffff83a317812 */ /* 0x000fe200078ec0ff */
[----:B------:R-:W-:-:S03]  /*4fd0*/  ULDC UR36, c[0x0][0x234] ;  /* 0x00008d0000247ab9 */ /* 0x000fc60000000800 */
[----:B------:R-:W-:-:S05]  /*4fe0*/  IADD3 R48, P0, R18, R49, RZ ;  /* 0x0000003112307210 */ /* 0x000fca0007f1e0ff */
[----:B------:R-:W-:-:S06]  /*4ff0*/  IMAD.X R49, RZ, RZ, R19, P0 ;  /* 0x000000ffff317224 */ /* 0x000fcc00000e0613 */
[----:B------:R-:W2:Y:S01]  /*5000*/  LDG.E.64 R48, desc[UR60][R48.64] ;  /* 0x0000003c30307981 */ /* 0x000ea2000c1e1b00 */
[----:B------:R-:W-:Y:S02]  /*5010*/  IMAD.U32 R58, RZ, RZ, UR36 ;  /* 0x00000024ff3a7e24 */ /* 0x000fe4000f8e00ff */
[----:B------:R-:W-:Y:S02]  /*5020*/  IMAD.MOV.U32 R74, RZ, RZ, RZ ;  /* 0x000000ffff4a7224 */ /* 0x000fe400078e00ff */
[----:B------:R-:W-:Y:S02]  /*5030*/  IMAD.MOV.U32 R70, RZ, RZ, RZ ;  /* 0x000000ffff467224 */ /* 0x000fe400078e00ff */
[----:B------:R-:W-:Y:S01]  /*5040*/  IMAD.IADD R79, R59, 0x1, R58 ;  /* 0x000000013b4f7824 */ /* 0x000fe200078e023a */
[C---:B--2---:R-:W-:Y:S02]  /*5050*/  PRMT R64, R48.reuse, 0x7610, R64 ;  /* 0x0000761030407816 */ /* 0x044fe40000000040 */
[----:B------:R-:W-:-:S02]  /*5060*/  PRMT R65, R48, 0x7632, R65 ;  /* 0x0000763230417816 */ /* 0x000fc40000000041 */
[C---:B------:R-:W-:Y:S02]  /*5070*/  PRMT R66, R49.reuse, 0x7610, R66 ;  /* 0x0000761031427816 */ /* 0x040fe40000000042 */
[----:B------:R-:W-:Y:S01]  /*5080*/  PRMT R67, R49, 0x7632, R67 ;  /* 0x0000763231437816 */ /* 0x000fe20000000043 */
        /* <DEDUP_REMOVED lines=246> */
.L_x_5107:
        /* <DEDUP_REMOVED lines=255> */
.L_x_5108:
[----:B------:R-:W-:-:S04]  /*6fe0*/  LOP3.LUT R49, R74, 0xfffffff8, RZ, 0xc0, !PT ;  /* 0xfffffff84a317812 */ /* 0x000fc800078ec0ff */
[----:B------:R-:W-:-:S05]  /*6ff0*/  IADD3 R48, P0, R18, R49, RZ ;  /* 0x0000003112307210 */ /* 0x000fca0007f1e0ff */
[----:B------:R-:W-:-:S06]  /*7000*/  IMAD.X R49, RZ, RZ, R19, P0 ;  /* 0x000000ffff317224 */ /* 0x000fcc00000e0613 */
[----:B------:R-:W2:Y:S01]  /*7010*/  LDG.E.64 R48, desc[UR60][R48.64] ;  /* 0x0000003c30307981 */ /* 0x000ea2000c1e1b00 */
        /* <DEDUP_REMOVED lines=20> */
[----:B------:R-:W-:Y:S02]  /*7160*/  PRMT R75, R48, 0x7632, R75 ;  /* 0x00007632304b7816 */ /* 0x000fe4000000004b */
[C---:B------:R-:W-:Y:S02]  /*7170*/  PRMT R76, R49.reuse, 0x7610, R76 ;  /* 0x00007610314c7816 */ /* 0x040fe4000000004c */
[----:B------:R-:W-:Y:S01]  /*7180*/  PRMT R77, R49, 0x7632, R77 ;  /* 0x00007632314d7816 */ /* 0x000fe2000000004d */
[----:B------:R-:W-:Y:S06]  /*7190*/  @P2 BRA `(.L_x_5110) ;  /* 0x0000000000242947 */ /* 0x000fec0003800000 */
        /* <DEDUP_REMOVED lines=9> */
.L_x_5110:
[----:B------:R-:W-:Y:S02]  /*7230*/  FSETP.GTU.FTZ.AND P0, PT, |R72|, +INF , PT ;  /* 0x7f8000004800780b */ /* 0x000fe40003f1c200 */
[----:B------:R-:W-:-:S04]  /*7240*/  ISETP.LT.U32.AND P2, PT, R7, R59, PT ;  /* 0x0000003b0700720c */ /* 0x000fc80003f41070 */
[----:B------:R-:W-:-:S13]  /*7250*/  ISETP.LT.OR.EX P0, PT, R6, RZ, !P0, P2 ;  /* 0x000000ff0600720c */ /* 0x000fda0004701720 */
.L_x_5111:
[----:B------:R-:W-:Y:S05]  /*7260*/  BSYNC B1 ;  /* 0x0000000000017941 */ /* 0x000fea0003800000 */
.L_x_5109:
        /* <DEDUP_REMOVED lines=16> */
.L_x_5113:
[----:B------:R-:W-:Y:S02]  /*7370*/  FSETP.GTU.FTZ.AND P0, PT, |R49|, +INF , PT ;  /* 0x7f8000003100780b */ /* 0x000fe40003f1c200 */
[----:B------:R-:W-:-:S04]  /*7380*/  ISETP.LT.U32.AND P2, PT, R10, R59, PT ;  /* 0x0000003b0a00720c */ /* 0x000fc80003f41070 */
[----:B------:R-:W-:-:S13]  /*7390*/  ISETP.LT.OR.EX P0, PT, R9, RZ, !P0, P2 ;  /* 0x000000ff0900720c */ /* 0x000fda0004701720 */
.L_x_5114:
[----:B------:R-:W-:Y:S05]  /*73a0*/  BSYNC B1 ;  /* 0x0000000000017941 */ /* 0x000fea0003800000 */
.L_x_5112:
        /* <DEDUP_REMOVED lines=16> */
.L_x_5116:
[----:B------:R-:W-:Y:S02]  /*74b0*/  FSETP.GTU.FTZ.AND P0, PT, |R72|, +INF , PT ;  /* 0x7f8000004800780b */ /* 0x000fe40003f1c200 */
[----:B------:R-:W-:-:S04]  /*74c0*/  ISETP.LT.U32.AND P2, PT, R13, R59, PT ;  /* 0x0000003b0d00720c */ /* 0x000fc80003f41070 */
[----:B------:R-:W-:-:S13]  /*74d0*/  ISETP.LT.OR.EX P0, PT, R12, RZ, !P0, P2 ;  /* 0x000000ff0c00720c */ /* 0x000fda0004701720 */
.L_x_5117:
[----:B------:R-:W-:Y:S05]  /*74e0*/  BSYNC B1 ;  /* 0x0000000000017941 */ /* 0x000fea0003800000 */
.L_x_5115:
        /* <DEDUP_REMOVED lines=16> */
.L_x_5119:
[----:B------:R-:W-:Y:S02]  /*75f0*/  FSETP.GTU.FTZ.AND P0, PT, |R72|, +INF , PT ;  /* 0x7f8000004800780b */ /* 0x000fe40003f1c200 */
[----:B------:R-:W-:-:S04]  /*7600*/  ISETP.LT.U32.AND P2, PT, R21, R79, PT ;  /* 0x0000004f1500720c */ /* 0x000fc80003f41070 */
[----:B------:R-:W-:-:S13]  /*7610*/  ISETP.LT.OR.EX P0, PT, R14, RZ, !P0, P2 ;  /* 0x000000ff0e00720c */ /* 0x000fda0004701720 */
.L_x_5120:
[----:B------:R-:W-:Y:S05]  /*7620*/  BSYNC B1 ;  /* 0x0000000000017941 */ /* 0x000fea0003800000 */
.L_x_5118:
        /* <DEDUP_REMOVED lines=16> */
.L_x_5122:
[----:B------:R-:W-:Y:S02]  /*7730*/  FSETP.GTU.FTZ.AND P0, PT, |R49|, +INF , PT ;  /* 0x7f8000003100780b */ /* 0x000fe40003f1c200 */
[----:B------:R-:W-:-:S04]  /*7740*/  ISETP.LT.U32.AND P2, PT, R22, R79, PT ;  /* 0x0000004f1600720c */ /* 0x000fc80003f41070 */
[----:B------:R-:W-:-:S13]  /*7750*/  ISETP.LT.OR.EX P0, PT, R23, RZ, !P0, P2 ;  /* 0x000000ff1700720c */ /* 0x000fda0004701720 */
.L_x_5123:
[----:B------:R-:W-:Y:S05]  /*7760*/  BSYNC B1 ;  /* 0x0000000000017941 */ /* 0x000fea0003800000 */
.L_x_5121:
        /* <DEDUP_REMOVED lines=16> */
.L_x_5125:
[----:B------:R-:W-:Y:S02]  /*7870*/  FSETP.GTU.FTZ.AND P0, PT, |R72|, +INF , PT ;  /* 0x7f8000004800780b */ /* 0x000fe40003f1c200 */
[----:B------:R-:W-:-:S04]  /*7880*/  ISETP.LT.U32.AND P2, PT, R27, R79, PT ;  /* 0x0000004f1b00720c */ /* 0x000fc80003f41070 */
[----:B------:R-:W-:-:S13]  /*7890*/  ISETP.LT.OR.EX P0, PT, R24, RZ, !P0, P2 ;  /* 0x000000ff1800720c */ /* 0x000fda0004701720 */
.L_x_5126:
[----:B------:R-:W-:Y:S05]  /*78a0*/  BSYNC B1 ;  /* 0x0000000000017941 */ /* 0x000fea0003800000 */
.L_x_5124:
        /* <DEDUP_REMOVED lines=16> */
.L_x_5128:
[----:B------:R-:W-:Y:S02]  /*79b0*/  FSETP.GTU.FTZ.AND P0, PT, |R49|, +INF , PT ;  /* 0x7f8000003100780b */ /* 0x000fe40003f1c200 */
[----:B------:R-:W-:-:S04]  /*79c0*/  ISETP.LT.U32.AND P2, PT, R28, R79, PT ;  /* 0x0000004f1c00720c */ /* 0x000fc80003f41070 */
[----:B------:R-:W-:-:S13]  /*79d0*/  ISETP.LT.OR.EX P0, PT, R29, RZ, !P0, P2 ;  /* 0x000000ff1d00720c */ /* 0x000fda0004701720 */
.L_x_5129:
[----:B------:R-:W-:Y:S05]  /*79e0*/  BSYNC B1 ;  /* 0x0000000000017941 */ /* 0x000fea0003800000 */
.L_x_5127:
        /* <DEDUP_REMOVED lines=17> */
.L_x_5131:
[----:B------:R-:W-:Y:S02]  /*7b00*/  FSETP.GTU.FTZ.AND P0, PT, |R49|, +INF , PT ;  /* 0x7f8000003100780b */ /* 0x000fe40003f1c200 */
[----:B------:R-:W-:-:S04]  /*7b10*/  ISETP.LT.U32.AND P2, PT, R32, R79, PT ;  /* 0x0000004f2000720c */ /* 0x000fc80003f41070 */
[----:B------:R-:W-:-:S13]  /*7b20*/  ISETP.LT.OR.EX P0, PT, R31, RZ, !P0, P2 ;  /* 0x000000ff1f00720c */ /* 0x000fda0004701720 */
.L_x_5132:
[----:B------:R-:W-:Y:S05]  /*7b30*/  BSYNC B1 ;  /* 0x0000000000017941 */ /* 0x000fea0003800000 */
.L_x_5130:
        /* <DEDUP_REMOVED lines=16> */
.L_x_5134:
[----:B------:R-:W-:Y:S02]  /*7c40*/  FSETP.GTU.FTZ.AND P0, PT, |R72|, +INF , PT ;  /* 0x7f8000004800780b */ /* 0x000fe40003f1c200 */
[----:B------:R-:W-:-:S04]  /*7c50*/  ISETP.LT.U32.AND P2, PT, R35, R79, PT ;  /* 0x0000004f2300720c */ /* 0x000fc80003f41070 */
[----:B------:R-:W-:-:S13]  /*7c60*/  ISETP.LT.OR.EX P0, PT, R34, RZ, !P0, P2 ;  /* 0x000000ff2200720c */ /* 0x000fda0004701720 */
.L_x_5135:
[----:B------:R-:W-:Y:S05]  /*7c70*/  BSYNC B1 ;  /* 0x0000000000017941 */ /* 0x000fea0003800000 */
.L_x_5133:
        /* <DEDUP_REMOVED lines=16> */
.L_x_5137:
[----:B------:R-:W-:Y:S02]  /*7d80*/  FSETP.GTU.FTZ.AND P0, PT, |R49|, +INF , PT ;  /* 0x7f8000003100780b */ /* 0x000fe40003f1c200 */
[----:B------:R-:W-:-:S04]  /*7d90*/  ISETP.LT.U32.AND P2, PT, R38, R79, PT ;  /* 0x0000004f2600720c */ /* 0x000fc80003f41070 */
[----:B------:R-:W-:-:S13]  /*7da0*/  ISETP.LT.OR.EX P0, PT, R37, RZ, !P0, P2 ;  /* 0x000000ff2500720c */ /* 0x000fda0004701720 */
.L_x_5138:
[----:B------:R-:W-:Y:S05]  /*7db0*/  BSYNC B1 ;  /* 0x0000000000017941 */ /* 0x000fea0003800000 */
.L_x_5136:
        /* <DEDUP_REMOVED lines=16> */
.L_x_5140:
[----:B------:R-:W-:Y:S02]  /*7ec0*/  FSETP.GTU.FTZ.AND P0, PT, |R72|, +INF , PT ;  /* 0x7f8000004800780b */ /* 0x000fe40003f1c200 */
[----:B------:R-:W-:-:S04]  /*7ed0*/  ISETP.LT.U32.AND P2, PT, R41, R79, PT ;  /* 0x0000004f2900720c */ /* 0x000fc80003f41070 */
[----:B------:R-:W-:-:S13]  /*7ee0*/  ISETP.LT.OR.EX P0, PT, R40, RZ, !P0, P2 ;  /* 0x000000ff2800720c */ /* 0x000fda0004701720 */
.L_x_5141:
[----:B------:R-:W-:Y:S05]  /*7ef0*/  BSYNC B1 ;  /* 0x0000000000017941 */ /* 0x000fea0003800000 */
.L_x_5139:
[----:B------:R-:W-:Y:S01]  /*7f00*/  FSETP.GTU.FTZ.AND P2, PT, |R42|, +INF , PT ;  /* 0x7f8000002a00780b */ /* 0x000fe20003f5c200 */
[----:B------:R-:W-:Y:S01]  /*7f10*/  BSSY B1, `(.L_x_5142) ;  /* 0x0000013000017945 */ /* 0x000fe20003800000 */
[----:B------:R-:W-:Y:S01]  /*7f20*/  SEL R41, R41, R79, P0 ;  /* 0x0000004f29297207 */ /* 0x000fe20000000000 */
[----:B------:R-:W-:Y:S01]  /*7f30*/  IMAD.IADD R79, R58, 0x1, R79 ;  /* 0x000000013a4f7824 */ /* 0x000fe200078e024f */
[----:B------:R-:W-:Y:S01]  /*7f40*/  FSEL R39, R39, R72, P0 ;  /* 0x0000004827277208 */ /* 0x000fe20000000000 */
[----:B------:R-:W-:Y:S01]  /*7f50*/  IMAD.U32 R49, R74, 0x10000, RZ ;  /* 0x000100004a317824 */ /* 0x000fe200078e00ff */
        /* <DEDUP_REMOVED lines=11> */
.L_x_5143:
[----:B------:R-:W-:Y:S02]  /*8010*/  FSETP.GTU.FTZ.AND P0, PT, |R49|, +INF , PT ;  /* 0x7f8000003100780b */ /* 0x000fe40003f1c200 */
[----:B------:R-:W-:-:S04]  /*8020*/  ISETP.LT.U32.AND P2, PT, R50, R79, PT ;  /* 0x0000004f3200720c */ /* 0x000fc80003f41070 */
[----:B------:R-:W-:-:S13]  /*8030*/  ISETP.LT.OR.EX P0, PT, R45, RZ, !P0, P2 ;  /* 0x000000ff2d00720c */ /* 0x000fda0004701720 */
.L_x_5144:
[----:B------:R-:W-:Y:S05]  /*8040*/  BSYNC B1 ;  /* 0x0000000000017941 */ /* 0x000fea0003800000 */
.L_x_5142:
        /* <DEDUP_REMOVED lines=16> */
.L_x_5146:
[----:B------:R-:W-:Y:S02]  /*8150*/  FSETP.GTU.FTZ.AND P0, PT, |R72|, +INF , PT ;  /* 0x7f8000004800780b */ /* 0x000fe40003f1c200 */
[----:B------:R-:W-:-:S04]  /*8160*/  ISETP.LT.U32.AND P2, PT, R54, R79, PT ;  /* 0x0000004f3600720c */ /* 0x000fc80003f41070 */
[----:B------:R-:W-:-:S13]  /*8170*/  ISETP.LT.OR.EX P0, PT, R53, RZ, !P0, P2 ;  /* 0x000000ff3500720c */ /* 0x000fda0004701720 */
.L_x_5147:
[----:B------:R-:W-:Y:S05]  /*8180*/  BSYNC B1 ;  /* 0x0000000000017941 */ /* 0x000fea0003800000 */
.L_x_5145:
        /* <DEDUP_REMOVED lines=16> */
.L_x_5149:
[----:B------:R-:W-:Y:S02]  /*8290*/  FSETP.GTU.FTZ.AND P0, PT, |R72|, +INF , PT ;  /* 0x7f8000004800780b */ /* 0x000fe40003f1c200 */
[----:B------:R-:W-:-:S04]  /*82a0*/  ISETP.LT.U32.AND P2, PT, R56, R79, PT ;  /* 0x0000004f3800720c */ /* 0x000fc80003f41070 */
[----:B------:R-:W-:-:S13]  /*82b0*/  ISETP.LT.OR.EX P0, PT, R55, RZ, !P0, P2 ;  /* 0x000000ff3700720c */ /* 0x000fda0004701720 */
.L_x_5150:
[----:B------:R-:W-:Y:S05]  /*82c0*/  BSYNC B1 ;  /* 0x0000000000017941 */ /* 0x000fea0003800000 */
.L_x_5148:
        /* <DEDUP_REMOVED lines=16> */
.L_x_5152:
[----:B------:R-:W-:Y:S02]  /*83d0*/  FSETP.GTU.FTZ.AND P0, PT, |R73|, +INF , PT ;  /* 0x7f8000004900780b */ /* 0x000fe40003f1c200 */
[----:B------:R-:W-:-:S04]  /*83e0*/  ISETP.LT.U32.AND P2, PT, R44, R79, PT ;  /* 0x0000004f2c00720c */ /* 0x000fc80003f41070 */
[----:B------:R-:W-:-:S13]  /*83f0*/  ISETP.LT.OR.EX P0, PT, R43, RZ, !P0, P2 ;  /* 0x000000ff2b00720c */ /* 0x000fda0004701720 */
.L_x_5153:
[----:B------:R-:W-:Y:S05]  /*8400*/  BSYNC B1 ;  /* 0x0000000000017941 */ /* 0x000fea0003800000 */
.L_x_5151:
        /* <DEDUP_REMOVED lines=9> */
.L_x_5104:
[----:B------:R-:W-:Y:S05]  /*84a0*/  BSYNC B0 ;  /* 0x0000000000007941 */ /* 0x000fea0003800000 */
.L_x_5103:
        /* <DEDUP_REMOVED lines=280> */
.L_x_5157:
        /* <DEDUP_REMOVED lines=285> */
.L_x_5158:
        /* <DEDUP_REMOVED lines=285> */
.L_x_5159:
        /* <DEDUP_REMOVED lines=285> */
.L_x_5160:
        /* <DEDUP_REMOVED lines=8> */
.L_x_5156:
[----:B------:R-:W-:Y:S05]  /*cc20*/  BSYNC B0 ;  /* 0x0000000000007941 */ /* 0x000fea0003800000 */
.L_x_5155:
        /* <DEDUP_REMOVED lines=15> */
.L_x_5164:
[----:B------:R-:W-:Y:S02]  /*cd20*/  FSETP.GTU.FTZ.AND P0, PT, |R19|, +INF , PT ;  /* 0x7f8000001300780b */ /* 0x000fe40003f1c200 */
[----:B------:R-:W-:-:S04]  /*cd30*/  ISETP.LT.U32.AND P1, PT, R4, R59, PT ;  /* 0x0000003b0400720c */ /* 0x000fc80003f21070 */
[----:B------:R-:W-:-:S13]  /*cd40*/  ISETP.LT.OR.EX P0, PT, R3, RZ, !P0, P1 ;  /* 0x000000ff0300720c */ /* 0x000fda0004701710 */
.L_x_5165:
[----:B------:R-:W-:Y:S05]  /*cd50*/  BSYNC B1 ;  /* 0x0000000000017941 */ /* 0x000fea0003800000 */
.L_x_5163:
        /* <DEDUP_REMOVED lines=16> */
.L_x_5167:
[----:B------:R-:W-:Y:S02]  /*ce60*/  FSETP.GTU.FTZ.AND P0, PT, |R46|, +INF , PT ;  /* 0x7f8000002e00780b */ /* 0x000fe40003f1c200 */
[----:B------:R-:W-:-:S04]  /*ce70*/  ISETP.LT.U32.AND P1, PT, R7, R59, PT ;  /* 0x0000003b0700720c */ /* 0x000fc80003f21070 */
[----:B------:R-:W-:-:S13]  /*ce80*/  ISETP.LT.OR.EX P0, PT, R6, RZ, !P0, P1 ;  /* 0x000000ff0600720c */ /* 0x000fda0004701710 */
.L_x_5168:
[----:B------:R-:W-:Y:S05]  /*ce90*/  BSYNC B1 ;  /* 0x0000000000017941 */ /* 0x000fea0003800000 */
.L_x_5166:
        /* <DEDUP_REMOVED lines=16> */
.L_x_5170:
[----:B------:R-:W-:Y:S02]  /*cfa0*/  FSETP.GTU.FTZ.AND P0, PT, |R19|, +INF , PT ;  /* 0x7f8000001300780b */ /* 0x000fe40003f1c200 */
[----:B------:R-:W-:-:S04]  /*cfb0*/  ISETP.LT.U32.AND P1, PT, R10, R59, PT ;  /* 0x0000003b0a00720c */ /* 0x000fc80003f21070 */
[----:B------:R-:W-:-:S13]  /*cfc0*/  ISETP.LT.OR.EX P0, PT, R9, RZ, !P0, P1 ;  /* 0x000000ff0900720c */ /* 0x000fda0004701710 */
.L_x_5171:
[----:B------:R-:W-:Y:S05]  /*cfd0*/  BSYNC B1 ;  /* 0x0000000000017941 */ /* 0x000fea0003800000 */
.L_x_5169:
        /* <DEDUP_REMOVED lines=16> */
.L_x_5173:
[----:B------:R-:W-:Y:S02]  /*d0e0*/  FSETP.GTU.FTZ.AND P0, PT, |R46|, +INF , PT ;  /* 0x7f8000002e00780b */ /* 0x000fe40003f1c200 */
[----:B------:R-:W-:-:S04]  /*d0f0*/  ISETP.LT.U32.AND P1, PT, R13, R59, PT ;  /* 0x0000003b0d00720c */ /* 0x000fc80003f21070 */
[----:B------:R-:W-:-:S13]  /*d100*/  ISETP.LT.OR.EX P0, PT, R12, RZ, !P0, P1 ;  /* 0x000000ff0c00720c */ /* 0x000fda0004701710 */
.L_x_5174:
[----:B------:R-:W-:Y:S05]  /*d110*/  BSYNC B1 ;  /* 0x0000000000017941 */ /* 0x000fea0003800000 */
.L_x_5172:
        /* <DEDUP_REMOVED lines=19> */
.L_x_5176:
[----:B------:R-:W-:Y:S02]  /*d250*/  FSETP.GTU.FTZ.AND P0, PT, |R64|, +INF , PT ;  /* 0x7f8000004000780b */ /* 0x000fe40003f1c200 */
[----:B------:R-:W-:-:S04]  /*d260*/  ISETP.LT.U32.AND P1, PT, R21, R47, PT ;  /* 0x0000002f1500720c */ /* 0x000fc80003f21070 */
[----:B------:R-:W-:-:S13]  /*d270*/  ISETP.LT.OR.EX P0, PT, R14, RZ, !P0, P1 ;  /* 0x000000ff0e00720c */ /* 0x000fda0004701710 */
.L_x_5177:
[----:B------:R-:W-:Y:S05]  /*d280*/  BSYNC B1 ;  /* 0x0000000000017941 */ /* 0x000fea0003800000 */
.L_x_5175:
        /* <DEDUP_REMOVED lines=16> */
.L_x_5179:
[----:B------:R-:W-:Y:S02]  /*d390*/  FSETP.GTU.FTZ.AND P0, PT, |R65|, +INF , PT ;  /* 0x7f8000004100780b */ /* 0x000fe40003f1c200 */
[----:B------:R-:W-:-:S04]  /*d3a0*/  ISETP.LT.U32.AND P1, PT, R22, R47, PT ;  /* 0x0000002f1600720c */ /* 0x000fc80003f21070 */
[----:B------:R-:W-:-:S13]  /*d3b0*/  ISETP.LT.OR.EX P0, PT, R23, RZ, !P0, P1 ;  /* 0x000000ff1700720c */ /* 0x000fda0004701710 */
.L_x_5180:
[----:B------:R-:W-:Y:S05]  /*d3c0*/  BSYNC B1 ;  /* 0x0000000000017941 */ /* 0x000fea0003800000 */
.L_x_5178:
        /* <DEDUP_REMOVED lines=16> */
.L_x_5182:
[----:B------:R-:W-:Y:S02]  /*d4d0*/  FSETP.GTU.FTZ.AND P0, PT, |R66|, +INF , PT ;  /* 0x7f8000004200780b */ /* 0x000fe40003f1c200 */
[----:B------:R-:W-:-:S04]  /*d4e0*/  ISETP.LT.U32.AND P1, PT, R27, R47, PT ;  /* 0x0000002f1b00720c */ /* 0x000fc80003f21070 */
[----:B------:R-:W-:-:S13]  /*d4f0*/  ISETP.LT.OR.EX P0, PT, R24, RZ, !P0, P1 ;  /* 0x000000ff1800720c */ /* 0x000fda0004701710 */
.L_x_5183:
[----:B------:R-:W-:Y:S05]  /*d500*/  BSYNC B1 ;  /* 0x0000000000017941 */ /* 0x000fea0003800000 */
.L_x_5181:
        /* <DEDUP_REMOVED lines=16> */
.L_x_5185:
[----:B------:R-:W-:Y:S02]  /*d610*/  FSETP.GTU.FTZ.AND P0, PT, |R67|, +INF , PT ;  /* 0x7f8000004300780b */ /* 0x000fe40003f1c200 */
[----:B------:R-:W-:-:S04]  /*d620*/  ISETP.LT.U32.AND P1, PT, R28, R47, PT ;  /* 0x0000002f1c00720c */ /* 0x000fc80003f21070 */
[----:B------:R-:W-:-:S13]  /*d630*/  ISETP.LT.OR.EX P0, PT, R29, RZ, !P0, P1 ;  /* 0x000000ff1d00720c */ /* 0x000fda0004701710 */
.L_x_5186:
[----:B------:R-:W-:Y:S05]  /*d640*/  BSYNC B1 ;  /* 0x0000000000017941 */ /* 0x000fea0003800000 */
.L_x_5184:
        /* <DEDUP_REMOVED lines=19> */
.L_x_5188:
[----:B------:R-:W-:Y:S02]  /*d780*/  FSETP.GTU.FTZ.AND P0, PT, |R47|, +INF , PT ;  /* 0x7f8000002f00780b */ /* 0x000fe40003f1c200 */
[----:B------:R-:W-:-:S04]  /*d790*/  ISETP.LT.U32.AND P1, PT, R32, R19, PT ;  /* 0x000000132000720c */ /* 0x000fc80003f21070 */
[----:B------:R-:W-:-:S13]  /*d7a0*/  ISETP.LT.OR.EX P0, PT, R31, RZ, !P0, P1 ;  /* 0x000000ff1f00720c */ /* 0x000fda0004701710 */
.L_x_5189:
[----:B------:R-:W-:Y:S05]  /*d7b0*/  BSYNC B1 ;  /* 0x0000000000017941 */ /* 0x000fea0003800000 */
.L_x_5187:
        /* <DEDUP_REMOVED lines=16> */
.L_x_5191:
[----:B------:R-:W-:Y:S02]  /*d8c0*/  FSETP.GTU.FTZ.AND P0, PT, |R46|, +INF , PT ;  /* 0x7f8000002e00780b */ /* 0x000fe40003f1c200 */
[----:B------:R-:W-:-:S04]  /*d8d0*/  ISETP.LT.U32.AND P1, PT, R35, R19, PT ;  /* 0x000000132300720c */ /* 0x000fc80003f21070 */
[----:B------:R-:W-:-:S13]  /*d8e0*/  ISETP.LT.OR.EX P0, PT, R34, RZ, !P0, P1 ;  /* 0x000000ff2200720c */ /* 0x000fda0004701710 */
.L_x_5192:
[----:B------:R-:W-:Y:S05]  /*d8f0*/  BSYNC B1 ;  /* 0x0000000000017941 */ /* 0x000fea0003800000 */
.L_x_5190:
        /* <DEDUP_REMOVED lines=16> */
.L_x_5194:
[----:B------:R-:W-:Y:S02]  /*da00*/  FSETP.GTU.FTZ.AND P0, PT, |R71|, +INF , PT ;  /* 0x7f8000004700780b */ /* 0x000fe40003f1c200 */
[----:B------:R-:W-:-:S04]  /*da10*/  ISETP.LT.U32.AND P1, PT, R38, R19, PT ;  /* 0x000000132600720c */ /* 0x000fc80003f21070 */
[----:B------:R-:W-:-:S13]  /*da20*/  ISETP.LT.OR.EX P0, PT, R37, RZ, !P0, P1 ;  /* 0x000000ff2500720c */ /* 0x000fda0004701710 */
.L_x_5195:
[----:B------:R-:W-:Y:S05]  /*da30*/  BSYNC B1 ;  /* 0x0000000000017941 */ /* 0x000fea0003800000 */
.L_x_5193:
        /* <DEDUP_REMOVED lines=16> */
.L_x_5197:
[----:B------:R-:W-:Y:S02]  /*db40*/  FSETP.GTU.FTZ.AND P0, PT, |R70|, +INF , PT ;  /* 0x7f8000004600780b */ /* 0x000fe40003f1c200 */
[----:B------:R-:W-:-:S04]  /*db50*/  ISETP.LT.U32.AND P1, PT, R41, R19, PT ;  /* 0x000000132900720c */ /* 0x000fc80003f21070 */
[----:B------:R-:W-:-:S13]  /*db60*/  ISETP.LT.OR.EX P0, PT, R40, RZ, !P0, P1 ;  /* 0x000000ff2800720c */ /* 0x000fda0004701710 */
.L_x_5198:
[----:B------:R-:W-:Y:S05]  /*db70*/  BSYNC B1 ;  /* 0x0000000000017941 */ /* 0x000fea0003800000 */
.L_x_5196:
        /* <DEDUP_REMOVED lines=19> */
.L_x_5200:
[----:B------:R-:W-:Y:S02]  /*dcb0*/  FSETP.GTU.FTZ.AND P0, PT, |R19|, +INF , PT ;  /* 0x7f8000001300780b */ /* 0x000fe40003f1c200 */
[----:B------:R-:W-:-:S04]  /*dcc0*/  ISETP.LT.U32.AND P1, PT, R50, R47, PT ;  /* 0x0000002f3200720c */ /* 0x000fc80003f21070 */
[----:B------:R-:W-:-:S13]  /*dcd0*/  ISETP.LT.OR.EX P0, PT, R45, RZ, !P0, P1 ;  /* 0x000000ff2d00720c */ /* 0x000fda0004701710 */
.L_x_5201:
[----:B------:R-:W-:Y:S05]  /*dce0*/  BSYNC B1 ;  /* 0x0000000000017941 */ /* 0x000fea0003800000 */
.L_x_5199:
        /* <DEDUP_REMOVED lines=16> */
.L_x_5203:
[----:B------:R-:W-:Y:S02]  /*ddf0*/  FSETP.GTU.FTZ.AND P0, PT, |R46|, +INF , PT ;  /* 0x7f8000002e00780b */ /* 0x000fe40003f1c200 */
[----:B------:R-:W-:-:S04]  /*de00*/  ISETP.LT.U32.AND P1, PT, R54, R47, PT ;  /* 0x0000002f3600720c */ /* 0x000fc80003f21070 */
[----:B------:R-:W-:-:S13]  /*de10*/  ISETP.LT.OR.EX P0, PT, R53, RZ, !P0, P1 ;  /* 0x000000ff3500720c */ /* 0x000fda0004701710 */
.L_x_5204:
[----:B------:R-:W-:Y:S05]  /*de20*/  BSYNC B1 ;  /* 0x0000000000017941 */ /* 0x000fea0003800000 */
.L_x_5202:
        /* <DEDUP_REMOVED lines=16> */
.L_x_5206:
[----:B------:R-:W-:Y:S02]  /*df30*/  FSETP.GTU.FTZ.AND P0, PT, |R76|, +INF , PT ;  /* 0x7f8000004c00780b */ /* 0x000fe40003f1c200 */
[----:B------:R-:W-:-:S04]  /*df40*/  ISETP.LT.U32.AND P1, PT, R56, R47, PT ;  /* 0x0000002f3800720c */ /* 0x000fc80003f21070 */
[----:B------:R-:W-:-:S13]  /*df50*/  ISETP.LT.OR.EX P0, PT, R55, RZ, !P0, P1 ;  /* 0x000000ff3700720c */ /* 0x000fda0004701710 */
.L_x_5207:
[----:B------:R-:W-:Y:S05]  /*df60*/  BSYNC B1 ;  /* 0x0000000000017941 */ /* 0x000fea0003800000 */
.L_x_5205:
        /* <DEDUP_REMOVED lines=16> */
.L_x_5209:
[----:B------:R-:W-:Y:S02]  /*e070*/  FSETP.GTU.FTZ.AND P0, PT, |R77|, +INF , PT ;  /* 0x7f8000004d00780b */ /* 0x000fe40003f1c200 */
[----:B------:R-:W-:-:S04]  /*e080*/  ISETP.LT.U32.AND P1, PT, R44, R47, PT ;  /* 0x0000002f2c00720c */ /* 0x000fc80003f21070 */
[----:B------:R-:W-:-:S13]  /*e090*/  ISETP.LT.OR.EX P0, PT, R43, RZ, !P0, P1 ;  /* 0x000000ff2b00720c */ /* 0x000fda0004701710 */
.L_x_5210:
[----:B------:R-:W-:Y:S05]  /*e0a0*/  BSYNC B1 ;  /* 0x0000000000017941 */ /* 0x000fea0003800000 */
.L_x_5208:
[----:B------:R-:W-:Y:S02]  /*e0b0*/  FSEL R52, R52, R77, P0 ;  /* 0x0000004d34347208 */ /* 0x000fe40000000000 */
[----:B------:R-:W-:Y:S02]  /*e0c0*/  SEL R44, R44, R47, P0 ;  /* 0x0000002f2c2c7207 */ /* 0x000fe40000000000 */
[----:B------:R-:W-:-:S07]  /*e0d0*/  SEL R43, R43, RZ, P0 ;  /* 0x000000ff2b2b7207 */ /* 0x000fce0000000000 */
.L_x_5162:
[----:B------:R-:W-:Y:S05]  /*e0e0*/  BSYNC B0 ;  /* 0x0000000000007941 */ /* 0x000fea0003800000 */
.L_x_5161:
        /* <DEDUP_REMOVED lines=12> */
.L_x_5212:
[----:B------:R-:W-:Y:S02]  /*e1b0*/  FSETP.GTU.FTZ.AND P0, PT, |R15|, +INF , PT ;  /* 0x7f8000000f00780b */ /* 0x000fe40003f1c200 */
[----:B------:R-:W-:-:S04]  /*e1c0*/  ISETP.LT.U32.AND P1, PT, R4, R21, PT ;  /* 0x000000150400720c */ /* 0x000fc80003f21070 */
[----:B------:R-:W-:-:S13]  /*e1d0*/  ISETP.LT.OR.EX P0, PT, R3, R14, !P0, P1 ;  /* 0x0000000e0300720c */ /* 0x000fda0004701710 */
.L_x_5213:
[----:B------:R-:W-:Y:S05]  /*e1e0*/  BSYNC B0 ;  /* 0x0000000000007941 */ /* 0x000fea0003800000 */
.L_x_5211:
        /* <DEDUP_REMOVED lines=15> */
.L_x_5215:
[----:B------:R-:W-:Y:S02]  /*e2e0*/  FSETP.GTU.FTZ.AND P0, PT, |R20|, +INF , PT ;  /* 0x7f8000001400780b */ /* 0x000fe40003f1c200 */
[----:B------:R-:W-:-:S04]  /*e2f0*/  ISETP.LT.U32.AND P1, PT, R7, R22, PT ;  /* 0x000000160700720c */ /* 0x000fc80003f21070 */
[----:B------:R-:W-:-:S13]  /*e300*/  ISETP.LT.OR.EX P0, PT, R6, R23, !P0, P1 ;  /* 0x000000170600720c */ /* 0x000fda0004701710 */
.L_x_5216:
[----:B------:R-:W-:Y:S05]  /*e310*/  BSYNC B0 ;  /* 0x0000000000007941 */ /* 0x000fea0003800000 */
.L_x_5214:
        /* <DEDUP_REMOVED lines=15> */
.L_x_5218:
[----:B------:R-:W-:Y:S02]  /*e410*/  FSETP.GTU.FTZ.AND P0, PT, |R25|, +INF , PT ;  /* 0x7f8000001900780b */ /* 0x000fe40003f1c200 */
[----:B------:R-:W-:-:S04]  /*e420*/  ISETP.LT.U32.AND P1, PT, R10, R27, PT ;  /* 0x0000001b0a00720c */ /* 0x000fc80003f21070 */
[----:B------:R-:W-:-:S13]  /*e430*/  ISETP.LT.OR.EX P0, PT, R9, R24, !P0, P1 ;  /* 0x000000180900720c */ /* 0x000fda0004701710 */
.L_x_5219:
[----:B------:R-:W-:Y:S05]  /*e440*/  BSYNC B0 ;  /* 0x0000000000007941 */ /* 0x000fea0003800000 */
.L_x_5217:
        /* <DEDUP_REMOVED lines=15> */
.L_x_5221:
[----:B------:R-:W-:Y:S02]  /*e540*/  FSETP.GTU.FTZ.AND P0, PT, |R26|, +INF , PT ;  /* 0x7f8000001a00780b */ /* 0x000fe40003f1c200 */
[----:B------:R-:W-:-:S04]  /*e550*/  ISETP.LT.U32.AND P1, PT, R13, R28, PT ;  /* 0x0000001c0d00720c */ /* 0x000fc80003f21070 */
[----:B------:R-:W-:-:S13]  /*e560*/  ISETP.LT.OR.EX P0, PT, R12, R29, !P0, P1 ;  /* 0x0000001d0c00720c */ /* 0x000fda0004701710 */
.L_x_5222:
[----:B------:R-:W-:Y:S05]  /*e570*/  BSYNC B0 ;  /* 0x0000000000007941 */ /* 0x000fea0003800000 */
.L_x_5220:
        /* <DEDUP_REMOVED lines=15> */
.L_x_5224:
[----:B------:R-:W-:Y:S02]  /*e670*/  FSETP.GTU.FTZ.AND P0, PT, |R30|, +INF , PT ;  /* 0x7f8000001e00780b */ /* 0x000fe40003f1c200 */
[----:B------:R-:W-:-:S04]  /*e680*/  ISETP.LT.U32.AND P1, PT, R21, R32, PT ;  /* 0x000000201500720c */ /* 0x000fc80003f21070 */
[----:B------:R-:W-:-:S13]  /*e690*/  ISETP.LT.OR.EX P0, PT, R14, R31, !P0, P1 ;  /* 0x0000001f0e00720c */ /* 0x000fda0004701710 */
.L_x_5225:
[----:B------:R-:W-:Y:S05]  /*e6a0*/  BSYNC B0 ;  /* 0x0000000000007941 */ /* 0x000fea0003800000 */
.L_x_5223:
        /* <DEDUP_REMOVED lines=15> */
.L_x_5227:
[----:B------:R-:W-:Y:S02]  /*e7a0*/  FSETP.GTU.FTZ.AND P0, PT, |R33|, +INF , PT ;  /* 0x7f8000002100780b */ /* 0x000fe40003f1c200 */
[----:B------:R-:W-:-:S04]  /*e7b0*/  ISETP.LT.U32.AND P1, PT, R22, R35, PT ;  /* 0x000000231600720c */ /* 0x000fc80003f21070 */
[----:B------:R-:W-:-:S13]  /*e7c0*/  ISETP.LT.OR.EX P0, PT, R23, R34, !P0, P1 ;  /* 0x000000221700720c */ /* 0x000fda0004701710 */
.L_x_5228:
[----:B------:R-:W-:Y:S05]  /*e7d0*/  BSYNC B0 ;  /* 0x0000000000007941 */ /* 0x000fea0003800000 */
.L_x_5226:
        /* <DEDUP_REMOVED lines=15> */
.L_x_5230:
[----:B------:R-:W-:Y:S02]  /*e8d0*/  FSETP.GTU.FTZ.AND P0, PT, |R36|, +INF , PT ;  /* 0x7f8000002400780b */ /* 0x000fe40003f1c200 */
[----:B------:R-:W-:-:S04]  /*e8e0*/  ISETP.LT.U32.AND P1, PT, R27, R38, PT ;  /* 0x000000261b00720c */ /* 0x000fc80003f21070 */
[----:B------:R-:W-:-:S13]  /*e8f0*/  ISETP.LT.OR.EX P0, PT, R24, R37, !P0, P1 ;  /* 0x000000251800720c */ /* 0x000fda0004701710 */
.L_x_5231:
[----:B------:R-:W-:Y:S05]  /*e900*/  BSYNC B0 ;  /* 0x0000000000007941 */ /* 0x000fea0003800000 */
.L_x_5229:
        /* <DEDUP_REMOVED lines=15> */
.L_x_5233:
[----:B------:R-:W-:Y:S02]  /*ea00*/  FSETP.GTU.FTZ.AND P0, PT, |R39|, +INF , PT ;  /* 0x7f8000002700780b */ /* 0x000fe40003f1c200 */
[----:B------:R-:W-:-:S04]  /*ea10*/  ISETP.LT.U32.AND P1, PT, R28, R41, PT ;  /* 0x000000291c00720c */ /* 0x000fc80003f21070 */
[----:B------:R-:W-:-:S13]  /*ea20*/  ISETP.LT.OR.EX P0, PT, R29, R40, !P0, P1 ;  /* 0x000000281d00720c */ /* 0x000fda0004701710 */
.L_x_5234:
[----:B------:R-:W-:Y:S05]  /*ea30*/  BSYNC B0 ;  /* 0x0000000000007941 */ /* 0x000fea0003800000 */
.L_x_5232:
        /* <DEDUP_REMOVED lines=15> */
.L_x_5236:
[----:B------:R-:W-:Y:S02]  /*eb30*/  FSETP.GTU.FTZ.AND P0, PT, |R42|, +INF , PT ;  /* 0x7f8000002a00780b */ /* 0x000fe40003f1c200 */
[----:B------:R-:W-:-:S04]  /*eb40*/  ISETP.LT.U32.AND P1, PT, R21, R50, PT ;  /* 0x000000321500720c */ /* 0x000fc80003f21070 */
[----:B------:R-:W-:-:S13]  /*eb50*/  ISETP.LT.OR.EX P0, PT, R14, R45, !P0, P1 ;  /* 0x0000002d0e00720c */ /* 0x000fda0004701710 */
.L_x_5237:
[----:B------:R-:W-:Y:S05]  /*eb60*/  BSYNC B0 ;  /* 0x0000000000007941 */ /* 0x000fea0003800000 */
.L_x_5235:
        /* <DEDUP_REMOVED lines=15> */
.L_x_5239:
[----:B------:R-:W-:Y:S02]  /*ec60*/  FSETP.GTU.FTZ.AND P0, PT, |R51|, +INF , PT ;  /* 0x7f8000003300780b */ /* 0x000fe40003f1c200 */
[----:B------:R-:W-:-:S04]  /*ec70*/  ISETP.LT.U32.AND P1, PT, R35, R54, PT ;  /* 0x000000362300720c */ /* 0x000fc80003f21070 */
[----:B------:R-:W-:-:S13]  /*ec80*/  ISETP.LT.OR.EX P0, PT, R34, R53, !P0, P1 ;  /* 0x000000352200720c */ /* 0x000fda0004701710 */
.L_x_5240:
[----:B------:R-:W-:Y:S05]  /*ec90*/  BSYNC B0 ;  /* 0x0000000000007941 */ /* 0x000fea0003800000 */
.L_x_5238:
        /* <DEDUP_REMOVED lines=15> */
.L_x_5242:
[----:B------:R-:W-:Y:S02]  /*ed90*/  FSETP.GTU.FTZ.AND P0, PT, |R57|, +INF , PT ;  /* 0x7f8000003900780b */ /* 0x000fe40003f1c200 */
[----:B------:R-:W-:-:S04]  /*eda0*/  ISETP.LT.U32.AND P1, PT, R5, R56, PT ;  /* 0x000000380500720c */ /* 0x000fc80003f21070 */
[----:B------:R-:W-:-:S13]  /*edb0*/  ISETP.LT.OR.EX P0, PT, R24, R55, !P0, P1 ;  /* 0x000000371800720c */ /* 0x000fda0004701710 */
.L_x_5243:
[----:B------:R-:W-:Y:S05]  /*edc0*/  BSYNC B0 ;  /* 0x0000000000007941 */ /* 0x000fea0003800000 */
.L_x_5241:
        /* <DEDUP_REMOVED lines=15> */
.L_x_5245:
[----:B------:R-:W-:Y:S02]  /*eec0*/  FSETP.GTU.FTZ.AND P0, PT, |R52|, +INF , PT ;  /* 0x7f8000003400780b */ /* 0x000fe40003f1c200 */
[----:B------:R-:W-:-:S04]  /*eed0*/  ISETP.LT.U32.AND P1, PT, R41, R44, PT ;  /* 0x0000002c2900720c */ /* 0x000fc80003f21070 */
[----:B------:R-:W-:-:S13]  /*eee0*/  ISETP.LT.OR.EX P0, PT, R40, R43, !P0, P1 ;  /* 0x0000002b2800720c */ /* 0x000fda0004701710 */
.L_x_5246:
[----:B------:R-:W-:Y:S05]  /*eef0*/  BSYNC B0 ;  /* 0x0000000000007941 */ /* 0x000fea0003800000 */
.L_x_5244:
[----:B------:R-:W-:Y:S02]  /*ef00*/  SEL R42, R41, R44, P0 ;  /* 0x0000002c292a7207 */ /* 0x000fe40000000000 */
[----:B------:R-:W-:Y:S02]  /*ef10*/  SEL R43, R40, R43, P0 ;  /* 0x0000002b282b7207 */ /* 0x000fe40000000000 */
[----:B------:R-:W-:Y:S01]  /*ef20*/  FSEL R61, R39, R52, P0 ;  /* 0x00000034273d7208 */ /* 0x000fe20000000000 */
[----:B------:R-:W-:Y:S06]  /*ef30*/  BRA `(.L_x_5067) ;  /* 0x0000008000c87947 */ /* 0x000fec0003800000 */
.L_x_5102:
        /* <DEDUP_REMOVED lines=88> */
.L_x_5294:
[----:B------:R-:W-:-:S05]  /*f4c0*/  IMAD R4, R64, R59, RZ ;  /* 0x0000003b40047224 */ /* 0x000fca00078e02ff */
[----:B------:R-:W-:-:S05]  /*f4d0*/  SHF.R.U32.HI R5, RZ, 0x2, R4 ;  /* 0x00000002ff057819 */ /* 0x000fca0000011604 */
[----:B------:R-:W-:-:S06]  /*f4e0*/  IMAD.WIDE.U32 R4, R5, 0x8, R18 ;  /* 0x0000000805047825 */ /* 0x000fcc00078e0012 */
[----:B------:R-:W2:Y:S01]  /*f4f0*/  LDG.E.64 R4, desc[UR60][R4.64] ;  /* 0x0000003c04047981 */ /* 0x000ea2000c1e1b00 */
        /* <DEDUP_REMOVED lines=11> */
[----:B------:R-:W3:Y:S02]  /*f5b0*/  LDG.E.64 R6, desc[UR60][R6.64] ;  /* 0x0000003c06067981 */ /* 0x000ee4000c1e1b00 */
[----:B------:R-:W-:Y:S02]  /*f5c0*/  IMAD.WIDE.U32 R10, R11, 0x8, R18 ;  /* 0x000000080b0a7825 */ /* 0x000fe400078e0012 */
[----:B------:R-:W4:Y:S04]  /*f5d0*/  LDG.E.64 R8, desc[UR60][R8.64] ;  /* 0x0000003c08087981 */ /* 0x000f28000c1e1b00 */
[----:B------:R-:W5:Y:S01]  /*f5e0*/  LDG.E.64 R10, desc[UR60][R10.64] ;  /* 0x0000003c0a0a7981 */ /* 0x000f62000c1e1b00 */
[----:B------:R-:W-:Y:S01]  /*f5f0*/  FSETP.GTU.FTZ.AND P1, PT, |R0|, +INF , PT ;  /* 0x7f8000000000780b */ /* 0x000fe20003f3c200 */
[----:B------:R-:W-:-:S12]  /*f600*/  BSSY B1, `(.L_x_5249) ;  /* 0x000002d000017945 */ /* 0x000fd80003800000 */
[----:B------:R-:W-:-:S04]  /*f610*/  @!P1 ISETP.GE.U32.AND P0, PT, R12, R59, PT ;  /* 0x0000003b0c00920c */ /* 0x000fc80003f06070 */
[----:B------:R-:W-:Y:S01]  /*f620*/  @!P1 ISETP.GE.AND.EX P0, PT, R3, RZ, PT, P0 ;  /* 0x000000ff0300920c */ /* 0x000fe20003f06300 */
[C---:B--2---:R-:W-:Y:S01]  /*f630*/  IMAD.U32 R67, R4.reuse, 0x10000, RZ ;  /* 0x0001000004437824 */ /* 0x044fe200078e00ff */
[----:B------:R-:W-:Y:S02]  /*f640*/  PRMT R66, R4, 0x7632, R66 ;  /* 0x0000763204427816 */ /* 0x000fe40000000042 */
[----:B------:R-:W-:Y:S02]  /*f650*/  PRMT R68, R5, 0x7632, R68 ;  /* 0x0000763205447816 */ /* 0x000fe40000000044 */
[-C--:B------:R-:W-:Y:S01]  /*f660*/  FSETP.NEU.OR P3, PT, R0, R67.reuse, P1 ;  /* 0x000000430000720b */ /* 0x080fe20000f6d400 */
[----:B------:R-:W-:Y:S01]  /*f670*/  IMAD.U32 R72, R66, 0x10000, RZ ;  /* 0x0001000042487824 */ /* 0x000fe200078e00ff */
[----:B------:R-:W-:-:S04]  /*f680*/  @!P1 FSETP.GT.FTZ.AND P2, PT, R0, R67, PT ;  /* 0x000000430000920b */ /* 0x000fc80003f54000 */
[----:B------:R-:W-:Y:S02]  /*f690*/  @!P1 SEL R65, RZ, 0xffffffff, !P2 ;  /* 0xffffffffff419807 */ /* 0x000fe40005000000 */
[----:B------:R-:W-:-:S05]  /*f6a0*/  @P1 FSETP.GTU.FTZ.AND P2, PT, |R67|, +INF , PT ;  /* 0x7f8000004300180b */ /* 0x000fca0003f5c200 */
[----:B------:R-:W-:Y:S02]  /*f6b0*/  @!P3 SEL R65, RZ, 0xffffffff, P0 ;  /* 0xffffffffff41b807 */ /* 0x000fe40000000000 */
[----:B------:R-:W-:Y:S02]  /*f6c0*/  @P1 ISETP.LT.U32.AND P3, PT, R12, R59, PT ;  /* 0x0000003b0c00120c */ /* 0x000fe40003f61070 */
[----:B------:R-:W-:Y:S02]  /*f6d0*/  @!P1 LOP3.LUT R65, R65, 0x1, RZ, 0xc0, !PT ;  /* 0x0000000141419812 */ /* 0x000fe400078ec0ff */
[----:B---3--:R-:W-:Y:S02]  /*f6e0*/  PRMT R74, R7, 0x7610, R74 ;  /* 0x00007610074a7816 */ /* 0x008fe4000000004a */
[----:B------:R-:W-:Y:S02]  /*f6f0*/  @!P1 ISETP.EQ.U32.AND P0, PT, R65, 0x1, PT ;  /* 0x000000014100980c */ /* 0x000fe40003f02070 */
[----:B------:R-:W-:-:S02]  /*f700*/  @P1 ISETP.LT.OR.EX P0, PT, R3, RZ, !P2, P3 ;  /* 0x000000ff0300120c */ /* 0x000fc40005701730 */
[----:B------:R-:W-:Y:S02]  /*f710*/  FSETP.GTU.FTZ.AND P1, PT, |R13|, +INF , PT ;  /* 0x7f8000000d00780b */ /* 0x000fe40003f3c200 */
[----:B------:R-:W-:Y:S02]  /*f720*/  PRMT R75, R7, 0x7632, R75 ;  /* 0x00007632074b7816 */ /* 0x000fe4000000004b */
[C---:B----4-:R-:W-:Y:S02]  /*f730*/  PRMT R76, R8.reuse, 0x7610, R76 ;  /* 0x00007610084c7816 */ /* 0x050fe4000000004c */
[----:B------:R-:W-:Y:S02]  /*f740*/  PRMT R77, R8, 0x7632, R77 ;  /* 0x00007632084d7816 */ /* 0x000fe4000000004d */
[----:B------:R-:W-:Y:S02]  /*f750*/  FSEL R0, R0, R67, P0 ;  /* 0x0000004300007208 */ /* 0x000fe40000000000 */
[----:B-----5:R-:W-:-:S02]  /*f760*/  PRMT R7, R10, 0x7610, R7 ;  /* 0x000076100a077816 */ /* 0x020fc40000000007 */
[----:B------:R-:W-:Y:S02]  /*f770*/  PRMT R8, R11, 0x7610, R8 ;  /* 0x000076100b087816 */ /* 0x000fe40000000008 */
[----:B------:R-:W-:Y:S02]  /*f780*/  PRMT R65, R4, 0x7610, R65 ;  /* 0x0000761004417816 */ /* 0x000fe40000000041 */
[----:B------:R-:W-:Y:S02]  /*f790*/  PRMT R67, R5, 0x7610, R67 ;  /* 0x0000761005437816 */ /* 0x000fe40000000043 */
[----:B------:R-:W-:Y:S02]  /*f7a0*/  PRMT R69, R6, 0x7632, R69 ;  /* 0x0000763206457816 */ /* 0x000fe40000000045 */
[----:B------:R-:W-:Y:S02]  /*f7b0*/  PRMT R78, R9, 0x7632, R78 ;  /* 0x00007632094e7816 */ /* 0x000fe4000000004e */
[----:B------:R-:W-:-:S02]  /*f7c0*/  PRMT R10, R10, 0x7632, R10 ;  /* 0x000076320a0a7816 */ /* 0x000fc4000000000a */
[----:B------:R-:W-:Y:S02]  /*f7d0*/  PRMT R11, R11, 0x7632, R11 ;  /* 0x000076320b0b7816 */ /* 0x000fe4000000000b */
        /* <DEDUP_REMOVED lines=12> */
.L_x_5250:
[----:B------:R-:W-:Y:S02]  /*f8a0*/  FSETP.GTU.FTZ.AND P0, PT, |R72|, +INF , PT ;  /* 0x7f8000004800780b */ /* 0x000fe40003f1c200 */
[----:B------:R-:W-:-:S04]  /*f8b0*/  ISETP.LT.U32.AND P1, PT, R20, R59, PT ;  /* 0x0000003b1400720c */ /* 0x000fc80003f21070 */
[----:B------:R-:W-:-:S13]  /*f8c0*/  ISETP.LT.OR.EX P0, PT, R14, RZ, !P0, P1 ;  /* 0x000000ff0e00720c */ /* 0x000fda0004701710 */
.L_x_5251:
[----:B------:R-:W-:Y:S05]  /*f8d0*/  BSYNC B1 ;  /* 0x0000000000017941 */ /* 0x000fea0003800000 */
.L_x_5249:
        /* <DEDUP_REMOVED lines=16> */
.L_x_5253:
[----:B------:R-:W-:Y:S02]  /*f9e0*/  FSETP.GTU.FTZ.AND P0, PT, |R72|, +INF , PT ;  /* 0x7f8000004800780b */ /* 0x000fe40003f1c200 */
[----:B------:R-:W-:-:S04]  /*f9f0*/  ISETP.LT.U32.AND P1, PT, R22, R59, PT ;  /* 0x0000003b1600720c */ /* 0x000fc80003f21070 */
[----:B------:R-:W-:-:S13]  /*fa00*/  ISETP.LT.OR.EX P0, PT, R21, RZ, !P0, P1 ;  /* 0x000000ff1500720c */ /* 0x000fda0004701710 */
.L_x_5254:
[----:B------:R-:W-:Y:S05]  /*fa10*/  BSYNC B1 ;  /* 0x0000000000017941 */ /* 0x000fea0003800000 */
.L_x_5252:
        /* <DEDUP_REMOVED lines=16> */
.L_x_5256:
[----:B------:R-:W-:Y:S02]  /*fb20*/  FSETP.GTU.FTZ.AND P0, PT, |R72|, +INF , PT ;  /* 0x7f8000004800780b */ /* 0x000fe40003f1c200 */
[----:B------:R-:W-:-:S04]  /*fb30*/  ISETP.LT.U32.AND P1, PT, R26, R59, PT ;  /* 0x0000003b1a00720c */ /* 0x000fc80003f21070 */
[----:B------:R-:W-:-:S13]  /*fb40*/  ISETP.LT.OR.EX P0, PT, R24, RZ, !P0, P1 ;  /* 0x000000ff1800720c */ /* 0x000fda0004701710 */
.L_x_5257:
[----:B------:R-:W-:Y:S05]  /*fb50*/  BSYNC B1 ;  /* 0x0000000000017941 */ /* 0x000fea0003800000 */
.L_x_5255:
        /* <DEDUP_REMOVED lines=16> */
.L_x_5259:
[----:B------:R-:W-:Y:S02]  /*fc60*/  FSETP.GTU.FTZ.AND P0, PT, |R72|, +INF , PT ;  /* 0x7f8000004800780b */ /* 0x000fe40003f1c200 */
[----:B------:R-:W-:-:S04]  /*fc70*/  ISETP.LT.U32.AND P1, PT, R27, R70, PT ;  /* 0x000000461b00720c */ /* 0x000fc80003f21070 */
[----:B------:R-:W-:-:S13]  /*fc80*/  ISETP.LT.OR.EX P0, PT, R28, RZ, !P0, P1 ;  /* 0x000000ff1c00720c */ /* 0x000fda0004701710 */
.L_x_5260:
[----:B------:R-:W-:Y:S05]  /*fc90*/  BSYNC B1 ;  /* 0x0000000000017941 */ /* 0x000fea0003800000 */
.L_x_5258:
        /* <DEDUP_REMOVED lines=16> */
.L_x_5262:
[----:B------:R-:W-:Y:S02]  /*fda0*/  FSETP.GTU.FTZ.AND P0, PT, |R5|, +INF , PT ;  /* 0x7f8000000500780b */ /* 0x000fe40003f1c200 */
[----:B------:R-:W-:-:S04]  /*fdb0*/  ISETP.LT.U32.AND P1, PT, R31, R70, PT ;  /* 0x000000461f00720c */ /* 0x000fc80003f21070 */
[----:B------:R-:W-:-:S13]  /*fdc0*/  ISETP.LT.OR.EX P0, PT, R29, RZ, !P0, P1 ;  /* 0x000000ff1d00720c */ /* 0x000fda0004701710 */
.L_x_5263:
[----:B------:R-:W-:Y:S05]  /*fdd0*/  BSYNC B1 ;  /* 0x0000000000017941 */ /* 0x000fea0003800000 */
.L_x_5261:
        /* <DEDUP_REMOVED lines=16> */
.L_x_5265:
[----:B------:R-:W-:Y:S02]  /*fee0*/  FSETP.GTU.FTZ.AND P0, PT, |R5|, +INF , PT ;  /* 0x7f8000000500780b */ /* 0x000fe40003f1c200 */
[----:B------:R-:W-:-:S04]  /*fef0*/  ISETP.LT.U32.AND P1, PT, R33, R70, PT ;  /* 0x000000462100720c */ /* 0x000fc80003f21070 */
[----:B------:R-:W-:-:S13]  /*ff00*/  ISETP.LT.OR.EX P0, PT, R34, RZ, !P0, P1 ;  /* 0x000000ff2200720c */ /* 0x000fda0004701710 */
.L_x_5266:
[----:B------:R-:W-:Y:S05]  /*ff10*/  BSYNC B1 ;  /* 0x0000000000017941 */ /* 0x000fea0003800000 */
.L_x_5264:
        /* <DEDUP_REMOVED lines=16> */
.L_x_5268:
[----:B------:R-:W-:Y:S02]  /*10020*/  FSETP.GTU.FTZ.AND P0, PT, |R5|, +INF , PT ;  /* 0x7f8000000500780b */ /* 0x000fe40003f1c200 */
[----:B------:R-:W-:-:S04]  /*10030*/  ISETP.LT.U32.AND P1, PT, R37, R70, PT ;  /* 0x000000462500720c */ /* 0x000fc80003f21070 */
[----:B------:R-:W-:-:S13]  /*10040*/  ISETP.LT.OR.EX P0, PT, R35, RZ, !P0, P1 ;  /* 0x000000ff2300720c */ /* 0x000fda0004701710 */
.L_x_5269:
[----:B------:R-:W-:Y:S05]  /*10050*/  BSYNC B1 ;  /* 0x0000000000017941 */ /* 0x000fea0003800000 */
.L_x_5267:
        /* <DEDUP_REMOVED lines=16> */
.L_x_5271:
[----:B------:R-:W-:Y:S02]  /*10160*/  FSETP.GTU.FTZ.AND P0, PT, |R5|, +INF , PT ;  /* 0x7f8000000500780b */ /* 0x000fe40003f1c200 */
[----:B------:R-:W-:-:S04]  /*10170*/  ISETP.LT.U32.AND P1, PT, R40, R73, PT ;  /* 0x000000492800720c */ /* 0x000fc80003f21070 */
[----:B------:R-:W-:-:S13]  /*10180*/  ISETP.LT.OR.EX P0, PT, R39, RZ, !P0, P1 ;  /* 0x000000ff2700720c */ /* 0x000fda0004701710 */
.L_x_5272:
[----:B------:R-:W-:Y:S05]  /*10190*/  BSYNC B1 ;  /* 0x0000000000017941 */ /* 0x000fea0003800000 */
.L_x_5270:
        /* <DEDUP_REMOVED lines=16> */
.L_x_5274:
[----:B------:R-:W-:Y:S02]  /*102a0*/  FSETP.GTU.FTZ.AND P0, PT, |R70|, +INF , PT ;  /* 0x7f8000004600780b */ /* 0x000fe40003f1c200 */
[----:B------:R-:W-:-:S04]  /*102b0*/  ISETP.LT.U32.AND P1, PT, R43, R73, PT ;  /* 0x000000492b00720c */ /* 0x000fc80003f21070 */
[----:B------:R-:W-:-:S13]  /*102c0*/  ISETP.LT.OR.EX P0, PT, R42, RZ, !P0, P1 ;  /* 0x000000ff2a00720c */ /* 0x000fda0004701710 */
.L_x_5275:
[----:B------:R-:W-:Y:S05]  /*102d0*/  BSYNC B1 ;  /* 0x0000000000017941 */ /* 0x000fea0003800000 */
.L_x_5273:
        /* <DEDUP_REMOVED lines=16> */
.L_x_5277:
[----:B------:R-:W-:Y:S02]  /*103e0*/  FSETP.GTU.FTZ.AND P0, PT, |R5|, +INF , PT ;  /* 0x7f8000000500780b */ /* 0x000fe40003f1c200 */
[----:B------:R-:W-:-:S04]  /*103f0*/  ISETP.LT.U32.AND P1, PT, R46, R73, PT ;  /* 0x000000492e00720c */ /* 0x000fc80003f21070 */
[----:B------:R-:W-:-:S13]  /*10400*/  ISETP.LT.OR.EX P0, PT, R45, RZ, !P0, P1 ;  /* 0x000000ff2d00720c */ /* 0x000fda0004701710 */
.L_x_5278:
[----:B------:R-:W-:Y:S05]  /*10410*/  BSYNC B1 ;  /* 0x0000000000017941 */ /* 0x000fea0003800000 */
.L_x_5276:
        /* <DEDUP_REMOVED lines=16> */
.L_x_5280:
[----:B------:R-:W-:Y:S02]  /*10520*/  FSETP.GTU.FTZ.AND P0, PT, |R70|, +INF , PT ;  /* 0x7f8000004600780b */ /* 0x000fe40003f1c200 */
[----:B------:R-:W-:-:S04]  /*10530*/  ISETP.LT.U32.AND P1, PT, R49, R73, PT ;  /* 0x000000493100720c */ /* 0x000fc80003f21070 */
[----:B------:R-:W-:-:S13]  /*10540*/  ISETP.LT.OR.EX P0, PT, R48, RZ, !P0, P1 ;  /* 0x000000ff3000720c */ /* 0x000fda0004701710 */
.L_x_5281:
[----:B------:R-:W-:Y:S05]  /*10550*/  BSYNC B1 ;  /* 0x0000000000017941 */ /* 0x000fea0003800000 */
.L_x_5279:
        /* <DEDUP_REMOVED lines=16> */
.L_x_5283:
[----:B------:R-:W-:Y:S02]  /*10660*/  FSETP.GTU.FTZ.AND P0, PT, |R5|, +INF , PT ;  /* 0x7f8000000500780b */ /* 0x000fe40003f1c200 */
[----:B------:R-:W-:-:S04]  /*10670*/  ISETP.LT.U32.AND P1, PT, R54, R71, PT ;  /* 0x000000473600720c */ /* 0x000fc80003f21070 */
[----:B------:R-:W-:-:S13]  /*10680*/  ISETP.LT.OR.EX P0, PT, R53, RZ, !P0, P1 ;  /* 0x000000ff3500720c */ /* 0x000fda0004701710 */
.L_x_5284:
[----:B------:R-:W-:Y:S05]  /*10690*/  BSYNC B1 ;  /* 0x0000000000017941 */ /* 0x000fea0003800000 */
.L_x_5282:
        /* <DEDUP_REMOVED lines=16> */
.L_x_5286:
[----:B------:R-:W-:Y:S02]  /*107a0*/  FSETP.GTU.FTZ.AND P0, PT, |R5|, +INF , PT ;  /* 0x7f8000000500780b */ /* 0x000fe40003f1c200 */
[----:B------:R-:W-:-:S04]  /*107b0*/  ISETP.LT.U32.AND P1, PT, R63, R71, PT ;  /* 0x000000473f00720c */ /* 0x000fc80003f21070 */
[----:B------:R-:W-:-:S13]  /*107c0*/  ISETP.LT.OR.EX P0, PT, R62, RZ, !P0, P1 ;  /* 0x000000ff3e00720c */ /* 0x000fda0004701710 */
.L_x_5287:
[----:B------:R-:W-:Y:S05]  /*107d0*/  BSYNC B1 ;  /* 0x0000000000017941 */ /* 0x000fea0003800000 */
.L_x_5285:
        /* <DEDUP_REMOVED lines=16> */
.L_x_5289:
[----:B------:R-:W-:Y:S02]  /*108e0*/  FSETP.GTU.FTZ.AND P0, PT, |R70|, +INF , PT ;  /* 0x7f8000004600780b */ /* 0x000fe40003f1c200 */
[----:B------:R-:W-:-:S04]  /*108f0*/  ISETP.LT.U32.AND P1, PT, R56, R71, PT ;  /* 0x000000473800720c */ /* 0x000fc80003f21070 */
[----:B------:R-:W-:-:S13]  /*10900*/  ISETP.LT.OR.EX P0, PT, R55, RZ, !P0, P1 ;  /* 0x000000ff3700720c */ /* 0x000fda0004701710 */
.L_x_5290:
[----:B------:R-:W-:Y:S05]  /*10910*/  BSYNC B1 ;  /* 0x0000000000017941 */ /* 0x000fea0003800000 */
.L_x_5288:
        /* <DEDUP_REMOVED lines=16> */
.L_x_5292:
[----:B------:R-:W-:Y:S02]  /*10a20*/  FSETP.GTU.FTZ.AND P0, PT, |R70|, +INF , PT ;  /* 0x7f8000004600780b */ /* 0x000fe40003f1c200 */
[----:B------:R-:W-:-:S04]  /*10a30*/  ISETP.LT.U32.AND P1, PT, R52, R71, PT ;  /* 0x000000473400720c */ /* 0x000fc80003f21070 */
[----:B------:R-:W-:-:S13]  /*10a40*/  ISETP.LT.OR.EX P0, PT, R51, RZ, !P0, P1 ;  /* 0x000000ff3300720c */ /* 0x000fda0004701710 */
.L_x_5293:
[----:B------:R-:W-:Y:S05]  /*10a50*/  BSYNC B1 ;  /* 0x0000000000017941 */ /* 0x000fea0003800000 */
.L_x_5291:
        /* <DEDUP_REMOVED lines=9> */
.L_x_5248:
[----:B------:R-:W-:Y:S05]  /*10af0*/  BSYNC B0 ;  /* 0x0000000000007941 */ /* 0x000fea0003800000 */
.L_x_5247:
        /* <DEDUP_REMOVED lines=43> */
.L_x_5296:
[----:B------:R-:W-:Y:S05]  /*10db0*/  BSYNC B0 ;  /* 0x0000000000007941 */ /* 0x000fea0003800000 */
.L_x_5295:
        /* <DEDUP_REMOVED lines=15> */
.L_x_5300:
[----:B------:R-:W-:Y:S02]  /*10eb0*/  FSETP.GTU.FTZ.AND P0, PT, |R65|, +INF , PT ;  /* 0x7f8000004100780b */ /* 0x000fe40003f1c200 */
[----:B------:R-:W-:-:S04]  /*10ec0*/  ISETP.LT.U32.AND P1, PT, R12, R59, PT ;  /* 0x0000003b0c00720c */ /* 0x000fc80003f21070 */
[----:B------:R-:W-:-:S13]  /*10ed0*/  ISETP.LT.OR.EX P0, PT, R3, RZ, !P0, P1 ;  /* 0x000000ff0300720c */ /* 0x000fda0004701710 */
.L_x_5301:
[----:B------:R-:W-:Y:S05]  /*10ee0*/  BSYNC B1 ;  /* 0x0000000000017941 */ /* 0x000fea0003800000 */
.L_x_5299:
        /* <DEDUP_REMOVED lines=16> */
.L_x_5303:
[----:B------:R-:W-:Y:S02]  /*10ff0*/  FSETP.GTU.FTZ.AND P0, PT, |R66|, +INF , PT ;  /* 0x7f8000004200780b */ /* 0x000fe40003f1c200 */
[----:B------:R-:W-:-:S04]  /*11000*/  ISETP.LT.U32.AND P1, PT, R20, R59, PT ;  /* 0x0000003b1400720c */ /* 0x000fc80003f21070 */
[----:B------:R-:W-:-:S13]  /*11010*/  ISETP.LT.OR.EX P0, PT, R14, RZ, !P0, P1 ;  /* 0x000000ff0e00720c */ /* 0x000fda0004701710 */
.L_x_5304:
[----:B------:R-:W-:Y:S05]  /*11020*/  BSYNC B1 ;  /* 0x0000000000017941 */ /* 0x000fea0003800000 */
.L_x_5302:
        /* <DEDUP_REMOVED lines=16> */
.L_x_5306:
[----:B------:R-:W-:Y:S02]  /*11130*/  FSETP.GTU.FTZ.AND P0, PT, |R18|, +INF , PT ;  /* 0x7f8000001200780b */ /* 0x000fe40003f1c200 */
[----:B------:R-:W-:-:S04]  /*11140*/  ISETP.LT.U32.AND P1, PT, R22, R59, PT ;  /* 0x0000003b1600720c */ /* 0x000fc80003f21070 */
[----:B------:R-:W-:-:S13]  /*11150*/  ISETP.LT.OR.EX P0, PT, R21, RZ, !P0, P1 ;  /* 0x000000ff1500720c */ /* 0x000fda0004701710 */
.L_x_5307:
[----:B------:R-:W-:Y:S05]  /*11160*/  BSYNC B1 ;  /* 0x0000000000017941 */ /* 0x000fea0003800000 */
.L_x_5305:
        /* <DEDUP_REMOVED lines=16> */
.L_x_5309:
[----:B------:R-:W-:Y:S02]  /*11270*/  FSETP.GTU.FTZ.AND P0, PT, |R68|, +INF , PT ;  /* 0x7f8000004400780b */ /* 0x000fe40003f1c200 */
[----:B------:R-:W-:-:S04]  /*11280*/  ISETP.LT.U32.AND P1, PT, R26, R59, PT ;  /* 0x0000003b1a00720c */ /* 0x000fc80003f21070 */
[----:B------:R-:W-:-:S13]  /*11290*/  ISETP.LT.OR.EX P0, PT, R24, RZ, !P0, P1 ;  /* 0x000000ff1800720c */ /* 0x000fda0004701710 */
.L_x_5310:
[----:B------:R-:W-:Y:S05]  /*112a0*/  BSYNC B1 ;  /* 0x0000000000017941 */ /* 0x000fea0003800000 */
.L_x_5308:
        /* <DEDUP_REMOVED lines=19> */
.L_x_5312:
[----:B------:R-:W-:Y:S02]  /*113e0*/  FSETP.GTU.FTZ.AND P0, PT, |R6|, +INF , PT ;  /* 0x7f8000000600780b */ /* 0x000fe40003f1c200 */
[----:B------:R-:W-:-:S04]  /*113f0*/  ISETP.LT.U32.AND P1, PT, R27, R18, PT ;  /* 0x000000121b00720c */ /* 0x000fc80003f21070 */
[----:B------:R-:W-:-:S13]  /*11400*/  ISETP.LT.OR.EX P0, PT, R28, RZ, !P0, P1 ;  /* 0x000000ff1c00720c */ /* 0x000fda0004701710 */
.L_x_5313:
[----:B------:R-:W-:Y:S05]  /*11410*/  BSYNC B1 ;  /* 0x0000000000017941 */ /* 0x000fea0003800000 */
.L_x_5311:
        /* <DEDUP_REMOVED lines=16> */
.L_x_5315:
[----:B------:R-:W-:Y:S02]  /*11520*/  FSETP.GTU.FTZ.AND P0, PT, |R69|, +INF , PT ;  /* 0x7f8000004500780b */ /* 0x000fe40003f1c200 */
[----:B------:R-:W-:-:S04]  /*11530*/  ISETP.LT.U32.AND P1, PT, R31, R18, PT ;  /* 0x000000121f00720c */ /* 0x000fc80003f21070 */
[----:B------:R-:W-:-:S13]  /*11540*/  ISETP.LT.OR.EX P0, PT, R29, RZ, !P0, P1 ;  /* 0x000000ff1d00720c */ /* 0x000fda0004701710 */
.L_x_5316:
[----:B------:R-:W-:Y:S05]  /*11550*/  BSYNC B1 ;  /* 0x0000000000017941 */ /* 0x000fea0003800000 */
.L_x_5314:
        /* <DEDUP_REMOVED lines=16> */
.L_x_5318:
[----:B------:R-:W-:Y:S02]  /*11660*/  FSETP.GTU.FTZ.AND P0, PT, |R5|, +INF , PT ;  /* 0x7f8000000500780b */ /* 0x000fe40003f1c200 */
[----:B------:R-:W-:-:S04]  /*11670*/  ISETP.LT.U32.AND P1, PT, R33, R18, PT ;  /* 0x000000122100720c */ /* 0x000fc80003f21070 */
[----:B------:R-:W-:-:S13]  /*11680*/  ISETP.LT.OR.EX P0, PT, R34, RZ, !P0, P1 ;  /* 0x000000ff2200720c */ /* 0x000fda0004701710 */
.L_x_5319:
[----:B------:R-:W-:Y:S05]  /*11690*/  BSYNC B1 ;  /* 0x0000000000017941 */ /* 0x000fea0003800000 */
.L_x_5317:
        /* <DEDUP_REMOVED lines=16> */
.L_x_5321:
[----:B------:R-:W-:Y:S02]  /*117a0*/  FSETP.GTU.FTZ.AND P0, PT, |R75|, +INF , PT ;  /* 0x7f8000004b00780b */ /* 0x000fe40003f1c200 */
[----:B------:R-:W-:-:S04]  /*117b0*/  ISETP.LT.U32.AND P1, PT, R37, R18, PT ;  /* 0x000000122500720c */ /* 0x000fc80003f21070 */
[----:B------:R-:W-:-:S13]  /*117c0*/  ISETP.LT.OR.EX P0, PT, R35, RZ, !P0, P1 ;  /* 0x000000ff2300720c */ /* 0x000fda0004701710 */
.L_x_5322:
[----:B------:R-:W-:Y:S05]  /*117d0*/  BSYNC B1 ;  /* 0x0000000000017941 */ /* 0x000fea0003800000 */
.L_x_5320:
        /* <DEDUP_REMOVED lines=19> */
.L_x_5324:
[----:B------:R-:W-:Y:S02]  /*11910*/  FSETP.GTU.FTZ.AND P0, PT, |R19|, +INF , PT ;  /* 0x7f8000001300780b */ /* 0x000fe40003f1c200 */
[----:B------:R-:W-:-:S04]  /*11920*/  ISETP.LT.U32.AND P1, PT, R40, R5, PT ;  /* 0x000000052800720c */ /* 0x000fc80003f21070 */
[----:B------:R-:W-:-:S13]  /*11930*/  ISETP.LT.OR.EX P0, PT, R39, RZ, !P0, P1 ;  /* 0x000000ff2700720c */ /* 0x000fda0004701710 */
.L_x_5325:
[----:B------:R-:W-:Y:S05]  /*11940*/  BSYNC B1 ;  /* 0x0000000000017941 */ /* 0x000fea0003800000 */
.L_x_5323:
        /* <DEDUP_REMOVED lines=16> */
.L_x_5327:
[----:B------:R-:W-:Y:S02]  /*11a50*/  FSETP.GTU.FTZ.AND P0, PT, |R6|, +INF , PT ;  /* 0x7f8000000600780b */ /* 0x000fe40003f1c200 */
[----:B------:R-:W-:-:S04]  /*11a60*/  ISETP.LT.U32.AND P1, PT, R43, R5, PT ;  /* 0x000000052b00720c */ /* 0x000fc80003f21070 */
[----:B------:R-:W-:-:S13]  /*11a70*/  ISETP.LT.OR.EX P0, PT, R42, RZ, !P0, P1 ;  /* 0x000000ff2a00720c */ /* 0x000fda0004701710 */
.L_x_5328:
[----:B------:R-:W-:Y:S05]  /*11a80*/  BSYNC B1 ;  /* 0x0000000000017941 */ /* 0x000fea0003800000 */
.L_x_5326:
        /* <DEDUP_REMOVED lines=16> */
.L_x_5330:
[----:B------:R-:W-:Y:S02]  /*11b90*/  FSETP.GTU.FTZ.AND P0, PT, |R9|, +INF , PT ;  /* 0x7f8000000900780b */ /* 0x000fe40003f1c200 */
[----:B------:R-:W-:-:S04]  /*11ba0*/  ISETP.LT.U32.AND P1, PT, R46, R5, PT ;  /* 0x000000052e00720c */ /* 0x000fc80003f21070 */
[----:B------:R-:W-:-:S13]  /*11bb0*/  ISETP.LT.OR.EX P0, PT, R45, RZ, !P0, P1 ;  /* 0x000000ff2d00720c */ /* 0x000fda0004701710 */
.L_x_5331:
[----:B------:R-:W-:Y:S05]  /*11bc0*/  BSYNC B1 ;  /* 0x0000000000017941 */ /* 0x000fea0003800000 */
.L_x_5329:
        /* <DEDUP_REMOVED lines=16> */
.L_x_5333:
[----:B------:R-:W-:Y:S02]  /*11cd0*/  FSETP.GTU.FTZ.AND P0, PT, |R78|, +INF , PT ;  /* 0x7f8000004e00780b */ /* 0x000fe40003f1c200 */
[----:B------:R-:W-:-:S04]  /*11ce0*/  ISETP.LT.U32.AND P1, PT, R49, R5, PT ;  /* 0x000000053100720c */ /* 0x000fc80003f21070 */
[----:B------:R-:W-:-:S13]  /*11cf0*/  ISETP.LT.OR.EX P0, PT, R48, RZ, !P0, P1 ;  /* 0x000000ff3000720c */ /* 0x000fda0004701710 */
.L_x_5334:
[----:B------:R-:W-:Y:S05]  /*11d00*/  BSYNC B1 ;  /* 0x0000000000017941 */ /* 0x000fea0003800000 */
.L_x_5332:
        /* <DEDUP_REMOVED lines=19> */
.L_x_5336:
[----:B------:R-:W-:Y:S02]  /*11e40*/  FSETP.GTU.FTZ.AND P0, PT, |R7|, +INF , PT ;  /* 0x7f8000000700780b */ /* 0x000fe40003f1c200 */
[----:B------:R-:W-:-:S04]  /*11e50*/  ISETP.LT.U32.AND P1, PT, R54, R9, PT ;  /* 0x000000093600720c */ /* 0x000fc80003f21070 */
[----:B------:R-:W-:-:S13]  /*11e60*/  ISETP.LT.OR.EX P0, PT, R53, RZ, !P0, P1 ;  /* 0x000000ff3500720c */ /* 0x000fda0004701710 */
.L_x_5337:
[----:B------:R-:W-:Y:S05]  /*11e70*/  BSYNC B1 ;  /* 0x0000000000017941 */ /* 0x000fea0003800000 */
.L_x_5335:
        /* <DEDUP_REMOVED lines=16> */
.L_x_5339:
[----:B------:R-:W-:Y:S02]  /*11f80*/  FSETP.GTU.FTZ.AND P0, PT, |R5|, +INF , PT ;  /* 0x7f8000000500780b */ /* 0x000fe40003f1c200 */
[----:B------:R-:W-:-:S04]  /*11f90*/  ISETP.LT.U32.AND P1, PT, R63, R9, PT ;  /* 0x000000093f00720c */ /* 0x000fc80003f21070 */
[----:B------:R-:W-:-:S13]  /*11fa0*/  ISETP.LT.OR.EX P0, PT, R62, RZ, !P0, P1 ;  /* 0x000000ff3e00720c */ /* 0x000fda0004701710 */
.L_x_5340:
[----:B------:R-:W-:Y:S05]  /*11fb0*/  BSYNC B1 ;  /* 0x0000000000017941 */ /* 0x000fea0003800000 */
.L_x_5338:
        /* <DEDUP_REMOVED lines=16> */
.L_x_5342:
[----:B------:R-:W-:Y:S02]  /*120c0*/  FSETP.GTU.FTZ.AND P0, PT, |R8|, +INF , PT ;  /* 0x7f8000000800780b */ /* 0x000fe40003f1c200 */
[----:B------:R-:W-:-:S04]  /*120d0*/  ISETP.LT.U32.AND P1, PT, R56, R9, PT ;  /* 0x000000093800720c */ /* 0x000fc80003f21070 */
[----:B------:R-:W-:-:S13]  /*120e0*/  ISETP.LT.OR.EX P0, PT, R55, RZ, !P0, P1 ;  /* 0x000000ff3700720c */ /* 0x000fda0004701710 */
.L_x_5343:
[----:B------:R-:W-:Y:S05]  /*120f0*/  BSYNC B1 ;  /* 0x0000000000017941 */ /* 0x000fea0003800000 */
.L_x_5341:
        /* <DEDUP_REMOVED lines=16> */
.L_x_5345:
[----:B------:R-:W-:Y:S02]  /*12200*/  FSETP.GTU.FTZ.AND P0, PT, |R6|, +INF , PT ;  /* 0x7f8000000600780b */ /* 0x000fe40003f1c200 */
[----:B------:R-:W-:-:S04]  /*12210*/  ISETP.LT.U32.AND P1, PT, R52, R9, PT ;  /* 0x000000093400720c */ /* 0x000fc80003f21070 */
[----:B------:R-:W-:-:S13]  /*12220*/  ISETP.LT.OR.EX P0, PT, R51, RZ, !P0, P1 ;  /* 0x000000ff3300720c */ /* 0x000fda0004701710 */
.L_x_5346:
[----:B------:R-:W-:Y:S05]  /*12230*/  BSYNC B1 ;  /* 0x0000000000017941 */ /* 0x000fea0003800000 */
.L_x_5344:
[----:B------:R-:W-:Y:S02]  /*12240*/  FSEL R61, R61, R6, P0 ;  /* 0x000000063d3d7208 */ /* 0x000fe40000000000 */
[----:B------:R-:W-:Y:S02]  /*12250*/  SEL R52, R52, R9, P0 ;  /* 0x0000000934347207 */ /* 0x000fe40000000000 */
[----:B------:R-:W-:-:S07]  /*12260*/  SEL R51, R51, RZ, P0 ;  /* 0x000000ff33337207 */ /* 0x000fce0000000000 */
.L_x_5298:
[----:B------:R-:W-:Y:S05]  /*12270*/  BSYNC B0 ;  /* 0x0000000000007941 */ /* 0x000fea0003800000 */
.L_x_5297:
        /* <DEDUP_REMOVED lines=12> */
.L_x_5348:
[----:B------:R-:W-:Y:S02]  /*12340*/  FSETP.GTU.FTZ.AND P0, PT, |R25|, +INF , PT ;  /* 0x7f8000001900780b */ /* 0x000fe40003f1c200 */
[----:B------:R-:W-:-:S04]  /*12350*/  ISETP.LT.U32.AND P1, PT, R12, R27, PT ;  /* 0x0000001b0c00720c */ /* 0x000fc80003f21070 */
[----:B------:R-:W-:-:S13]  /*12360*/  ISETP.LT.OR.EX P0, PT, R3, R28, !P0, P1 ;  /* 0x0000001c0300720c */ /* 0x000fda0004701710 */
.L_x_5349:
[----:B------:R-:W-:Y:S05]  /*12370*/  BSYNC B0 ;  /* 0x0000000000007941 */ /* 0x000fea0003800000 */
.L_x_5347:
        /* <DEDUP_REMOVED lines=15> */
.L_x_5351:
[----:B------:R-:W-:Y:S02]  /*12470*/  FSETP.GTU.FTZ.AND P0, PT, |R30|, +INF , PT ;  /* 0x7f8000001e00780b */ /* 0x000fe40003f1c200 */
[----:B------:R-:W-:-:S04]  /*12480*/  ISETP.LT.U32.AND P1, PT, R20, R31, PT ;  /* 0x0000001f1400720c */ /* 0x000fc80003f21070 */
[----:B------:R-:W-:-:S13]  /*12490*/  ISETP.LT.OR.EX P0, PT, R14, R29, !P0, P1 ;  /* 0x0000001d0e00720c */ /* 0x000fda0004701710 */
.L_x_5352:
[----:B------:R-:W-:Y:S05]  /*124a0*/  BSYNC B0 ;  /* 0x0000000000007941 */ /* 0x000fea0003800000 */
.L_x_5350:
        /* <DEDUP_REMOVED lines=15> */
.L_x_5354:
[----:B------:R-:W-:Y:S02]  /*125a0*/  FSETP.GTU.FTZ.AND P0, PT, |R32|, +INF , PT ;  /* 0x7f8000002000780b */ /* 0x000fe40003f1c200 */
[----:B------:R-:W-:-:S04]  /*125b0*/  ISETP.LT.U32.AND P1, PT, R22, R33, PT ;  /* 0x000000211600720c */ /* 0x000fc80003f21070 */
[----:B------:R-:W-:-:S13]  /*125c0*/  ISETP.LT.OR.EX P0, PT, R21, R34, !P0, P1 ;  /* 0x000000221500720c */ /* 0x000fda0004701710 */
.L_x_5355:
[----:B------:R-:W-:Y:S05]  /*125d0*/  BSYNC B0 ;  /* 0x0000000000007941 */ /* 0x000fea0003800000 */
.L_x_5353:
        /* <DEDUP_REMOVED lines=15> */
.L_x_5357:
[----:B------:R-:W-:Y:S02]  /*126d0*/  FSETP.GTU.FTZ.AND P0, PT, |R36|, +INF , PT ;  /* 0x7f8000002400780b */ /* 0x000fe40003f1c200 */
[----:B------:R-:W-:-:S04]  /*126e0*/  ISETP.LT.U32.AND P1, PT, R26, R37, PT ;  /* 0x000000251a00720c */ /* 0x000fc80003f21070 */
[----:B------:R-:W-:-:S13]  /*126f0*/  ISETP.LT.OR.EX P0, PT, R24, R35, !P0, P1 ;  /* 0x000000231800720c */ /* 0x000fda0004701710 */
.L_x_5358:
[----:B------:R-:W-:Y:S05]  /*12700*/  BSYNC B0 ;  /* 0x0000000000007941 */ /* 0x000fea0003800000 */
.L_x_5356:
        /* <DEDUP_REMOVED lines=15> */
.L_x_5360:
[----:B------:R-:W-:Y:S02]  /*12800*/  FSETP.GTU.FTZ.AND P0, PT, |R38|, +INF , PT ;  /* 0x7f8000002600780b */ /* 0x000fe40003f1c200 */
[----:B------:R-:W-:-:S04]  /*12810*/  ISETP.LT.U32.AND P1, PT, R27, R40, PT ;  /* 0x000000281b00720c */ /* 0x000fc80003f21070 */
[----:B------:R-:W-:-:S13]  /*12820*/  ISETP.LT.OR.EX P0, PT, R28, R39, !P0, P1 ;  /* 0x000000271c00720c */ /* 0x000fda0004701710 */
.L_x_5361:
[----:B------:R-:W-:Y:S05]  /*12830*/  BSYNC B0 ;  /* 0x0000000000007941 */ /* 0x000fea0003800000 */
.L_x_5359:
        /* <DEDUP_REMOVED lines=15> */
.L_x_5363:
[----:B------:R-:W-:Y:S02]  /*12930*/  FSETP.GTU.FTZ.AND P0, PT, |R41|, +INF , PT ;  /* 0x7f8000002900780b */ /* 0x000fe40003f1c200 */
[----:B------:R-:W-:-:S04]  /*12940*/  ISETP.LT.U32.AND P1, PT, R20, R43, PT ;  /* 0x0000002b1400720c */ /* 0x000fc80003f21070 */
[----:B------:R-:W-:-:S13]  /*12950*/  ISETP.LT.OR.EX P0, PT, R29, R42, !P0, P1 ;  /* 0x0000002a1d00720c */ /* 0x000fda0004701710 */
.L_x_5364:
[----:B------:R-:W-:Y:S05]  /*12960*/  BSYNC B0 ;  /* 0x0000000000007941 */ /* 0x000fea0003800000 */
.L_x_5362:
        /* <DEDUP_REMOVED lines=15> */
.L_x_5366:
[----:B------:R-:W-:Y:S02]  /*12a60*/  FSETP.GTU.FTZ.AND P0, PT, |R44|, +INF , PT ;  /* 0x7f8000002c00780b */ /* 0x000fe40003f1c200 */
[----:B------:R-:W-:-:S04]  /*12a70*/  ISETP.LT.U32.AND P1, PT, R33, R46, PT ;  /* 0x0000002e2100720c */ /* 0x000fc80003f21070 */
[----:B------:R-:W-:-:S13]  /*12a80*/  ISETP.LT.OR.EX P0, PT, R34, R45, !P0, P1 ;  /* 0x0000002d2200720c */ /* 0x000fda0004701710 */
.L_x_5367:
[----:B------:R-:W-:Y:S05]  /*12a90*/  BSYNC B0 ;  /* 0x0000000000007941 */ /* 0x000fea0003800000 */
.L_x_5365:
        /* <DEDUP_REMOVED lines=15> */
.L_x_5369:
[----:B------:R-:W-:Y:S02]  /*12b90*/  FSETP.GTU.FTZ.AND P0, PT, |R47|, +INF , PT ;  /* 0x7f8000002f00780b */ /* 0x000fe40003f1c200 */
[----:B------:R-:W-:-:S04]  /*12ba0*/  ISETP.LT.U32.AND P1, PT, R26, R49, PT ;  /* 0x000000311a00720c */ /* 0x000fc80003f21070 */
[----:B------:R-:W-:-:S13]  /*12bb0*/  ISETP.LT.OR.EX P0, PT, R35, R48, !P0, P1 ;  /* 0x000000302300720c */ /* 0x000fda0004701710 */
.L_x_5370:
[----:B------:R-:W-:Y:S05]  /*12bc0*/  BSYNC B0 ;  /* 0x0000000000007941 */ /* 0x000fea0003800000 */
.L_x_5368:
        /* <DEDUP_REMOVED lines=15> */
.L_x_5372:
[----:B------:R-:W-:Y:S02]  /*12cc0*/  FSETP.GTU.FTZ.AND P0, PT, |R50|, +INF , PT ;  /* 0x7f8000003200780b */ /* 0x000fe40003f1c200 */
[----:B------:R-:W-:-:S04]  /*12cd0*/  ISETP.LT.U32.AND P1, PT, R27, R54, PT ;  /* 0x000000361b00720c */ /* 0x000fc80003f21070 */
[----:B------:R-:W-:-:S13]  /*12ce0*/  ISETP.LT.OR.EX P0, PT, R28, R53, !P0, P1 ;  /* 0x000000351c00720c */ /* 0x000fda0004701710 */
.L_x_5373:
[----:B------:R-:W-:Y:S05]  /*12cf0*/  BSYNC B0 ;  /* 0x0000000000007941 */ /* 0x000fea0003800000 */
.L_x_5371:
        /* <DEDUP_REMOVED lines=15> */
.L_x_5375:
[----:B------:R-:W-:Y:S02]  /*12df0*/  FSETP.GTU.FTZ.AND P0, PT, |R60|, +INF , PT ;  /* 0x7f8000003c00780b */ /* 0x000fe40003f1c200 */
[----:B------:R-:W-:-:S04]  /*12e00*/  ISETP.LT.U32.AND P1, PT, R20, R63, PT ;  /* 0x0000003f1400720c */ /* 0x000fc80003f21070 */
[----:B------:R-:W-:-:S13]  /*12e10*/  ISETP.LT.OR.EX P0, PT, R29, R62, !P0, P1 ;  /* 0x0000003e1d00720c */ /* 0x000fda0004701710 */
.L_x_5376:
[----:B------:R-:W-:Y:S05]  /*12e20*/  BSYNC B0 ;  /* 0x0000000000007941 */ /* 0x000fea0003800000 */
.L_x_5374:
        /* <DEDUP_REMOVED lines=15> */
.L_x_5378:
[----:B------:R-:W-:Y:S02]  /*12f20*/  FSETP.GTU.FTZ.AND P0, PT, |R57|, +INF , PT ;  /* 0x7f8000003900780b */ /* 0x000fe40003f1c200 */
[----:B------:R-:W-:-:S04]  /*12f30*/  ISETP.LT.U32.AND P1, PT, R33, R56, PT ;  /* 0x000000382100720c */ /* 0x000fc80003f21070 */
[----:B------:R-:W-:-:S13]  /*12f40*/  ISETP.LT.OR.EX P0, PT, R34, R55, !P0, P1 ;  /* 0x000000372200720c */ /* 0x000fda0004701710 */
.L_x_5379:
[----:B------:R-:W-:Y:S05]  /*12f50*/  BSYNC B0 ;  /* 0x0000000000007941 */ /* 0x000fea0003800000 */
.L_x_5377:
        /* <DEDUP_REMOVED lines=15> */
.L_x_5381:
[----:B------:R-:W-:Y:S02]  /*13050*/  FSETP.GTU.FTZ.AND P0, PT, |R61|, +INF , PT ;  /* 0x7f8000003d00780b */ /* 0x000fe40003f1c200 */
[----:B------:R-:W-:-:S04]  /*13060*/  ISETP.LT.U32.AND P1, PT, R49, R52, PT ;  /* 0x000000343100720c */ /* 0x000fc80003f21070 */
[----:B------:R-:W-:-:S13]  /*13070*/  ISETP.LT.OR.EX P0, PT, R48, R51, !P0, P1 ;  /* 0x000000333000720c */ /* 0x000fda0004701710 */
.L_x_5382:
[----:B------:R-:W-:Y:S05]  /*13080*/  BSYNC B0 ;  /* 0x0000000000007941 */ /* 0x000fea0003800000 */
.L_x_5380:
[----:B------:R-:W-:Y:S02]  /*13090*/  SEL R42, R49, R52, P0 ;  /* 0x00000034312a7207 */ /* 0x000fe40000000000 */
[----:B------:R-:W-:Y:S02]  /*130a0*/  SEL R43, R48, R51, P0 ;  /* 0x00000033302b7207 */ /* 0x000fe40000000000 */
[----:B------:R-:W-:Y:S01]  /*130b0*/  FSEL R61, R36, R61, P0 ;  /* 0x0000003d243d7208 */ /* 0x000fe20000000000 */
[----:B------:R-:W-:Y:S06]  /*130c0*/  BRA `(.L_x_5067) ;  /* 0x0000004000647947 */ /* 0x000fec0003800000 */
.L_x_5101:
        /* <DEDUP_REMOVED lines=97> */
.L_x_5430:
[----:B------:R-:W-:-:S05]  /*136e0*/  SHF.R.U32.HI R5, RZ, 0x2, R63 ;  /* 0x00000002ff057819 */ /* 0x000fca000001163f */
[----:B------:R-:W-:-:S06]  /*136f0*/  IMAD.WIDE.U32 R4, R5, 0x8, R18 ;  /* 0x0000000805047825 */ /* 0x000fcc00078e0012 */
[----:B------:R-:W2:Y:S01]  /*13700*/  LDG.E.64 R4, desc[UR60][R4.64] ;  /* 0x0000003c04047981 */ /* 0x000ea2000c1e1b00 */
        /* <DEDUP_REMOVED lines=16> */
[----:B--2---:R-:W-:Y:S01]  /*13810*/  IMAD.U32 R65, R4, 0x10000, RZ ;  /* 0x0001000004417824 */ /* 0x004fe200078e00ff */
[C---:B------:R-:W-:Y:S02]  /*13820*/  PRMT R66, R5.reuse, 0x7610, R66 ;  /* 0x0000761005427816 */ /* 0x040fe40000000042 */
[----:B------:R-:W-:Y:S02]  /*13830*/  PRMT R67, R5, 0x7632, R67 ;  /* 0x0000763205437816 */ /* 0x000fe40000000043 */
[CC--:B------:R-:W-:Y:S02]  /*13840*/  FSETP.NEU.OR P3, PT, R46.reuse, R65.reuse, P1 ;  /* 0x000000412e00720b */ /* 0x0c0fe40000f6d400 */
[----:B------:R-:W-:-:S04]  /*13850*/  @!P1 FSETP.GT.FTZ.AND P2, PT, R46, R65, PT ;  /* 0x000000412e00920b */ /* 0x000fc80003f54000 */
[----:B------:R-:W-:Y:S02]  /*13860*/  @!P1 SEL R64, RZ, 0xffffffff, !P2 ;  /* 0xffffffffff409807 */ /* 0x000fe40005000000 */
[----:B------:R-:W-:Y:S02]  /*13870*/  @P1 FSETP.GTU.FTZ.AND P2, PT, |R65|, +INF , PT ;  /* 0x7f8000004100180b */ /* 0x000fe40003f5c200 */
[----:B---3--:R-:W-:-:S03]  /*13880*/  PRMT R70, R7, 0x7610, R70 ;  /* 0x0000761007467816 */ /* 0x008fc60000000046 */
[----:B------:R-:W-:Y:S02]  /*13890*/  @!P3 SEL R64, RZ, 0xffffffff, P0 ;  /* 0xffffffffff40b807 */ /* 0x000fe40000000000 */
[----:B------:R-:W-:Y:S02]  /*138a0*/  @P1 ISETP.LT.U32.AND P3, PT, R30, R63, PT ;  /* 0x0000003f1e00120c */ /* 0x000fe40003f61070 */
[----:B------:R-:W-:Y:S02]  /*138b0*/  @!P1 LOP3.LUT R64, R64, 0x1, RZ, 0xc0, !PT ;  /* 0x0000000140409812 */ /* 0x000fe400078ec0ff */
[----:B------:R-:W-:Y:S02]  /*138c0*/  PRMT R74, R7, 0x7632, R74 ;  /* 0x00007632074a7816 */ /* 0x000fe4000000004a */
[----:B------:R-:W-:Y:S02]  /*138d0*/  @!P1 ISETP.EQ.U32.AND P0, PT, R64, 0x1, PT ;  /* 0x000000014000980c */ /* 0x000fe40003f02070 */
[----:B------:R-:W-:-:S02]  /*138e0*/  @P1 ISETP.LT.OR.EX P0, PT, R0, RZ, !P2, P3 ;  /* 0x000000ff0000120c */ /* 0x000fc40005701730 */
[----:B------:R-:W-:Y:S02]  /*138f0*/  FSETP.GTU.FTZ.AND P1, PT, |R47|, +INF , PT ;  /* 0x7f8000002f00780b */ /* 0x000fe40003f3c200 */
[----:B------:R-:W-:Y:S02]  /*13900*/  FSEL R46, R46, R65, P0 ;  /* 0x000000412e2e7208 */ /* 0x000fe40000000000 */
[----:B------:R-:W-:Y:S02]  /*13910*/  PRMT R65, R4, 0x7632, R65 ;  /* 0x0000763204417816 */ /* 0x000fe40000000041 */
[C---:B----4-:R-:W-:Y:S02]  /*13920*/  PRMT R75, R8.reuse, 0x7610, R75 ;  /* 0x00007610084b7816 */ /* 0x050fe4000000004b */
[----:B------:R-:W-:Y:S01]  /*13930*/  PRMT R76, R8, 0x7632, R76 ;  /* 0x00007632084c7816 */ /* 0x000fe2000000004c */
[----:B------:R-:W-:Y:S01]  /*13940*/  IMAD.U32 R72, R65, 0x10000, RZ ;  /* 0x0001000041487824 */ /* 0x000fe200078e00ff */
[----:B-----5:R-:W-:-:S02]  /*13950*/  PRMT R7, R10, 0x7610, R7 ;  /* 0x000076100a077816 */ /* 0x020fc40000000007 */
[----:B------:R-:W-:Y:S02]  /*13960*/  PRMT R8, R11, 0x7610, R8 ;  /* 0x000076100b087816 */ /* 0x000fe40000000008 */
[----:B------:R-:W-:Y:S02]  /*13970*/  PRMT R64, R4, 0x7610, R64 ;  /* 0x0000761004407816 */ /* 0x000fe40000000040 */
[----:B------:R-:W-:Y:S02]  /*13980*/  PRMT R68, R6, 0x7632, R68 ;  /* 0x0000763206447816 */ /* 0x000fe40000000044 */
[----:B------:R-:W-:Y:S02]  /*13990*/  PRMT R77, R9, 0x7632, R77 ;  /* 0x00007632094d7816 */ /* 0x000fe4000000004d */
[----:B------:R-:W-:Y:S02]  /*139a0*/  PRMT R10, R10, 0x7632, R10 ;  /* 0x000076320a0a7816 */ /* 0x000fe4000000000a */
[----:B------:R-:W-:-:S02]  /*139b0*/  PRMT R11, R11, 0x7632, R11 ;  /* 0x000076320b0b7816 */ /* 0x000fc4000000000b */
[----:B------:R-:W-:Y:S02]  /*139c0*/  SEL R30, R30, R63, P0 ;  /* 0x0000003f1e1e7207 */ /* 0x000fe40000000000 */
[----:B------:R-:W-:Y:S01]  /*139d0*/  SEL R0, R0, RZ, P0 ;  /* 0x000000ff00007207 */ /* 0x000fe20000000000 */
        /* <DEDUP_REMOVED lines=10> */
.L_x_5386:
[----:B------:R-:W-:Y:S02]  /*13a80*/  FSETP.GTU.FTZ.AND P0, PT, |R72|, +INF , PT ;  /* 0x7f8000004800780b */ /* 0x000fe40003f1c200 */
[----:B------:R-:W-:-:S04]  /*13a90*/  ISETP.LT.U32.AND P1, PT, R31, R63, PT ;  /* 0x0000003f1f00720c */ /* 0x000fc80003f21070 */
[----:B------:R-:W-:-:S13]  /*13aa0*/  ISETP.LT.OR.EX P0, PT, R3, RZ, !P0, P1 ;  /* 0x000000ff0300720c */ /* 0x000fda0004701710 */
.L_x_5387:
[----:B------:R-:W-:Y:S05]  /*13ab0*/  BSYNC B1 ;  /* 0x0000000000017941 */ /* 0x000fea0003800000 */
.L_x_5385:
        /* <DEDUP_REMOVED lines=16> */
.L_x_5389:
[----:B------:R-:W-:Y:S02]  /*13bc0*/  FSETP.GTU.FTZ.AND P0, PT, |R5|, +INF , PT ;  /* 0x7f8000000500780b */ /* 0x000fe40003f1c200 */
[----:B------:R-:W-:-:S04]  /*13bd0*/  ISETP.LT.U32.AND P1, PT, R32, R63, PT ;  /* 0x0000003f2000720c */ /* 0x000fc80003f21070 */
[----:B------:R-:W-:-:S13]  /*13be0*/  ISETP.LT.OR.EX P0, PT, R12, RZ, !P0, P1 ;  /* 0x000000ff0c00720c */ /* 0x000fda0004701710 */
.L_x_5390:
[----:B------:R-:W-:Y:S05]  /*13bf0*/  BSYNC B1 ;  /* 0x0000000000017941 */ /* 0x000fea0003800000 */
.L_x_5388:
        /* <DEDUP_REMOVED lines=16> */
.L_x_5392:
[----:B------:R-:W-:Y:S02]  /*13d00*/  FSETP.GTU.FTZ.AND P0, PT, |R72|, +INF , PT ;  /* 0x7f8000004800780b */ /* 0x000fe40003f1c200 */
[----:B------:R-:W-:-:S04]  /*13d10*/  ISETP.LT.U32.AND P1, PT, R33, R63, PT ;  /* 0x0000003f2100720c */ /* 0x000fc80003f21070 */
[----:B------:R-:W-:-:S13]  /*13d20*/  ISETP.LT.OR.EX P0, PT, R13, RZ, !P0, P1 ;  /* 0x000000ff0d00720c */ /* 0x000fda0004701710 */
.L_x_5393:
[----:B------:R-:W-:Y:S05]  /*13d30*/  BSYNC B1 ;  /* 0x0000000000017941 */ /* 0x000fea0003800000 */
.L_x_5391:
        /* <DEDUP_REMOVED lines=16> */
.L_x_5395:
[----:B------:R-:W-:Y:S02]  /*13e40*/  FSETP.GTU.FTZ.AND P0, PT, |R72|, +INF , PT ;  /* 0x7f8000004800780b */ /* 0x000fe40003f1c200 */
[----:B------:R-:W-:-:S04]  /*13e50*/  ISETP.LT.U32.AND P1, PT, R35, R71, PT ;  /* 0x000000472300720c */ /* 0x000fc80003f21070 */
[----:B------:R-:W-:-:S13]  /*13e60*/  ISETP.LT.OR.EX P0, PT, R15, RZ, !P0, P1 ;  /* 0x000000ff0f00720c */ /* 0x000fda0004701710 */
.L_x_5396:
[----:B------:R-:W-:Y:S05]  /*13e70*/  BSYNC B1 ;  /* 0x0000000000017941 */ /* 0x000fea0003800000 */
.L_x_5394:
        /* <DEDUP_REMOVED lines=16> */
.L_x_5398:
[----:B------:R-:W-:Y:S02]  /*13f80*/  FSETP.GTU.FTZ.AND P0, PT, |R5|, +INF , PT ;  /* 0x7f8000000500780b */ /* 0x000fe40003f1c200 */
[----:B------:R-:W-:-:S04]  /*13f90*/  ISETP.LT.U32.AND P1, PT, R34, R71, PT ;  /* 0x000000472200720c */ /* 0x000fc80003f21070 */
[----:B------:R-:W-:-:S13]  /*13fa0*/  ISETP.LT.OR.EX P0, PT, R14, RZ, !P0, P1 ;  /* 0x000000ff0e00720c */ /* 0x000fda0004701710 */
.L_x_5399:
[----:B------:R-:W-:Y:S05]  /*13fb0*/  BSYNC B1 ;  /* 0x0000000000017941 */ /* 0x000fea0003800000 */
.L_x_5397:
        /* <DEDUP_REMOVED lines=16> */
.L_x_5401:
[----:B------:R-:W-:Y:S02]  /*140c0*/  FSETP.GTU.FTZ.AND P0, PT, |R72|, +INF , PT ;  /* 0x7f8000004800780b */ /* 0x000fe40003f1c200 */
[----:B------:R-:W-:-:S04]  /*140d0*/  ISETP.LT.U32.AND P1, PT, R37, R71, PT ;  /* 0x000000472500720c */ /* 0x000fc80003f21070 */
[----:B------:R-:W-:-:S13]  /*140e0*/  ISETP.LT.OR.EX P0, PT, R21, RZ, !P0, P1 ;  /* 0x000000ff1500720c */ /* 0x000fda0004701710 */
.L_x_5402:
[----:B------:R-:W-:Y:S05]  /*140f0*/  BSYNC B1 ;  /* 0x0000000000017941 */ /* 0x000fea0003800000 */
.L_x_5400:
        /* <DEDUP_REMOVED lines=16> */
.L_x_5404:
[----:B------:R-:W-:Y:S02]  /*14200*/  FSETP.GTU.FTZ.AND P0, PT, |R5|, +INF , PT ;  /* 0x7f8000000500780b */ /* 0x000fe40003f1c200 */
[----:B------:R-:W-:-:S04]  /*14210*/  ISETP.LT.U32.AND P1, PT, R36, R71, PT ;  /* 0x000000472400720c */ /* 0x000fc80003f21070 */
[----:B------:R-:W-:-:S13]  /*14220*/  ISETP.LT.OR.EX P0, PT, R20, RZ, !P0, P1 ;  /* 0x000000ff1400720c */ /* 0x000fda0004701710 */
.L_x_5405:
[----:B------:R-:W-:Y:S05]  /*14230*/  BSYNC B1 ;  /* 0x0000000000017941 */ /* 0x000fea0003800000 */
.L_x_5403:
        /* <DEDUP_REMOVED lines=16> */
.L_x_5407:
[----:B------:R-:W-:Y:S02]  /*14340*/  FSETP.GTU.FTZ.AND P0, PT, |R5|, +INF , PT ;  /* 0x7f8000000500780b */ /* 0x000fe40003f1c200 */
[----:B------:R-:W-:-:S04]  /*14350*/  ISETP.LT.U32.AND P1, PT, R38, R73, PT ;  /* 0x000000492600720c */ /* 0x000fc80003f21070 */
[----:B------:R-:W-:-:S13]  /*14360*/  ISETP.LT.OR.EX P0, PT, R22, RZ, !P0, P1 ;  /* 0x000000ff1600720c */ /* 0x000fda0004701710 */
.L_x_5408:
[----:B------:R-:W-:Y:S05]  /*14370*/  BSYNC B1 ;  /* 0x0000000000017941 */ /* 0x000fea0003800000 */
.L_x_5406:
        /* <DEDUP_REMOVED lines=16> */
.L_x_5410:
[----:B------:R-:W-:Y:S02]  /*14480*/  FSETP.GTU.FTZ.AND P0, PT, |R72|, +INF , PT ;  /* 0x7f8000004800780b */ /* 0x000fe40003f1c200 */
[----:B------:R-:W-:-:S04]  /*14490*/  ISETP.LT.U32.AND P1, PT, R39, R73, PT ;  /* 0x000000492700720c */ /* 0x000fc80003f21070 */
[----:B------:R-:W-:-:S13]  /*144a0*/  ISETP.LT.OR.EX P0, PT, R23, RZ, !P0, P1 ;  /* 0x000000ff1700720c */ /* 0x000fda0004701710 */
.L_x_5411:
[----:B------:R-:W-:Y:S05]  /*144b0*/  BSYNC B1 ;  /* 0x0000000000017941 */ /* 0x000fea0003800000 */
.L_x_5409:
        /* <DEDUP_REMOVED lines=16> */
.L_x_5413:
[----:B------:R-:W-:Y:S02]  /*145c0*/  FSETP.GTU.FTZ.AND P0, PT, |R5|, +INF , PT ;  /* 0x7f8000000500780b */ /* 0x000fe40003f1c200 */
[----:B------:R-:W-:-:S04]  /*145d0*/  ISETP.LT.U32.AND P1, PT, R40, R73, PT ;  /* 0x000000492800720c */ /* 0x000fc80003f21070 */
[----:B------:R-:W-:-:S13]  /*145e0*/  ISETP.LT.OR.EX P0, PT, R24, RZ, !P0, P1 ;  /* 0x000000ff1800720c */ /* 0x000fda0004701710 */
.L_x_5414:
[----:B------:R-:W-:Y:S05]  /*145f0*/  BSYNC B1 ;  /* 0x0000000000017941 */ /* 0x000fea0003800000 */
.L_x_5412:
        /* <DEDUP_REMOVED lines=16> */
.L_x_5416:
[----:B------:R-:W-:Y:S02]  /*14700*/  FSETP.GTU.FTZ.AND P0, PT, |R72|, +INF , PT ;  /* 0x7f8000004800780b */ /* 0x000fe40003f1c200 */
[----:B------:R-:W-:-:S04]  /*14710*/  ISETP.LT.U32.AND P1, PT, R41, R73, PT ;  /* 0x000000492900720c */ /* 0x000fc80003f21070 */
[----:B------:R-:W-:-:S13]  /*14720*/  ISETP.LT.OR.EX P0, PT, R25, RZ, !P0, P1 ;  /* 0x000000ff1900720c */ /* 0x000fda0004701710 */
.L_x_5417:
[----:B------:R-:W-:Y:S05]  /*14730*/  BSYNC B1 ;  /* 0x0000000000017941 */ /* 0x000fea0003800000 */
.L_x_5415:
        /* <DEDUP_REMOVED lines=16> */
.L_x_5419:
[----:B------:R-:W-:Y:S02]  /*14840*/  FSETP.GTU.FTZ.AND P0, PT, |R5|, +INF , PT ;  /* 0x7f8000000500780b */ /* 0x000fe40003f1c200 */
[----:B------:R-:W-:-:S04]  /*14850*/  ISETP.LT.U32.AND P1, PT, R43, R69, PT ;  /* 0x000000452b00720c */ /* 0x000fc80003f21070 */
[----:B------:R-:W-:-:S13]  /*14860*/  ISETP.LT.OR.EX P0, PT, R27, RZ, !P0, P1 ;  /* 0x000000ff1b00720c */ /* 0x000fda0004701710 */
.L_x_5420:
[----:B------:R-:W-:Y:S05]  /*14870*/  BSYNC B1 ;  /* 0x0000000000017941 */ /* 0x000fea0003800000 */
.L_x_5418:
        /* <DEDUP_REMOVED lines=16> */
.L_x_5422:
[----:B------:R-:W-:Y:S02]  /*14980*/  FSETP.GTU.FTZ.AND P0, PT, |R72|, +INF , PT ;  /* 0x7f8000004800780b */ /* 0x000fe40003f1c200 */
[----:B------:R-:W-:-:S04]  /*14990*/  ISETP.LT.U32.AND P1, PT, R44, R69, PT ;  /* 0x000000452c00720c */ /* 0x000fc80003f21070 */
[----:B------:R-:W-:-:S13]  /*149a0*/  ISETP.LT.OR.EX P0, PT, R28, RZ, !P0, P1 ;  /* 0x000000ff1c00720c */ /* 0x000fda0004701710 */
.L_x_5423:
[----:B------:R-:W-:Y:S05]  /*149b0*/  BSYNC B1 ;  /* 0x0000000000017941 */ /* 0x000fea0003800000 */
.L_x_5421:
        /* <DEDUP_REMOVED lines=16> */
.L_x_5425:
[----:B------:R-:W-:Y:S02]  /*14ac0*/  FSETP.GTU.FTZ.AND P0, PT, |R72|, +INF , PT ;  /* 0x7f8000004800780b */ /* 0x000fe40003f1c200 */
[----:B------:R-:W-:-:S04]  /*14ad0*/  ISETP.LT.U32.AND P1, PT, R45, R69, PT ;  /* 0x000000452d00720c */ /* 0x000fc80003f21070 */
[----:B------:R-:W-:-:S13]  /*14ae0*/  ISETP.LT.OR.EX P0, PT, R29, RZ, !P0, P1 ;  /* 0x000000ff1d00720c */ /* 0x000fda0004701710 */
.L_x_5426:
[----:B------:R-:W-:Y:S05]  /*14af0*/  BSYNC B1 ;  /* 0x0000000000017941 */ /* 0x000fea0003800000 */
.L_x_5424:
        /* <DEDUP_REMOVED lines=16> */
.L_x_5428:
[----:B------:R-:W-:Y:S02]  /*14c00*/  FSETP.GTU.FTZ.AND P0, PT, |R71|, +INF , PT ;  /* 0x7f8000004700780b */ /* 0x000fe40003f1c200 */
[----:B------:R-:W-:-:S04]  /*14c10*/  ISETP.LT.U32.AND P1, PT, R42, R69, PT ;  /* 0x000000452a00720c */ /* 0x000fc80003f21070 */
[----:B------:R-:W-:-:S13]  /*14c20*/  ISETP.LT.OR.EX P0, PT, R26, RZ, !P0, P1 ;  /* 0x000000ff1a00720c */ /* 0x000fda0004701710 */
.L_x_5429:
[----:B------:R-:W-:Y:S05]  /*14c30*/  BSYNC B1 ;  /* 0x0000000000017941 */ /* 0x000fea0003800000 */
.L_x_5427:
        /* <DEDUP_REMOVED lines=9> */
.L_x_5384:
[----:B------:R-:W-:Y:S05]  /*14cd0*/  BSYNC B0 ;  /* 0x0000000000007941 */ /* 0x000fea0003800000 */
.L_x_5383:
        /* <DEDUP_REMOVED lines=39> */
.L_x_5432:
[----:B------:R-:W-:Y:S05]  /*14f50*/  BSYNC B0 ;  /* 0x0000000000007941 */ /* 0x000fea0003800000 */
.L_x_5431:
        /* <DEDUP_REMOVED lines=15> */
.L_x_5436:
[----:B------:R-:W-:Y:S02]  /*15050*/  FSETP.GTU.FTZ.AND P0, PT, |R5|, +INF , PT ;  /* 0x7f8000000500780b */ /* 0x000fe40003f1c200 */
[----:B------:R-:W-:-:S04]  /*15060*/  ISETP.LT.U32.AND P1, PT, R30, R63, PT ;  /* 0x0000003f1e00720c */ /* 0x000fc80003f21070 */
[----:B------:R-:W-:-:S13]  /*15070*/  ISETP.LT.OR.EX P0, PT, R0, RZ, !P0, P1 ;  /* 0x000000ff0000720c */ /* 0x000fda0004701710 */
.L_x_5437:
[----:B------:R-:W-:Y:S05]  /*15080*/  BSYNC B1 ;  /* 0x0000000000017941 */ /* 0x000fea0003800000 */
.L_x_5435:
        /* <DEDUP_REMOVED lines=16> */
.L_x_5439:
[----:B------:R-:W-:Y:S02]  /*15190*/  FSETP.GTU.FTZ.AND P0, PT, |R18|, +INF , PT ;  /* 0x7f8000001200780b */ /* 0x000fe40003f1c200 */
[----:B------:R-:W-:-:S04]  /*151a0*/  ISETP.LT.U32.AND P1, PT, R31, R63, PT ;  /* 0x0000003f1f00720c */ /* 0x000fc80003f21070 */
[----:B------:R-:W-:-:S13]  /*151b0*/  ISETP.LT.OR.EX P0, PT, R3, RZ, !P0, P1 ;  /* 0x000000ff0300720c */ /* 0x000fda0004701710 */
.L_x_5440:
[----:B------:R-:W-:Y:S05]  /*151c0*/  BSYNC B1 ;  /* 0x0000000000017941 */ /* 0x000fea0003800000 */
.L_x_5438:
        /* <DEDUP_REMOVED lines=16> */
.L_x_5442:
[----:B------:R-:W-:Y:S02]  /*152d0*/  FSETP.GTU.FTZ.AND P0, PT, |R5|, +INF , PT ;  /* 0x7f8000000500780b */ /* 0x000fe40003f1c200 */
[----:B------:R-:W-:-:S04]  /*152e0*/  ISETP.LT.U32.AND P1, PT, R32, R63, PT ;  /* 0x0000003f2000720c */ /* 0x000fc80003f21070 */
[----:B------:R-:W-:-:S13]  /*152f0*/  ISETP.LT.OR.EX P0, PT, R12, RZ, !P0, P1 ;  /* 0x000000ff0c00720c */ /* 0x000fda0004701710 */
.L_x_5443:
[----:B------:R-:W-:Y:S05]  /*15300*/  BSYNC B1 ;  /* 0x0000000000017941 */ /* 0x000fea0003800000 */
.L_x_5441:
        /* <DEDUP_REMOVED lines=16> */
.L_x_5445:
[----:B------:R-:W-:Y:S02]  /*15410*/  FSETP.GTU.FTZ.AND P0, PT, |R18|, +INF , PT ;  /* 0x7f8000001200780b */ /* 0x000fe40003f1c200 */
[----:B------:R-:W-:-:S04]  /*15420*/  ISETP.LT.U32.AND P1, PT, R33, R63, PT ;  /* 0x0000003f2100720c */ /* 0x000fc80003f21070 */
[----:B------:R-:W-:-:S13]  /*15430*/  ISETP.LT.OR.EX P0, PT, R13, RZ, !P0, P1 ;  /* 0x000000ff0d00720c */ /* 0x000fda0004701710 */
.L_x_5446:
[----:B------:R-:W-:Y:S05]  /*15440*/  BSYNC B1 ;  /* 0x0000000000017941 */ /* 0x000fea0003800000 */
.L_x_5444:
        /* <DEDUP_REMOVED lines=19> */
.L_x_5448:
[----:B------:R-:W-:Y:S02]  /*15580*/  FSETP.GTU.FTZ.AND P0, PT, |R6|, +INF , PT ;  /* 0x7f8000000600780b */ /* 0x000fe40003f1c200 */
[----:B------:R-:W-:-:S04]  /*15590*/  ISETP.LT.U32.AND P1, PT, R35, R65, PT ;  /* 0x000000412300720c */ /* 0x000fc80003f21070 */
[----:B------:R-:W-:-:S13]  /*155a0*/  ISETP.LT.OR.EX P0, PT, R15, RZ, !P0, P1 ;  /* 0x000000ff0f00720c */ /* 0x000fda0004701710 */
.L_x_5449:
[----:B------:R-:W-:Y:S05]  /*155b0*/  BSYNC B1 ;  /* 0x0000000000017941 */ /* 0x000fea0003800000 */
.L_x_5447:
        /* <DEDUP_REMOVED lines=16> */
.L_x_5451:
[----:B------:R-:W-:Y:S02]  /*156c0*/  FSETP.GTU.FTZ.AND P0, PT, |R5|, +INF , PT ;  /* 0x7f8000000500780b */ /* 0x000fe40003f1c200 */
[----:B------:R-:W-:-:S04]  /*156d0*/  ISETP.LT.U32.AND P1, PT, R34, R65, PT ;  /* 0x000000412200720c */ /* 0x000fc80003f21070 */
[----:B------:R-:W-:-:S13]  /*156e0*/  ISETP.LT.OR.EX P0, PT, R14, RZ, !P0, P1 ;  /* 0x000000ff0e00720c */ /* 0x000fda0004701710 */
.L_x_5452:
[----:B------:R-:W-:Y:S05]  /*156f0*/  BSYNC B1 ;  /* 0x0000000000017941 */ /* 0x000fea0003800000 */
.L_x_5450:
        /* <DEDUP_REMOVED lines=16> */
.L_x_5454:
[----:B------:R-:W-:Y:S02]  /*15800*/  FSETP.GTU.FTZ.AND P0, PT, |R70|, +INF , PT ;  /* 0x7f8000004600780b */ /* 0x000fe40003f1c200 */
[----:B------:R-:W-:-:S04]  /*15810*/  ISETP.LT.U32.AND P1, PT, R37, R65, PT ;  /* 0x000000412500720c */ /* 0x000fc80003f21070 */
[----:B------:R-:W-:-:S13]  /*15820*/  ISETP.LT.OR.EX P0, PT, R21, RZ, !P0, P1 ;  /* 0x000000ff1500720c */ /* 0x000fda0004701710 */
.L_x_5455:
[----:B------:R-:W-:Y:S05]  /*15830*/  BSYNC B1 ;  /* 0x0000000000017941 */ /* 0x000fea0003800000 */
.L_x_5453:
        /* <DEDUP_REMOVED lines=16> */
.L_x_5457:
[----:B------:R-:W-:Y:S02]  /*15940*/  FSETP.GTU.FTZ.AND P0, PT, |R5|, +INF , PT ;  /* 0x7f8000000500780b */ /* 0x000fe40003f1c200 */
[----:B------:R-:W-:-:S04]  /*15950*/  ISETP.LT.U32.AND P1, PT, R36, R65, PT ;  /* 0x000000412400720c */ /* 0x000fc80003f21070 */
[----:B------:R-:W-:-:S13]  /*15960*/  ISETP.LT.OR.EX P0, PT, R20, RZ, !P0, P1 ;  /* 0x000000ff1400720c */ /* 0x000fda0004701710 */
.L_x_5458:
[----:B------:R-:W-:Y:S05]  /*15970*/  BSYNC B1 ;  /* 0x0000000000017941 */ /* 0x000fea0003800000 */
.L_x_5456:
        /* <DEDUP_REMOVED lines=19> */
.L_x_5460:
[----:B------:R-:W-:Y:S02]  /*15ab0*/  FSETP.GTU.FTZ.AND P0, PT, |R75|, +INF , PT ;  /* 0x7f8000004b00780b */ /* 0x000fe40003f1c200 */
[----:B------:R-:W-:-:S04]  /*15ac0*/  ISETP.LT.U32.AND P1, PT, R38, R19, PT ;  /* 0x000000132600720c */ /* 0x000fc80003f21070 */
[----:B------:R-:W-:-:S13]  /*15ad0*/  ISETP.LT.OR.EX P0, PT, R22, RZ, !P0, P1 ;  /* 0x000000ff1600720c */ /* 0x000fda0004701710 */
.L_x_5461:
[----:B------:R-:W-:Y:S05]  /*15ae0*/  BSYNC B1 ;  /* 0x0000000000017941 */ /* 0x000fea0003800000 */
.L_x_5459:
        /* <DEDUP_REMOVED lines=16> */
.L_x_5463:
[----:B------:R-:W-:Y:S02]  /*15bf0*/  FSETP.GTU.FTZ.AND P0, PT, |R76|, +INF , PT ;  /* 0x7f8000004c00780b */ /* 0x000fe40003f1c200 */
[----:B------:R-:W-:-:S04]  /*15c00*/  ISETP.LT.U32.AND P1, PT, R39, R19, PT ;  /* 0x000000132700720c */ /* 0x000fc80003f21070 */
[----:B------:R-:W-:-:S13]  /*15c10*/  ISETP.LT.OR.EX P0, PT, R23, RZ, !P0, P1 ;  /* 0x000000ff1700720c */ /* 0x000fda0004701710 */
.L_x_5464:
[----:B------:R-:W-:Y:S05]  /*15c20*/  BSYNC B1 ;  /* 0x0000000000017941 */ /* 0x000fea0003800000 */
.L_x_5462:
        /* <DEDUP_REMOVED lines=16> */
.L_x_5466:
[----:B------:R-:W-:Y:S02]  /*15d30*/  FSETP.GTU.FTZ.AND P0, PT, |R9|, +INF , PT ;  /* 0x7f8000000900780b */ /* 0x000fe40003f1c200 */
[----:B------:R-:W-:-:S04]  /*15d40*/  ISETP.LT.U32.AND P1, PT, R40, R19, PT ;  /* 0x000000132800720c */ /* 0x000fc80003f21070 */
[----:B------:R-:W-:-:S13]  /*15d50*/  ISETP.LT.OR.EX P0, PT, R24, RZ, !P0, P1 ;  /* 0x000000ff1800720c */ /* 0x000fda0004701710 */
.L_x_5467:
[----:B------:R-:W-:Y:S05]  /*15d60*/  BSYNC B1 ;  /* 0x0000000000017941 */ /* 0x000fea0003800000 */
.L_x_5465:
        /* <DEDUP_REMOVED lines=16> */
.L_x_5469:
[----:B------:R-:W-:Y:S02]  /*15e70*/  FSETP.GTU.FTZ.AND P0, PT, |R6|, +INF , PT ;  /* 0x7f8000000600780b */ /* 0x000fe40003f1c200 */
[----:B------:R-:W-:-:S04]  /*15e80*/  ISETP.LT.U32.AND P1, PT, R41, R19, PT ;  /* 0x000000132900720c */ /* 0x000fc80003f21070 */
[----:B------:R-:W-:-:S13]  /*15e90*/  ISETP.LT.OR.EX P0, PT, R25, RZ, !P0, P1 ;  /* 0x000000ff1900720c */ /* 0x000fda0004701710 */
.L_x_5470:
[----:B------:R-:W-:Y:S05]  /*15ea0*/  BSYNC B1 ;  /* 0x0000000000017941 */ /* 0x000fea0003800000 */
.L_x_5468:
        /* <DEDUP_REMOVED lines=19> */
.L_x_5472:
[----:B------:R-:W-:Y:S02]  /*15fe0*/  FSETP.GTU.FTZ.AND P0, PT, |R7|, +INF , PT ;  /* 0x7f8000000700780b */ /* 0x000fe40003f1c200 */
[----:B------:R-:W-:-:S04]  /*15ff0*/  ISETP.LT.U32.AND P1, PT, R43, R5, PT ;  /* 0x000000052b00720c */ /* 0x000fc80003f21070 */
[----:B------:R-:W-:-:S13]  /*16000*/  ISETP.LT.OR.EX P0, PT, R27, RZ, !P0, P1 ;  /* 0x000000ff1b00720c */ /* 0x000fda0004701710 */
.L_x_5473:
[----:B------:R-:W-:Y:S05]  /*16010*/  BSYNC B1 ;  /* 0x0000000000017941 */ /* 0x000fea0003800000 */
.L_x_5471:
        /* <DEDUP_REMOVED lines=16> */
.L_x_5475:
[----:B------:R-:W-:Y:S02]  /*16120*/  FSETP.GTU.FTZ.AND P0, PT, |R10|, +INF , PT ;  /* 0x7f8000000a00780b */ /* 0x000fe40003f1c200 */
[----:B------:R-:W-:-:S04]  /*16130*/  ISETP.LT.U32.AND P1, PT, R44, R5, PT ;  /* 0x000000052c00720c */ /* 0x000fc80003f21070 */
[----:B------:R-:W-:-:S13]  /*16140*/  ISETP.LT.OR.EX P0, PT, R28, RZ, !P0, P1 ;  /* 0x000000ff1c00720c */ /* 0x000fda0004701710 */
.L_x_5476:
[----:B------:R-:W-:Y:S05]  /*16150*/  BSYNC B1 ;  /* 0x0000000000017941 */ /* 0x000fea0003800000 */
.L_x_5474:
        /* <DEDUP_REMOVED lines=16> */
.L_x_5478:
[----:B------:R-:W-:Y:S02]  /*16260*/  FSETP.GTU.FTZ.AND P0, PT, |R8|, +INF , PT ;  /* 0x7f8000000800780b */ /* 0x000fe40003f1c200 */
[----:B------:R-:W-:-:S04]  /*16270*/  ISETP.LT.U32.AND P1, PT, R45, R5, PT ;  /* 0x000000052d00720c */ /* 0x000fc80003f21070 */
[----:B------:R-:W-:-:S13]  /*16280*/  ISETP.LT.OR.EX P0, PT, R29, RZ, !P0, P1 ;  /* 0x000000ff1d00720c */ /* 0x000fda0004701710 */
.L_x_5479:
[----:B------:R-:W-:Y:S05]  /*16290*/  BSYNC B1 ;  /* 0x0000000000017941 */ /* 0x000fea0003800000 */
.L_x_5477:
        /* <DEDUP_REMOVED lines=16> */
.L_x_5481:
[----:B------:R-:W-:Y:S02]  /*163a0*/  FSETP.GTU.FTZ.AND P0, PT, |R11|, +INF , PT ;  /* 0x7f8000000b00780b */ /* 0x000fe40003f1c200 */
[----:B------:R-:W-:-:S04]  /*163b0*/  ISETP.LT.U32.AND P1, PT, R42, R5, PT ;  /* 0x000000052a00720c */ /* 0x000fc80003f21070 */
[----:B------:R-:W-:-:S13]  /*163c0*/  ISETP.LT.OR.EX P0, PT, R26, RZ, !P0, P1 ;  /* 0x000000ff1a00720c */ /* 0x000fda0004701710 */
.L_x_5482:
[----:B------:R-:W-:Y:S05]  /*163d0*/  BSYNC B1 ;  /* 0x0000000000017941 */ /* 0x000fea0003800000 */
.L_x_5480:
[----:B------:R-:W-:Y:S02]  /*163e0*/  FSEL R60, R60, R11, P0 ;  /* 0x0000000b3c3c7208 */ /* 0x000fe40000000000 */
[----:B------:R-:W-:Y:S02]  /*163f0*/  SEL R42, R42, R5, P0 ;  /* 0x000000052a2a7207 */ /* 0x000fe40000000000 */
[----:B------:R-:W-:-:S07]  /*16400*/  SEL R26, R26, RZ, P0 ;  /* 0x000000ff1a1a7207 */ /* 0x000fce0000000000 */
.L_x_5434:
[----:B------:R-:W-:Y:S05]  /*16410*/  BSYNC B0 ;  /* 0x0000000000007941 */ /* 0x000fea0003800000 */
.L_x_5433:
        /* <DEDUP_REMOVED lines=12> */
.L_x_5484:
[----:B------:R-:W-:Y:S02]  /*164e0*/  FSETP.GTU.FTZ.AND P0, PT, |R51|, +INF , PT ;  /* 0x7f8000003300780b */ /* 0x000fe40003f1c200 */
[----:B------:R-:W-:-:S04]  /*164f0*/  ISETP.LT.U32.AND P1, PT, R30, R35, PT ;  /* 0x000000231e00720c */ /* 0x000fc80003f21070 */
[----:B------:R-:W-:-:S13]  /*16500*/  ISETP.LT.OR.EX P0, PT, R0, R15, !P0, P1 ;  /* 0x0000000f0000720c */ /* 0x000fda0004701710 */
.L_x_5485:
[----:B------:R-:W-:Y:S05]  /*16510*/  BSYNC B0 ;  /* 0x0000000000007941 */ /* 0x000fea0003800000 */
.L_x_5483:
        /* <DEDUP_REMOVED lines=15> */
.L_x_5487:
[----:B------:R-:W-:Y:S02]  /*16610*/  FSETP.GTU.FTZ.AND P0, PT, |R50|, +INF , PT ;  /* 0x7f8000003200780b */ /* 0x000fe40003f1c200 */
[----:B------:R-:W-:-:S04]  /*16620*/  ISETP.LT.U32.AND P1, PT, R31, R34, PT ;  /* 0x000000221f00720c */ /* 0x000fc80003f21070 */
[----:B------:R-:W-:-:S13]  /*16630*/  ISETP.LT.OR.EX P0, PT, R3, R14, !P0, P1 ;  /* 0x0000000e0300720c */ /* 0x000fda0004701710 */
.L_x_5488:
[----:B------:R-:W-:Y:S05]  /*16640*/  BSYNC B0 ;  /* 0x0000000000007941 */ /* 0x000fea0003800000 */
.L_x_5486:
        /* <DEDUP_REMOVED lines=15> */
.L_x_5490:
[----:B------:R-:W-:Y:S02]  /*16740*/  FSETP.GTU.FTZ.AND P0, PT, |R53|, +INF , PT ;  /* 0x7f8000003500780b */ /* 0x000fe40003f1c200 */
[----:B------:R-:W-:-:S04]  /*16750*/  ISETP.LT.U32.AND P1, PT, R32, R37, PT ;  /* 0x000000252000720c */ /* 0x000fc80003f21070 */
[----:B------:R-:W-:-:S13]  /*16760*/  ISETP.LT.OR.EX P0, PT, R12, R21, !P0, P1 ;  /* 0x000000150c00720c */ /* 0x000fda0004701710 */
.L_x_5491:
[----:B------:R-:W-:Y:S05]  /*16770*/  BSYNC B0 ;  /* 0x0000000000007941 */ /* 0x000fea0003800000 */
.L_x_5489:
        /* <DEDUP_REMOVED lines=15> */
.L_x_5493:
[----:B------:R-:W-:Y:S02]  /*16870*/  FSETP.GTU.FTZ.AND P0, PT, |R52|, +INF , PT ;  /* 0x7f8000003400780b */ /* 0x000fe40003f1c200 */
[----:B------:R-:W-:-:S04]  /*16880*/  ISETP.LT.U32.AND P1, PT, R33, R36, PT ;  /* 0x000000242100720c */ /* 0x000fc80003f21070 */
[----:B------:R-:W-:-:S13]  /*16890*/  ISETP.LT.OR.EX P0, PT, R13, R20, !P0, P1 ;  /* 0x000000140d00720c */ /* 0x000fda0004701710 */
.L_x_5494:
[----:B------:R-:W-:Y:S05]  /*168a0*/  BSYNC B0 ;  /* 0x0000000000007941 */ /* 0x000fea0003800000 */
.L_x_5492:
        /* <DEDUP_REMOVED lines=15> */
.L_x_5496:
[----:B------:R-:W-:Y:S02]  /*169a0*/  FSETP.GTU.FTZ.AND P0, PT, |R54|, +INF , PT ;  /* 0x7f8000003600780b */ /* 0x000fe40003f1c200 */
[----:B------:R-:W-:-:S04]  /*169b0*/  ISETP.LT.U32.AND P1, PT, R35, R38, PT ;  /* 0x000000262300720c */ /* 0x000fc80003f21070 */
[----:B------:R-:W-:-:S13]  /*169c0*/  ISETP.LT.OR.EX P0, PT, R15, R22, !P0, P1 ;  /* 0x000000160f00720c */ /* 0x000fda0004701710 */
.L_x_5497:
[----:B------:R-:W-:Y:S05]  /*169d0*/  BSYNC B0 ;  /* 0x0000000000007941 */ /* 0x000fea0003800000 */
.L_x_5495:
        /* <DEDUP_REMOVED lines=15> */
.L_x_5499:
[----:B------:R-:W-:Y:S02]  /*16ad0*/  FSETP.GTU.FTZ.AND P0, PT, |R55|, +INF , PT ;  /* 0x7f8000003700780b */ /* 0x000fe40003f1c200 */
[----:B------:R-:W-:-:S04]  /*16ae0*/  ISETP.LT.U32.AND P1, PT, R34, R39, PT ;  /* 0x000000272200720c */ /* 0x000fc80003f21070 */
[----:B------:R-:W-:-:S13]  /*16af0*/  ISETP.LT.OR.EX P0, PT, R14, R23, !P0, P1 ;  /* 0x000000170e00720c */ /* 0x000fda0004701710 */
.L_x_5500:
[----:B------:R-:W-:Y:S05]  /*16b00*/  BSYNC B0 ;  /* 0x0000000000007941 */ /* 0x000fea0003800000 */
.L_x_5498:
        /* <DEDUP_REMOVED lines=15> */
.L_x_5502:
[----:B------:R-:W-:Y:S02]  /*16c00*/  FSETP.GTU.FTZ.AND P0, PT, |R56|, +INF , PT ;  /* 0x7f8000003800780b */ /* 0x000fe40003f1c200 */
[----:B------:R-:W-:-:S04]  /*16c10*/  ISETP.LT.U32.AND P1, PT, R37, R40, PT ;  /* 0x000000282500720c */ /* 0x000fc80003f21070 */
[----:B------:R-:W-:-:S13]  /*16c20*/  ISETP.LT.OR.EX P0, PT, R21, R24, !P0, P1 ;  /* 0x000000181500720c */ /* 0x000fda0004701710 */
.L_x_5503:
[----:B------:R-:W-:Y:S05]  /*16c30*/  BSYNC B0 ;  /* 0x0000000000007941 */ /* 0x000fea0003800000 */
.L_x_5501:
        /* <DEDUP_REMOVED lines=15> */
.L_x_5505:
[----:B------:R-:W-:Y:S02]  /*16d30*/  FSETP.GTU.FTZ.AND P0, PT, |R57|, +INF , PT ;  /* 0x7f8000003900780b */ /* 0x000fe40003f1c200 */
[----:B------:R-:W-:-:S04]  /*16d40*/  ISETP.LT.U32.AND P1, PT, R36, R41, PT ;  /* 0x000000292400720c */ /* 0x000fc80003f21070 */
[----:B------:R-:W-:-:S13]  /*16d50*/  ISETP.LT.OR.EX P0, PT, R20, R25, !P0, P1 ;  /* 0x000000191400720c */ /* 0x000fda0004701710 */
.L_x_5506:
[----:B------:R-:W-:Y:S05]  /*16d60*/  BSYNC B0 ;  /* 0x0000000000007941 */ /* 0x000fea0003800000 */
.L_x_5504:
        /* <DEDUP_REMOVED lines=15> */
.L_x_5508:
[----:B------:R-:W-:Y:S02]  /*16e60*/  FSETP.GTU.FTZ.AND P0, PT, |R58|, +INF , PT ;  /* 0x7f8000003a00780b */ /* 0x000fe40003f1c200 */
[----:B------:R-:W-:-:S04]  /*16e70*/  ISETP.LT.U32.AND P1, PT, R38, R43, PT ;  /* 0x0000002b2600720c */ /* 0x000fc80003f21070 */
[----:B------:R-:W-:-:S13]  /*16e80*/  ISETP.LT.OR.EX P0, PT, R22, R27, !P0, P1 ;  /* 0x0000001b1600720c */ /* 0x000fda0004701710 */
.L_x_5509:
[----:B------:R-:W-:Y:S05]  /*16e90*/  BSYNC B0 ;  /* 0x0000000000007941 */ /* 0x000fea0003800000 */
.L_x_5507:
        /* <DEDUP_REMOVED lines=15> */
.L_x_5511:
[----:B------:R-:W-:Y:S02]  /*16f90*/  FSETP.GTU.FTZ.AND P0, PT, |R59|, +INF , PT ;  /* 0x7f8000003b00780b */ /* 0x000fe40003f1c200 */
[----:B------:R-:W-:-:S04]  /*16fa0*/  ISETP.LT.U32.AND P1, PT, R39, R44, PT ;  /* 0x0000002c2700720c */ /* 0x000fc80003f21070 */
[----:B------:R-:W-:-:S13]  /*16fb0*/  ISETP.LT.OR.EX P0, PT, R23, R28, !P0, P1 ;  /* 0x0000001c1700720c */ /* 0x000fda0004701710 */
.L_x_5512:
[----:B------:R-:W-:Y:S05]  /*16fc0*/  BSYNC B0 ;  /* 0x0000000000007941 */ /* 0x000fea0003800000 */
.L_x_5510:
        /* <DEDUP_REMOVED lines=15> */
.L_x_5514:
[----:B------:R-:W-:Y:S02]  /*170c0*/  FSETP.GTU.FTZ.AND P0, PT, |R61|, +INF , PT ;  /* 0x7f8000003d00780b */ /* 0x000fe40003f1c200 */
[----:B------:R-:W-:-:S04]  /*170d0*/  ISETP.LT.U32.AND P1, PT, R40, R45, PT ;  /* 0x0000002d2800720c */ /* 0x000fc80003f21070 */
[----:B------:R-:W-:-:S13]  /*170e0*/  ISETP.LT.OR.EX P0, PT, R24, R29, !P0, P1 ;  /* 0x0000001d1800720c */ /* 0x000fda0004701710 */
.L_x_5515:
[----:B------:R-:W-:Y:S05]  /*170f0*/  BSYNC B0 ;  /* 0x0000000000007941 */ /* 0x000fea0003800000 */
.L_x_5513:
        /* <DEDUP_REMOVED lines=15> */
.L_x_5517:
[----:B------:R-:W-:Y:S02]  /*171f0*/  FSETP.GTU.FTZ.AND P0, PT, |R60|, +INF , PT ;  /* 0x7f8000003c00780b */ /* 0x000fe40003f1c200 */
[----:B------:R-:W-:-:S04]  /*17200*/  ISETP.LT.U32.AND P1, PT, R41, R42, PT ;  /* 0x0000002a2900720c */ /* 0x000fc80003f21070 */
[----:B------:R-:W-:-:S13]  /*17210*/  ISETP.LT.OR.EX P0, PT, R25, R26, !P0, P1 ;  /* 0x0000001a1900720c */ /* 0x000fda0004701710 */
.L_x_5518:
[----:B------:R-:W-:Y:S05]  /*17220*/  BSYNC B0 ;  /* 0x0000000000007941 */ /* 0x000fea0003800000 */
.L_x_5516:
[----:B------:R-:W-:Y:S02]  /*17230*/  SEL R42, R41, R42, P0 ;  /* 0x0000002a292a7207 */ /* 0x000fe40000000000 */
[----:B------:R-:W-:Y:S02]  /*17240*/  SEL R43, R25, R26, P0 ;  /* 0x0000001a192b7207 */ /* 0x000fe40000000000 */
[----:B------:R-:W-:-:S07]  /*17250*/  FSEL R61, R5, R60, P0 ;  /* 0x0000003c053d7208 */ /* 0x000fce0000000000 */
.L_x_5067:
[----:B------:R-:W-:Y:S05]  /*17260*/  BSYNC B6 ;  /* 0x0000000000067941 */ /* 0x000fea0003800000 */
.L_x_5066:
        /* <DEDUP_REMOVED lines=27> */
.L_x_5534:
[----:B0-----:R-:W-:Y:S01]  /*17420*/  IMAD.IADD R5, R17, 0x1, R14 ;  /* 0x0000000111057824 */ /* 0x001fe200078e020e */
        /* <DEDUP_REMOVED lines=28> */
.L_x_5523:
[----:B-1----:R-:W-:Y:S02]  /*175f0*/  FSETP.GTU.FTZ.AND P0, PT, |R20|, +INF , PT ;  /* 0x7f8000001400780b */ /* 0x002fe40003f1c200 */
[----:B0-----:R-:W-:-:S04]  /*17600*/  ISETP.LT.U32.AND P1, PT, R0, R4, PT ;  /* 0x000000040000720c */ /* 0x001fc80003f21070 */
[----:B------:R-:W-:-:S13]  /*17610*/  ISETP.LT.OR.EX P0, PT, R27, R5, !P0, P1 ;  /* 0x000000051b00720c */ /* 0x000fda0004701710 */
.L_x_5524:
[----:B------:R-:W-:Y:S05]  /*17620*/  BSYNC B1 ;  /* 0x0000000000017941 */ /* 0x000fea0003800000 */
.L_x_5522:
        /* <DEDUP_REMOVED lines=15> */
.L_x_5526:
[----:B--2---:R-:W-:Y:S02]  /*17720*/  FSETP.GTU.FTZ.AND P0, PT, |R22|, +INF , PT ;  /* 0x7f8000001600780b */ /* 0x004fe40003f1c200 */
[----:B------:R-:W-:-:S04]  /*17730*/  ISETP.LT.U32.AND P1, PT, R54, R6, PT ;  /* 0x000000063600720c */ /* 0x000fc80003f21070 */
[----:B------:R-:W-:-:S13]  /*17740*/  ISETP.LT.OR.EX P0, PT, R53, R7, !P0, P1 ;  /* 0x000000073500720c */ /* 0x000fda0004701710 */
.L_x_5527:
[----:B------:R-:W-:Y:S05]  /*17750*/  BSYNC B1 ;  /* 0x0000000000017941 */ /* 0x000fea0003800000 */
.L_x_5525:
        /* <DEDUP_REMOVED lines=15> */
.L_x_5529:
[----:B---3--:R-:W-:Y:S02]  /*17850*/  FSETP.GTU.FTZ.AND P0, PT, |R24|, +INF , PT ;  /* 0x7f8000001800780b */ /* 0x008fe40003f1c200 */
[----:B------:R-:W-:-:S04]  /*17860*/  ISETP.LT.U32.AND P1, PT, R56, R8, PT ;  /* 0x000000083800720c */ /* 0x000fc80003f21070 */
[----:B------:R-:W-:-:S13]  /*17870*/  ISETP.LT.OR.EX P0, PT, R55, R9, !P0, P1 ;  /* 0x000000093700720c */ /* 0x000fda0004701710 */
.L_x_5530:
[----:B------:R-:W-:Y:S05]  /*17880*/  BSYNC B1 ;  /* 0x0000000000017941 */ /* 0x000fea0003800000 */
.L_x_5528:
        /* <DEDUP_REMOVED lines=15> */
.L_x_5532:
[----:B----4-:R-:W-:Y:S02]  /*17980*/  FSETP.GTU.FTZ.AND P0, PT, |R26|, +INF , PT ;  /* 0x7f8000001a00780b */ /* 0x010fe40003f1c200 */
[----:B------:R-:W-:-:S04]  /*17990*/  ISETP.LT.U32.AND P1, PT, R42, R10, PT ;  /* 0x0000000a2a00720c */ /* 0x000fc80003f21070 */
[----:B------:R-:W-:-:S13]  /*179a0*/  ISETP.LT.OR.EX P0, PT, R43, R11, !P0, P1 ;  /* 0x0000000b2b00720c */ /* 0x000fda0004701710 */
.L_x_5533:
[----:B------:R-:W-:Y:S05]  /*179b0*/  BSYNC B1 ;  /* 0x0000000000017941 */ /* 0x000fea0003800000 */
.L_x_5531:
[----:B------:R-:W-:Y:S01]  /*179c0*/  FSEL R61, R61, R26, P0 ;  /* 0x0000001a3d3d7208 */ /* 0x000fe20000000000 */
[----:B------:R-:W-:Y:S01]  /*179d0*/  IMAD.MOV.U32 R26, RZ, RZ, R0 ;  /* 0x000000ffff1a7224 */ /* 0x000fe200078e0000 */
[----:B------:R-:W-:Y:S01]  /*179e0*/  SEL R42, R42, R10, P0 ;  /* 0x0000000a2a2a7207 */ /* 0x000fe20000000000 */
[----:B------:R-:W-:Y:S01]  /*179f0*/  IMAD.MOV.U32 R52, RZ, RZ, R54 ;  /* 0x000000ffff347224 */ /* 0x000fe200078e0036 */
[----:B------:R-:W-:Y:S01]  /*17a00*/  SEL R43, R43, R11, P0 ;  /* 0x0000000b2b2b7207 */ /* 0x000fe20000000000 */
[----:B------:R-:W-:Y:S01]  /*17a10*/  IMAD.MOV.U32 R4, RZ, RZ, R56 ;  /* 0x000000ffff047224 */ /* 0x000fe200078e0038 */
[----:B------:R0:W-:Y:S01]  /*17a20*/  STS.64 [R12+0x8], R26 ;  /* 0x0000081a0c007388 */ /* 0x0001e20000000a00 */
[----:B------:R-:W-:-:S03]  /*17a30*/  IMAD.MOV.U32 R5, RZ, RZ, R55 ;  /* 0x000000ffff057224 */ /* 0x000fc600078e0037 */
[----:B------:R0:W-:Y:S04]  /*17a40*/  STS.64 [R12+0x18], R52 ;  /* 0x000018340c007388 */ /* 0x0001e80000000a00 */
[----:B------:R0:W-:Y:S04]  /*17a50*/  STS.64 [R12+0x28], R4 ;  /* 0x000028040c007388 */ /* 0x0001e80000000a00 */
[----:B------:R0:W-:Y:S04]  /*17a60*/  STS.64 [R12+0x38], R42 ;  /* 0x0000382a0c007388 */ /* 0x0001e80000000a00 */
[----:B------:R0:W-:Y:S04]  /*17a70*/  STS [R12], R3 ;  /* 0x000000030c007388 */ /* 0x0001e80000000800 */
[----:B------:R0:W-:Y:S04]  /*17a80*/  STS [R12+0x10], R59 ;  /* 0x0000103b0c007388 */ /* 0x0001e80000000800 */
[----:B------:R0:W-:Y:S04]  /*17a90*/  STS [R12+0x20], R57 ;  /* 0x000020390c007388 */ /* 0x0001e80000000800 */
[----:B------:R0:W-:Y:S02]  /*17aa0*/  STS [R12+0x30], R61 ;  /* 0x0000303d0c007388 */ /* 0x0001e40000000800 */
.L_x_5521:
[----:B------:R-:W-:Y:S05]  /*17ab0*/  BSYNC B0 ;  /* 0x0000000000007941 */ /* 0x000fea0003800000 */
.L_x_5520:
[----:B------:R-:W-:Y:S02]  /*17ac0*/  ISETP.GT.AND P0, PT, R14, 0x1, PT ;  /* 0x000000010e00780c */ /* 0x000fe40003f04270 */
[----:B------:R-:W-:-:S11]  /*17ad0*/  SHF.R.S32.HI R14, RZ, 0x1, R14 ;  /* 0x00000001ff0e7819 */ /* 0x000fd6000001140e */
[----:B------:R-:W-:Y:S05]  /*17ae0*/  @P0 BRA `(.L_x_5534) ;  /* 0xfffffff8004c0947 */ /* 0x000fea000383ffff */
.L_x_5519:
[----:B------:R-:W-:Y:S02]  /*17af0*/  ULDC UR4, c[0x0][0x240] ;  /* 0x0000900000047ab9 */ /* 0x000fe40000000800 */
[----:B------:R-:W-:-:S13]  /*17b00*/  ISETP.NE.AND P0, PT, RZ, UR4, PT ;  /* 0x00000004ff007c0c */ /* 0x000fda000bf05270 */
[----:B------:R-:W-:Y:S05]  /*17b10*/  @!P0 BRA `(.L_x_5535) ;  /* 0x0000000c00a48947 */ /* 0x000fea0003800000 */
[----:B------:R-:W1:Y:S02]  /*17b20*/  LDC R15, c[0x0][RZ] ;  /* 0x00000000ff0f7b82 */ /* 0x000e640000000800 */
[----:B-1----:R-:W-:Y:S01]  /*17b30*/  ISETP.GT.AND P0, PT, R15, 0x20, PT ;  /* 0x000000200f00780c */ /* 0x002fe20003f04270 */
[----:B------:R-:W-:-:S12]  /*17b40*/  IMAD.MOV.U32 R6, RZ, RZ, R15 ;  /* 0x000000ffff067224 */ /* 0x000fd800078e000f */
[----:B------:R-:W-:Y:S05]  /*17b50*/  @!P0 BRA `(.L_x_5536) ;  /* 0x0000000800148947 */ /* 0x000fea0003800000 */
[----:B------:R-:W1:Y:S01]  /*17b60*/  S2UR UR5, SR_CgaCtaId ;  /* 0x00000000000579c3 */ /* 0x000e620000008800 */
[----:B------:R-:W-:Y:S01]  /*17b70*/  UMOV UR4, 0x400 ;  /* 0x0000040000047882 */ /* 0x000fe20000000000 */
[-C--:B------:R-:W-:Y:S01]  /*17b80*/  IMAD R17, R17, R15.reuse, R2 ;  /* 0x0000000f11117224 */ /* 0x080fe200078e0202 */
[----:B------:R-:W-:Y:S01]  /*17b90*/  UIADD3 UR4, UR4, 0x10, URZ ;  /* 0x0000001004047890 */ /* 0x000fe2000fffe03f */
[----:B0-----:R-:W-:Y:S01]  /*17ba0*/  IMAD.MOV.U32 R26, RZ, RZ, R0 ;  /* 0x000000ffff1a7224 */ /* 0x001fe200078e0000 */
[----:B------:R-:W-:Y:S01]  /*17bb0*/  LEA.HI R6, R15, R15, RZ, 0x1 ;  /* 0x0000000f0f067211 */ /* 0x000fe200078f08ff */
[----:B------:R-:W-:Y:S02]  /*17bc0*/  IMAD.MOV.U32 R52, RZ, RZ, R54 ;  /* 0x000000ffff347224 */ /* 0x000fe400078e0036 */
[----:B------:R-:W-:Y:S01]  /*17bd0*/  IMAD.MOV.U32 R4, RZ, RZ, R56 ;  /* 0x000000ffff047224 */ /* 0x000fe200078e0038 */
[----:B------:R-:W-:Y:S01]  /*17be0*/  SHF.R.S32.HI R7, RZ, 0x1, R6 ;  /* 0x00000001ff077819 */ /* 0x000fe20000011406 */
[----:B------:R-:W-:-:S02]  /*17bf0*/  IMAD.MOV.U32 R5, RZ, RZ, R55 ;  /* 0x000000ffff057224 */ /* 0x000fc400078e0037 */
[----:B------:R-:W-:Y:S01]  /*17c00*/  IMAD.MOV.U32 R6, RZ, RZ, 0x20 ;  /* 0x00000020ff067424 */ /* 0x000fe200078e00ff */
[----:B------:R-:W-:Y:S01]  /*17c10*/  ISETP.GE.AND P0, PT, R7, 0x20, PT ;  /* 0x000000200700780c */ /* 0x000fe20003f06270 */
[----:B-1----:R-:W-:-:S06]  /*17c20*/  ULEA UR4, UR5, UR4, 0x18 ;  /* 0x0000000405047291 */ /* 0x002fcc000f8ec03f */
        /* <DEDUP_REMOVED lines=11> */
.L_x_5551:
[----:B01----:R-:W-:Y:S01]  /*17ce0*/  IMAD.IADD R4, R2, 0x1, R13 ;  /* 0x0000000102047824 */ /* 0x003fe200078e020d */
        /* <DEDUP_REMOVED lines=27> */
.L_x_5540:
[----:B-1----:R-:W-:Y:S02]  /*17ea0*/  FSETP.GTU.FTZ.AND P0, PT, |R14|, +INF , PT ;  /* 0x7f8000000e00780b */ /* 0x002fe40003f1c200 */
[----:B0-----:R-:W-:-:S04]  /*17eb0*/  ISETP.LT.U32.AND P1, PT, R0, R4, PT ;  /* 0x000000040000720c */ /* 0x001fc80003f21070 */
[----:B------:R-:W-:-:S13]  /*17ec0*/  ISETP.LT.OR.EX P0, PT, R27, R5, !P0, P1 ;  /* 0x000000051b00720c */ /* 0x000fda0004701710 */
.L_x_5541:
[----:B------:R-:W-:Y:S05]  /*17ed0*/  BSYNC B1 ;  /* 0x0000000000017941 */ /* 0x000fea0003800000 */
.L_x_5539:
        /* <DEDUP_REMOVED lines=15> */
.L_x_5543:
[----:B--2---:R-:W-:Y:S02]  /*17fd0*/  FSETP.GTU.FTZ.AND P0, PT, |R18|, +INF , PT ;  /* 0x7f8000001200780b */ /* 0x004fe40003f1c200 */
[----:B------:R-:W-:-:S04]  /*17fe0*/  ISETP.LT.U32.AND P1, PT, R54, R6, PT ;  /* 0x000000063600720c */ /* 0x000fc80003f21070 */
[----:B------:R-:W-:-:S13]  /*17ff0*/  ISETP.LT.OR.EX P0, PT, R53, R7, !P0, P1 ;  /* 0x000000073500720c */ /* 0x000fda0004701710 */
.L_x_5544:
[----:B------:R-:W-:Y:S05]  /*18000*/  BSYNC B1 ;  /* 0x0000000000017941 */ /* 0x000fea0003800000 */
.L_x_5542:
        /* <DEDUP_REMOVED lines=15> */
.L_x_5546:
[----:B---3--:R-:W-:Y:S02]  /*18100*/  FSETP.GTU.FTZ.AND P0, PT, |R20|, +INF , PT ;  /* 0x7f8000001400780b */ /* 0x008fe40003f1c200 */
[----:B------:R-:W-:-:S04]  /*18110*/  ISETP.LT.U32.AND P1, PT, R56, R8, PT ;  /* 0x000000083800720c */ /* 0x000fc80003f21070 */
[----:B------:R-:W-:-:S13]  /*18120*/  ISETP.LT.OR.EX P0, PT, R55, R9, !P0, P1 ;  /* 0x000000093700720c */ /* 0x000fda0004701710 */
.L_x_5547:
[----:B------:R-:W-:Y:S05]  /*18130*/  BSYNC B1 ;  /* 0x0000000000017941 */ /* 0x000fea0003800000 */
.L_x_5545:
        /* <DEDUP_REMOVED lines=15> */
.L_x_5549:
[----:B----4-:R-:W-:Y:S02]  /*18230*/  FSETP.GTU.FTZ.AND P0, PT, |R22|, +INF , PT ;  /* 0x7f8000001600780b */ /* 0x010fe40003f1c200 */
[----:B------:R-:W-:-:S04]  /*18240*/  ISETP.LT.U32.AND P1, PT, R42, R10, PT ;  /* 0x0000000a2a00720c */ /* 0x000fc80003f21070 */
[----:B------:R-:W-:-:S13]  /*18250*/  ISETP.LT.OR.EX P0, PT, R43, R11, !P0, P1 ;  /* 0x0000000b2b00720c */ /* 0x000fda0004701710 */
.L_x_5550:
[----:B------:R-:W-:Y:S05]  /*18260*/  BSYNC B1 ;  /* 0x0000000000017941 */ /* 0x000fea0003800000 */
.L_x_5548:
[----:B------:R-:W-:Y:S01]  /*18270*/  SEL R42, R42, R10, P0 ;  /* 0x0000000a2a2a7207 */ /* 0x000fe20000000000 */
[----:B------:R-:W-:Y:S01]  /*18280*/  IMAD.MOV.U32 R26, RZ, RZ, R0 ;  /* 0x000000ffff1a7224 */ /* 0x000fe200078e0000 */
[----:B------:R-:W-:Y:S01]  /*18290*/  SEL R43, R43, R11, P0 ;  /* 0x0000000b2b2b7207 */ /* 0x000fe20000000000 */
[----:B------:R-:W-:Y:S01]  /*182a0*/  IMAD.MOV.U32 R52, RZ, RZ, R54 ;  /* 0x000000ffff347224 */ /* 0x000fe200078e0036 */
[----:B------:R-:W-:Y:S01]  /*182b0*/  FSEL R61, R61, R22, P0 ;  /* 0x000000163d3d7208 */ /* 0x000fe20000000000 */
        /* <DEDUP_REMOVED lines=10> */
.L_x_5538:
[----:B------:R-:W-:Y:S05]  /*18360*/  BSYNC B0 ;  /* 0x0000000000007941 */ /* 0x000fea0003800000 */
.L_x_5537:
[----:B------:R-:W-:-:S04]  /*18370*/  SHF.R.S32.HI R13, RZ, 0x1, R13 ;  /* 0x00000001ff0d7819 */ /* 0x000fc8000001140d */
[----:B------:R-:W-:-:S13]  /*18380*/  ISETP.GE.AND P0, PT, R13, 0x20, PT ;  /* 0x000000200d00780c */ /* 0x000fda0003f06270 */
[----:B------:R-:W-:Y:S05]  /*18390*/  @P0 BRA `(.L_x_5551) ;  /* 0xfffffff800500947 */ /* 0x000fea000383ffff */
[----:B------:R-:W-:-:S07]  /*183a0*/  IMAD.MOV.U32 R6, RZ, RZ, 0x20 ;  /* 0x00000020ff067424 */ /* 0x000fce00078e00ff */
.L_x_5536:
[----:B------:R-:W-:Y:S01]  /*183b0*/  ISETP.GE.AND P0, PT, R6, 0x2, PT ;  /* 0x000000020600780c */ /* 0x000fe20003f06270 */
[----:B------:R-:W-:Y:S05]  /*183c0*/  WARPSYNC.ALL ;  /* 0x0000000000007948 */ /* 0x000fea0003800000 */
[----:B------:R-:W-:Y:S07]  /*183d0*/  BAR.SYNC.DEFER_BLOCKING 0x0 ;  /* 0x0000000000007b1d */ /* 0x000fee0000010000 */
[----:B------:R-:W-:Y:S05]  /*183e0*/  @!P0 BRA `(.L_x_5535) ;  /* 0x0000000400708947 */ /* 0x000fea0003800000 */
[----:B01----:R-:W-:-:S07]  /*183f0*/  IMAD.MOV.U32 R4, RZ, RZ, 0x1 ;  /* 0x00000001ff047424 */ /* 0x003fce00078e00ff */
.L_x_5564:
        /* <DEDUP_REMOVED lines=15> */
.L_x_5553:
[----:B-1----:R-:W-:Y:S02]  /*184f0*/  FSETP.GTU.FTZ.AND P0, PT, |R8|, +INF , PT ;  /* 0x7f8000000800780b */ /* 0x002fe40003f1c200 */
[----:B---3--:R-:W-:-:S04]  /*18500*/  ISETP.LT.U32.AND P1, PT, R0, R7, PT ;  /* 0x000000070000720c */ /* 0x008fc80003f21070 */
[----:B--2---:R-:W-:-:S13]  /*18510*/  ISETP.LT.OR.EX P0, PT, R27, R10, !P0, P1 ;  /* 0x0000000a1b00720c */ /* 0x004fda0004701710 */
.L_x_5554:
[----:B------:R-:W-:Y:S05]  /*18520*/  BSYNC B0 ;  /* 0x0000000000007941 */ /* 0x000fea0003800000 */
.L_x_5552:
        /* <DEDUP_REMOVED lines=18> */
.L_x_5556:
[----:B--2---:R-:W-:Y:S02]  /*18650*/  FSETP.GTU.FTZ.AND P0, PT, |R12|, +INF , PT ;  /* 0x7f8000000c00780b */ /* 0x004fe40003f1c200 */
[----:B---3--:R-:W-:-:S04]  /*18660*/  ISETP.LT.U32.AND P1, PT, R54, R9, PT ;  /* 0x000000093600720c */ /* 0x008fc80003f21070 */
[----:B0-----:R-:W-:-:S13]  /*18670*/  ISETP.LT.OR.EX P0, PT, R53, R14, !P0, P1 ;  /* 0x0000000e3500720c */ /* 0x001fda0004701710 */
.L_x_5557:
[----:B------:R-:W-:Y:S05]  /*18680*/  BSYNC B0 ;  /* 0x0000000000007941 */ /* 0x000fea0003800000 */
.L_x_5555:
        /* <DEDUP_REMOVED lines=18> */
.L_x_5559:
[----:B--2---:R-:W-:Y:S02]  /*187b0*/  FSETP.GTU.FTZ.AND P0, PT, |R8|, +INF , PT ;  /* 0x7f8000000800780b */ /* 0x004fe40003f1c200 */
[----:B---3--:R-:W-:-:S04]  /*187c0*/  ISETP.LT.U32.AND P1, PT, R56, R7, PT ;  /* 0x000000073800720c */ /* 0x008fc80003f21070 */
[----:B-1----:R-:W-:-:S13]  /*187d0*/  ISETP.LT.OR.EX P0, PT, R55, R10, !P0, P1 ;  /* 0x0000000a3700720c */ /* 0x002fda0004701710 */
.L_x_5560:
[----:B------:R-:W-:Y:S05]  /*187e0*/  BSYNC B0 ;  /* 0x0000000000007941 */ /* 0x000fea0003800000 */
.L_x_5558:
        /* <DEDUP_REMOVED lines=18> */
.L_x_5562:
[----:B--2---:R-:W-:Y:S02]  /*18910*/  FSETP.GTU.FTZ.AND P0, PT, |R12|, +INF , PT ;  /* 0x7f8000000c00780b */ /* 0x004fe40003f1c200 */
[----:B---3--:R-:W-:-:S04]  /*18920*/  ISETP.LT.U32.AND P1, PT, R42, R9, PT ;  /* 0x000000092a00720c */ /* 0x008fc80003f21070 */
[----:B0-----:R-:W-:-:S13]  /*18930*/  ISETP.LT.OR.EX P0, PT, R43, R14, !P0, P1 ;  /* 0x0000000e2b00720c */ /* 0x001fda0004701710 */
.L_x_5563:
[----:B------:R-:W-:Y:S05]  /*18940*/  BSYNC B0 ;  /* 0x0000000000007941 */ /* 0x000fea0003800000 */
.L_x_5561:
[----:B-1----:R-:W-:Y:S01]  /*18950*/  IMAD.SHL.U32 R4, R4, 0x2, RZ ;  /* 0x0000000204047824 */ /* 0x002fe200078e00ff */
[----:B------:R-:W-:Y:S02]  /*18960*/  FSEL R61, R61, R12, P0 ;  /* 0x0000000c3d3d7208 */ /* 0x000fe40000000000 */
[----:B------:R-:W-:Y:S02]  /*18970*/  SEL R42, R42, R9, P0 ;  /* 0x000000092a2a7207 */ /* 0x000fe40000000000 */
[----:B------:R-:W-:Y:S02]  /*18980*/  ISETP.GE.AND P1, PT, R4, R6, PT ;  /* 0x000000060400720c */ /* 0x000fe40003f26270 */
[----:B------:R-:W-:-:S11]  /*18990*/  SEL R43, R43, R14, P0 ;  /* 0x0000000e2b2b7207 */ /* 0x000fd60000000000 */
[----:B------:R-:W-:Y:S05]  /*189a0*/  @!P1 BRA `(.L_x_5564) ;  /* 0xfffffff800949947 */ /* 0x000fea000383ffff */
.L_x_5535:
[----:B------:R-:W2:Y:S01]  /*189b0*/  LDC R9, c[0x0][0x3fc] ;  /* 0x0000ff00ff097b82 */ /* 0x000ea20000000800 */
[----:B------:R-:W-:Y:S02]  /*189c0*/  CS2R R18, SRZ ;  /* 0x0000000000127805 */ /* 0x000fe4000001ff00 */
[----:B--2---:R-:W-:-:S13]  /*189d0*/  ISETP.NE.AND P0, PT, R9, RZ, PT ;  /* 0x000000ff0900720c */ /* 0x004fda0003f05270 */
[----:B------:R-:W-:Y:S05]  /*189e0*/  @!P0 BRA `(.L_x_5565) ;  /* 0x0000001000608947 */ /* 0x000fea0003800000 */
[----:B01----:R-:W0:Y:S01]  /*189f0*/  S2R R5, SR_TID.Y ;  /* 0x0000000000057919 */ /* 0x003e220000002200 */
        /* <DEDUP_REMOVED lines=279> */
.L_x_5565:
[----:B------:R-:W2:Y:S01]  /*19b70*/  S2R R7, SR_TID.Y ;  /* 0x0000000000077919 */ /* 0x000ea20000002200 */
[----:B------:R-:W3:Y:S01]  /*19b80*/  S2UR UR4, SR_CTAID.X ;  /* 0x00000000000479c3 */ /* 0x000ee20000002500 */
[----:B------:R-:W-:-:S07]  /*19b90*/  ULDC UR5, c[0x0][0x250] ;  /* 0x0000940000057ab9 */ /* 0x000fce0000000800 */
[----:B01----:R-:W3:Y:S01]  /*19ba0*/  LDC R5, c[0x0][0x238] ;  /* 0x00008e00ff057b82 */ /* 0x003ee20000000800 */
[----:B--2---:R-:W-:-:S04]  /*19bb0*/  IMAD R8, R7, UR5, R16 ;  /* 0x0000000507087c24 */ /* 0x004fc8000f8e0210 */
[----:B---3--:R-:W-:Y:S01]  /*19bc0*/  IMAD R8, R5, UR4, R8 ;  /* 0x0000000405087c24 */ /* 0x008fe2000f8e0208 */
        /* <DEDUP_REMOVED lines=275> */
.L_x_5566:
[----:B------:R-:W-:Y:S01]  /*1ad00*/  CS2R R16, SRZ ;  /* 0x0000000000107805 */ /* 0x000fe2000001ff00 */
        /* <DEDUP_REMOVED lines=275> */
.L_x_5567:
        /* <DEDUP_REMOVED lines=275> */
.L_x_5568:
        /* <DEDUP_REMOVED lines=11> */
.L_x_5574:
        /* <DEDUP_REMOVED lines=9> */
[----:B------:R-:W-:Y:S05]  /*1d0b0*/  CALL.REL.NOINC `($__internal_47_$__cuda_sm20_rem_u64) ;  /* 0x000000ac00587944 */ /* 0x000fea0003c00000 */
[----:B------:R-:W-:Y:S02]  /*1d0c0*/  IMAD.MOV.U32 R10, RZ, RZ, R6 ;  /* 0x000000ffff0a7224 */ /* 0x000fe400078e0006 */
[----:B------:R-:W-:Y:S01]  /*1d0d0*/  IMAD.MOV.U32 R11, RZ, RZ, R9 ;  /* 0x000000ffff0b7224 */ /* 0x000fe200078e0009 */
[----:B------:R-:W-:Y:S06]  /*1d0e0*/  BRA `(.L_x_5573) ;  /* 0x00000000004c7947 */ /* 0x000fec0003800000 */
.L_x_5572:
        /* <DEDUP_REMOVED lines=19> */
.L_x_5573:
[----:B------:R-:W-:Y:S05]  /*1d220*/  BSYNC B1 ;  /* 0x0000000000017941 */ /* 0x000fea0003800000 */
.L_x_5571:
[----:B------:R-:W-:Y:S01]  /*1d230*/  ISETP.NE.U32.AND P0, PT, R10, RZ, PT ;  /* 0x000000ff0a00720c */ /* 0x000fe20003f05070 */
[----:B------:R-:W-:Y:S02]  /*1d240*/  IMAD.MOV.U32 R20, RZ, RZ, R4 ;  /* 0x000000ffff147224 */ /* 0x000fe400078e0004 */
[----:B------:R-:W-:Y:S01]  /*1d250*/  IMAD.MOV.U32 R22, RZ, RZ, R5 ;  /* 0x000000ffff167224 */ /* 0x000fe200078e0005 */
[----:B------:R-:W-:-:S13]  /*1d260*/  ISETP.NE.AND.EX P0, PT, R11, RZ, PT, P0 ;  /* 0x000000ff0b00720c */ /* 0x000fda0003f05300 */
[----:B------:R-:W-:Y:S05]  /*1d270*/  @P0 BRA `(.L_x_5574) ;  /* 0xfffffffc00680947 */ /* 0x000fea000383ffff */
[----:B------:R-:W-:Y:S05]  /*1d280*/  BSYNC B0 ;  /* 0x0000000000007941 */ /* 0x000fea0003800000 */
.L_x_5570:
[----:B------:R-:W-:Y:S01]  /*1d290*/  ISETP.NE.U32.AND P2, PT, R5, RZ, PT ;  /* 0x000000ff0500720c */ /* 0x000fe20003f45070 */
[----:B------:R-:W-:-:S12]  /*1d2a0*/  BSSY B0, `(.L_x_5575) ;  /* 0x000001c000007945 */ /* 0x000fd80003800000 */
[----:B------:R-:W-:Y:S05]  /*1d2b0*/  @!P2 BRA `(.L_x_5576) ;  /* 0x00000000001ca947 */ /* 0x000fea0003800000 */
[----:B------:R-:W-:Y:S01]  /*1d2c0*/  IMAD.MOV.U32 R22, RZ, RZ, 0x10 ;  /* 0x00000010ff167424 */ /* 0x000fe200078e00ff */
[----:B------:R-:W-:Y:S01]  /*1d2d0*/  MOV R6, 0x1d300 ;  /* 0x0001d30000067802 */ /* 0x000fe20000000f00 */
[----:B------:R-:W-:-:S07]  /*1d2e0*/  IMAD.MOV.U32 R24, RZ, RZ, RZ ;  /* 0x000000ffff187224 */ /* 0x000fce00078e00ff */
[----:B------:R-:W-:Y:S05]  /*1d2f0*/  CALL.REL.NOINC `($__internal_46_$__cuda_sm20_div_u64) ;  /* 0x000000a400b07944 */ /* 0x000fea0003c00000 */
[----:B------:R-:W-:Y:S02]  /*1d300*/  IMAD.MOV.U32 R10, RZ, RZ, R9 ;  /* 0x000000ffff0a7224 */ /* 0x000fe400078e0009 */
[----:B------:R-:W-:Y:S01]  /*1d310*/  IMAD.MOV.U32 R11, RZ, RZ, R14 ;  /* 0x000000ffff0b7224 */ /* 0x000fe200078e000e */
[----:B------:R-:W-:Y:S06]  /*1d320*/  BRA `(.L_x_5577) ;  /* 0x00000000004c7947 */ /* 0x000fec0003800000 */
.L_x_5576:
        /* <DEDUP_REMOVED lines=19> */
.L_x_5577:
[----:B------:R-:W-:Y:S05]  /*1d460*/  BSYNC B0 ;  /* 0x0000000000007941 */ /* 0x000fea0003800000 */
.L_x_5575:
[----:B------:R-:W-:Y:S04]  /*1d470*/  BSSY B0, `(.L_x_5578) ;  /* 0x000001d000007945 */ /* 0x000fe80003800000 */
        /* <DEDUP_REMOVED lines=8> */
.L_x_5579:
        /* <DEDUP_REMOVED lines=20> */
.L_x_5580:
[----:B------:R-:W-:Y:S05]  /*1d640*/  BSYNC B0 ;  /* 0x0000000000007941 */ /* 0x000fea0003800000 */
.L_x_5578:
        /* <DEDUP_REMOVED lines=8> */
[----:B------:R-:W-:Y:S05]  /*1d6d0*/  CALL.REL.NOINC `($__internal_46_$__cuda_sm20_div_u64) ;  /* 0x000000a000b87944 */ /* 0x000fea0003c00000 */
[----:B------:R-:W-:Y:S02]  /*1d6e0*/  IMAD.MOV.U32 R4, RZ, RZ, R9 ;  /* 0x000000ffff047224 */ /* 0x000fe400078e0009 */
[----:B------:R-:W-:Y:S01]  /*1d6f0*/  IMAD.MOV.U32 R5, RZ, RZ, R14 ;  /* 0x000000ffff057224 */ /* 0x000fe200078e000e */
[----:B------:R-:W-:Y:S06]  /*1d700*/  BRA `(.L_x_5583) ;  /* 0x0000000000507947 */ /* 0x000fec0003800000 */
.L_x_5582:
        /* <DEDUP_REMOVED lines=20> */
.L_x_5583:
[----:B------:R-:W-:Y:S05]  /*1d850*/  BSYNC B0 ;  /* 0x0000000000007941 */ /* 0x000fea0003800000 */
.L_x_5581:
[----:B------:R-:W-:Y:S02]  /*1d860*/  ULDC.64 UR4, c[0x0][0x610] ;  /* 0x0001840000047ab9 */ /* 0x000fe40000000a00 */
[----:B------:R-:W-:-:S04]  /*1d870*/  IADD3 R4, P0, R4, UR4, RZ ;  /* 0x0000000404047c10 */ /* 0x000fc8000ff1e0ff */
[----:B------:R-:W-:-:S05]  /*1d880*/  IADD3.X R5, R5, UR5, RZ, P0, !PT ;  /* 0x0000000505057c10 */ /* 0x000fca00087fe4ff */
[----:B------:R-:W-:-:S07]  /*1d890*/  IMAD.MOV.U32 R6, RZ, RZ, R5 ;  /* 0x000000ffff067224 */ /* 0x000fce00078e0005 */
.L_x_5569:
        /* <DEDUP_REMOVED lines=288> */
.L_x_5585:
        /* <DEDUP_REMOVED lines=275> */
.L_x_5586:
[----:B------:R-:W-:Y:S01]  /*1fbd0*/  CS2R R16, SRZ ;  /* 0x0000000000107805 */ /* 0x000fe2000001ff00 */
        /* <DEDUP_REMOVED lines=275> */
.L_x_5587:
        /* <DEDUP_REMOVED lines=275> */
.L_x_5588:
        /* <DEDUP_REMOVED lines=14> */
.L_x_5590:
[----:B------:R-:W-:Y:S05]  /*21f20*/  BSYNC B0 ;  /* 0x0000000000007941 */ /* 0x000fea0003800000 */
.L_x_5589:
        /* <DEDUP_REMOVED lines=24> */
.L_x_5592:
[----:B------:R-:W-:Y:S05]  /*220b0*/  BSYNC B0 ;  /* 0x0000000000007941 */ /* 0x000fea0003800000 */
.L_x_5591:
        /* <DEDUP_REMOVED lines=35> */
.L_x_5594:
[----:B------:R-:W-:Y:S05]  /*222f0*/  BSYNC B0 ;  /* 0x0000000000007941 */ /* 0x000fea0003800000 */
.L_x_5593:
        /* <DEDUP_REMOVED lines=54> */
.L_x_5608:
        /* <DEDUP_REMOVED lines=39> */
.L_x_5600:
[----:B-----5:R-:W-:Y:S02]  /*228d0*/  FSETP.GTU.FTZ.AND P0, PT, |R24|, +INF , PT ;  /* 0x7f8000001800780b */ /* 0x020fe40003f1c200 */
[----:B------:R-:W-:-:S04]  /*228e0*/  ISETP.LT.U32.AND P3, PT, R8, R30, PT ;  /* 0x0000001e0800720c */ /* 0x000fc80003f61070 */
[----:B------:R-:W-:-:S13]  /*228f0*/  ISETP.LT.OR.EX P0, PT, R13, R31, !P0, P3 ;  /* 0x0000001f0d00720c */ /* 0x000fda0004701730 */
.L_x_5601:
[----:B------:R-:W-:Y:S05]  /*22900*/  BSYNC B2 ;  /* 0x0000000000027941 */ /* 0x000fea0003800000 */
.L_x_5599:
        /* <DEDUP_REMOVED lines=15> */
.L_x_5603:
[----:B------:R-:W-:Y:S02]  /*22a00*/  FSETP.GTU.FTZ.AND P0, PT, |R38|, +INF , PT ;  /* 0x7f8000002600780b */ /* 0x000fe40003f1c200 */
[----:B------:R-:W-:-:S04]  /*22a10*/  ISETP.LT.U32.AND P3, PT, R10, R32, PT ;  /* 0x000000200a00720c */ /* 0x000fc80003f61070 */
[----:B------:R-:W-:-:S13]  /*22a20*/  ISETP.LT.OR.EX P0, PT, R21, R33, !P0, P3 ;  /* 0x000000211500720c */ /* 0x000fda0004701730 */
.L_x_5604:
[----:B------:R-:W-:Y:S05]  /*22a30*/  BSYNC B2 ;  /* 0x0000000000027941 */ /* 0x000fea0003800000 */
.L_x_5602:
        /* <DEDUP_REMOVED lines=15> */
.L_x_5606:
[----:B------:R-:W-:Y:S02]  /*22b30*/  FSETP.GTU.FTZ.AND P0, PT, |R40|, +INF , PT ;  /* 0x7f8000002800780b */ /* 0x000fe40003f1c200 */
[----:B------:R-:W-:-:S04]  /*22b40*/  ISETP.LT.U32.AND P3, PT, R12, R34, PT ;  /* 0x000000220c00720c */ /* 0x000fc80003f61070 */
[----:B------:R-:W-:-:S13]  /*22b50*/  ISETP.LT.OR.EX P0, PT, R25, R35, !P0, P3 ;  /* 0x000000231900720c */ /* 0x000fda0004701730 */
.L_x_5607:
[----:B------:R-:W-:Y:S05]  /*22b60*/  BSYNC B2 ;  /* 0x0000000000027941 */ /* 0x000fea0003800000 */
.L_x_5605:
[----:B------:R-:W-:Y:S02]  /*22b70*/  SEL R12, R12, R34, P0 ;  /* 0x000000220c0c7207 */ /* 0x000fe40000000000 */
[----:B------:R-:W-:Y:S02]  /*22b80*/  SEL R25, R25, R35, P0 ;  /* 0x0000002319197207 */ /* 0x000fe40000000000 */
[----:B------:R-:W-:Y:S01]  /*22b90*/  FSEL R23, R23, R40, P0 ;  /* 0x0000002817177208 */ /* 0x000fe20000000000 */
[----:B------:R-:W-:Y:S06]  /*22ba0*/  @!P2 BRA `(.L_x_5608) ;  /* 0xfffffff800aca947 */ /* 0x000fec000383ffff */
[----:B------:R-:W-:Y:S05]  /*22bb0*/  BSYNC B0 ;  /* 0x0000000000007941 */ /* 0x000fea0003800000 */
.L_x_5598:
[----:B------:R-:W-:Y:S05]  /*22bc0*/  BRA `(.L_x_5597) ;  /* 0x0000000400c87947 */ /* 0x000fea0003800000 */
.L_x_5596:
        /* <DEDUP_REMOVED lines=28> */
.L_x_5618:
        /* <DEDUP_REMOVED lines=40> */
.L_x_5610:
[----:B-----5:R-:W-:Y:S02]  /*23010*/  FSETP.GTU.FTZ.AND P0, PT, |R40|, +INF , PT ;  /* 0x7f8000002800780b */ /* 0x020fe40003f1c200 */
[----:B------:R-:W-:-:S04]  /*23020*/  ISETP.LT.U32.AND P3, PT, R8, R30, PT ;  /* 0x0000001e0800720c */ /* 0x000fc80003f61070 */
[----:B------:R-:W-:-:S13]  /*23030*/  ISETP.LT.OR.EX P0, PT, R13, R31, !P0, P3 ;  /* 0x0000001f0d00720c */ /* 0x000fda0004701730 */
.L_x_5611:
[----:B------:R-:W-:Y:S05]  /*23040*/  BSYNC B0 ;  /* 0x0000000000007941 */ /* 0x000fea0003800000 */
.L_x_5609:
        /* <DEDUP_REMOVED lines=15> */
.L_x_5613:
[----:B------:R-:W-:Y:S02]  /*23140*/  FSETP.GTU.FTZ.AND P0, PT, |R42|, +INF , PT ;  /* 0x7f8000002a00780b */ /* 0x000fe40003f1c200 */
[----:B------:R-:W-:-:S04]  /*23150*/  ISETP.LT.U32.AND P3, PT, R10, R32, PT ;  /* 0x000000200a00720c */ /* 0x000fc80003f61070 */
[----:B------:R-:W-:-:S13]  /*23160*/  ISETP.LT.OR.EX P0, PT, R21, R33, !P0, P3 ;  /* 0x000000211500720c */ /* 0x000fda0004701730 */
.L_x_5614:
[----:B------:R-:W-:Y:S05]  /*23170*/  BSYNC B0 ;  /* 0x0000000000007941 */ /* 0x000fea0003800000 */
.L_x_5612:
        /* <DEDUP_REMOVED lines=15> */
.L_x_5616:
[----:B------:R-:W-:Y:S02]  /*23270*/  FSETP.GTU.FTZ.AND P0, PT, |R44|, +INF , PT ;  /* 0x7f8000002c00780b */ /* 0x000fe40003f1c200 */
[----:B------:R-:W-:-:S04]  /*23280*/  ISETP.LT.U32.AND P3, PT, R12, R34, PT ;  /* 0x000000220c00720c */ /* 0x000fc80003f61070 */
[----:B------:R-:W-:-:S13]  /*23290*/  ISETP.LT.OR.EX P0, PT, R25, R35, !P0, P3 ;  /* 0x000000231900720c */ /* 0x000fda0004701730 */
.L_x_5617:
[----:B------:R-:W-:Y:S05]  /*232a0*/  BSYNC B0 ;  /* 0x0000000000007941 */ /* 0x000fea0003800000 */
.L_x_5615:
[----:B------:R-:W-:Y:S02]  /*232b0*/  SEL R12, R12, R34, P0 ;  /* 0x000000220c0c7207 */ /* 0x000fe40000000000 */
[----:B------:R-:W-:Y:S02]  /*232c0*/  SEL R25, R25, R35, P0 ;  /* 0x0000002319197207 */ /* 0x000fe40000000000 */
[----:B------:R-:W-:Y:S01]  /*232d0*/  FSEL R23, R23, R44, P0 ;  /* 0x0000002c17177208 */ /* 0x000fe20000000000 */
[----:B------:R-:W-:Y:S06]  /*232e0*/  @!P2 BRA `(.L_x_5618) ;  /* 0xfffffff800a8a947 */ /* 0x000fec000383ffff */
.L_x_5597:
[----:B------:R-:W-:Y:S05]  /*232f0*/  BSYNC B1 ;  /* 0x0000000000017941 */ /* 0x000fea0003800000 */
.L_x_5595:
        /* <DEDUP_REMOVED lines=26> */
.L_x_5634:
        /* <DEDUP_REMOVED lines=28> */
.L_x_5623:
[----:B-1----:R-:W-:Y:S02]  /*23660*/  FSETP.GTU.FTZ.AND P0, PT, |R24|, +INF , PT ;  /* 0x7f8000001800780b */ /* 0x002fe40003f1c200 */
[----:B0-----:R-:W-:-:S04]  /*23670*/  ISETP.LT.U32.AND P2, PT, R0, R28, PT ;  /* 0x0000001c0000720c */ /* 0x001fc80003f41070 */
[----:B------:R-:W-:-:S13]  /*23680*/  ISETP.LT.OR.EX P0, PT, R9, R29, !P0, P2 ;  /* 0x0000001d0900720c */ /* 0x000fda0004701720 */
.L_x_5624:
[----:B------:R-:W-:Y:S05]  /*23690*/  BSYNC B1 ;  /* 0x0000000000017941 */ /* 0x000fea0003800000 */
.L_x_5622:
        /* <DEDUP_REMOVED lines=15> */
.L_x_5626:
[----:B--2---:R-:W-:Y:S02]  /*23790*/  FSETP.GTU.FTZ.AND P0, PT, |R26|, +INF , PT ;  /* 0x7f8000001a00780b */ /* 0x004fe40003f1c200 */
[----:B------:R-:W-:-:S04]  /*237a0*/  ISETP.LT.U32.AND P2, PT, R8, R30, PT ;  /* 0x0000001e0800720c */ /* 0x000fc80003f41070 */
[----:B------:R-:W-:-:S13]  /*237b0*/  ISETP.LT.OR.EX P0, PT, R13, R31, !P0, P2 ;  /* 0x0000001f0d00720c */ /* 0x000fda0004701720 */
.L_x_5627:
[----:B------:R-:W-:Y:S05]  /*237c0*/  BSYNC B1 ;  /* 0x0000000000017941 */ /* 0x000fea0003800000 */
.L_x_5625:
        /* <DEDUP_REMOVED lines=15> */
.L_x_5629:
[----:B---3--:R-:W-:Y:S02]  /*238c0*/  FSETP.GTU.FTZ.AND P0, PT, |R36|, +INF , PT ;  /* 0x7f8000002400780b */ /* 0x008fe40003f1c200 */
[----:B------:R-:W-:-:S04]  /*238d0*/  ISETP.LT.U32.AND P2, PT, R10, R32, PT ;  /* 0x000000200a00720c */ /* 0x000fc80003f41070 */
[----:B------:R-:W-:-:S13]  /*238e0*/  ISETP.LT.OR.EX P0, PT, R21, R33, !P0, P2 ;  /* 0x000000211500720c */ /* 0x000fda0004701720 */
.L_x_5630:
[----:B------:R-:W-:Y:S05]  /*238f0*/  BSYNC B1 ;  /* 0x0000000000017941 */ /* 0x000fea0003800000 */
.L_x_5628:
        /* <DEDUP_REMOVED lines=15> */
.L_x_5632:
[----:B----4-:R-:W-:Y:S02]  /*239f0*/  FSETP.GTU.FTZ.AND P0, PT, |R38|, +INF , PT ;  /* 0x7f8000002600780b */ /* 0x010fe40003f1c200 */
[----:B------:R-:W-:-:S04]  /*23a00*/  ISETP.LT.U32.AND P2, PT, R12, R34, PT ;  /* 0x000000220c00720c */ /* 0x000fc80003f41070 */
[----:B------:R-:W-:-:S13]  /*23a10*/  ISETP.LT.OR.EX P0, PT, R25, R35, !P0, P2 ;  /* 0x000000231900720c */ /* 0x000fda0004701720 */
.L_x_5633:
[----:B------:R-:W-:Y:S05]  /*23a20*/  BSYNC B1 ;  /* 0x0000000000017941 */ /* 0x000fea0003800000 */
.L_x_5631:
        /* <DEDUP_REMOVED lines=17> */
.L_x_5621:
[----:B------:R-:W-:Y:S05]  /*23b40*/  BSYNC B0 ;  /* 0x0000000000007941 */ /* 0x000fea0003800000 */
.L_x_5620:
[----:B------:R-:W-:Y:S02]  /*23b50*/  ISETP.GT.AND P0, PT, R22, 0x1, PT ;  /* 0x000000011600780c */ /* 0x000fe40003f04270 */
[----:B------:R-:W-:-:S11]  /*23b60*/  SHF.R.S32.HI R22, RZ, 0x1, R22 ;  /* 0x00000001ff167819 */ /* 0x000fd60000011416 */
[----:B------:R-:W-:Y:S05]  /*23b70*/  @P0 BRA `(.L_x_5634) ;  /* 0xfffffff800480947 */ /* 0x000fea000383ffff */
.L_x_5619:
        /* <DEDUP_REMOVED lines=9> */
[----:B------:R2:W-:Y:S01]  /*23c10*/  STS [R14], R3 ;  /* 0x000000030e007388 */ /* 0x0005e20000000800 */
[----:B------:R-:W-:Y:S01]  /*23c20*/  IMAD.MOV.U32 R30, RZ, RZ, R8 ;  /* 0x000000ffff1e7224 */ /* 0x000fe200078e0008 */
[----:B------:R-:W-:Y:S01]  /*23c30*/  SHF.R.S32.HI R22, RZ, 0x1, R7 ;  /* 0x00000001ff167819 */ /* 0x000fe20000011407 */
[----:B------:R-:W-:Y:S01]  /*23c40*/  IMAD.MOV.U32 R31, RZ, RZ, R13 ;  /* 0x000000ffff1f7224 */ /* 0x000fe200078e000d */
[----:B------:R2:W-:Y:S01]  /*23c50*/  STS.64 [R14+0x8], R28 ;  /* 0x0000081c0e007388 */ /* 0x0005e20000000a00 */
[----:B------:R-:W-:Y:S01]  /*23c60*/  IMAD.MOV.U32 R20, RZ, RZ, R10 ;  /* 0x000000ffff147224 */ /* 0x000fe200078e000a */
[----:B------:R-:W-:Y:S01]  /*23c70*/  ISETP.GE.AND P0, PT, R22, 0x20, PT ;  /* 0x000000201600780c */ /* 0x000fe20003f06270 */
[----:B------:R-:W-:Y:S01]  /*23c80*/  IMAD.MOV.U32 R24, RZ, RZ, R12 ;  /* 0x000000ffff187224 */ /* 0x000fe200078e000c */
[----:B------:R2:W-:Y:S01]  /*23c90*/  STS.64 [R14+0x18], R30 ;  /* 0x0000181e0e007388 */ /* 0x0005e20000000a00 */
[----:B------:R-:W-:-:S03]  /*23ca0*/  IMAD.MOV.U32 R7, RZ, RZ, 0x20 ;  /* 0x00000020ff077424 */ /* 0x000fc600078e00ff */
[----:B------:R2:W-:Y:S04]  /*23cb0*/  STS.64 [R14+0x28], R20 ;  /* 0x000028140e007388 */ /* 0x0005e80000000a00 */
[----:B------:R2:W-:Y:S04]  /*23cc0*/  STS.64 [R14+0x38], R24 ;  /* 0x000038180e007388 */ /* 0x0005e80000000a00 */
[----:B------:R2:W-:Y:S04]  /*23cd0*/  STS [R14+0x10], R11 ;  /* 0x0000100b0e007388 */ /* 0x0005e80000000800 */
[----:B------:R2:W-:Y:S04]  /*23ce0*/  STS [R14+0x20], R15 ;  /* 0x0000200f0e007388 */ /* 0x0005e80000000800 */
[----:B------:R2:W-:Y:S01]  /*23cf0*/  STS [R14+0x30], R23 ;  /* 0x000030170e007388 */ /* 0x0005e20000000800 */
[----:B------:R-:W-:Y:S05]  /*23d00*/  @!P0 BRA `(.L_x_5636) ;  /* 0x0000000400b88947 */ /* 0x000fea0003800000 */
.L_x_5651:
[----:B-12---:R-:W-:Y:S01]  /*23d10*/  IMAD.IADD R20, R2, 0x1, R22 ;  /* 0x0000000102147824 */ /* 0x006fe200078e0216 */
        /* <DEDUP_REMOVED lines=26> */
.L_x_5640:
[----:B-1----:R-:W-:Y:S02]  /*23ec0*/  FSETP.GTU.FTZ.AND P0, PT, |R20|, +INF , PT ;  /* 0x7f8000001400780b */ /* 0x002fe40003f1c200 */
[----:B0-----:R-:W-:-:S04]  /*23ed0*/  ISETP.LT.U32.AND P2, PT, R0, R28, PT ;  /* 0x0000001c0000720c */ /* 0x001fc80003f41070 */
[----:B------:R-:W-:-:S13]  /*23ee0*/  ISETP.LT.OR.EX P0, PT, R9, R29, !P0, P2 ;  /* 0x0000001d0900720c */ /* 0x000fda0004701720 */
.L_x_5641:
[----:B------:R-:W-:Y:S05]  /*23ef0*/  BSYNC B1 ;  /* 0x0000000000017941 */ /* 0x000fea0003800000 */
.L_x_5639:
        /* <DEDUP_REMOVED lines=15> */
.L_x_5643:
[----:B--2---:R-:W-:Y:S02]  /*23ff0*/  FSETP.GTU.FTZ.AND P0, PT, |R24|, +INF , PT ;  /* 0x7f8000001800780b */ /* 0x004fe40003f1c200 */
[----:B------:R-:W-:-:S04]  /*24000*/  ISETP.LT.U32.AND P2, PT, R8, R30, PT ;  /* 0x0000001e0800720c */ /* 0x000fc80003f41070 */
[----:B------:R-:W-:-:S13]  /*24010*/  ISETP.LT.OR.EX P0, PT, R13, R31, !P0, P2 ;  /* 0x0000001f0d00720c */ /* 0x000fda0004701720 */
.L_x_5644:
[----:B------:R-:W-:Y:S05]  /*24020*/  BSYNC B1 ;  /* 0x0000000000017941 */ /* 0x000fea0003800000 */
.L_x_5642:
        /* <DEDUP_REMOVED lines=15> */
.L_x_5646:
[----:B---3--:R-:W-:Y:S02]  /*24120*/  FSETP.GTU.FTZ.AND P0, PT, |R26|, +INF , PT ;  /* 0x7f8000001a00780b */ /* 0x008fe40003f1c200 */
[----:B------:R-:W-:-:S04]  /*24130*/  ISETP.LT.U32.AND P2, PT, R10, R32, PT ;  /* 0x000000200a00720c */ /* 0x000fc80003f41070 */
[----:B------:R-:W-:-:S13]  /*24140*/  ISETP.LT.OR.EX P0, PT, R21, R33, !P0, P2 ;  /* 0x000000211500720c */ /* 0x000fda0004701720 */
.L_x_5647:
[----:B------:R-:W-:Y:S05]  /*24150*/  BSYNC B1 ;  /* 0x0000000000017941 */ /* 0x000fea0003800000 */
.L_x_5645:
        /* <DEDUP_REMOVED lines=15> */
.L_x_5649:
[----:B----4-:R-:W-:Y:S02]  /*24250*/  FSETP.GTU.FTZ.AND P0, PT, |R36|, +INF , PT ;  /* 0x7f8000002400780b */ /* 0x010fe40003f1c200 */
[----:B------:R-:W-:-:S04]  /*24260*/  ISETP.LT.U32.AND P2, PT, R12, R34, PT ;  /* 0x000000220c00720c */ /* 0x000fc80003f41070 */
[----:B------:R-:W-:-:S13]  /*24270*/  ISETP.LT.OR.EX P0, PT, R25, R35, !P0, P2 ;  /* 0x000000231900720c */ /* 0x000fda0004701720 */
.L_x_5650:
[----:B------:R-:W-:Y:S05]  /*24280*/  BSYNC B1 ;  /* 0x0000000000017941 */ /* 0x000fea0003800000 */
.L_x_5648:
        /* <DEDUP_REMOVED lines=17> */
.L_x_5638:
[----:B------:R-:W-:Y:S05]  /*243a0*/  BSYNC B0 ;  /* 0x0000000000007941 */ /* 0x000fea0003800000 */
.L_x_5637:
[----:B------:R-:W-:-:S04]  /*243b0*/  SHF.R.S32.HI R22, RZ, 0x1, R22 ;  /* 0x00000001ff167819 */ /* 0x000fc80000011416 */
[----:B------:R-:W-:-:S13]  /*243c0*/  ISETP.GE.AND P0, PT, R22, 0x20, PT ;  /* 0x000000201600780c */ /* 0x000fda0003f06270 */
[----:B------:R-:W-:Y:S05]  /*243d0*/  @P0 BRA `(.L_x_5651) ;  /* 0xfffffff8004c0947 */ /* 0x000fea000383ffff */
[----:B------:R-:W-:-:S07]  /*243e0*/  IMAD.MOV.U32 R7, RZ, RZ, 0x20 ;  /* 0x00000020ff077424 */ /* 0x000fce00078e00ff */
.L_x_5636:
[----:B------:R-:W-:Y:S01]  /*243f0*/  BAR.SYNC.DEFER_BLOCKING 0x0 ;  /* 0x0000000000007b1d */ /* 0x000fe20000010000 */
[----:B------:R-:W-:-:S13]  /*24400*/  ISETP.GE.AND P0, PT, R7, 0x2, PT ;  /* 0x000000020700780c */ /* 0x000fda0003f06270 */
[----:B------:R-:W-:Y:S05]  /*24410*/  @!P0 BRA `(.L_x_5635) ;  /* 0x0000000400708947 */ /* 0x000fea0003800000 */
[----:B------:R-:W-:-:S07]  /*24420*/  IMAD.MOV.U32 R2, RZ, RZ, 0x1 ;  /* 0x00000001ff027424 */ /* 0x000fce00078e00ff */
.L_x_5664:
[----:B------:R-:W-:Y:S01]  /*24430*/  FSETP.GTU.FTZ.AND P0, PT, |R3|, +INF , PT ;  /* 0x7f8000000300780b */ /* 0x000fe20003f1c200 */
[----:B012---:R0:W1:Y:S01]  /*24440*/  SHFL.DOWN PT, R20, R3, R2, 0x1f ;  /* 0x08001f0203147589 */ /* 0x00706200000e0000 */
        /* <DEDUP_REMOVED lines=13> */
.L_x_5653:
[----:B-1----:R-:W-:Y:S02]  /*24520*/  FSETP.GTU.FTZ.AND P0, PT, |R20|, +INF , PT ;  /* 0x7f8000001400780b */ /* 0x002fe40003f1c200 */
[----:B---3--:R-:W-:-:S04]  /*24530*/  ISETP.LT.U32.AND P2, PT, R0, R27, PT ;  /* 0x0000001b0000720c */ /* 0x008fc80003f41070 */
[----:B--2---:R-:W-:-:S13]  /*24540*/  ISETP.LT.OR.EX P0, PT, R9, R22, !P0, P2 ;  /* 0x000000160900720c */ /* 0x004fda0004701720 */
.L_x_5654:
[----:B------:R-:W-:Y:S05]  /*24550*/  BSYNC B0 ;  /* 0x0000000000007941 */ /* 0x000fea0003800000 */
.L_x_5652:
        /* <DEDUP_REMOVED lines=18> */
.L_x_5656:
[----:B--2---:R-:W-:Y:S02]  /*24680*/  FSETP.GTU.FTZ.AND P0, PT, |R24|, +INF , PT ;  /* 0x7f8000001800780b */ /* 0x004fe40003f1c200 */
[----:B---3--:R-:W-:-:S04]  /*24690*/  ISETP.LT.U32.AND P2, PT, R8, R29, PT ;  /* 0x0000001d0800720c */ /* 0x008fc80003f41070 */
[----:B0-----:R-:W-:-:S13]  /*246a0*/  ISETP.LT.OR.EX P0, PT, R13, R26, !P0, P2 ;  /* 0x0000001a0d00720c */ /* 0x001fda0004701720 */
.L_x_5657:
[----:B------:R-:W-:Y:S05]  /*246b0*/  BSYNC B0 ;  /* 0x0000000000007941 */ /* 0x000fea0003800000 */
.L_x_5655:
        /* <DEDUP_REMOVED lines=18> */
.L_x_5659:
[----:B--2---:R-:W-:Y:S02]  /*247e0*/  FSETP.GTU.FTZ.AND P0, PT, |R20|, +INF , PT ;  /* 0x7f8000001400780b */ /* 0x004fe40003f1c200 */
[----:B---3--:R-:W-:-:S04]  /*247f0*/  ISETP.LT.U32.AND P2, PT, R10, R27, PT ;  /* 0x0000001b0a00720c */ /* 0x008fc80003f41070 */
[----:B-1----:R-:W-:-:S13]  /*24800*/  ISETP.LT.OR.EX P0, PT, R21, R22, !P0, P2 ;  /* 0x000000161500720c */ /* 0x002fda0004701720 */
.L_x_5660:
[----:B------:R-:W-:Y:S05]  /*24810*/  BSYNC B0 ;  /* 0x0000000000007941 */ /* 0x000fea0003800000 */
.L_x_5658:
        /* <DEDUP_REMOVED lines=18> */
.L_x_5662:
[----:B--2---:R-:W-:Y:S02]  /*24940*/  FSETP.GTU.FTZ.AND P0, PT, |R24|, +INF , PT ;  /* 0x7f8000001800780b */ /* 0x004fe40003f1c200 */
[----:B---3--:R-:W-:-:S04]  /*24950*/  ISETP.LT.U32.AND P2, PT, R12, R29, PT ;  /* 0x0000001d0c00720c */ /* 0x008fc80003f41070 */
[----:B0-----:R-:W-:-:S13]  /*24960*/  ISETP.LT.OR.EX P0, PT, R25, R26, !P0, P2 ;  /* 0x0000001a1900720c */ /* 0x001fda0004701720 */
.L_x_5663:
[----:B------:R-:W-:Y:S05]  /*24970*/  BSYNC B0 ;  /* 0x0000000000007941 */ /* 0x000fea0003800000 */
.L_x_5661:
[----:B-1----:R-:W-:Y:S01]  /*24980*/  IMAD.SHL.U32 R2, R2, 0x2, RZ ;  /* 0x0000000202027824 */ /* 0x002fe200078e00ff */
[----:B------:R-:W-:Y:S02]  /*24990*/  FSEL R23, R23, R24, P0 ;  /* 0x0000001817177208 */ /* 0x000fe40000000000 */
[----:B------:R-:W-:Y:S02]  /*249a0*/  SEL R12, R12, R29, P0 ;  /* 0x0000001d0c0c7207 */ /* 0x000fe40000000000 */
[----:B------:R-:W-:Y:S02]  /*249b0*/  ISETP.GE.AND P2, PT, R2, R7, PT ;  /* 0x000000070200720c */ /* 0x000fe40003f46270 */
[----:B------:R-:W-:-:S11]  /*249c0*/  SEL R25, R25, R26, P0 ;  /* 0x0000001a19197207 */ /* 0x000fd60000000000 */
[----:B------:R-:W-:Y:S05]  /*249d0*/  @!P2 BRA `(.L_x_5664) ;  /* 0xfffffff80094a947 */ /* 0x000fea000383ffff */
.L_x_5635:
        /* <DEDUP_REMOVED lines=13> */
[----:B012---:R-:W-:Y:S02]  /*24ab0*/  IADD3.X R21, R21, UR5, RZ, P4, !PT ;  /* 0x0000000515157c10 */ /* 0x007fe4000a7fe4ff */
[----:B------:R-:W-:-:S07]  /*24ac0*/  IADD3.X R25, R25, UR5, RZ, P5, !PT ;  /* 0x0000000519197c10 */ /* 0x000fce000affe4ff */
.L_x_5665:
[----:B------:R-:W-:Y:S05]  /*24ad0*/  @!P0 BRA `(.L_x_5666) ;  /* 0x0000000800cc8947 */ /* 0x000fea0003800000 */
[----:B------:R-:W-:Y:S02]  /*24ae0*/  ULDC.U8 UR4, c[0x0][0x631] ;  /* 0x00018c4000047ab9 */ /* 0x000fe40000000000 */
[----:B------:R-:W-:Y:S01]  /*24af0*/  ISETP.NE.AND P2, PT, RZ, UR4, PT ;  /* 0x00000004ff007c0c */ /* 0x000fe2000bf45270 */
[----:B------:R-:W-:-:S12]  /*24b00*/  @!P1 BRA `(.L_x_5667) ;  /* 0x0000000400109947 */ /* 0x000fd80003800000 */
[----:B012---:R-:W2:Y:S04]  /*24b10*/  LDG.E R20, desc[UR60][R4.64] ;  /* 0x0000003c04147981 */ /* 0x007ea8000c1e1900 */
        /* <DEDUP_REMOVED lines=67> */
.L_x_5667:
[----:B------:R-:W-:Y:S02]  /*24f50*/  IMAD.MOV.U32 R26, RZ, RZ, R0 ;  /* 0x000000ffff1a7224 */ /* 0x000fe400078e0000 */
[----:B------:R-:W-:Y:S02]  /*24f60*/  IMAD.MOV.U32 R27, RZ, RZ, R9 ;  /* 0x000000ffff1b7224 */ /* 0x000fe400078e0009 */
[----:B012---:R-:W-:Y:S02]  /*24f70*/  IMAD.MOV.U32 R28, RZ, RZ, R8 ;  /* 0x000000ffff1c7224 */ /* 0x007fe400078e0008 */
        /* <DEDUP_REMOVED lines=25> */
.L_x_5669:
        /* <DEDUP_REMOVED lines=22> */
.L_x_5670:
        /* <DEDUP_REMOVED lines=22> */
.L_x_5671:
[----:B------:R-:W-:Y:S01]  /*253d0*/  ULDC.64 UR4, c[0x0][0x600] ;  /* 0x0001800000047ab9 */ /* 0x000fe20000000a00 */
[----:B------:R-:W-:Y:S02]  /*253e0*/  ISETP.NE.AND P6, PT, R22, 0x1, PT ;  /* 0x000000011600780c */ /* 0x000fe40003fc5270 */
[----:B0-----:R-:W-:-:S05]  /*253f0*/  IADD3 R2, P0, R17, UR4, RZ ;  /* 0x0000000411027c10 */ /* 0x001fca000ff1e0ff */
        /* <DEDUP_REMOVED lines=19> */
.L_x_5672:
[----:B------:R-:W-:Y:S02]  /*25530*/  ULDC.64 UR4, c[0x0][0x600] ;  /* 0x0001800000047ab9 */ /* 0x000fe40000000a00 */
[----:B------:R-:W-:-:S05]  /*25540*/  IADD3 R16, P0, R16, UR4, RZ ;  /* 0x0000000410107c10 */ /* 0x000fca000ff1e0ff */
[----:B------:R-:W-:-:S05]  /*25550*/  IMAD.X R17, RZ, RZ, UR5, P0 ;  /* 0x00000005ff117e24 */ /* 0x000fca00080e06ff */
[----:B------:R-:W-:Y:S01]  /*25560*/  STG.E.64 desc[UR60][R16.64], R24 ;  /* 0x0000001810007986 */ /* 0x000fe2000c101b3c */
[----:B------:R-:W-:Y:S05]  /*25570*/  EXIT ;  /* 0x000000000000794d */ /* 0x000fea0003800000 */
.L_x_5668:
        /* <DEDUP_REMOVED lines=9> */
.L_x_5666:
        /* <DEDUP_REMOVED lines=17> */
.L_x_5674:
[----:B------:R-:W-:Y:S01]  /*25720*/  IMAD.MOV.U32 R0, RZ, RZ, RZ ;  /* 0x000000ffff007224 */ /* 0x000fe200078e00ff */
[----:B------:R-:W-:Y:S02]  /*25730*/  CS2R R8, SRZ ;  /* 0x0000000000087805 */ /* 0x000fe4000001ff00 */
[----:B------:R-:W-:Y:S01]  /*25740*/  CS2R R12, SRZ ;  /* 0x00000000000c7805 */ /* 0x000fe2000001ff00 */
[----:B------:R-:W-:Y:S02]  /*25750*/  IMAD.MOV.U32 R10, RZ, RZ, RZ ;  /* 0x000000ffff0a7224 */ /* 0x000fe400078e00ff */
[----:B------:R-:W-:Y:S02]  /*25760*/  IMAD.MOV.U32 R21, RZ, RZ, RZ ;  /* 0x000000ffff157224 */ /* 0x000fe400078e00ff */
[----:B------:R-:W-:-:S07]  /*25770*/  IMAD.MOV.U32 R25, RZ, RZ, RZ ;  /* 0x000000ffff197224 */ /* 0x000fce00078e00ff */
.L_x_5673:
[----:B------:R-:W-:Y:S01]  /*25780*/  ULDC.U8 UR4, c[0x0][0x631] ;  /* 0x00018c4000047ab9 */ /* 0x000fe20000000000 */
[----:B------:R-:W-:Y:S01]  /*25790*/  IMAD.MOV.U32 R22, RZ, RZ, R0 ;  /* 0x000000ffff167224 */ /* 0x000fe200078e0000 */
[----:B------:R-:W-:Y:S01]  /*257a0*/  ISETP.NE.AND P0, PT, RZ, UR4, PT ;  /* 0x00000004ff007c0c */ /* 0x000fe2000bf05270 */
[----:B012---:R-:W-:Y:S02]  /*257b0*/  IMAD.MOV.U32 R23, RZ, RZ, R9 ;  /* 0x000000ffff177224 */ /* 0x007fe400078e0009 */
[----:B------:R-:W-:Y:S02]  /*257c0*/  IMAD.MOV.U32 R26, RZ, RZ, R8 ;  /* 0x000000ffff1a7224 */ /* 0x000fe400078e0008 */
        /* <DEDUP_REMOVED lines=25> */
.L_x_5676:
        /* <DEDUP_REMOVED lines=22> */
.L_x_5677:
        /* <DEDUP_REMOVED lines=22> */
.L_x_5678:
        /* <DEDUP_REMOVED lines=22> */
.L_x_5679:
[----:B------:R-:W-:Y:S02]  /*25d80*/  ULDC.64 UR4, c[0x0][0x600] ;  /* 0x0001800000047ab9 */ /* 0x000fe40000000a00 */
[----:B------:R-:W-:-:S05]  /*25d90*/  IADD3 R16, P0, R16, UR4, RZ ;  /* 0x0000000410107c10 */ /* 0x000fca000ff1e0ff */
[----:B------:R-:W-:-:S05]  /*25da0*/  IMAD.X R17, RZ, RZ, UR5, P0 ;  /* 0x00000005ff117e24 */ /* 0x000fca00080e06ff */
[----:B------:R-:W-:Y:S01]  /*25db0*/  STG.E.64 desc[UR60][R16.64], R24 ;  /* 0x0000001810007986 */ /* 0x000fe2000c101b3c */
[----:B------:R-:W-:Y:S05]  /*25dc0*/  EXIT ;  /* 0x000000000000794d */ /* 0x000fea0003800000 */
.L_x_5675:
        /* <DEDUP_REMOVED lines=16> */
.L_x_5680:
        /* <DEDUP_REMOVED lines=15> */
.L_x_5681:
        /* <DEDUP_REMOVED lines=15> */
.L_x_5682:
        /* <DEDUP_REMOVED lines=15> */
.L_x_5683:
[----:B------:R-:W-:Y:S05]  /*261a0*/  EXIT ;  /* 0x000000000000794d */ /* 0x000fea0003800000 */
.L_x_5584:
        /* <DEDUP_REMOVED lines=26> */
.L_x_5684:
        /* <DEDUP_REMOVED lines=72> */
.L_x_5686:
        /* <DEDUP_REMOVED lines=25> */
.L_x_5688:
        /* <DEDUP_REMOVED lines=22> */
.L_x_5689:
        /* <DEDUP_REMOVED lines=22> */
.L_x_5690:
        /* <DEDUP_REMOVED lines=22> */
.L_x_5691:
[----:B------:R-:W-:Y:S02]  /*26d80*/  ULDC.64 UR4, c[0x0][0x600] ;  /* 0x0001800000047ab9 */ /* 0x000fe40000000a00 */
[----:B------:R-:W-:-:S05]  /*26d90*/  IADD3 R16, P0, R16, UR4, RZ ;  /* 0x0000000410107c10 */ /* 0x000fca000ff1e0ff */
[----:B------:R-:W-:-:S05]  /*26da0*/  IMAD.X R17, RZ, RZ, UR5, P0 ;  /* 0x00000005ff117e24 */ /* 0x000fca00080e06ff */
[----:B------:R-:W-:Y:S01]  /*26db0*/  STG.E.64 desc[UR60][R16.64], R42 ;  /* 0x0000002a10007986 */ /* 0x000fe2000c101b3c */
[----:B------:R-:W-:Y:S05]  /*26dc0*/  EXIT ;  /* 0x000000000000794d */ /* 0x000fea0003800000 */
.L_x_5687:
        /* <DEDUP_REMOVED lines=9> */
.L_x_5685:
        /* <DEDUP_REMOVED lines=17> */
.L_x_5693:
[----:B------:R-:W-:Y:S01]  /*26f70*/  CS2R R42, SRZ ;  /* 0x00000000002a7805 */ /* 0x000fe2000001ff00 */
[----:B------:R-:W-:Y:S01]  /*26f80*/  IMAD.MOV.U32 R56, RZ, RZ, RZ ;  /* 0x000000ffff387224 */ /* 0x000fe200078e00ff */
[----:B------:R-:W-:Y:S01]  /*26f90*/  CS2R R54, SRZ ;  /* 0x0000000000367805 */ /* 0x000fe2000001ff00 */
[----:B------:R-:W-:Y:S02]  /*26fa0*/  IMAD.MOV.U32 R53, RZ, RZ, RZ ;  /* 0x000000ffff357224 */ /* 0x000fe400078e00ff */
[----:B------:R-:W-:Y:S02]  /*26fb0*/  IMAD.MOV.U32 R0, RZ, RZ, RZ ;  /* 0x000000ffff007224 */ /* 0x000fe400078e00ff */
[----:B------:R-:W-:-:S07]  /*26fc0*/  IMAD.MOV.U32 R27, RZ, RZ, RZ ;  /* 0x000000ffff1b7224 */ /* 0x000fce00078e00ff */
.L_x_5692:
        /* <DEDUP_REMOVED lines=26> */
.L_x_5695:
        /* <DEDUP_REMOVED lines=22> */
.L_x_5696:
        /* <DEDUP_REMOVED lines=22> */
.L_x_5697:
        /* <DEDUP_REMOVED lines=22> */
.L_x_5698:
[----:B------:R-:W-:Y:S02]  /*27590*/  ULDC.64 UR4, c[0x0][0x600] ;  /* 0x0001800000047ab9 */ /* 0x000fe40000000a00 */
[----:B------:R-:W-:-:S05]  /*275a0*/  IADD3 R16, P0, R16, UR4, RZ ;  /* 0x0000000410107c10 */ /* 0x000fca000ff1e0ff */
[----:B------:R-:W-:-:S05]  /*275b0*/  IMAD.X R17, RZ, RZ, UR5, P0 ;  /* 0x00000005ff117e24 */ /* 0x000fca00080e06ff */
[----:B------:R-:W-:Y:S01]  /*275c0*/  STG.E.64 desc[UR60][R16.64], R42 ;  /* 0x0000002a10007986 */ /* 0x000fe2000c101b3c */
[----:B------:R-:W-:Y:S05]  /*275d0*/  EXIT ;  /* 0x000000000000794d */ /* 0x000fea0003800000 */
.L_x_5694:
        /* <DEDUP_REMOVED lines=16> */
.L_x_5699:
        /* <DEDUP_REMOVED lines=15> */
.L_x_5700:
        /* <DEDUP_REMOVED lines=15> */
.L_x_5701:
        /* <DEDUP_REMOVED lines=15> */
.L_x_5702:
[----:B------:R-:W-:Y:S05]  /*279b0*/  EXIT ;  /* 0x000000000000794d */ /* 0x000fea0003800000 */
        .weak           $__internal_46_$__cuda_sm20_div_u64
        .type           $__internal_46_$__cuda_sm20_div_u64,@function
        .size           $__internal_46_$__cuda_sm20_div_u64,($__internal_47_$__cuda_sm20_rem_u64 - $__internal_46_$__cuda_sm20_div_u64)
$__internal_46_$__cuda_sm20_div_u64:
        /* <DEDUP_REMOVED lines=43> */
[C---:B------:R-:W-:Y:S01]  /*27c70*/  IMAD R14, R15.reuse, R5, R13 ;  /* 0x000000050f0e7224 */ /* 0x040fe200078e020d */
[----:B------:R-:W-:Y:S02]  /*27c80*/  IADD3 R13, P1, -R12, R22, RZ ;  /* 0x000000160c0d7210 */ /* 0x000fe40007f3e1ff */
[----:B------:R-:W-:Y:S01]  /*27c90*/  IADD3 R12, P3, R15, 0x1, RZ ;  /* 0x000000010f0c7810 */ /* 0x000fe20007f7e0ff */
[-C--:B------:R-:W-:Y:S01]  /*27ca0*/  IMAD R14, R9, R4.reuse, R14 ;  /* 0x00000004090e7224 */ /* 0x080fe200078e020e */
[----:B------:R-:W-:-:S03]  /*27cb0*/  ISETP.GE.U32.AND P0, PT, R13, R4, PT ;  /* 0x000000040d00720c */ /* 0x000fc60003f06070 */
        /* <DEDUP_REMOVED lines=17> */
[----:B------:R-:W-:Y:S01]  /*27dd0*/  SEL R14, R14, R13, P0 ;  /* 0x0000000d0e0e7207 */ /* 0x000fe20000000000 */
[----:B------:R-:W-:Y:S01]  /*27de0*/  IMAD.MOV.U32 R13, RZ, RZ, 0x0 ;  /* 0x00000000ff0d7424 */ /* 0x000fe200078e00ff */
[----:B------:R-:W-:Y:S02]  /*27df0*/  SEL R9, R9, 0xffffffff, P1 ;  /* 0xffffffff09097807 */ /* 0x000fe40000800000 */
[----:B------:R-:W-:Y:S01]  /*27e00*/  SEL R14, R14, 0xffffffff, P1 ;  /* 0xffffffff0e0e7807 */ /* 0x000fe20000800000 */
[----:B------:R-:W-:Y:S06]  /*27e10*/  RET.REL.NODEC R12 `(_ZN2at6native13reduce_kernelILi128ELi4ENS0_8ReduceOpIN3c108BFloat16ENS0_9ArgMaxOpsIfEEjlLi4ELi4EEEEEvT1_) ;  /* 0xfffffd800c787950 */ /* 0x000fec0003c3ffff */
        .weak           $__internal_47_$__cuda_sm20_rem_u64
        .type           $__internal_47_$__cuda_sm20_rem_u64,@function
        .size           $__internal_47_$__cuda_sm20_rem_u64,(.L_x_7004 - $__internal_47_$__cuda_sm20_rem_u64)
$__internal_47_$__cuda_sm20_rem_u64:
        /* <DEDUP_REMOVED lines=63> */
[----:B------:R-:W-:Y:S06]  /*28210*/  RET.REL.NODEC R10 `(_ZN2at6native13reduce_kernelILi128ELi4ENS0_8ReduceOpIN3c108BFloat16ENS0_9ArgMaxOpsIfEEjlLi4ELi4EEEEEvT1_) ;  /* 0xfffffd7c0a787950 */ /* 0x000fec0003c3ffff */
.L_x_5703:
        /* <DEDUP_REMOVED lines=14> */
.L_x_7004:


//--------------------- .text._ZN2at6native13reduce_kernelILi512ELi1ENS0_8ReduceOpIN3c104HalfENS0_9ArgMaxOpsIfEEjlLi4ELi4EEEEEvT1_ --------------------------
	.section	.text._ZN2at6native13reduce_kernelILi512ELi1ENS0_8ReduceOpIN3c104HalfENS0_9ArgMaxOpsIfEEjlLi4ELi4EEEEEvT1_,"ax",@progbits
	.align	128
        .global         _ZN2at6native13reduce_kernelILi512ELi1ENS0_8ReduceOpIN3c104HalfENS0_9ArgMaxOpsIfEEjlLi4ELi4EEEEEvT1_
        .type           _ZN2at6native13reduce_kernelILi512ELi1ENS0_8ReduceOpIN3c104HalfENS0_9ArgMaxOpsIfEEjlLi4ELi4EEEEEvT1_,@function
        .size           _ZN2at6native13reduce_kernelILi512ELi1ENS0_8ReduceOpIN3c104HalfENS0_9ArgMaxOpsIfEEjlLi4ELi4EEEEEvT1_,(.L_x_7006 - _ZN2at6native13reduce_kernelILi512ELi1ENS0_8ReduceOpIN3c104HalfENS0_9ArgMaxOpsIfEEjlLi4ELi4EEEEEvT1_)
        .other          _ZN2at6native13reduce_kernelILi512ELi1ENS0_8ReduceOpIN3c104HalfENS0_9ArgMaxOpsIfEEjlLi4ELi4EEEEEvT1_,@"STO_CUDA_ENTRY STV_DEFAULT"
_ZN2at6native13reduce_kernelILi512ELi1ENS0_8ReduceOpIN3c104HalfENS0_9ArgMaxOpsIfEEjlLi4ELi4EEEEEvT1_:
.text._ZN2at6native13reduce_kernelILi512ELi1ENS0_8ReduceOpIN3c104HalfENS0_9ArgMaxOpsIfEEjlLi4ELi4EEEEEvT1_:
        /* <DEDUP_REMOVED lines=292> */
.L_x_5704:
        /* <DEDUP_REMOVED lines=45> */
.L_x_5713:
[----:B------:R-:W-:Y:S05]  /*1510*/  BSYNC B3 ;  /* 0x0000000000037941 */ /* 0x000fea0003800000 */
.L_x_5712:
        /* <DEDUP_REMOVED lines=12> */
[----:B-1----:R-:W-:Y:S01]  /*15e0*/  @!P1 IMAD.MOV.U32 R11, RZ, RZ, R7 ;  /* 0x000000ffff0b9224 */ /* 0x002fe200078e0007 */
[----:B------:R-:W-:-:S04]  /*15f0*/  @!P1 ISETP.GT.U32.AND P0, PT, R17, R6, PT ;  /* 0x000000061100920c */ /* 0x000fc80003f04070 */
[----:B------:R-:W-:Y:S02]  /*1600*/  @!P1 ISETP.GT.AND.EX P0, PT, RZ, R11, PT, P0 ;  /* 0x0000000bff00920c */ /* 0x000fe40003f04300 */
[----:B------:R-:W-:Y:S01]  /*1610*/  @P1 MOV R11, R7 ;  /* 0x00000007000b1202 */ /* 0x000fe20000000f00 */
[----:B--2---:R-:W-:-:S05]  /*1620*/  HADD2.F32 R15, -RZ, R8.H0_H0 ;  /* 0x20000008ff0f7230 */ /* 0x004fca0000004100 */
        /* <DEDUP_REMOVED lines=12> */
.L_x_5711:
[----:B------:R-:W-:Y:S05]  /*16f0*/  BSYNC B2 ;  /* 0x0000000000027941 */ /* 0x000fea0003800000 */
.L_x_5710:
[C---:B------:R-:W-:Y:S02]  /*1700*/  IADD3 R3, P0, -R2.reuse, 0x4, RZ ;  /* 0x0000000402037810 */ /* 0x040fe40007f1e1ff */
[C---:B------:R-:W-:Y:S02]  /*1710*/  IADD3 R12, R2.reuse, -0x4, R23 ;  /* 0xfffffffc020c7810 */ /* 0x040fe40007ffe017 */
[----:B------:R-:W-:Y:S01]  /*1720*/  LEA R20, P1, R3, R20, 0x1 ;  /* 0x0000001403147211 */ /* 0x000fe200078208ff */
[----:B------:R-:W-:Y:S01]  /*1730*/  IMAD.X R10, RZ, RZ, -0x1, P0 ;  /* 0xffffffffff0a7424 */ /* 0x000fe200000e06ff */
[----:B------:R-:W-:-:S04]  /*1740*/  IADD3 R6, -R2, 0x4, RZ ;  /* 0x0000000402067810 */ /* 0x000fc80007ffe1ff */
[----:B------:R-:W-:-:S07]  /*1750*/  LEA.HI.X R21, R3, R21, R10, 0x1, P1 ;  /* 0x0000001503157211 */ /* 0x000fce00008f0c0a */
.L_x_5709:
[----:B------:R-:W-:Y:S05]  /*1760*/  BSYNC B1 ;  /* 0x0000000000017941 */ /* 0x000fea0003800000 */
.L_x_5708:
        /* <DEDUP_REMOVED lines=14> */
.L_x_5725:
[----:B------:R-:W-:-:S06]  /*1850*/  IMAD.WIDE.U32 R2, R19, 0x8, R20 ;  /* 0x0000000813027825 */ /* 0x000fcc00078e0014 */
[----:B------:R-:W2:Y:S01]  /*1860*/  LDG.E.64 R2, desc[UR36][R2.64] ;  /* 0x0000002402027981 */ /* 0x000ea2000c1e1b00 */
[----:B------:R-:W-:Y:S01]  /*1870*/  FSETP.GTU.FTZ.AND P1, PT, |R7|, +INF , PT ;  /* 0x7f8000000700780b */ /* 0x000fe20003f3c200 */
[----:B------:R-:W-:Y:S01]  /*1880*/  IMAD.IADD R23, R23, 0x1, R6 ;  /* 0x0000000117177824 */ /* 0x000fe200078e0206 */
[----:B------:R-:W-:Y:S11]  /*1890*/  BSSY B2, `(.L_x_5716) ;  /* 0x0000020000027945 */ /* 0x000ff60003800000 */
[----:B------:R-:W-:-:S04]  /*18a0*/  @!P1 ISETP.GE.U32.AND P0, PT, R8, R23, PT ;  /* 0x000000170800920c */ /* 0x000fc80003f06070 */
[----:B------:R-:W-:Y:S01]  /*18b0*/  @!P1 ISETP.GE.AND.EX P0, PT, R9, RZ, PT, P0 ;  /* 0x000000ff0900920c */ /* 0x000fe20003f06300 */
[--C-:B--2---:R-:W-:Y:S02]  /*18c0*/  HADD2.F32 R26, -RZ, R2.reuse.H0_H0 ;  /* 0x20000002ff1a7230 */ /* 0x104fe40000004100 */
[----:B------:R-:W-:-:S03]  /*18d0*/  HADD2.F32 R25, -RZ, R2.H1_H1 ;  /* 0x30000002ff197230 */ /* 0x000fc60000004100 */
        /* <DEDUP_REMOVED lines=24> */
.L_x_5717:
[----:B------:R-:W-:Y:S02]  /*1a60*/  FSETP.GTU.FTZ.AND P0, PT, |R25|, +INF , PT ;  /* 0x7f8000001900780b */ /* 0x000fe40003f1c200 */
[----:B------:R-:W-:-:S04]  /*1a70*/  ISETP.LT.U32.AND P1, PT, R13, R24, PT ;  /* 0x000000180d00720c */ /* 0x000fc80003f21070 */
[----:B------:R-:W-:-:S13]  /*1a80*/  ISETP.LT.OR.EX P0, PT, R16, RZ, !P0, P1 ;  /* 0x000000ff1000720c */ /* 0x000fda0004701710 */
.L_x_5718:
[----:B------:R-:W-:Y:S05]  /*1a90*/  BSYNC B2 ;  /* 0x0000000000027941 */ /* 0x000fea0003800000 */
.L_x_5716:
[----:B------:R-:W-:Y:S01]  /*1aa0*/  FSETP.GTU.FTZ.AND P1, PT, |R15|, +INF , PT ;  /* 0x7f8000000f00780b */ /* 0x000fe20003f3c200 */
[----:B------:R-:W-:Y:S01]  /*1ab0*/  BSSY B2, `(.L_x_5719) ;  /* 0x0000013000027945 */ /* 0x000fe20003800000 */
[----:B------:R-:W-:Y:S01]  /*1ac0*/  FSEL R14, R14, R25, P0 ;  /* 0x000000190e0e7208 */ /* 0x000fe20000000000 */
[----:B------:R-:W-:Y:S01]  /*1ad0*/  VIADD R25, R23, 0x2 ;  /* 0x0000000217197836 */ /* 0x000fe20000000000 */
[----:B------:R-:W-:Y:S01]  /*1ae0*/  SEL R13, R13, R24, P0 ;  /* 0x000000180d0d7207 */ /* 0x000fe20000000000 */
[----:B------:R-:W-:Y:S01]  /*1af0*/  HADD2.F32 R24, -RZ, R3.H0_H0 ;  /* 0x20000003ff187230 */ /* 0x000fe20000004100 */
        /* <DEDUP_REMOVED lines=11> */
.L_x_5720:
[----:B------:R-:W-:Y:S02]  /*1bb0*/  FSETP.GTU.FTZ.AND P0, PT, |R24|, +INF , PT ;  /* 0x7f8000001800780b */ /* 0x000fe40003f1c200 */
[----:B------:R-:W-:-:S04]  /*1bc0*/  ISETP.LT.U32.AND P1, PT, R18, R25, PT ;  /* 0x000000191200720c */ /* 0x000fc80003f21070 */
[----:B------:R-:W-:-:S13]  /*1bd0*/  ISETP.LT.OR.EX P0, PT, R17, RZ, !P0, P1 ;  /* 0x000000ff1100720c */ /* 0x000fda0004701710 */
.L_x_5721:
[----:B------:R-:W-:Y:S05]  /*1be0*/  BSYNC B2 ;  /* 0x0000000000027941 */ /* 0x000fea0003800000 */
.L_x_5719:
[----:B------:R-:W-:Y:S01]  /*1bf0*/  FSETP.GTU.FTZ.AND P1, PT, |R11|, +INF , PT ;  /* 0x7f8000000b00780b */ /* 0x000fe20003f3c200 */
[----:B------:R-:W-:Y:S01]  /*1c00*/  BSSY B2, `(.L_x_5722) ;  /* 0x0000013000027945 */ /* 0x000fe20003800000 */
[----:B------:R-:W-:Y:S01]  /*1c10*/  FSEL R15, R15, R24, P0 ;  /* 0x000000180f0f7208 */ /* 0x000fe20000000000 */
[----:B------:R-:W-:Y:S01]  /*1c20*/  HADD2.F32 R24, -RZ, R3.H1_H1 ;  /* 0x30000003ff187230 */ /* 0x000fe20000004100 */
        /* <DEDUP_REMOVED lines=13> */
.L_x_5723:
[----:B------:R-:W-:Y:S02]  /*1d00*/  FSETP.GTU.FTZ.AND P0, PT, |R24|, +INF , PT ;  /* 0x7f8000001800780b */ /* 0x000fe40003f1c200 */
[----:B------:R-:W-:-:S04]  /*1d10*/  ISETP.LT.U32.AND P1, PT, R22, R25, PT ;  /* 0x000000191600720c */ /* 0x000fc80003f21070 */
[----:B------:R-:W-:-:S13]  /*1d20*/  ISETP.LT.OR.EX P0, PT, R10, RZ, !P0, P1 ;  /* 0x000000ff0a00720c */ /* 0x000fda0004701710 */
.L_x_5724:
[----:B------:R-:W-:Y:S05]  /*1d30*/  BSYNC B2 ;  /* 0x0000000000027941 */ /* 0x000fea0003800000 */
.L_x_5722:
[----:B------:R-:W-:Y:S01]  /*1d40*/  ULDC UR4, c[0x0][0x234] ;  /* 0x00008d0000047ab9 */ /* 0x000fe20000000800 */
[----:B------:R-:W-:Y:S01]  /*1d50*/  FSEL R11, R11, R24, P0 ;  /* 0x000000180b0b7208 */ /* 0x000fe20000000000 */
[----:B------:R-:W-:Y:S01]  /*1d60*/  VIADD R19, R19, UR4 ;  /* 0x0000000413137c36 */ /* 0x000fe20008000000 */
[----:B------:R-:W-:Y:S02]  /*1d70*/  SEL R22, R22, R25, P0 ;  /* 0x0000001916167207 */ /* 0x000fe40000000000 */
[----:B------:R-:W-:Y:S02]  /*1d80*/  SEL R10, R10, RZ, P0 ;  /* 0x000000ff0a0a7207 */ /* 0x000fe40000000000 */
[----:B------:R-:W-:-:S05]  /*1d90*/  SHF.L.U32 R23, R19, 0x2, RZ ;  /* 0x0000000213177819 */ /* 0x000fca00000006ff */
[----:B------:R-:W-:-:S05]  /*1da0*/  VIADD R3, R23, 0x3 ;  /* 0x0000000317037836 */ /* 0x000fca0000000000 */
[----:B------:R-:W-:-:S13]  /*1db0*/  ISETP.GE.U32.AND P1, PT, R3, R12, PT ;  /* 0x0000000c0300720c */ /* 0x000fda0003f26070 */
[----:B------:R-:W-:Y:S05]  /*1dc0*/  @!P1 BRA `(.L_x_5725) ;  /* 0xfffffff800a09947 */ /* 0x000fea000383ffff */
.L_x_5715:
[----:B------:R-:W-:Y:S05]  /*1dd0*/  BSYNC B1 ;  /* 0x0000000000017941 */ /* 0x000fea0003800000 */
.L_x_5714:
        /* <DEDUP_REMOVED lines=12> */
.L_x_5727:
[----:B------:R-:W-:Y:S05]  /*1ea0*/  BSYNC B1 ;  /* 0x0000000000017941 */ /* 0x000fea0003800000 */
.L_x_5726:
        /* <DEDUP_REMOVED lines=15> */
[----:B--2---:R-:W-:-:S05]  /*1fa0*/  HADD2.F32 R4, -RZ, R20.H0_H0 ;  /* 0x20000014ff047230 */ /* 0x004fca0000004100 */
        /* <DEDUP_REMOVED lines=12> */
.L_x_5729:
[----:B------:R-:W-:Y:S05]  /*2070*/  BSYNC B1 ;  /* 0x0000000000017941 */ /* 0x000fea0003800000 */
.L_x_5728:
        /* <DEDUP_REMOVED lines=12> */
.L_x_5731:
[----:B------:R-:W-:Y:S02]  /*2140*/  FSETP.GTU.FTZ.AND P0, PT, |R14|, +INF , PT ;  /* 0x7f8000000e00780b */ /* 0x000fe40003f1c200 */
[----:B------:R-:W-:-:S04]  /*2150*/  ISETP.LT.U32.AND P1, PT, R8, R13, PT ;  /* 0x0000000d0800720c */ /* 0x000fc80003f21070 */
[----:B------:R-:W-:-:S13]  /*2160*/  ISETP.LT.OR.EX P0, PT, R9, R16, !P0, P1 ;  /* 0x000000100900720c */ /* 0x000fda0004701710 */
.L_x_5732:
[----:B------:R-:W-:Y:S05]  /*2170*/  BSYNC B1 ;  /* 0x0000000000017941 */ /* 0x000fea0003800000 */
.L_x_5730:
        /* <DEDUP_REMOVED lines=15> */
.L_x_5734:
[----:B------:R-:W-:Y:S02]  /*2270*/  FSETP.GTU.FTZ.AND P0, PT, |R15|, +INF , PT ;  /* 0x7f8000000f00780b */ /* 0x000fe40003f1c200 */
[----:B------:R-:W-:-:S04]  /*2280*/  ISETP.LT.U32.AND P1, PT, R13, R18, PT ;  /* 0x000000120d00720c */ /* 0x000fc80003f21070 */
[----:B------:R-:W-:-:S13]  /*2290*/  ISETP.LT.OR.EX P0, PT, R16, R17, !P0, P1 ;  /* 0x000000111000720c */ /* 0x000fda0004701710 */
.L_x_5735:
[----:B------:R-:W-:Y:S05]  /*22a0*/  BSYNC B1 ;  /* 0x0000000000017941 */ /* 0x000fea0003800000 */
.L_x_5733:
        /* <DEDUP_REMOVED lines=15> */
.L_x_5737:
[----:B------:R-:W-:Y:S02]  /*23a0*/  FSETP.GTU.FTZ.AND P0, PT, |R11|, +INF , PT ;  /* 0x7f8000000b00780b */ /* 0x000fe40003f1c200 */
[----:B------:R-:W-:-:S04]  /*23b0*/  ISETP.LT.U32.AND P1, PT, R13, R22, PT ;  /* 0x000000160d00720c */ /* 0x000fc80003f21070 */
[----:B------:R-:W-:-:S13]  /*23c0*/  ISETP.LT.OR.EX P0, PT, R3, R10, !P0, P1 ;  /* 0x0000000a0300720c */ /* 0x000fda0004701710 */
.L_x_5738:
[----:B------:R-:W-:Y:S05]  /*23d0*/  BSYNC B1 ;  /* 0x0000000000017941 */ /* 0x000fea0003800000 */
.L_x_5736:
[----:B------:R-:W-:Y:S02]  /*23e0*/  SEL R6, R13, R22, P0 ;  /* 0x000000160d067207 */ /* 0x000fe40000000000 */
[----:B------:R-:W-:Y:S02]  /*23f0*/  SEL R3, R3, R10, P0 ;  /* 0x0000000a03037207 */ /* 0x000fe40000000000 */
[----:B------:R-:W-:Y:S01]  /*2400*/  FSEL R11, R14, R11, P0 ;  /* 0x0000000b0e0b7208 */ /* 0x000fe20000000000 */
[----:B------:R-:W-:Y:S06]  /*2410*/  BRA `(.L_x_5706) ;  /* 0x000000b800d87947 */ /* 0x000fec0003800000 */
.L_x_5707:
        /* <DEDUP_REMOVED lines=36> */
.L_x_5756:
        /* <DEDUP_REMOVED lines=288> */
.L_x_5743:
        /* <DEDUP_REMOVED lines=242> */
.L_x_5744:
        /* <DEDUP_REMOVED lines=246> */
.L_x_5745:
        /* <DEDUP_REMOVED lines=241> */
.L_x_5746:
[----:B------:R-:W-:-:S04]  /*65f0*/  LOP3.LUT R25, R24, 0xfffffffe, RZ, 0xc0, !PT ;  /* 0xfffffffe18197812 */ /* 0x000fc800078ec0ff */
[----:B------:R-:W-:-:S05]  /*6600*/  IADD3 R24, P0, R20, R25, RZ ;  /* 0x0000001914187210 */ /* 0x000fca0007f1e0ff */
[----:B------:R-:W-:-:S05]  /*6610*/  IMAD.X R25, RZ, RZ, R21, P0 ;  /* 0x000000ffff197224 */ /* 0x000fca00000e0615 */
[----:B------:R1:W5:Y:S01]  /*6620*/  LDG.E.U16 R24, desc[UR36][R24.64] ;  /* 0x0000002418187981 */ /* 0x000362000c1e1500 */
[C---:B------:R-:W-:Y:S01]  /*6630*/  FSETP.GTU.FTZ.AND P2, PT, |R10|.reuse, +INF , PT ;  /* 0x7f8000000a00780b */ /* 0x040fe20003f5c200 */
[----:B0----5:R-:W-:Y:S01]  /*6640*/  HADD2.F32 R15, -RZ, R17.H0_H0 ;  /* 0x20000011ff0f7230 */ /* 0x021fe20000004100 */
        /* <DEDUP_REMOVED lines=11> */
[----:B------:R-:W-:Y:S01]  /*6700*/  HADD2.F32 R14, -RZ, R19.H0_H0 ;  /* 0x20000013ff0e7230 */ /* 0x000fe20000004100 */
        /* <DEDUP_REMOVED lines=15> */
.L_x_5748:
[----:B------:R-:W-:Y:S02]  /*6800*/  FSETP.GTU.FTZ.AND P0, PT, |R14|, +INF , PT ;  /* 0x7f8000000e00780b */ /* 0x000fe40003f1c200 */
[----:B------:R-:W-:-:S04]  /*6810*/  ISETP.LT.U32.AND P2, PT, R3, R23, PT ;  /* 0x000000170300720c */ /* 0x000fc80003f41070 */
[----:B------:R-:W-:-:S13]  /*6820*/  ISETP.LT.OR.EX P0, PT, R4, RZ, !P0, P2 ;  /* 0x000000ff0400720c */ /* 0x000fda0004701720 */
.L_x_5749:
[----:B------:R-:W-:Y:S05]  /*6830*/  BSYNC B2 ;  /* 0x0000000000027941 */ /* 0x000fea0003800000 */
.L_x_5747:
[----:B------:R-:W-:Y:S01]  /*6840*/  FSETP.GTU.FTZ.AND P2, PT, |R16|, +INF , PT ;  /* 0x7f8000001000780b */ /* 0x000fe20003f5c200 */
[----:B------:R-:W-:Y:S01]  /*6850*/  BSSY B2, `(.L_x_5750) ;  /* 0x0000013000027945 */ /* 0x000fe20003800000 */
[----:B------:R-:W-:Y:S01]  /*6860*/  SEL R3, R3, R23, P0 ;  /* 0x0000001703037207 */ /* 0x000fe20000000000 */
[----:B------:R-:W-:Y:S01]  /*6870*/  IMAD.IADD R23, R23, 0x1, R18 ;  /* 0x0000000117177824 */ /* 0x000fe200078e0212 */
[----:B------:R-:W-:Y:S01]  /*6880*/  FSEL R5, R5, R14, P0 ;  /* 0x0000000e05057208 */ /* 0x000fe20000000000 */
[----:B------:R-:W-:Y:S01]  /*6890*/  HADD2.F32 R15, -RZ, R22.H0_H0 ;  /* 0x20000016ff0f7230 */ /* 0x000fe20000004100 */
        /* <DEDUP_REMOVED lines=11> */
.L_x_5751:
[----:B------:R-:W-:Y:S02]  /*6950*/  FSETP.GTU.FTZ.AND P0, PT, |R15|, +INF , PT ;  /* 0x7f8000000f00780b */ /* 0x000fe40003f1c200 */
[----:B------:R-:W-:-:S04]  /*6960*/  ISETP.LT.U32.AND P2, PT, R8, R23, PT ;  /* 0x000000170800720c */ /* 0x000fc80003f41070 */
[----:B------:R-:W-:-:S13]  /*6970*/  ISETP.LT.OR.EX P0, PT, R9, RZ, !P0, P2 ;  /* 0x000000ff0900720c */ /* 0x000fda0004701720 */
.L_x_5752:
[----:B------:R-:W-:Y:S05]  /*6980*/  BSYNC B2 ;  /* 0x0000000000027941 */ /* 0x000fea0003800000 */
.L_x_5750:
[----:B------:R-:W-:Y:S01]  /*6990*/  FSETP.GTU.FTZ.AND P2, PT, |R11|, +INF , PT ;  /* 0x7f8000000b00780b */ /* 0x000fe20003f5c200 */
[----:B------:R-:W-:Y:S01]  /*69a0*/  BSSY B2, `(.L_x_5753) ;  /* 0x0000013000027945 */ /* 0x000fe20003800000 */
[----:B------:R-:W-:Y:S01]  /*69b0*/  FSEL R16, R16, R15, P0 ;  /* 0x0000000f10107208 */ /* 0x000fe20000000000 */
[----:B------:R-:W-:Y:S01]  /*69c0*/  IMAD.IADD R15, R23, 0x1, R18 ;  /* 0x00000001170f7824 */ /* 0x000fe200078e0212 */
        /* <DEDUP_REMOVED lines=13> */
.L_x_5754:
[----:B------:R-:W-:Y:S02]  /*6aa0*/  FSETP.GTU.FTZ.AND P0, PT, |R26|, +INF , PT ;  /* 0x7f8000001a00780b */ /* 0x000fe40003f1c200 */
[----:B------:R-:W-:-:S04]  /*6ab0*/  ISETP.LT.U32.AND P2, PT, R12, R15, PT ;  /* 0x0000000f0c00720c */ /* 0x000fc80003f41070 */
[----:B------:R-:W-:-:S13]  /*6ac0*/  ISETP.LT.OR.EX P0, PT, R13, RZ, !P0, P2 ;  /* 0x000000ff0d00720c */ /* 0x000fda0004701720 */
.L_x_5755:
[----:B------:R-:W-:Y:S05]  /*6ad0*/  BSYNC B2 ;  /* 0x0000000000027941 */ /* 0x000fea0003800000 */
.L_x_5753:
        /* <DEDUP_REMOVED lines=9> */
.L_x_5742:
[----:B------:R-:W-:Y:S05]  /*6b70*/  BSYNC B1 ;  /* 0x0000000000017941 */ /* 0x000fea0003800000 */
.L_x_5741:
        /* <DEDUP_REMOVED lines=280> */
.L_x_5759:
[----:B------:R-:W-:-:S04]  /*7d00*/  LOP3.LUT R15, R17, 0xfffffffe, RZ, 0xc0, !PT ;  /* 0xfffffffe110f7812 */ /* 0x000fc800078ec0ff */
[----:B------:R-:W-:-:S04]  /*7d10*/  IADD3 R14, P2, R20, R15, RZ ;  /* 0x0000000f140e7210 */ /* 0x000fc80007f5e0ff */
[----:B------:R-:W-:-:S05]  /*7d20*/  IADD3.X R15, RZ, R21, RZ, P2, !PT ;  /* 0x00000015ff0f7210 */ /* 0x000fca00017fe4ff */
        /* <DEDUP_REMOVED lines=278> */
.L_x_5760:
[----:B------:R-:W-:-:S04]  /*8e90*/  LOP3.LUT R15, R19, 0xfffffffe, RZ, 0xc0, !PT ;  /* 0xfffffffe130f7812 */ /* 0x000fc800078ec0ff */
[----:B------:R-:W-:-:S05]  /*8ea0*/  IADD3 R14, P2, R20, R15, RZ ;  /* 0x0000000f140e7210 */ /* 0x000fca0007f5e0ff */
[----:B------:R-:W-:-:S05]  /*8eb0*/  IMAD.X R15, RZ, RZ, R21, P2 ;  /* 0x000000ffff0f7224 */ /* 0x000fca00010e0615 */
[----:B------:R0:W5:Y:S01]  /*8ec0*/  LDG.E.U16 R19, desc[UR36][R14.64] ;  /* 0x000000240e137981 */ /* 0x000162000c1e1500 */
        /* <DEDUP_REMOVED lines=277> */
.L_x_5761:
[----:B------:R-:W-:-:S04]  /*a020*/  LOP3.LUT R15, R22, 0xfffffffe, RZ, 0xc0, !PT ;  /* 0xfffffffe160f7812 */ /* 0x000fc800078ec0ff */
[----:B------:R-:W-:-:S05]  /*a030*/  IADD3 R14, P2, R20, R15, RZ ;  /* 0x0000000f140e7210 */ /* 0x000fca0007f5e0ff */
[----:B------:R-:W-:-:S05]  /*a040*/  IMAD.X R15, RZ, RZ, R21, P2 ;  /* 0x000000ffff0f7224 */ /* 0x000fca00010e0615 */
[----:B------:R0:W5:Y:S02]  /*a050*/  LDG.E.U16 R22, desc[UR36][R14.64] ;  /* 0x000000240e167981 */ /* 0x000164000c1e1500 */
[----:B0-----:R-:W-:-:S05]  /*a060*/  IMAD.IADD R15, R27, 0x1, R18 ;  /* 0x000000011b0f7824 */ /* 0x001fca00078e0212 */
        /* <DEDUP_REMOVED lines=276> */
.L_x_5762:
[----:B------:R-:W-:-:S04]  /*b1b0*/  LOP3.LUT R25, R24, 0xfffffffe, RZ, 0xc0, !PT ;  /* 0xfffffffe18197812 */ /* 0x000fc800078ec0ff */
[----:B------:R-:W-:-:S05]  /*b1c0*/  IADD3 R24, P1, R20, R25, RZ ;  /* 0x0000001914187210 */ /* 0x000fca0007f3e0ff */
[----:B------:R-:W-:-:S05]  /*b1d0*/  IMAD.X R25, RZ, RZ, R21, P1 ;  /* 0x000000ffff197224 */ /* 0x000fca00008e0615 */
[----:B------:R0:W5:Y:S03]  /*b1e0*/  LDG.E.U16 R24, desc[UR36][R24.64] ;  /* 0x0000002418187981 */ /* 0x000166000c1e1500 */
.L_x_5758:
[----:B------:R-:W-:Y:S05]  /*b1f0*/  BSYNC B1 ;  /* 0x0000000000017941 */ /* 0x000fea0003800000 */
.L_x_5757:
[----:B------:R-:W-:Y:S04]  /*b200*/  BSSY B1, `(.L_x_5763) ;  /* 0x000005b000017945 */ /* 0x000fe80003800000 */
[----:B------:R-:W-:Y:S05]  /*b210*/  @P0 BRA `(.L_x_5764) ;  /* 0x0000000400640947 */ /* 0x000fea0003800000 */
[----:B------:R-:W-:Y:S01]  /*b220*/  FSETP.GTU.FTZ.AND P0, PT, |R10|, +INF , PT ;  /* 0x7f8000000a00780b */ /* 0x000fe20003f1c200 */
[----:B------:R-:W-:Y:S01]  /*b230*/  BSSY B2, `(.L_x_5765) ;  /* 0x000000f000027945 */ /* 0x000fe20003800000 */
[----:B-----5:R-:W-:-:S11]  /*b240*/  HADD2.F32 R17, -RZ, R17.H0_H0 ;  /* 0x20000011ff117230 */ /* 0x020fd60000004100 */
        /* <DEDUP_REMOVED lines=10> */
.L_x_5766:
[----:B------:R-:W-:Y:S02]  /*b2f0*/  FSETP.GTU.FTZ.AND P0, PT, |R17|, +INF , PT ;  /* 0x7f8000001100780b */ /* 0x000fe40003f1c200 */
[----:B------:R-:W-:-:S04]  /*b300*/  ISETP.LT.U32.AND P1, PT, R6, R2, PT ;  /* 0x000000020600720c */ /* 0x000fc80003f21070 */
[----:B------:R-:W-:-:S13]  /*b310*/  ISETP.LT.OR.EX P0, PT, R7, RZ, !P0, P1 ;  /* 0x000000ff0700720c */ /* 0x000fda0004701710 */
.L_x_5767:
[----:B------:R-:W-:Y:S05]  /*b320*/  BSYNC B2 ;  /* 0x0000000000027941 */ /* 0x000fea0003800000 */
.L_x_5765:
        /* <DEDUP_REMOVED lines=8> */
[----:B------:R-:W-:-:S11]  /*b3b0*/  HADD2.F32 R14, -RZ, R19.H0_H0 ;  /* 0x20000013ff0e7230 */ /* 0x000fd60000004100 */
        /* <DEDUP_REMOVED lines=10> */
.L_x_5769:
[----:B------:R-:W-:Y:S02]  /*b460*/  FSETP.GTU.FTZ.AND P0, PT, |R14|, +INF , PT ;  /* 0x7f8000000e00780b */ /* 0x000fe40003f1c200 */
[----:B------:R-:W-:-:S04]  /*b470*/  ISETP.LT.U32.AND P1, PT, R3, R20, PT ;  /* 0x000000140300720c */ /* 0x000fc80003f21070 */
[----:B------:R-:W-:-:S13]  /*b480*/  ISETP.LT.OR.EX P0, PT, R4, RZ, !P0, P1 ;  /* 0x000000ff0400720c */ /* 0x000fda0004701710 */
.L_x_5770:
[----:B------:R-:W-:Y:S05]  /*b490*/  BSYNC B2 ;  /* 0x0000000000027941 */ /* 0x000fea0003800000 */
.L_x_5768:
        /* <DEDUP_REMOVED lines=19> */
.L_x_5772:
[----:B------:R-:W-:Y:S02]  /*b5d0*/  FSETP.GTU.FTZ.AND P0, PT, |R17|, +INF , PT ;  /* 0x7f8000001100780b */ /* 0x000fe40003f1c200 */
[----:B------:R-:W-:-:S04]  /*b5e0*/  ISETP.LT.U32.AND P1, PT, R8, R15, PT ;  /* 0x0000000f0800720c */ /* 0x000fc80003f21070 */
[----:B------:R-:W-:-:S13]  /*b5f0*/  ISETP.LT.OR.EX P0, PT, R9, RZ, !P0, P1 ;  /* 0x000000ff0900720c */ /* 0x000fda0004701710 */
.L_x_5773:
[----:B------:R-:W-:Y:S05]  /*b600*/  BSYNC B2 ;  /* 0x0000000000027941 */ /* 0x000fea0003800000 */
.L_x_5771:
        /* <DEDUP_REMOVED lines=8> */
[----:B------:R-:W-:-:S11]  /*b690*/  HADD2.F32 R24, -RZ, R24.H0_H0 ;  /* 0x20000018ff187230 */ /* 0x000fd60000004100 */
        /* <DEDUP_REMOVED lines=10> */
.L_x_5775:
[----:B------:R-:W-:Y:S02]  /*b740*/  FSETP.GTU.FTZ.AND P0, PT, |R24|, +INF , PT ;  /* 0x7f8000001800780b */ /* 0x000fe40003f1c200 */
[----:B------:R-:W-:-:S04]  /*b750*/  ISETP.LT.U32.AND P1, PT, R12, R19, PT ;  /* 0x000000130c00720c */ /* 0x000fc80003f21070 */
[----:B------:R-:W-:-:S13]  /*b760*/  ISETP.LT.OR.EX P0, PT, R13, RZ, !P0, P1 ;  /* 0x000000ff0d00720c */ /* 0x000fda0004701710 */
.L_x_5776:
[----:B------:R-:W-:Y:S05]  /*b770*/  BSYNC B2 ;  /* 0x0000000000027941 */ /* 0x000fea0003800000 */
.L_x_5774:
[----:B------:R-:W-:Y:S02]  /*b780*/  FSEL R11, R11, R24, P0 ;  /* 0x000000180b0b7208 */ /* 0x000fe40000000000 */
[----:B------:R-:W-:Y:S02]  /*b790*/  SEL R12, R12, R19, P0 ;  /* 0x000000130c0c7207 */ /* 0x000fe40000000000 */
[----:B------:R-:W-:-:S07]  /*b7a0*/  SEL R13, R13, RZ, P0 ;  /* 0x000000ff0d0d7207 */ /* 0x000fce0000000000 */
.L_x_5764:
[----:B------:R-:W-:Y:S05]  /*b7b0*/  BSYNC B1 ;  /* 0x0000000000017941 */ /* 0x000fea0003800000 */
.L_x_5763:
        /* <DEDUP_REMOVED lines=12> */
.L_x_5778:
[----:B------:R-:W-:Y:S02]  /*b880*/  FSETP.GTU.FTZ.AND P0, PT, |R5|, +INF , PT ;  /* 0x7f8000000500780b */ /* 0x000fe40003f1c200 */
[----:B------:R-:W-:-:S04]  /*b890*/  ISETP.LT.U32.AND P1, PT, R6, R3, PT ;  /* 0x000000030600720c */ /* 0x000fc80003f21070 */
[----:B------:R-:W-:-:S13]  /*b8a0*/  ISETP.LT.OR.EX P0, PT, R7, R4, !P0, P1 ;  /* 0x000000040700720c */ /* 0x000fda0004701710 */
.L_x_5779:
[----:B------:R-:W-:Y:S05]  /*b8b0*/  BSYNC B1 ;  /* 0x0000000000017941 */ /* 0x000fea0003800000 */
.L_x_5777:
        /* <DEDUP_REMOVED lines=15> */
.L_x_5781:
[----:B------:R-:W-:Y:S02]  /*b9b0*/  FSETP.GTU.FTZ.AND P0, PT, |R16|, +INF , PT ;  /* 0x7f8000001000780b */ /* 0x000fe40003f1c200 */
[----:B------:R-:W-:-:S04]  /*b9c0*/  ISETP.LT.U32.AND P1, PT, R3, R8, PT ;  /* 0x000000080300720c */ /* 0x000fc80003f21070 */
[----:B------:R-:W-:-:S13]  /*b9d0*/  ISETP.LT.OR.EX P0, PT, R4, R9, !P0, P1 ;  /* 0x000000090400720c */ /* 0x000fda0004701710 */
.L_x_5782:
[----:B------:R-:W-:Y:S05]  /*b9e0*/  BSYNC B1 ;  /* 0x0000000000017941 */ /* 0x000fea0003800000 */
.L_x_5780:
        /* <DEDUP_REMOVED lines=15> */
.L_x_5784:
[----:B------:R-:W-:Y:S02]  /*bae0*/  FSETP.GTU.FTZ.AND P0, PT, |R11|, +INF , PT ;  /* 0x7f8000000b00780b */ /* 0x000fe40003f1c200 */
[----:B------:R-:W-:-:S04]  /*baf0*/  ISETP.LT.U32.AND P1, PT, R3, R12, PT ;  /* 0x0000000c0300720c */ /* 0x000fc80003f21070 */
[----:B------:R-:W-:-:S13]  /*bb00*/  ISETP.LT.OR.EX P0, PT, R4, R13, !P0, P1 ;  /* 0x0000000d0400720c */ /* 0x000fda0004701710 */
.L_x_5785:
[----:B------:R-:W-:Y:S05]  /*bb10*/  BSYNC B1 ;  /* 0x0000000000017941 */ /* 0x000fea0003800000 */
.L_x_5783:
[----:B------:R-:W-:Y:S02]  /*bb20*/  SEL R6, R3, R12, P0 ;  /* 0x0000000c03067207 */ /* 0x000fe40000000000 */
[----:B------:R-:W-:Y:S02]  /*bb30*/  SEL R3, R4, R13, P0 ;  /* 0x0000000d04037207 */ /* 0x000fe40000000000 */
[----:B------:R-:W-:Y:S01]  /*bb40*/  FSEL R11, R16, R11, P0 ;  /* 0x0000000b100b7208 */ /* 0x000fe20000000000 */
[----:B------:R-:W-:Y:S06]  /*bb50*/  BRA `(.L_x_5706) ;  /* 0x0000002400087947 */ /* 0x000fec0003800000 */
.L_x_5740:
[----:B------:R-:W-:Y:S01]  /*bb60*/  ISETP.GE.U32.AND P0, PT, R6, R23, PT ;  /* 0x000000170600720c */ /* 0x000fe20003f06070 */
[----:B------:R-:W-:Y:S01]  /*bb70*/  BSSY B1, `(.L_x_5786) ;  /* 0x0000072000017945 */ /* 0x000fe20003800000 */
[--C-:B------:R-:W-:Y:S01]  /*bb80*/  IMAD.MOV.U32 R14, RZ, RZ, R12.reuse ;  /* 0x000000ffff0e7224 */ /* 0x100fe200078e000c */
[----:B------:R-:W-:Y:S01]  /*bb90*/  MOV R6, R12 ;  /* 0x0000000c00067202 */ /* 0x000fe20000000f00 */
[----:B------:R-:W-:Y:S02]  /*bba0*/  IMAD.MOV.U32 R11, RZ, RZ, R9 ;  /* 0x000000ffff0b7224 */ /* 0x000fe400078e0009 */
[----:B------:R-:W-:Y:S02]  /*bbb0*/  IMAD.MOV.U32 R10, RZ, RZ, R12 ;  /* 0x000000ffff0a7224 */ /* 0x000fe400078e000c */
[--C-:B------:R-:W-:Y:S02]  /*bbc0*/  IMAD.MOV.U32 R8, RZ, RZ, R15.reuse ;  /* 0x000000ffff087224 */ /* 0x100fe400078e000f */
[----:B------:R-:W-:-:S02]  /*bbd0*/  IMAD.MOV.U32 R7, RZ, RZ, R15 ;  /* 0x000000ffff077224 */ /* 0x000fc400078e000f */
[----:B------:R-:W-:Y:S01]  /*bbe0*/  IMAD.MOV.U32 R5, RZ, RZ, R9 ;  /* 0x000000ffff057224 */ /* 0x000fe200078e0009 */
[----:B------:R-:W-:Y:S06]  /*bbf0*/  @P0 BRA `(.L_x_5787) ;  /* 0x0000000400a40947 */ /* 0x000fec0003800000 */
[----:B------:R-:W0:Y:S01]  /*bc00*/  LDC R18, c[0x0][0x234] ;  /* 0x00008d00ff127b82 */ /* 0x000e220000000800 */
[--C-:B------:R-:W-:Y:S01]  /*bc10*/  IMAD.MOV.U32 R14, RZ, RZ, R12.reuse ;  /* 0x000000ffff0e7224 */ /* 0x100fe200078e000c */
[----:B------:R-:W-:Y:S01]  /*bc20*/  MOV R5, R9 ;  /* 0x0000000900057202 */ /* 0x000fe20000000f00 */
[--C-:B------:R-:W-:Y:S02]  /*bc30*/  IMAD.MOV.U32 R10, RZ, RZ, R12.reuse ;  /* 0x000000ffff0a7224 */ /* 0x100fe400078e000c */
[----:B------:R-:W-:Y:S02]  /*bc40*/  IMAD.MOV.U32 R6, RZ, RZ, R12 ;  /* 0x000000ffff067224 */ /* 0x000fe400078e000c */
[----:B------:R-:W-:Y:S02]  /*bc50*/  IMAD.MOV.U32 R11, RZ, RZ, R9 ;  /* 0x000000ffff0b7224 */ /* 0x000fe400078e0009 */
[--C-:B------:R-:W-:Y:S02]  /*bc60*/  IMAD.MOV.U32 R8, RZ, RZ, R15.reuse ;  /* 0x000000ffff087224 */ /* 0x100fe400078e000f */
[----:B------:R-:W-:-:S07]  /*bc70*/  IMAD.MOV.U32 R7, RZ, RZ, R15 ;  /* 0x000000ffff077224 */ /* 0x000fce00078e000f */
.L_x_5797:
[----:B------:R-:W-:-:S04]  /*bc80*/  IMAD R13, R17, R2, RZ ;  /* 0x00000002110d7224 */ /* 0x000fc800078e02ff */
[----:B------:R-:W-:-:S05]  /*bc90*/  IMAD.WIDE.U32 R12, R13, 0x2, R20 ;  /* 0x000000020d0c7825 */ /* 0x000fca00078e0014 */
[----:B------:R1:W2:Y:S01]  /*bca0*/  LDG.E.U16 R19, desc[UR36][R12.64] ;  /* 0x000000240c137981 */ /* 0x0002a2000c1e1500 */
[----:B------:R-:W-:Y:S01]  /*bcb0*/  FSETP.GTU.FTZ.AND P1, PT, |R8|, +INF , PT ;  /* 0x7f8000000800780b */ /* 0x000fe20003f3c200 */
[----:B0-----:R-:W-:-:S04]  /*bcc0*/  IMAD.IADD R24, R2, 0x1, R18 ;  /* 0x0000000102187824 */ /* 0x001fc800078e0212 */
[----:B------:R-:W-:Y:S02]  /*bcd0*/  IMAD.IADD R23, R24, 0x1, R18 ;  /* 0x0000000118177824 */ /* 0x000fe400078e0212 */
[C---:B-1----:R-:W-:Y:S02]  /*bce0*/  IMAD R13, R17.reuse, R24, RZ ;  /* 0x00000018110d7224 */ /* 0x042fe400078e02ff */
[----:B------:R-:W-:-:S04]  /*bcf0*/  IMAD R27, R17, R23, RZ ;  /* 0x00000017111b7224 */ /* 0x000fc800078e02ff */
[----:B------:R-:W-:Y:S01]  /*bd00*/  @!P1 ISETP.GE.U32.AND P0, PT, R14, R2, PT ;  /* 0x000000020e00920c */ /* 0x000fe20003f06070 */
[----:B------:R-:W-:-:S03]  /*bd10*/  IMAD.WIDE.U32 R12, R13, 0x2, R20 ;  /* 0x000000020d0c7825 */ /* 0x000fc600078e0014 */
[----:B------:R-:W-:Y:S01]  /*bd20*/  @!P1 ISETP.GE.AND.EX P0, PT, R11, RZ, PT, P0 ;  /* 0x000000ff0b00920c */ /* 0x000fe20003f06300 */
        /* <DEDUP_REMOVED lines=10> */
[----:B------:R-:W-:Y:S02]  /*bdd0*/  IADD3 R22, R23, R18, RZ ;  /* 0x0000001217167210 */ /* 0x000fe40007ffe0ff */
        /* <DEDUP_REMOVED lines=11> */
[----:B--2---:R-:W-:Y:S01]  /*be90*/  HADD2.F32 R28, -RZ, R25.H0_H0 ;  /* 0x20000019ff1c7230 */ /* 0x004fe20000004100 */
        /* <DEDUP_REMOVED lines=10> */
.L_x_5789:
[----:B------:R-:W-:Y:S02]  /*bf40*/  FSETP.GTU.FTZ.AND P0, PT, |R28|, +INF , PT ;  /* 0x7f8000001c00780b */ /* 0x000fe40003f1c200 */
[----:B------:R-:W-:-:S04]  /*bf50*/  ISETP.LT.U32.AND P1, PT, R3, R24, PT ;  /* 0x000000180300720c */ /* 0x000fc80003f21070 */
[----:B------:R-:W-:-:S13]  /*bf60*/  ISETP.LT.OR.EX P0, PT, R4, RZ, !P0, P1 ;  /* 0x000000ff0400720c */ /* 0x000fda0004701710 */
.L_x_5790:
[----:B------:R-:W-:Y:S05]  /*bf70*/  BSYNC B2 ;  /* 0x0000000000027941 */ /* 0x000fea0003800000 */
.L_x_5788:
[----:B------:R-:W-:Y:S01]  /*bf80*/  FSETP.GTU.FTZ.AND P1, PT, |R16|, +INF , PT ;  /* 0x7f8000001000780b */ /* 0x000fe20003f3c200 */
[----:B------:R-:W-:Y:S01]  /*bf90*/  BSSY B2, `(.L_x_5791) ;  /* 0x0000012000027945 */ /* 0x000fe20003800000 */
[----:B------:R-:W-:Y:S01]  /*bfa0*/  FSEL R15, R15, R28, P0 ;  /* 0x0000001c0f0f7208 */ /* 0x000fe20000000000 */
[----:B-----5:R-:W-:Y:S01]  /*bfb0*/  HADD2.F32 R13, -RZ, R26.H0_H0 ;  /* 0x2000001aff0d7230 */ /* 0x020fe20000004100 */
        /* <DEDUP_REMOVED lines=12> */
.L_x_5792:
[----:B------:R-:W-:Y:S02]  /*c080*/  FSETP.GTU.FTZ.AND P0, PT, |R13|, +INF , PT ;  /* 0x7f8000000d00780b */ /* 0x000fe40003f1c200 */
[----:B------:R-:W-:-:S04]  /*c090*/  ISETP.LT.U32.AND P1, PT, R10, R23, PT ;  /* 0x000000170a00720c */ /* 0x000fc80003f21070 */
[----:B------:R-:W-:-:S13]  /*c0a0*/  ISETP.LT.OR.EX P0, PT, R9, RZ, !P0, P1 ;  /* 0x000000ff0900720c */ /* 0x000fda0004701710 */
.L_x_5793:
[----:B------:R-:W-:Y:S05]  /*c0b0*/  BSYNC B2 ;  /* 0x0000000000027941 */ /* 0x000fea0003800000 */
.L_x_5791:
[----:B------:R-:W-:Y:S01]  /*c0c0*/  FSETP.GTU.FTZ.AND P1, PT, |R7|, +INF , PT ;  /* 0x7f8000000700780b */ /* 0x000fe20003f3c200 */
[----:B------:R-:W-:Y:S01]  /*c0d0*/  BSSY B2, `(.L_x_5794) ;  /* 0x0000012000027945 */ /* 0x000fe20003800000 */
[----:B------:R-:W-:Y:S01]  /*c0e0*/  FSEL R16, R16, R13, P0 ;  /* 0x0000000d10107208 */ /* 0x000fe20000000000 */
[----:B------:R-:W-:Y:S01]  /*c0f0*/  HADD2.F32 R24, -RZ, R12.H0_H0 ;  /* 0x2000000cff187230 */ /* 0x000fe20000004100 */
        /* <DEDUP_REMOVED lines=12> */
.L_x_5795:
[----:B------:R-:W-:Y:S02]  /*c1c0*/  FSETP.GTU.FTZ.AND P0, PT, |R24|, +INF , PT ;  /* 0x7f8000001800780b */ /* 0x000fe40003f1c200 */
[----:B------:R-:W-:-:S04]  /*c1d0*/  ISETP.LT.U32.AND P1, PT, R6, R22, PT ;  /* 0x000000160600720c */ /* 0x000fc80003f21070 */
[----:B------:R-:W-:-:S13]  /*c1e0*/  ISETP.LT.OR.EX P0, PT, R5, RZ, !P0, P1 ;  /* 0x000000ff0500720c */ /* 0x000fda0004701710 */
.L_x_5796:
[----:B------:R-:W-:Y:S05]  /*c1f0*/  BSYNC B2 ;  /* 0x0000000000027941 */ /* 0x000fea0003800000 */
.L_x_5794:
        /* <DEDUP_REMOVED lines=9> */
.L_x_5787:
[----:B------:R-:W-:Y:S05]  /*c290*/  BSYNC B1 ;  /* 0x0000000000017941 */ /* 0x000fea0003800000 */
.L_x_5786:
        /* <DEDUP_REMOVED lines=15> */
[----:B------:R-:W-:Y:S01]  /*c390*/  IADD3 R24, R22, R18, RZ ;  /* 0x0000001216187210 */ /* 0x000fe20007ffe0ff */
[----:B------:R-:W-:-:S03]  /*c3a0*/  IMAD R27, R17, R22, RZ ;  /* 0x00000016111b7224 */ /* 0x000fc600078e02ff */
[----:B------:R-:W-:Y:S01]  /*c3b0*/  ISETP.GE.U32.AND P0, PT, R24, R23, PT ;  /* 0x000000171800720c */ /* 0x000fe20003f06070 */
[----:B------:R-:W-:-:S06]  /*c3c0*/  IMAD.WIDE.U32 R26, R27, 0x2, R20 ;  /* 0x000000021b1a7825 */ /* 0x000fcc00078e0014 */
[----:B------:R0:W5:Y:S06]  /*c3d0*/  LDG.E.U16 R26, desc[UR36][R26.64] ;  /* 0x000000241a1a7981 */ /* 0x00016c000c1e1500 */
[----:B------:R-:W-:-:S04]  /*c3e0*/  @!P0 IMAD R17, R17, R24, RZ ;  /* 0x0000001811118224 */ /* 0x000fc800078e02ff */
[----:B------:R-:W-:-:S05]  /*c3f0*/  @!P0 IMAD.WIDE.U32 R20, R17, 0x2, R20 ;  /* 0x0000000211148825 */ /* 0x000fca00078e0014 */
[----:B------:R0:W5:Y:S02]  /*c400*/  @!P0 LDG.E.U16 R12, desc[UR36][R20.64] ;  /* 0x00000024140c8981 */ /* 0x000164000c1e1500 */
.L_x_5799:
[----:B------:R-:W-:Y:S05]  /*c410*/  BSYNC B1 ;  /* 0x0000000000017941 */ /* 0x000fea0003800000 */
.L_x_5798:
        /* <DEDUP_REMOVED lines=15> */
.L_x_5803:
[----:B------:R-:W-:Y:S02]  /*c510*/  FSETP.GTU.FTZ.AND P0, PT, |R19|, +INF , PT ;  /* 0x7f8000001300780b */ /* 0x000fe40003f1c200 */
[----:B------:R-:W-:-:S04]  /*c520*/  ISETP.LT.U32.AND P1, PT, R14, R2, PT ;  /* 0x000000020e00720c */ /* 0x000fc80003f21070 */
[----:B------:R-:W-:-:S13]  /*c530*/  ISETP.LT.OR.EX P0, PT, R11, RZ, !P0, P1 ;  /* 0x000000ff0b00720c */ /* 0x000fda0004701710 */
.L_x_5804:
[----:B------:R-:W-:Y:S05]  /*c540*/  BSYNC B2 ;  /* 0x0000000000027941 */ /* 0x000fea0003800000 */
.L_x_5802:
        /* <DEDUP_REMOVED lines=8> */
[----:B0-----:R-:W-:-:S11]  /*c5d0*/  HADD2.F32 R20, -RZ, R25.H0_H0 ;  /* 0x20000019ff147230 */ /* 0x001fd60000004100 */
        /* <DEDUP_REMOVED lines=10> */
.L_x_5806:
[----:B------:R-:W-:Y:S02]  /*c680*/  FSETP.GTU.FTZ.AND P0, PT, |R20|, +INF , PT ;  /* 0x7f8000001400780b */ /* 0x000fe40003f1c200 */
[----:B------:R-:W-:-:S04]  /*c690*/  ISETP.LT.U32.AND P1, PT, R3, R22, PT ;  /* 0x000000160300720c */ /* 0x000fc80003f21070 */
[----:B------:R-:W-:-:S13]  /*c6a0*/  ISETP.LT.OR.EX P0, PT, R4, RZ, !P0, P1 ;  /* 0x000000ff0400720c */ /* 0x000fda0004701710 */
.L_x_5807:
[----:B------:R-:W-:Y:S05]  /*c6b0*/  BSYNC B2 ;  /* 0x0000000000027941 */ /* 0x000fea0003800000 */
.L_x_5805:
        /* <DEDUP_REMOVED lines=19> */
.L_x_5809:
[----:B------:R-:W-:Y:S02]  /*c7f0*/  FSETP.GTU.FTZ.AND P0, PT, |R17|, +INF , PT ;  /* 0x7f8000001100780b */ /* 0x000fe40003f1c200 */
[----:B------:R-:W-:-:S04]  /*c800*/  ISETP.LT.U32.AND P1, PT, R10, R13, PT ;  /* 0x0000000d0a00720c */ /* 0x000fc80003f21070 */
[----:B------:R-:W-:-:S13]  /*c810*/  ISETP.LT.OR.EX P0, PT, R9, RZ, !P0, P1 ;  /* 0x000000ff0900720c */ /* 0x000fda0004701710 */
.L_x_5810:
[----:B------:R-:W-:Y:S05]  /*c820*/  BSYNC B2 ;  /* 0x0000000000027941 */ /* 0x000fea0003800000 */
.L_x_5808:
        /* <DEDUP_REMOVED lines=19> */
.L_x_5812:
[----:B------:R-:W-:Y:S02]  /*c960*/  FSETP.GTU.FTZ.AND P0, PT, |R12|, +INF , PT ;  /* 0x7f8000000c00780b */ /* 0x000fe40003f1c200 */
[----:B------:R-:W-:-:S04]  /*c970*/  ISETP.LT.U32.AND P1, PT, R6, R19, PT ;  /* 0x000000130600720c */ /* 0x000fc80003f21070 */
[----:B------:R-:W-:-:S13]  /*c980*/  ISETP.LT.OR.EX P0, PT, R5, RZ, !P0, P1 ;  /* 0x000000ff0500720c */ /* 0x000fda0004701710 */
.L_x_5813:
[----:B------:R-:W-:Y:S05]  /*c990*/  BSYNC B2 ;  /* 0x0000000000027941 */ /* 0x000fea0003800000 */
.L_x_5811:
[----:B------:R-:W-:Y:S02]  /*c9a0*/  FSEL R7, R7, R12, P0 ;  /* 0x0000000c07077208 */ /* 0x000fe40000000000 */
[----:B------:R-:W-:Y:S02]  /*c9b0*/  SEL R6, R6, R19, P0 ;  /* 0x0000001306067207 */ /* 0x000fe40000000000 */
[----:B------:R-:W-:-:S07]  /*c9c0*/  SEL R5, R5, RZ, P0 ;  /* 0x000000ff05057207 */ /* 0x000fce0000000000 */
.L_x_5801:
[----:B------:R-:W-:Y:S05]  /*c9d0*/  BSYNC B1 ;  /* 0x0000000000017941 */ /* 0x000fea0003800000 */
.L_x_5800:
        /* <DEDUP_REMOVED lines=12> */
.L_x_5815:
[----:B------:R-:W-:Y:S02]  /*caa0*/  FSETP.GTU.FTZ.AND P0, PT, |R15|, +INF , PT ;  /* 0x7f8000000f00780b */ /* 0x000fe40003f1c200 */
[----:B------:R-:W-:-:S04]  /*cab0*/  ISETP.LT.U32.AND P1, PT, R14, R3, PT ;  /* 0x000000030e00720c */ /* 0x000fc80003f21070 */
[----:B------:R-:W-:-:S13]  /*cac0*/  ISETP.LT.OR.EX P0, PT, R11, R4, !P0, P1 ;  /* 0x000000040b00720c */ /* 0x000fda0004701710 */
.L_x_5816:
[----:B------:R-:W-:Y:S05]  /*cad0*/  BSYNC B1 ;  /* 0x0000000000017941 */ /* 0x000fea0003800000 */
.L_x_5814:
        /* <DEDUP_REMOVED lines=15> */
.L_x_5818:
[----:B------:R-:W-:Y:S02]  /*cbd0*/  FSETP.GTU.FTZ.AND P0, PT, |R16|, +INF , PT ;  /* 0x7f8000001000780b */ /* 0x000fe40003f1c200 */
[----:B------:R-:W-:-:S04]  /*cbe0*/  ISETP.LT.U32.AND P1, PT, R3, R10, PT ;  /* 0x0000000a0300720c */ /* 0x000fc80003f21070 */
[----:B------:R-:W-:-:S13]  /*cbf0*/  ISETP.LT.OR.EX P0, PT, R4, R9, !P0, P1 ;  /* 0x000000090400720c */ /* 0x000fda0004701710 */
.L_x_5819:
[----:B------:R-:W-:Y:S05]  /*cc00*/  BSYNC B1 ;  /* 0x0000000000017941 */ /* 0x000fea0003800000 */
.L_x_5817:
        /* <DEDUP_REMOVED lines=15> */
.L_x_5821:
[----:B------:R-:W-:Y:S02]  /*cd00*/  FSETP.GTU.FTZ.AND P0, PT, |R7|, +INF , PT ;  /* 0x7f8000000700780b */ /* 0x000fe40003f1c200 */
[----:B------:R-:W-:-:S04]  /*cd10*/  ISETP.LT.U32.AND P1, PT, R3, R6, PT ;  /* 0x000000060300720c */ /* 0x000fc80003f21070 */
[----:B------:R-:W-:-:S13]  /*cd20*/  ISETP.LT.OR.EX P0, PT, R4, R5, !P0, P1 ;  /* 0x000000050400720c */ /* 0x000fda0004701710 */
.L_x_5822:
[----:B------:R-:W-:Y:S05]  /*cd30*/  BSYNC B1 ;  /* 0x0000000000017941 */ /* 0x000fea0003800000 */
.L_x_5820:
[----:B------:R-:W-:Y:S02]  /*cd40*/  SEL R6, R3, R6, P0 ;  /* 0x0000000603067207 */ /* 0x000fe40000000000 */
[----:B------:R-:W-:Y:S02]  /*cd50*/  SEL R3, R4, R5, P0 ;  /* 0x0000000504037207 */ /* 0x000fe40000000000 */
[----:B------:R-:W-:Y:S01]  /*cd60*/  FSEL R11, R16, R7, P0 ;  /* 0x00000007100b7208 */ /* 0x000fe20000000000 */
[----:B------:R-:W-:Y:S06]  /*cd70*/  BRA `(.L_x_5706) ;  /* 0x0000001000807947 */ /* 0x000fec0003800000 */
.L_x_5739:
        /* <DEDUP_REMOVED lines=8> */
[----:B0-----:R-:W-:Y:S01]  /*ce00*/  MOV R18, R11 ;  /* 0x0000000b00127202 */ /* 0x001fe20000000f00 */
        /* <DEDUP_REMOVED lines=16> */
.L_x_5834:
[----:B------:R-:W-:-:S05]  /*cf10*/  IMAD.WIDE.U32 R12, R19, 0x2, R20 ;  /* 0x00000002130c7825 */ /* 0x000fca00078e0014 */
[----:B------:R1:W2:Y:S01]  /*cf20*/  LDG.E.U16 R2, desc[UR36][R12.64] ;  /* 0x000000240c027981 */ /* 0x0002a2000c1e1500 */
[----:B------:R-:W-:Y:S02]  /*cf30*/  FSETP.GTU.FTZ.AND P1, PT, |R16|, +INF , PT ;  /* 0x7f8000001000780b */ /* 0x000fe40003f3c200 */
[----:B0-----:R-:W-:-:S05]  /*cf40*/  IADD3 R26, R19, R22, RZ ;  /* 0x00000016131a7210 */ /* 0x001fca0007ffe0ff */
[C---:B------:R-:W-:Y:S02]  /*cf50*/  IMAD.IADD R23, R26.reuse, 0x1, R22 ;  /* 0x000000011a177824 */ /* 0x040fe400078e0216 */
[----:B-1----:R-:W-:-:S04]  /*cf60*/  IMAD.WIDE.U32 R12, R26, 0x2, R20 ;  /* 0x000000021a0c7825 */ /* 0x002fc800078e0014 */
[----:B------:R-:W-:Y:S01]  /*cf70*/  @!P1 ISETP.GE.U32.AND P0, PT, R9, R19, PT ;  /* 0x000000130900920c */ /* 0x000fe20003f06070 */
[----:B------:R-:W-:Y:S01]  /*cf80*/  IMAD.IADD R24, R23, 0x1, R22 ;  /* 0x0000000117187824 */ /* 0x000fe200078e0216 */
[----:B------:R0:W3:Y:S02]  /*cf90*/  LDG.E.U16 R25, desc[UR36][R12.64] ;  /* 0x000000240c197981 */ /* 0x0000e4000c1e1500 */
[----:B------:R-:W-:Y:S01]  /*cfa0*/  @!P1 ISETP.GE.AND.EX P0, PT, R5, RZ, PT, P0 ;  /* 0x000000ff0500920c */ /* 0x000fe20003f06300 */
[----:B0-----:R-:W-:-:S06]  /*cfb0*/  IMAD.WIDE.U32 R12, R24, 0x2, R20 ;  /* 0x00000002180c7825 */ /* 0x001fcc00078e0014 */
[----:B------:R0:W5:Y:S01]  /*cfc0*/  LDG.E.U16 R12, desc[UR36][R12.64] ;  /* 0x000000240c0c7981 */ /* 0x000162000c1e1500 */
        /* <DEDUP_REMOVED lines=16> */
[----:B---3--:R-:W-:Y:S01]  /*d0d0*/  HADD2.F32 R28, -RZ, R25.H0_H0 ;  /* 0x20000019ff1c7230 */ /* 0x008fe20000004100 */
        /* <DEDUP_REMOVED lines=11> */
.L_x_5826:
[----:B------:R-:W-:Y:S02]  /*d190*/  FSETP.GTU.FTZ.AND P0, PT, |R28|, +INF , PT ;  /* 0x7f8000001c00780b */ /* 0x000fe40003f1c200 */
[----:B------:R-:W-:-:S04]  /*d1a0*/  ISETP.LT.U32.AND P1, PT, R10, R26, PT ;  /* 0x0000001a0a00720c */ /* 0x000fc80003f21070 */
[----:B------:R-:W-:-:S13]  /*d1b0*/  ISETP.LT.OR.EX P0, PT, R6, RZ, !P0, P1 ;  /* 0x000000ff0600720c */ /* 0x000fda0004701710 */
.L_x_5827:
[----:B------:R-:W-:Y:S05]  /*d1c0*/  BSYNC B2 ;  /* 0x0000000000027941 */ /* 0x000fea0003800000 */
.L_x_5825:
        /* <DEDUP_REMOVED lines=16> */
.L_x_5829:
[----:B------:R-:W-:Y:S02]  /*d2d0*/  FSETP.GTU.FTZ.AND P0, PT, |R15|, +INF , PT ;  /* 0x7f8000000f00780b */ /* 0x000fe40003f1c200 */
[----:B------:R-:W-:-:S04]  /*d2e0*/  ISETP.LT.U32.AND P1, PT, R8, R23, PT ;  /* 0x000000170800720c */ /* 0x000fc80003f21070 */
[----:B------:R-:W-:-:S13]  /*d2f0*/  ISETP.LT.OR.EX P0, PT, R4, RZ, !P0, P1 ;  /* 0x000000ff0400720c */ /* 0x000fda0004701710 */
.L_x_5830:
[----:B------:R-:W-:Y:S05]  /*d300*/  BSYNC B2 ;  /* 0x0000000000027941 */ /* 0x000fea0003800000 */
.L_x_5828:
[----:B------:R-:W-:Y:S01]  /*d310*/  FSETP.GTU.FTZ.AND P1, PT, |R11|, +INF , PT ;  /* 0x7f8000000b00780b */ /* 0x000fe20003f3c200 */
[----:B------:R-:W-:Y:S01]  /*d320*/  BSSY B2, `(.L_x_5831) ;  /* 0x0000012000027945 */ /* 0x000fe20003800000 */
[----:B------:R-:W-:Y:S01]  /*d330*/  FSEL R18, R18, R15, P0 ;  /* 0x0000000f12127208 */ /* 0x000fe20000000000 */
[----:B------:R-:W-:Y:S01]  /*d340*/  HADD2.F32 R28, -RZ, R12.H0_H0 ;  /* 0x2000000cff1c7230 */ /* 0x000fe20000004100 */
        /* <DEDUP_REMOVED lines=12> */
.L_x_5832:
[----:B------:R-:W-:Y:S02]  /*d410*/  FSETP.GTU.FTZ.AND P0, PT, |R28|, +INF , PT ;  /* 0x7f8000001c00780b */ /* 0x000fe40003f1c200 */
[----:B------:R-:W-:-:S04]  /*d420*/  ISETP.LT.U32.AND P1, PT, R7, R24, PT ;  /* 0x000000180700720c */ /* 0x000fc80003f21070 */
[----:B------:R-:W-:-:S13]  /*d430*/  ISETP.LT.OR.EX P0, PT, R3, RZ, !P0, P1 ;  /* 0x000000ff0300720c */ /* 0x000fda0004701710 */
.L_x_5833:
[----:B------:R-:W-:Y:S05]  /*d440*/  BSYNC B2 ;  /* 0x0000000000027941 */ /* 0x000fea0003800000 */
.L_x_5831:
        /* <DEDUP_REMOVED lines=9> */
.L_x_5824:
[----:B------:R-:W-:Y:S05]  /*d4e0*/  BSYNC B1 ;  /* 0x0000000000017941 */ /* 0x000fea0003800000 */
.L_x_5823:
        /* <DEDUP_REMOVED lines=19> */
.L_x_5836:
[----:B------:R-:W-:Y:S05]  /*d620*/  BSYNC B1 ;  /* 0x0000000000017941 */ /* 0x000fea0003800000 */
.L_x_5835:
[----:B------:R-:W-:Y:S04]  /*d630*/  BSSY B1, `(.L_x_5837) ;  /* 0x000005b000017945 */ /* 0x000fe80003800000 */
[----:B------:R-:W-:Y:S05]  /*d640*/  @P1 BRA `(.L_x_5838) ;  /* 0x0000000400641947 */ /* 0x000fea0003800000 */
[----:B------:R-:W-:Y:S01]  /*d650*/  FSETP.GTU.FTZ.AND P0, PT, |R16|, +INF , PT ;  /* 0x7f8000001000780b */ /* 0x000fe20003f1c200 */
[----:B------:R-:W-:Y:S01]  /*d660*/  BSSY B2, `(.L_x_5839) ;  /* 0x000000f000027945 */ /* 0x000fe20003800000 */
[----:B-----5:R-:W-:-:S11]  /*d670*/  HADD2.F32 R13, -RZ, R2.H0_H0 ;  /* 0x20000002ff0d7230 */ /* 0x020fd60000004100 */
        /* <DEDUP_REMOVED lines=10> */
.L_x_5840:
[----:B------:R-:W-:Y:S02]  /*d720*/  FSETP.GTU.FTZ.AND P0, PT, |R13|, +INF , PT ;  /* 0x7f8000000d00780b */ /* 0x000fe40003f1c200 */
[----:B------:R-:W-:-:S04]  /*d730*/  ISETP.LT.U32.AND P1, PT, R9, R19, PT ;  /* 0x000000130900720c */ /* 0x000fc80003f21070 */
[----:B------:R-:W-:-:S13]  /*d740*/  ISETP.LT.OR.EX P0, PT, R5, RZ, !P0, P1 ;  /* 0x000000ff0500720c */ /* 0x000fda0004701710 */
.L_x_5841:
[----:B------:R-:W-:Y:S05]  /*d750*/  BSYNC B2 ;  /* 0x0000000000027941 */ /* 0x000fea0003800000 */
.L_x_5839:
        /* <DEDUP_REMOVED lines=19> */
.L_x_5843:
[----:B------:R-:W-:Y:S02]  /*d890*/  FSETP.GTU.FTZ.AND P0, PT, |R20|, +INF , PT ;  /* 0x7f8000001400780b */ /* 0x000fe40003f1c200 */
[----:B------:R-:W-:-:S04]  /*d8a0*/  ISETP.LT.U32.AND P1, PT, R10, R15, PT ;  /* 0x0000000f0a00720c */ /* 0x000fc80003f21070 */
[----:B------:R-:W-:-:S13]  /*d8b0*/  ISETP.LT.OR.EX P0, PT, R6, RZ, !P0, P1 ;  /* 0x000000ff0600720c */ /* 0x000fda0004701710 */
.L_x_5844:
[----:B------:R-:W-:Y:S05]  /*d8c0*/  BSYNC B2 ;  /* 0x0000000000027941 */ /* 0x000fea0003800000 */
.L_x_5842:
        /* <DEDUP_REMOVED lines=19> */
.L_x_5846:
[----:B------:R-:W-:Y:S02]  /*da00*/  FSETP.GTU.FTZ.AND P0, PT, |R15|, +INF , PT ;  /* 0x7f8000000f00780b */ /* 0x000fe40003f1c200 */
[----:B------:R-:W-:-:S04]  /*da10*/  ISETP.LT.U32.AND P1, PT, R8, R13, PT ;  /* 0x0000000d0800720c */ /* 0x000fc80003f21070 */
[----:B------:R-:W-:-:S13]  /*da20*/  ISETP.LT.OR.EX P0, PT, R4, RZ, !P0, P1 ;  /* 0x000000ff0400720c */ /* 0x000fda0004701710 */
.L_x_5847:
[----:B------:R-:W-:Y:S05]  /*da30*/  BSYNC B2 ;  /* 0x0000000000027941 */ /* 0x000fea0003800000 */
.L_x_5845:
        /* <DEDUP_REMOVED lines=19> */
.L_x_5849:
[----:B------:R-:W-:Y:S02]  /*db70*/  FSETP.GTU.FTZ.AND P0, PT, |R12|, +INF , PT ;  /* 0x7f8000000c00780b */ /* 0x000fe40003f1c200 */
[----:B------:R-:W-:-:S04]  /*db80*/  ISETP.LT.U32.AND P1, PT, R7, R22, PT ;  /* 0x000000160700720c */ /* 0x000fc80003f21070 */
[----:B------:R-:W-:-:S13]  /*db90*/  ISETP.LT.OR.EX P0, PT, R3, RZ, !P0, P1 ;  /* 0x000000ff0300720c */ /* 0x000fda0004701710 */
.L_x_5850:
[----:B------:R-:W-:Y:S05]  /*dba0*/  BSYNC B2 ;  /* 0x0000000000027941 */ /* 0x000fea0003800000 */
.L_x_5848:
[----:B------:R-:W-:Y:S02]  /*dbb0*/  FSEL R11, R11, R12, P0 ;  /* 0x0000000c0b0b7208 */ /* 0x000fe40000000000 */
[----:B------:R-:W-:Y:S02]  /*dbc0*/  SEL R7, R7, R22, P0 ;  /* 0x0000001607077207 */ /* 0x000fe40000000000 */
[----:B------:R-:W-:-:S07]  /*dbd0*/  SEL R3, R3, RZ, P0 ;  /* 0x000000ff03037207 */ /* 0x000fce0000000000 */
.L_x_5838:
[----:B------:R-:W-:Y:S05]  /*dbe0*/  BSYNC B1 ;  /* 0x0000000000017941 */ /* 0x000fea0003800000 */
.L_x_5837:
        /* <DEDUP_REMOVED lines=12> */
.L_x_5852:
[----:B------:R-:W-:Y:S02]  /*dcb0*/  FSETP.GTU.FTZ.AND P0, PT, |R17|, +INF , PT ;  /* 0x7f8000001100780b */ /* 0x000fe40003f1c200 */
[----:B------:R-:W-:-:S04]  /*dcc0*/  ISETP.LT.U32.AND P1, PT, R9, R10, PT ;  /* 0x0000000a0900720c */ /* 0x000fc80003f21070 */
[----:B------:R-:W-:-:S13]  /*dcd0*/  ISETP.LT.OR.EX P0, PT, R5, R6, !P0, P1 ;  /* 0x000000060500720c */ /* 0x000fda0004701710 */
.L_x_5853:
[----:B------:R-:W-:Y:S05]  /*dce0*/  BSYNC B1 ;  /* 0x0000000000017941 */ /* 0x000fea0003800000 */
.L_x_5851:
        /* <DEDUP_REMOVED lines=15> */
.L_x_5855:
[----:B------:R-:W-:Y:S02]  /*dde0*/  FSETP.GTU.FTZ.AND P0, PT, |R18|, +INF , PT ;  /* 0x7f8000001200780b */ /* 0x000fe40003f1c200 */
[----:B------:R-:W-:-:S04]  /*ddf0*/  ISETP.LT.U32.AND P1, PT, R9, R8, PT ;  /* 0x000000080900720c */ /* 0x000fc80003f21070 */
[----:B------:R-:W-:-:S13]  /*de00*/  ISETP.LT.OR.EX P0, PT, R5, R4, !P0, P1 ;  /* 0x000000040500720c */ /* 0x000fda0004701710 */
.L_x_5856:
[----:B------:R-:W-:Y:S05]  /*de10*/  BSYNC B1 ;  /* 0x0000000000017941 */ /* 0x000fea0003800000 */
.L_x_5854:
        /* <DEDUP_REMOVED lines=15> */
.L_x_5858:
[----:B------:R-:W-:Y:S02]  /*df10*/  FSETP.GTU.FTZ.AND P0, PT, |R11|, +INF , PT ;  /* 0x7f8000000b00780b */ /* 0x000fe40003f1c200 */
[----:B------:R-:W-:-:S04]  /*df20*/  ISETP.LT.U32.AND P1, PT, R6, R7, PT ;  /* 0x000000070600720c */ /* 0x000fc80003f21070 */
[----:B------:R-:W-:-:S13]  /*df30*/  ISETP.LT.OR.EX P0, PT, R4, R3, !P0, P1 ;  /* 0x000000030400720c */ /* 0x000fda0004701710 */
.L_x_5859:
[----:B------:R-:W-:Y:S05]  /*df40*/  BSYNC B1 ;  /* 0x0000000000017941 */ /* 0x000fea0003800000 */
.L_x_5857:
[----:B------:R-:W-:Y:S02]  /*df50*/  SEL R6, R6, R7, P0 ;  /* 0x0000000706067207 */ /* 0x000fe40000000000 */
[----:B------:R-:W-:Y:S02]  /*df60*/  SEL R3, R4, R3, P0 ;  /* 0x0000000304037207 */ /* 0x000fe40000000000 */
[----:B------:R-:W-:-:S07]  /*df70*/  FSEL R11, R18, R11, P0 ;  /* 0x0000000b120b7208 */ /* 0x000fce0000000000 */
.L_x_5706:
[----:B------:R-:W-:Y:S05]  /*df80*/  BSYNC B0 ;  /* 0x0000000000007941 */ /* 0x000fea0003800000 */
.L_x_5705:
        /* <DEDUP_REMOVED lines=19> */
.L_x_5866:
        /* <DEDUP_REMOVED lines=22> */
.L_x_5864:
[----:B--2---:R-:W-:Y:S02]  /*e220*/  FSETP.GTU.FTZ.AND P0, PT, |R10|, +INF , PT ;  /* 0x7f8000000a00780b */ /* 0x004fe40003f1c200 */
[----:B---3--:R-:W-:-:S04]  /*e230*/  ISETP.LT.U32.AND P1, PT, R6, R4, PT ;  /* 0x000000040600720c */ /* 0x008fc80003f21070 */
[----:B------:R-:W-:-:S13]  /*e240*/  ISETP.LT.OR.EX P0, PT, R3, R5, !P0, P1 ;  /* 0x000000050300720c */ /* 0x000fda0004701710 */
.L_x_5865:
[----:B------:R-:W-:Y:S05]  /*e250*/  BSYNC B1 ;  /* 0x0000000000017941 */ /* 0x000fea0003800000 */
.L_x_5863:
[----:B------:R-:W-:Y:S02]  /*e260*/  SEL R6, R6, R4, P0 ;  /* 0x0000000406067207 */ /* 0x000fe40000000000 */
[----:B------:R-:W-:Y:S02]  /*e270*/  FSEL R11, R11, R10, P0 ;  /* 0x0000000a0b0b7208 */ /* 0x000fe40000000000 */
[----:B------:R-:W-:Y:S01]  /*e280*/  SEL R3, R3, R5, P0 ;  /* 0x0000000503037207 */ /* 0x000fe20000000000 */
[----:B-1----:R-:W-:Y:S02]  /*e290*/  IMAD.MOV.U32 R2, RZ, RZ, R6 ;  /* 0x000000ffff027224 */ /* 0x002fe400078e0006 */
[----:B------:R1:W-:Y:S04]  /*e2a0*/  STS [R7], R11 ;  /* 0x0000000b07007388 */ /* 0x0003e80000000800 */
[----:B------:R1:W-:Y:S02]  /*e2b0*/  STS.64 [R7+0x8], R2 ;  /* 0x0000080207007388 */ /* 0x0003e40000000a00 */
.L_x_5862:
[----:B------:R-:W-:Y:S05]  /*e2c0*/  BSYNC B0 ;  /* 0x0000000000007941 */ /* 0x000fea0003800000 */
.L_x_5861:
[----:B------:R-:W-:Y:S02]  /*e2d0*/  ISETP.GT.AND P0, PT, R9, 0x1, PT ;  /* 0x000000010900780c */ /* 0x000fe40003f04270 */
[----:B------:R-:W-:-:S11]  /*e2e0*/  SHF.R.S32.HI R9, RZ, 0x1, R9 ;  /* 0x00000001ff097819 */ /* 0x000fd60000011409 */
[----:B------:R-:W-:Y:S05]  /*e2f0*/  @P0 BRA `(.L_x_5866) ;  /* 0xfffffffc00700947 */ /* 0x000fea000383ffff */
.L_x_5860:
[----:B------:R-:W-:Y:S02]  /*e300*/  ULDC UR4, c[0x0][0x240] ;  /* 0x0000900000047ab9 */ /* 0x000fe40000000800 */
[----:B------:R-:W-:-:S13]  /*e310*/  ISETP.NE.AND P0, PT, RZ, UR4, PT ;  /* 0x00000004ff007c0c */ /* 0x000fda000bf05270 */
[----:B------:R-:W-:Y:S05]  /*e320*/  @!P0 BRA `(.L_x_5867) ;  /* 0x0000000400508947 */ /* 0x000fea0003800000 */
[----:B------:R-:W3:Y:S02]  /*e330*/  LDC R13, c[0x0][RZ] ;  /* 0x00000000ff0d7b82 */ /* 0x000ee40000000800 */
[----:B---3--:R-:W-:Y:S02]  /*e340*/  ISETP.GT.AND P0, PT, R13, 0x20, PT ;  /* 0x000000200d00780c */ /* 0x008fe40003f04270 */
[----:B------:R-:W-:-:S11]  /*e350*/  MOV R4, R13 ;  /* 0x0000000d00047202 */ /* 0x000fd60000000f00 */
        /* <DEDUP_REMOVED lines=15> */
[----:B------:R-:W-:-:S07]  /*e450*/  IMAD.MOV.U32 R9, RZ, RZ, R5 ;  /* 0x000000ffff097224 */ /* 0x000fce00078e0005 */
.L_x_5874:
[----:B-1-3--:R-:W-:Y:S01]  /*e460*/  IMAD.IADD R2, R8, 0x1, R9 ;  /* 0x0000000108027824 */ /* 0x00afe200078e0209 */
[----:B------:R-:W-:Y:S04]  /*e470*/  BAR.SYNC.DEFER_BLOCKING 0x0 ;  /* 0x0000000000007b1d */ /* 0x000fe80000010000 */
[----:B------:R-:W-:Y:S02]  /*e480*/  ISETP.GE.U32.AND P0, PT, R2, R13, PT ;  /* 0x0000000d0200720c */ /* 0x000fe40003f06070 */
[----:B------:R-:W-:Y:S02]  /*e490*/  BSSY B0, `(.L_x_5869) ;  /* 0x000001c000007945 */ /* 0x000fe40003800000 */
[----:B------:R-:W-:-:S13]  /*e4a0*/  ISETP.GE.U32.OR P0, PT, R8, R9, P0 ;  /* 0x000000090800720c */ /* 0x000fda0000706470 */
[----:B------:R-:W-:Y:S05]  /*e4b0*/  @P0 BRA `(.L_x_5870) ;  /* 0x0000000000640947 */ /* 0x000fea0003800000 */
[----:B------:R-:W-:Y:S01]  /*e4c0*/  LEA R2, R9, R7, 0x4 ;  /* 0x0000000709027211 */ /* 0x000fe200078e20ff */
[----:B------:R-:W-:Y:S01]  /*e4d0*/  BSSY B1, `(.L_x_5871) ;  /* 0x0000011000017945 */ /* 0x000fe20003800000 */
[----:B------:R-:W-:-:S03]  /*e4e0*/  FSETP.GTU.FTZ.AND P0, PT, |R11|, +INF , PT ;  /* 0x7f8000000b00780b */ /* 0x000fc60003f1c200 */
[----:B------:R1:W2:Y:S04]  /*e4f0*/  LDS R10, [R2] ;  /* 0x00000000020a7984 */ /* 0x0002a80000000800 */
[----:B------:R1:W3:Y:S06]  /*e500*/  LDS.64 R4, [R2+0x8] ;  /* 0x0000080002047984 */ /* 0x0002ec0000000a00 */
        /* <DEDUP_REMOVED lines=10> */
.L_x_5872:
[----:B--2---:R-:W-:Y:S02]  /*e5b0*/  FSETP.GTU.FTZ.AND P0, PT, |R10|, +INF , PT ;  /* 0x7f8000000a00780b */ /* 0x004fe40003f1c200 */
[----:B---3--:R-:W-:-:S04]  /*e5c0*/  ISETP.LT.U32.AND P1, PT, R6, R4, PT ;  /* 0x000000040600720c */ /* 0x008fc80003f21070 */
[----:B------:R-:W-:-:S13]  /*e5d0*/  ISETP.LT.OR.EX P0, PT, R3, R5, !P0, P1 ;  /* 0x000000050300720c */ /* 0x000fda0004701710 */
.L_x_5873:
[----:B------:R-:W-:Y:S05]  /*e5e0*/  BSYNC B1 ;  /* 0x0000000000017941 */ /* 0x000fea0003800000 */
.L_x_5871:
[----:B------:R-:W-:Y:S02]  /*e5f0*/  SEL R6, R6, R4, P0 ;  /* 0x0000000406067207 */ /* 0x000fe40000000000 */
[----:B------:R-:W-:Y:S02]  /*e600*/  FSEL R11, R11, R10, P0 ;  /* 0x0000000a0b0b7208 */ /* 0x000fe40000000000 */
[----:B------:R-:W-:Y:S01]  /*e610*/  SEL R3, R3, R5, P0 ;  /* 0x0000000503037207 */ /* 0x000fe20000000000 */
[----:B-1----:R-:W-:Y:S02]  /*e620*/  IMAD.MOV.U32 R2, RZ, RZ, R6 ;  /* 0x000000ffff027224 */ /* 0x002fe400078e0006 */
[----:B------:R1:W-:Y:S04]  /*e630*/  STS [R7], R11 ;  /* 0x0000000b07007388 */ /* 0x0003e80000000800 */
[----:B------:R1:W-:Y:S02]  /*e640*/  STS.64 [R7+0x8], R2 ;  /* 0x0000080207007388 */ /* 0x0003e40000000a00 */
.L_x_5870:
[----:B------:R-:W-:Y:S05]  /*e650*/  BSYNC B0 ;  /* 0x0000000000007941 */ /* 0x000fea0003800000 */
.L_x_5869:
[----:B------:R-:W-:-:S04]  /*e660*/  SHF.R.S32.HI R9, RZ, 0x1, R9 ;  /* 0x00000001ff097819 */ /* 0x000fc80000011409 */
[----:B------:R-:W-:-:S13]  /*e670*/  ISETP.GE.AND P0, PT, R9, 0x20, PT ;  /* 0x000000200900780c */ /* 0x000fda0003f06270 */
[----:B------:R-:W-:Y:S05]  /*e680*/  @P0 BRA `(.L_x_5874) ;  /* 0xfffffffc00740947 */ /* 0x000fea000383ffff */
[----:B------:R-:W-:-:S07]  /*e690*/  IMAD.MOV.U32 R4, RZ, RZ, 0x20 ;  /* 0x00000020ff047424 */ /* 0x000fce00078e00ff */
.L_x_5868:
[----:B------:R-:W-:Y:S01]  /*e6a0*/  BAR.SYNC.DEFER_BLOCKING 0x0 ;  /* 0x0000000000007b1d */ /* 0x000fe20000010000 */
[----:B------:R-:W-:-:S13]  /*e6b0*/  ISETP.GE.AND P0, PT, R4, 0x2, PT ;  /* 0x000000020400780c */ /* 0x000fda0003f06270 */
[----:B------:R-:W-:Y:S05]  /*e6c0*/  @!P0 BRA `(.L_x_5867) ;  /* 0x0000000000688947 */ /* 0x000fea0003800000 */
[----:B-123-5:R-:W-:-:S07]  /*e6d0*/  IMAD.MOV.U32 R2, RZ, RZ, 0x1 ;  /* 0x00000001ff027424 */ /* 0x02efce00078e00ff */
.L_x_5878:
        /* <DEDUP_REMOVED lines=15> */
.L_x_5876:
[----:B--2---:R-:W-:Y:S02]  /*e7d0*/  FSETP.GTU.FTZ.AND P0, PT, |R10|, +INF , PT ;  /* 0x7f8000000a00780b */ /* 0x004fe40003f1c200 */
[----:B----4-:R-:W-:-:S04]  /*e7e0*/  ISETP.LT.U32.AND P1, PT, R6, R7, PT ;  /* 0x000000070600720c */ /* 0x010fc80003f21070 */
[----:B---3--:R-:W-:-:S13]  /*e7f0*/  ISETP.LT.OR.EX P0, PT, R3, R12, !P0, P1 ;  /* 0x0000000c0300720c */ /* 0x008fda0004701710 */
.L_x_5877:
[----:B------:R-:W-:Y:S05]  /*e800*/  BSYNC B0 ;  /* 0x0000000000007941 */ /* 0x000fea0003800000 */
.L_x_5875:
[----:B-1----:R-:W-:Y:S01]  /*e810*/  IMAD.SHL.U32 R2, R2, 0x2, RZ ;  /* 0x0000000202027824 */ /* 0x002fe200078e00ff */
[----:B------:R-:W-:Y:S02]  /*e820*/  FSEL R11, R11, R10, P0 ;  /* 0x0000000a0b0b7208 */ /* 0x000fe40000000000 */
[----:B------:R-:W-:Y:S02]  /*e830*/  SEL R6, R6, R7, P0 ;  /* 0x0000000706067207 */ /* 0x000fe40000000000 */
[----:B------:R-:W-:Y:S02]  /*e840*/  ISETP.GE.AND P1, PT, R2, R4, PT ;  /* 0x000000040200720c */ /* 0x000fe40003f26270 */
[----:B------:R-:W-:-:S11]  /*e850*/  SEL R3, R3, R12, P0 ;  /* 0x0000000c03037207 */ /* 0x000fd60000000000 */
[----:B------:R-:W-:Y:S05]  /*e860*/  @!P1 BRA `(.L_x_5878) ;  /* 0xfffffffc009c9947 */ /* 0x000fea000383ffff */
.L_x_5867:
[----:B------:R-:W4:Y:S01]  /*e870*/  LDC R9, c[0x0][0x3fc] ;  /* 0x0000ff00ff097b82 */ /* 0x000f220000000800 */
[----:B------:R-:W-:Y:S01]  /*e880*/  ULDC UR4, c[0x0][0x24c] ;  /* 0x0000930000047ab9 */ /* 0x000fe20000000800 */
[----:B-123-5:R-:W-:Y:S01]  /*e890*/  HFMA2.MMA R2, -RZ, RZ, 0, 0 ;  /* 0x00000000ff027435 */ /* 0x02efe200000001ff */
        /* <DEDUP_REMOVED lines=282> */
.L_x_5879:
        /* <DEDUP_REMOVED lines=8> */
[----:B------:R-:W-:Y:S02]  /*fac0*/  IMAD.MOV.U32 R5, RZ, RZ, RZ ;  /* 0x000000ffff057224 */ /* 0x000fe400078e00ff */
[----:B------:R-:W-:-:S07]  /*fad0*/  IMAD.MOV.U32 R16, RZ, RZ, 0x10 ;  /* 0x00000010ff107424 */ /* 0x000fce00078e00ff */
.L_x_5883:
        /* <DEDUP_REMOVED lines=9> */
[----:B0-----:R-:W-:Y:S05]  /*fb70*/  CALL.REL.NOINC `($__internal_49_$__cuda_sm20_rem_u64) ;  /* 0x00000040000c7944 */ /* 0x001fea0003c00000 */
[----:B------:R-:W-:Y:S05]  /*fb80*/  BRA `(.L_x_5882) ;  /* 0x00000000004c7947 */ /* 0x000fea0003800000 */
.L_x_5881:
        /* <DEDUP_REMOVED lines=19> */
.L_x_5882:
        /* <DEDUP_REMOVED lines=10> */
[----:B0-----:R-:W-:Y:S05]  /*fd60*/  CALL.REL.NOINC `($__internal_48_$__cuda_sm20_div_u64) ;  /* 0x0000003800787944 */ /* 0x001fea0003c00000 */
[----:B------:R-:W-:Y:S02]  /*fd70*/  IMAD.MOV.U32 R12, RZ, RZ, R14 ;  /* 0x000000ffff0c7224 */ /* 0x000fe400078e000e */
[----:B------:R-:W-:Y:S01]  /*fd80*/  IMAD.MOV.U32 R13, RZ, RZ, R15 ;  /* 0x000000ffff0d7224 */ /* 0x000fe200078e000f */
[----:B------:R-:W-:Y:S06]  /*fd90*/  BRA `(.L_x_5885) ;  /* 0x00000000004c7947 */ /* 0x000fec0003800000 */
.L_x_5884:
[----:B------:R-:W1:Y:S01]  /*fda0*/  I2F.U32.RP R9, R10 ;  /* 0x0000000a00097306 */ /* 0x000e620000209000 */
[----:B------:R-:W-:-:S07]  /*fdb0*/  ISETP.NE.U32.AND P3, PT, R10, RZ, PT ;  /* 0x000000ff0a00720c */ /* 0x000fce0003f65070 */
[----:B-1----:R-:W1:Y:S02]  /*fdc0*/  MUFU.RCP R9, R9 ;  /* 0x0000000900097308 */ /* 0x002e640000001000 */
[----:B-1----:R-:W-:-:S06]  /*fdd0*/  IADD3 R4, R9, 0xffffffe, RZ ;  /* 0x0ffffffe09047810 */ /* 0x002fcc0007ffe0ff */
[----:B------:R1:W2:Y:S02]  /*fde0*/  F2I.FTZ.U32.TRUNC.NTZ R5, R4 ;  /* 0x0000000400057305 */ /* 0x0002a4000021f000 */
[----:B-1----:R-:W-:Y:S02]  /*fdf0*/  IMAD.MOV.U32 R4, RZ, RZ, RZ ;  /* 0x000000ffff047224 */ /* 0x002fe400078e00ff */
        /* <DEDUP_REMOVED lines=13> */
.L_x_5885:
[----:B------:R-:W-:Y:S05]  /*fed0*/  @!P2 BRA `(.L_x_5886) ;  /* 0x000000000014a947 */ /* 0x000fea0003800000 */
[----:B------:R-:W-:Y:S01]  /*fee0*/  IMAD.MOV.U32 R5, RZ, RZ, 0x8 ;  /* 0x00000008ff057424 */ /* 0x000fe200078e00ff */
[----:B------:R-:W-:Y:S01]  /*fef0*/  MOV R9, 0xff20 ;  /* 0x0000ff2000097802 */ /* 0x000fe20000000f00 */
[----:B------:R-:W-:-:S07]  /*ff00*/  IMAD.MOV.U32 R4, RZ, RZ, RZ ;  /* 0x000000ffff047224 */ /* 0x000fce00078e00ff */
[----:B0-----:R-:W-:Y:S05]  /*ff10*/  CALL.REL.NOINC `($__internal_48_$__cuda_sm20_div_u64) ;  /* 0x00000038000c7944 */ /* 0x001fea0003c00000 */
[----:B------:R-:W-:Y:S05]  /*ff20*/  BRA `(.L_x_5887) ;  /* 0x00000000004c7947 */ /* 0x000fea0003800000 */
.L_x_5886:
[----:B------:R-:W1:Y:S01]  /*ff30*/  I2F.U32.RP R9, R10 ;  /* 0x0000000a00097306 */ /* 0x000e620000209000 */
[----:B------:R-:W-:-:S07]  /*ff40*/  ISETP.NE.U32.AND P2, PT, R10, RZ, PT ;  /* 0x000000ff0a00720c */ /* 0x000fce0003f45070 */
[----:B-1----:R-:W1:Y:S02]  /*ff50*/  MUFU.RCP R9, R9 ;  /* 0x0000000900097308 */ /* 0x002e640000001000 */
[----:B-1----:R-:W-:-:S06]  /*ff60*/  IADD3 R4, R9, 0xffffffe, RZ ;  /* 0x0ffffffe09047810 */ /* 0x002fcc0007ffe0ff */
        /* <DEDUP_REMOVED lines=15> */
.L_x_5887:
        /* <DEDUP_REMOVED lines=10> */
[----:B------:R-:W-:Y:S05]  /*10100*/  CALL.REL.NOINC `($__internal_48_$__cuda_sm20_div_u64) ;  /* 0x0000003400907944 */ /* 0x000fea0003c00000 */
[----:B------:R-:W-:Y:S02]  /*10110*/  IMAD.MOV.U32 R4, RZ, RZ, R14 ;  /* 0x000000ffff047224 */ /* 0x000fe400078e000e */
[----:B------:R-:W-:Y:S01]  /*10120*/  IMAD.MOV.U32 R5, RZ, RZ, R15 ;  /* 0x000000ffff057224 */ /* 0x000fe200078e000f */
[----:B------:R-:W-:Y:S06]  /*10130*/  BRA `(.L_x_5890) ;  /* 0x00000000004c7947 */ /* 0x000fec0003800000 */
.L_x_5889:
        /* <DEDUP_REMOVED lines=19> */
.L_x_5890:
[----:B------:R-:W-:Y:S05]  /*10270*/  BSYNC B0 ;  /* 0x0000000000007941 */ /* 0x000fea0003800000 */
.L_x_5888:
[----:B------:R-:W-:Y:S02]  /*10280*/  ULDC.64 UR4, c[0x0][0x610] ;  /* 0x0001840000047ab9 */ /* 0x000fe40000000a00 */
[----:B------:R-:W-:-:S04]  /*10290*/  IADD3 R4, P0, R4, UR4, RZ ;  /* 0x0000000404047c10 */ /* 0x000fc8000ff1e0ff */
[----:B------:R-:W-:-:S05]  /*102a0*/  IADD3.X R5, R5, UR5, RZ, P0, !PT ;  /* 0x0000000505057c10 */ /* 0x000fca00087fe4ff */
[----:B------:R-:W-:-:S07]  /*102b0*/  IMAD.MOV.U32 R9, RZ, RZ, R5 ;  /* 0x000000ffff097224 */ /* 0x000fce00078e0005 */
.L_x_5880:
        /* <DEDUP_REMOVED lines=287> */
.L_x_5892:
        /* <DEDUP_REMOVED lines=14> */
.L_x_5894:
[----:B------:R-:W-:Y:S05]  /*11590*/  BSYNC B0 ;  /* 0x0000000000007941 */ /* 0x000fea0003800000 */
.L_x_5893:
        /* <DEDUP_REMOVED lines=17> */
.L_x_5896:
[----:B------:R-:W-:Y:S05]  /*116b0*/  BSYNC B0 ;  /* 0x0000000000007941 */ /* 0x000fea0003800000 */
.L_x_5895:
        /* <DEDUP_REMOVED lines=34> */
.L_x_5898:
[----:B------:R-:W-:Y:S05]  /*118e0*/  BSYNC B0 ;  /* 0x0000000000007941 */ /* 0x000fea0003800000 */
.L_x_5897:
        /* <DEDUP_REMOVED lines=36> */
.L_x_5903:
        /* <DEDUP_REMOVED lines=23> */
.L_x_5902:
[----:B------:R-:W-:Y:S05]  /*11ca0*/  BRA `(.L_x_5901) ;  /* 0x0000000000847947 */ /* 0x000fea0003800000 */
.L_x_5900:
        /* <DEDUP_REMOVED lines=10> */
.L_x_5904:
        /* <DEDUP_REMOVED lines=23> */
.L_x_5901:
[----:B------:R-:W-:Y:S05]  /*11ec0*/  BSYNC B0 ;  /* 0x0000000000007941 */ /* 0x000fea0003800000 */
.L_x_5899:
        /* <DEDUP_REMOVED lines=16> */
.L_x_5911:
        /* <DEDUP_REMOVED lines=22> */
.L_x_5909:
[----:B-1----:R-:W-:Y:S02]  /*12130*/  FSETP.GTU.FTZ.AND P0, PT, |R16|, +INF , PT ;  /* 0x7f8000001000780b */ /* 0x002fe40003f1c200 */
[----:B--2---:R-:W-:-:S04]  /*12140*/  ISETP.LT.U32.AND P2, PT, R6, R12, PT ;  /* 0x0000000c0600720c */ /* 0x004fc80003f41070 */
[----:B------:R-:W-:-:S13]  /*12150*/  ISETP.LT.OR.EX P0, PT, R11, R13, !P0, P2 ;  /* 0x0000000d0b00720c */ /* 0x000fda0004701720 */
.L_x_5910:
[----:B------:R-:W-:Y:S05]  /*12160*/  BSYNC B1 ;  /* 0x0000000000017941 */ /* 0x000fea0003800000 */
.L_x_5908:
[----:B------:R-:W-:Y:S02]  /*12170*/  SEL R11, R11, R13, P0 ;  /* 0x0000000d0b0b7207 */ /* 0x000fe40000000000 */
[----:B------:R-:W-:Y:S02]  /*12180*/  SEL R6, R6, R12, P0 ;  /* 0x0000000c06067207 */ /* 0x000fe40000000000 */
[----:B------:R-:W-:Y:S01]  /*12190*/  FSEL R3, R3, R16, P0 ;  /* 0x0000001003037208 */ /* 0x000fe20000000000 */
[----:B------:R-:W-:Y:S01]  /*121a0*/  IMAD.MOV.U32 R13, RZ, RZ, R11 ;  /* 0x000000ffff0d7224 */ /* 0x000fe200078e000b */
[----:B------:R-:W-:-:S03]  /*121b0*/  MOV R12, R6 ;  /* 0x00000006000c7202 */ /* 0x000fc60000000f00 */
[----:B------:R1:W-:Y:S04]  /*121c0*/  STS [R10], R3 ;  /* 0x000000030a007388 */ /* 0x0003e80000000800 */
[----:B------:R1:W-:Y:S02]  /*121d0*/  STS.64 [R10+0x8], R12 ;  /* 0x0000080c0a007388 */ /* 0x0003e40000000a00 */
.L_x_5907:
[----:B------:R-:W-:Y:S05]  /*121e0*/  BSYNC B0 ;  /* 0x0000000000007941 */ /* 0x000fea0003800000 */
.L_x_5906:
[----:B------:R-:W-:Y:S02]  /*121f0*/  ISETP.GT.AND P0, PT, R15, 0x1, PT ;  /* 0x000000010f00780c */ /* 0x000fe40003f04270 */
[----:B------:R-:W-:-:S11]  /*12200*/  SHF.R.S32.HI R15, RZ, 0x1, R15 ;  /* 0x00000001ff0f7819 */ /* 0x000fd6000001140f */
[----:B------:R-:W-:Y:S05]  /*12210*/  @P0 BRA `(.L_x_5911) ;  /* 0xfffffffc006c0947 */ /* 0x000fea000383ffff */
.L_x_5905:
        /* <DEDUP_REMOVED lines=15> */
.L_x_5919:
        /* <DEDUP_REMOVED lines=21> */
.L_x_5917:
[----:B-1----:R-:W-:Y:S02]  /*12460*/  FSETP.GTU.FTZ.AND P0, PT, |R16|, +INF , PT ;  /* 0x7f8000001000780b */ /* 0x002fe40003f1c200 */
[----:B--2---:R-:W-:-:S04]  /*12470*/  ISETP.LT.U32.AND P2, PT, R6, R12, PT ;  /* 0x0000000c0600720c */ /* 0x004fc80003f41070 */
[----:B------:R-:W-:-:S13]  /*12480*/  ISETP.LT.OR.EX P0, PT, R11, R13, !P0, P2 ;  /* 0x0000000d0b00720c */ /* 0x000fda0004701720 */
.L_x_5918:
[----:B------:R-:W-:Y:S05]  /*12490*/  BSYNC B1 ;  /* 0x0000000000017941 */ /* 0x000fea0003800000 */
.L_x_5916:
[----:B------:R-:W-:Y:S02]  /*124a0*/  SEL R6, R6, R12, P0 ;  /* 0x0000000c06067207 */ /* 0x000fe40000000000 */
[----:B------:R-:W-:Y:S02]  /*124b0*/  SEL R11, R11, R13, P0 ;  /* 0x0000000d0b0b7207 */ /* 0x000fe40000000000 */
[----:B------:R-:W-:Y:S01]  /*124c0*/  FSEL R3, R3, R16, P0 ;  /* 0x0000001003037208 */ /* 0x000fe20000000000 */
[----:B------:R-:W-:Y:S02]  /*124d0*/  IMAD.MOV.U32 R12, RZ, RZ, R6 ;  /* 0x000000ffff0c7224 */ /* 0x000fe400078e0006 */
[----:B------:R-:W-:Y:S02]  /*124e0*/  IMAD.MOV.U32 R13, RZ, RZ, R11 ;  /* 0x000000ffff0d7224 */ /* 0x000fe400078e000b */
[----:B------:R1:W-:Y:S04]  /*124f0*/  STS [R10], R3 ;  /* 0x000000030a007388 */ /* 0x0003e80000000800 */
[----:B------:R1:W-:Y:S02]  /*12500*/  STS.64 [R10+0x8], R12 ;  /* 0x0000080c0a007388 */ /* 0x0003e40000000a00 */
.L_x_5915:
[----:B------:R-:W-:Y:S05]  /*12510*/  BSYNC B0 ;  /* 0x0000000000007941 */ /* 0x000fea0003800000 */
.L_x_5914:
[----:B------:R-:W-:-:S04]  /*12520*/  SHF.R.S32.HI R14, RZ, 0x1, R14 ;  /* 0x00000001ff0e7819 */ /* 0x000fc8000001140e */
[----:B------:R-:W-:-:S13]  /*12530*/  ISETP.GE.AND P0, PT, R14, 0x20, PT ;  /* 0x000000200e00780c */ /* 0x000fda0003f06270 */
[----:B------:R-:W-:Y:S05]  /*12540*/  @P0 BRA `(.L_x_5919) ;  /* 0xfffffffc00700947 */ /* 0x000fea000383ffff */
[----:B0-----:R-:W-:-:S07]  /*12550*/  MOV R0, 0x20 ;  /* 0x0000002000007802 */ /* 0x001fce0000000f00 */
.L_x_5913:
[----:B------:R-:W-:Y:S01]  /*12560*/  BAR.SYNC.DEFER_BLOCKING 0x0 ;  /* 0x0000000000007b1d */ /* 0x000fe20000010000 */
[----:B------:R-:W-:-:S13]  /*12570*/  ISETP.GE.AND P0, PT, R0, 0x2, PT ;  /* 0x000000020000780c */ /* 0x000fda0003f06270 */
[----:B------:R-:W-:Y:S05]  /*12580*/  @!P0 BRA `(.L_x_5912) ;  /* 0x0000000000688947 */ /* 0x000fea0003800000 */
[----:B------:R-:W-:-:S07]  /*12590*/  IMAD.MOV.U32 R7, RZ, RZ, 0x1 ;  /* 0x00000001ff077424 */ /* 0x000fce00078e00ff */
.L_x_5923:
        /* <DEDUP_REMOVED lines=15> */
.L_x_5921:
[----:B--2---:R-:W-:Y:S02]  /*12690*/  FSETP.GTU.FTZ.AND P0, PT, |R10|, +INF , PT ;  /* 0x7f8000000a00780b */ /* 0x004fe40003f1c200 */
[----:B----4-:R-:W-:-:S04]  /*126a0*/  ISETP.LT.U32.AND P2, PT, R6, R13, PT ;  /* 0x0000000d0600720c */ /* 0x010fc80003f41070 */
[----:B---3--:R-:W-:-:S13]  /*126b0*/  ISETP.LT.OR.EX P0, PT, R11, R12, !P0, P2 ;  /* 0x0000000c0b00720c */ /* 0x008fda0004701720 */
.L_x_5922:
[----:B------:R-:W-:Y:S05]  /*126c0*/  BSYNC B0 ;  /* 0x0000000000007941 */ /* 0x000fea0003800000 */
.L_x_5920:
[----:B-1----:R-:W-:Y:S01]  /*126d0*/  IMAD.SHL.U32 R7, R7, 0x2, RZ ;  /* 0x0000000207077824 */ /* 0x002fe200078e00ff */
[----:B------:R-:W-:Y:S02]  /*126e0*/  FSEL R3, R3, R10, P0 ;  /* 0x0000000a03037208 */ /* 0x000fe40000000000 */
[----:B------:R-:W-:Y:S02]  /*126f0*/  SEL R6, R6, R13, P0 ;  /* 0x0000000d06067207 */ /* 0x000fe40000000000 */
[----:B------:R-:W-:Y:S02]  /*12700*/  ISETP.GE.AND P2, PT, R7, R0, PT ;  /* 0x000000000700720c */ /* 0x000fe40003f46270 */
[----:B------:R-:W-:-:S11]  /*12710*/  SEL R11, R11, R12, P0 ;  /* 0x0000000c0b0b7207 */ /* 0x000fd60000000000 */
[----:B------:R-:W-:Y:S05]  /*12720*/  @!P2 BRA `(.L_x_5923) ;  /* 0xfffffffc009ca947 */ /* 0x000fea000383ffff */
.L_x_5912:
        /* <DEDUP_REMOVED lines=31> */
.L_x_5925:
        /* <DEDUP_REMOVED lines=20> */
.L_x_5927:
[----:B------:R-:W-:Y:S02]  /*12a60*/  ULDC.64 UR4, c[0x0][0x600] ;  /* 0x0001800000047ab9 */ /* 0x000fe40000000a00 */
[----:B------:R-:W-:-:S05]  /*12a70*/  IADD3 R2, P0, R2, UR4, RZ ;  /* 0x0000000402027c10 */ /* 0x000fca000ff1e0ff */
[----:B------:R-:W-:-:S05]  /*12a80*/  IMAD.X R3, RZ, RZ, UR5, P0 ;  /* 0x00000005ff037e24 */ /* 0x000fca00080e06ff */
[----:B------:R-:W-:Y:S01]  /*12a90*/  STG.E.64 desc[UR36][R2.64], R16 ;  /* 0x0000001002007986 */ /* 0x000fe2000c101b24 */
[----:B------:R-:W-:Y:S05]  /*12aa0*/  EXIT ;  /* 0x000000000000794d */ /* 0x000fea0003800000 */
.L_x_5926:
[----:B------:R-:W-:Y:S04]  /*12ab0*/  STG.E.64 desc[UR36][R4.64+0x8], R16 ;  /* 0x0000081004007986 */ /* 0x000fe8000c101b24 */
[----:B------:R-:W-:Y:S01]  /*12ac0*/  STG.E desc[UR36][R4.64], R3 ;  /* 0x0000000304007986 */ /* 0x000fe2000c101924 */
[----:B------:R-:W-:Y:S05]  /*12ad0*/  EXIT ;  /* 0x000000000000794d */ /* 0x000fea0003800000 */
.L_x_5924:
        /* <DEDUP_REMOVED lines=17> */
.L_x_5929:
[----:B------:R-:W-:-:S07]  /*12bf0*/  CS2R R16, SRZ ;  /* 0x0000000000107805 */ /* 0x000fce000001ff00 */
.L_x_5928:
        /* <DEDUP_REMOVED lines=22> */
.L_x_5931:
[----:B------:R-:W-:Y:S02]  /*12d60*/  ULDC.64 UR4, c[0x0][0x600] ;  /* 0x0001800000047ab9 */ /* 0x000fe40000000a00 */
[----:B------:R-:W-:-:S05]  /*12d70*/  IADD3 R2, P0, R2, UR4, RZ ;  /* 0x0000000402027c10 */ /* 0x000fca000ff1e0ff */
[----:B------:R-:W-:-:S05]  /*12d80*/  IMAD.X R3, RZ, RZ, UR5, P0 ;  /* 0x00000005ff037e24 */ /* 0x000fca00080e06ff */
[----:B------:R-:W-:Y:S01]  /*12d90*/  STG.E.64 desc[UR36][R2.64], R16 ;  /* 0x0000001002007986 */ /* 0x000fe2000c101b24 */
[----:B------:R-:W-:Y:S05]  /*12da0*/  EXIT ;  /* 0x000000000000794d */ /* 0x000fea0003800000 */
.L_x_5930:
        /* <DEDUP_REMOVED lines=16> */
.L_x_5932:
[----:B------:R-:W-:Y:S05]  /*12eb0*/  EXIT ;  /* 0x000000000000794d */ /* 0x000fea0003800000 */
.L_x_5891:
        /* <DEDUP_REMOVED lines=47> */
.L_x_5934:
        /* <DEDUP_REMOVED lines=20> */
.L_x_5936:
[----:B------:R-:W-:Y:S02]  /*132f0*/  ULDC.64 UR4, c[0x0][0x600] ;  /* 0x0001800000047ab9 */ /* 0x000fe40000000a00 */
[----:B------:R-:W-:-:S05]  /*13300*/  IADD3 R2, P0, R2, UR4, RZ ;  /* 0x0000000402027c10 */ /* 0x000fca000ff1e0ff */
[----:B------:R-:W-:-:S05]  /*13310*/  IMAD.X R3, RZ, RZ, UR5, P0 ;  /* 0x00000005ff037e24 */ /* 0x000fca00080e06ff */
[----:B------:R-:W-:Y:S01]  /*13320*/  STG.E.64 desc[UR36][R2.64], R16 ;  /* 0x0000001002007986 */ /* 0x000fe2000c101b24 */
[----:B------:R-:W-:Y:S05]  /*13330*/  EXIT ;  /* 0x000000000000794d */ /* 0x000fea0003800000 */
.L_x_5935:
[----:B------:R-:W-:Y:S04]  /*13340*/  STG.E.64 desc[UR36][R4.64+0x8], R16 ;  /* 0x0000081004007986 */ /* 0x000fe8000c101b24 */
[----:B------:R-:W-:Y:S01]  /*13350*/  STG.E desc[UR36][R4.64], R11 ;  /* 0x0000000b04007986 */ /* 0x000fe2000c101924 */
[----:B------:R-:W-:Y:S05]  /*13360*/  EXIT ;  /* 0x000000000000794d */ /* 0x000fea0003800000 */
.L_x_5933:
        /* <DEDUP_REMOVED lines=17> */
.L_x_5938:
[----:B------:R-:W-:-:S07]  /*13480*/  CS2R R16, SRZ ;  /* 0x0000000000107805 */ /* 0x000fce000001ff00 */
.L_x_5937:
        /* <DEDUP_REMOVED lines=22> */
.L_x_5940:
[----:B------:R-:W-:Y:S02]  /*135f0*/  ULDC.64 UR4, c[0x0][0x600] ;  /* 0x0001800000047ab9 */ /* 0x000fe40000000a00 */
[----:B------:R-:W-:-:S05]  /*13600*/  IADD3 R2, P0, R2, UR4, RZ ;  /* 0x0000000402027c10 */ /* 0x000fca000ff1e0ff */
[----:B------:R-:W-:-:S05]  /*13610*/  IMAD.X R3, RZ, RZ, UR5, P0 ;  /* 0x00000005ff037e24 */ /* 0x000fca00080e06ff */
[----:B------:R-:W-:Y:S01]  /*13620*/  STG.E.64 desc[UR36][R2.64], R16 ;  /* 0x0000001002007986 */ /* 0x000fe2000c101b24 */
[----:B------:R-:W-:Y:S05]  /*13630*/  EXIT ;  /* 0x000000000000794d */ /* 0x000fea0003800000 */
.L_x_5939:
        /* <DEDUP_REMOVED lines=16> */
.L_x_5941:
[----:B------:R-:W-:Y:S05]  /*13740*/  EXIT ;  /* 0x000000000000794d */ /* 0x000fea0003800000 */
        .weak           $__internal_48_$__cuda_sm20_div_u64
        .type           $__internal_48_$__cuda_sm20_div_u64,@function
        .size           $__internal_48_$__cuda_sm20_div_u64,($__internal_49_$__cuda_sm20_rem_u64 - $__internal_48_$__cuda_sm20_div_u64)
$__internal_48_$__cuda_sm20_div_u64:
        /* <DEDUP_REMOVED lines=69> */
[----:B------:R-:W-:Y:S06]  /*13ba0*/  RET.REL.NODEC R4 `(_ZN2at6native13reduce_kernelILi512ELi1ENS0_8ReduceOpIN3c104HalfENS0_9ArgMaxOpsIfEEjlLi4ELi4EEEEEvT1_) ;  /* 0xfffffec404147950 */ /* 0x000fec0003c3ffff */
        .weak           $__internal_49_$__cuda_sm20_rem_u64
        .type           $__internal_49_$__cuda_sm20_rem_u64,@function
        .size           $__internal_49_$__cuda_sm20_rem_u64,(.L_x_7006 - $__internal_49_$__cuda_sm20_rem_u64)
$__internal_49_$__cuda_sm20_rem_u64:
        /* <DEDUP_REMOVED lines=65> */
[----:B------:R-:W-:Y:S06]  /*13fc0*/  RET.REL.NODEC R4 `(_ZN2at6native13reduce_kernelILi512ELi1ENS0_8ReduceOpIN3c104HalfENS0_9ArgMaxOpsIfEEjlLi4ELi4EEEEEvT1_) ;  /* 0xfffffec0040c7950 */ /* 0x000fec0003c3ffff */
.L_x_5942:
        /* <DEDUP_REMOVED lines=11> */
.L_x_7006:


//--------------------- .text._ZN2at6native13reduce_kernelILi256ELi2ENS0_8ReduceOpIN3c104HalfENS0_9ArgMaxOpsIfEEjlLi4ELi4EEEEEvT1_ --------------------------
	.section	.text._ZN2at6native13reduce_kernelILi256ELi2ENS0_8ReduceOpIN3c104HalfENS0_9ArgMaxOpsIfEEjlLi4ELi4EEEEEvT1_,"ax",@progbits
	.align	128
        .global         _ZN2at6native13reduce_kernelILi256ELi2ENS0_8ReduceOpIN3c104HalfENS0_9ArgMaxOpsIfEEjlLi4ELi4EEEEEvT1_
        .type           _ZN2at6native13reduce_kernelILi256ELi2ENS0_8ReduceOpIN3c104HalfENS0_9ArgMaxOpsIfEEjlLi4ELi4EEEEEvT1_,@function
        .size           _ZN2at6native13reduce_kernelILi256ELi2ENS0_8ReduceOpIN3c104HalfENS0_9ArgMaxOpsIfEEjlLi4ELi4EEEEEvT1_,(.L_x_7008 - _ZN2at6native13reduce_kernelILi256ELi2ENS0_8ReduceOpIN3c104HalfENS0_9ArgMaxOpsIfEEjlLi4ELi4EEEEEvT1_)
        .other          _ZN2at6native13reduce_kernelILi256ELi2ENS0_8ReduceOpIN3c104HalfENS0_9ArgMaxOpsIfEEjlLi4ELi4EEEEEvT1_,@"STO_CUDA_ENTRY STV_DEFAULT"
_ZN2at6native13reduce_kernelILi256ELi2ENS0_8ReduceOpIN3c104HalfENS0_9ArgMaxOpsIfEEjlLi4ELi4EEEEEvT1_:
.text._ZN2at6native13reduce_kernelILi256ELi2ENS0_8ReduceOpIN3c104HalfENS0_9ArgMaxOpsIfEEjlLi4ELi4EEEEEvT1_:
        /* <DEDUP_REMOVED lines=293> */
.L_x_5943:
        /* <DEDUP_REMOVED lines=35> */
.L_x_5947:
        /* <DEDUP_REMOVED lines=29> */
.L_x_5953:
[----:B------:R-:W-:Y:S05]  /*1650*/  BSYNC B2 ;  /* 0x0000000000027941 */ /* 0x000fea0003800000 */
.L_x_5952:
        /* <DEDUP_REMOVED lines=12> */
[----:B0-----:R-:W-:Y:S02]  /*1720*/  @!P1 IMAD.MOV.U32 R6, RZ, RZ, R14 ;  /* 0x000000ffff069224 */ /* 0x001fe400078e000e */
[----:B------:R-:W-:-:S03]  /*1730*/  @!P1 IMAD.MOV.U32 R10, RZ, RZ, R15 ;  /* 0x000000ffff0a9224 */ /* 0x000fc600078e000f */
[----:B------:R-:W-:Y:S01]  /*1740*/  @!P1 ISETP.GT.U32.AND P0, PT, R13, R6, PT ;  /* 0x000000060d00920c */ /* 0x000fe20003f04070 */
[----:B------:R-:W-:-:S03]  /*1750*/  @P1 IMAD.MOV.U32 R6, RZ, RZ, R14 ;  /* 0x000000ffff061224 */ /* 0x000fc600078e000e */
[----:B------:R-:W-:Y:S01]  /*1760*/  @!P1 ISETP.GT.AND.EX P0, PT, RZ, R10, PT, P0 ;  /* 0x0000000aff00920c */ /* 0x000fe20003f04300 */
[----:B------:R-:W-:Y:S02]  /*1770*/  @P1 IMAD.MOV.U32 R10, RZ, RZ, R15 ;  /* 0x000000ffff0a1224 */ /* 0x000fe400078e000f */
        /* <DEDUP_REMOVED lines=13> */
.L_x_5951:
[----:B------:R-:W-:Y:S05]  /*1850*/  BSYNC B1 ;  /* 0x0000000000017941 */ /* 0x000fea0003800000 */
.L_x_5950:
[----:B------:R-:W0:Y:S01]  /*1860*/  LDC R12, c[0x0][0x22c] ;  /* 0x00008b00ff0c7b82 */ /* 0x000e220000000800 */
[C---:B------:R-:W-:Y:S02]  /*1870*/  IADD3 R5, P0, -R11.reuse, 0x4, RZ ;  /* 0x000000040b057810 */ /* 0x040fe40007f1e1ff */
[----:B------:R-:W-:Y:S02]  /*1880*/  IADD3 R23, -R11, 0x4, RZ ;  /* 0x000000040b177810 */ /* 0x000fe40007ffe1ff */
[----:B------:R-:W-:Y:S01]  /*1890*/  LEA R18, P1, R5, R18, 0x1 ;  /* 0x0000001205127211 */ /* 0x000fe200078208ff */
[----:B------:R-:W-:-:S05]  /*18a0*/  IMAD.X R4, RZ, RZ, -0x1, P0 ;  /* 0xffffffffff047424 */ /* 0x000fca00000e06ff */
[----:B------:R-:W-:Y:S02]  /*18b0*/  LEA.HI.X R19, R5, R19, R4, 0x1, P1 ;  /* 0x0000001305137211 */ /* 0x000fe400008f0c04 */
[----:B0-----:R-:W-:-:S07]  /*18c0*/  IADD3 R12, R11, -0x4, R12 ;  /* 0xfffffffc0b0c7810 */ /* 0x001fce0007ffe00c */
.L_x_5949:
[----:B------:R-:W-:Y:S05]  /*18d0*/  BSYNC B0 ;  /* 0x0000000000007941 */ /* 0x000fea0003800000 */
.L_x_5948:
        /* <DEDUP_REMOVED lines=20> */
.L_x_5965:
        /* <DEDUP_REMOVED lines=33> */
.L_x_5957:
[----:B------:R-:W-:Y:S02]  /*1c30*/  FSETP.GTU.FTZ.AND P0, PT, |R25|, +INF , PT ;  /* 0x7f8000001900780b */ /* 0x000fe40003f1c200 */
[----:B------:R-:W-:-:S04]  /*1c40*/  ISETP.LT.U32.AND P1, PT, R13, R14, PT ;  /* 0x0000000e0d00720c */ /* 0x000fc80003f21070 */
[----:B------:R-:W-:-:S13]  /*1c50*/  ISETP.LT.OR.EX P0, PT, R11, RZ, !P0, P1 ;  /* 0x000000ff0b00720c */ /* 0x000fda0004701710 */
.L_x_5958:
[----:B------:R-:W-:Y:S05]  /*1c60*/  BSYNC B1 ;  /* 0x0000000000017941 */ /* 0x000fea0003800000 */
.L_x_5956:
[----:B------:R-:W-:Y:S01]  /*1c70*/  FSETP.GTU.FTZ.AND P1, PT, |R7|, +INF , PT ;  /* 0x7f8000000700780b */ /* 0x000fe20003f3c200 */
[----:B------:R-:W-:Y:S01]  /*1c80*/  BSSY B1, `(.L_x_5959) ;  /* 0x0000013000017945 */ /* 0x000fe20003800000 */
[----:B------:R-:W-:Y:S01]  /*1c90*/  SEL R13, R13, R14, P0 ;  /* 0x0000000e0d0d7207 */ /* 0x000fe20000000000 */
[----:B------:R-:W-:Y:S01]  /*1ca0*/  HADD2.F32 R14, -RZ, R5.H0_H0 ;  /* 0x20000005ff0e7230 */ /* 0x000fe20000004100 */
        /* <DEDUP_REMOVED lines=13> */
.L_x_5960:
[----:B------:R-:W-:Y:S02]  /*1d80*/  FSETP.GTU.FTZ.AND P0, PT, |R14|, +INF , PT ;  /* 0x7f8000000e00780b */ /* 0x000fe40003f1c200 */
[----:B------:R-:W-:-:S04]  /*1d90*/  ISETP.LT.U32.AND P1, PT, R9, R20, PT ;  /* 0x000000140900720c */ /* 0x000fc80003f21070 */
[----:B------:R-:W-:-:S13]  /*1da0*/  ISETP.LT.OR.EX P0, PT, R8, RZ, !P0, P1 ;  /* 0x000000ff0800720c */ /* 0x000fda0004701710 */
.L_x_5961:
[----:B------:R-:W-:Y:S05]  /*1db0*/  BSYNC B1 ;  /* 0x0000000000017941 */ /* 0x000fea0003800000 */
.L_x_5959:
[----:B------:R-:W-:Y:S01]  /*1dc0*/  FSETP.GTU.FTZ.AND P1, PT, |R35|, +INF , PT ;  /* 0x7f8000002300780b */ /* 0x000fe20003f3c200 */
[----:B------:R-:W-:Y:S01]  /*1dd0*/  BSSY B1, `(.L_x_5962) ;  /* 0x0000013000017945 */ /* 0x000fe20003800000 */
[----:B------:R-:W-:Y:S01]  /*1de0*/  SEL R9, R9, R20, P0 ;  /* 0x0000001409097207 */ /* 0x000fe20000000000 */
[----:B------:R-:W-:Y:S01]  /*1df0*/  HADD2.F32 R20, -RZ, R5.H1_H1 ;  /* 0x30000005ff147230 */ /* 0x000fe20000004100 */
        /* <DEDUP_REMOVED lines=13> */
.L_x_5963:
[----:B------:R-:W-:Y:S02]  /*1ed0*/  FSETP.GTU.FTZ.AND P0, PT, |R20|, +INF , PT ;  /* 0x7f8000001400780b */ /* 0x000fe40003f1c200 */
[----:B------:R-:W-:-:S04]  /*1ee0*/  ISETP.LT.U32.AND P1, PT, R34, R21, PT ;  /* 0x000000152200720c */ /* 0x000fc80003f21070 */
[----:B------:R-:W-:-:S13]  /*1ef0*/  ISETP.LT.OR.EX P0, PT, R33, RZ, !P0, P1 ;  /* 0x000000ff2100720c */ /* 0x000fda0004701710 */
.L_x_5964:
[----:B------:R-:W-:Y:S05]  /*1f00*/  BSYNC B1 ;  /* 0x0000000000017941 */ /* 0x000fea0003800000 */
.L_x_5962:
        /* <DEDUP_REMOVED lines=9> */
.L_x_5955:
[----:B------:R-:W-:Y:S05]  /*1fa0*/  BSYNC B0 ;  /* 0x0000000000007941 */ /* 0x000fea0003800000 */
.L_x_5954:
        /* <DEDUP_REMOVED lines=12> */
.L_x_5967:
[----:B------:R-:W-:Y:S05]  /*2070*/  BSYNC B0 ;  /* 0x0000000000007941 */ /* 0x000fea0003800000 */
.L_x_5966:
        /* <DEDUP_REMOVED lines=28> */
.L_x_5969:
[----:B------:R-:W-:Y:S05]  /*2240*/  BSYNC B0 ;  /* 0x0000000000007941 */ /* 0x000fea0003800000 */
.L_x_5968:
        /* <DEDUP_REMOVED lines=12> */
.L_x_5971:
[----:B------:R-:W-:Y:S02]  /*2310*/  FSETP.GTU.FTZ.AND P0, PT, |R10|, +INF , PT ;  /* 0x7f8000000a00780b */ /* 0x000fe40003f1c200 */
[----:B------:R-:W-:-:S04]  /*2320*/  ISETP.LT.U32.AND P1, PT, R6, R13, PT ;  /* 0x0000000d0600720c */ /* 0x000fc80003f21070 */
[----:B------:R-:W-:-:S13]  /*2330*/  ISETP.LT.OR.EX P0, PT, R0, R11, !P0, P1 ;  /* 0x0000000b0000720c */ /* 0x000fda0004701710 */
.L_x_5972:
[----:B------:R-:W-:Y:S05]  /*2340*/  BSYNC B0 ;  /* 0x0000000000007941 */ /* 0x000fea0003800000 */
.L_x_5970:
        /* <DEDUP_REMOVED lines=15> */
.L_x_5974:
[----:B------:R-:W-:Y:S02]  /*2440*/  FSETP.GTU.FTZ.AND P0, PT, |R7|, +INF , PT ;  /* 0x7f8000000700780b */ /* 0x000fe40003f1c200 */
[----:B------:R-:W-:-:S04]  /*2450*/  ISETP.LT.U32.AND P1, PT, R6, R9, PT ;  /* 0x000000090600720c */ /* 0x000fc80003f21070 */
[----:B------:R-:W-:-:S13]  /*2460*/  ISETP.LT.OR.EX P0, PT, R11, R8, !P0, P1 ;  /* 0x000000080b00720c */ /* 0x000fda0004701710 */
.L_x_5975:
[----:B------:R-:W-:Y:S05]  /*2470*/  BSYNC B0 ;  /* 0x0000000000007941 */ /* 0x000fea0003800000 */
.L_x_5973:
        /* <DEDUP_REMOVED lines=15> */
.L_x_5977:
[----:B------:R-:W-:Y:S02]  /*2570*/  FSETP.GTU.FTZ.AND P0, PT, |R35|, +INF , PT ;  /* 0x7f8000002300780b */ /* 0x000fe40003f1c200 */
[----:B------:R-:W-:-:S04]  /*2580*/  ISETP.LT.U32.AND P1, PT, R9, R34, PT ;  /* 0x000000220900720c */ /* 0x000fc80003f21070 */
[----:B------:R-:W-:-:S13]  /*2590*/  ISETP.LT.OR.EX P0, PT, R8, R33, !P0, P1 ;  /* 0x000000210800720c */ /* 0x000fda0004701710 */
.L_x_5978:
[----:B------:R-:W-:Y:S05]  /*25a0*/  BSYNC B0 ;  /* 0x0000000000007941 */ /* 0x000fea0003800000 */
.L_x_5976:
[----:B------:R-:W-:Y:S02]  /*25b0*/  FSEL R35, R10, R35, P0 ;  /* 0x000000230a237208 */ /* 0x000fe40000000000 */
[----:B------:R-:W-:Y:S02]  /*25c0*/  CS2R R10, SRZ ;  /* 0x00000000000a7805 */ /* 0x000fe4000001ff00 */
[----:B------:R-:W-:Y:S01]  /*25d0*/  SEL R34, R9, R34, P0 ;  /* 0x0000002209227207 */ /* 0x000fe20000000000 */
[----:B------:R-:W-:Y:S01]  /*25e0*/  IMAD.MOV.U32 R7, RZ, RZ, RZ ;  /* 0x000000ffff077224 */ /* 0x000fe200078e00ff */
[----:B------:R-:W-:Y:S01]  /*25f0*/  SEL R33, R8, R33, P0 ;  /* 0x0000002108217207 */ /* 0x000fe20000000000 */
[----:B------:R-:W-:Y:S06]  /*2600*/  BRA `(.L_x_5945) ;  /* 0x000000ec001c7947 */ /* 0x000fec0003800000 */
.L_x_5946:
        /* <DEDUP_REMOVED lines=58> */
.L_x_6008:
        /* <DEDUP_REMOVED lines=298> */
.L_x_5983:
[----:B------:R-:W-:-:S04]  /*3c50*/  LOP3.LUT R29, R38, 0xfffffffc, RZ, 0xc0, !PT ;  /* 0xfffffffc261d7812 */ /* 0x000fc800078ec0ff */
[----:B------:R-:W-:-:S05]  /*3c60*/  IADD3 R28, P0, R18, R29, RZ ;  /* 0x0000001d121c7210 */ /* 0x000fca0007f1e0ff */
[----:B------:R-:W-:-:S05]  /*3c70*/  IMAD.X R29, RZ, RZ, R19, P0 ;  /* 0x000000ffff1d7224 */ /* 0x000fca00000e0613 */
[----:B------:R-:W2:Y:S02]  /*3c80*/  LDG.E R28, desc[UR60][R28.64] ;  /* 0x0000003c1c1c7981 */ /* 0x000ea4000c1e1900 */
[----:B--2---:R-:W-:Y:S01]  /*3c90*/  PRMT R43, R28, 0x5432, R28 ;  /* 0x000054321c2b7816 */ /* 0x004fe2000000001c */
        /* <DEDUP_REMOVED lines=247> */
.L_x_5984:
[----:B------:R-:W-:Y:S01]  /*4c10*/  LOP3.LUT R29, R36, 0xfffffffc, RZ, 0xc0, !PT ;  /* 0xfffffffc241d7812 */ /* 0x000fe200078ec0ff */
[----:B------:R-:W-:-:S03]  /*4c20*/  ULDC UR36, c[0x0][0x234] ;  /* 0x00008d0000247ab9 */ /* 0x000fc60000000800 */
[----:B------:R-:W-:-:S05]  /*4c30*/  IADD3 R28, P0, R18, R29, RZ ;  /* 0x0000001d121c7210 */ /* 0x000fca0007f1e0ff */
[----:B------:R-:W-:-:S05]  /*4c40*/  IMAD.X R29, RZ, RZ, R19, P0 ;  /* 0x000000ffff1d7224 */ /* 0x000fca00000e0613 */
[----:B------:R-:W2:Y:S01]  /*4c50*/  LDG.E R28, desc[UR60][R28.64] ;  /* 0x0000003c1c1c7981 */ /* 0x000ea2000c1e1900 */
[----:B------:R-:W-:Y:S01]  /*4c60*/  IMAD.U32 R36, RZ, RZ, UR36 ;  /* 0x00000024ff247e24 */ /* 0x000fe2000f8e00ff */
[----:B------:R-:W-:-:S03]  /*4c70*/  CS2R R30, SRZ ;  /* 0x00000000001e7805 */ /* 0x000fc6000001ff00 */
[----:B------:R-:W-:Y:S01]  /*4c80*/  IMAD.IADD R41, R37, 0x1, R36 ;  /* 0x0000000125297824 */ /* 0x000fe200078e0224 */
[----:B--2---:R-:W-:Y:S01]  /*4c90*/  PRMT R44, R28, 0x5432, R28 ;  /* 0x000054321c2c7816 */ /* 0x004fe2000000001c */
        /* <DEDUP_REMOVED lines=235> */
.L_x_5985:
[----:B------:R-:W-:-:S04]  /*5b50*/  LOP3.LUT R29, R31, 0xfffffffc, RZ, 0xc0, !PT ;  /* 0xfffffffc1f1d7812 */ /* 0x000fc800078ec0ff */
[----:B------:R-:W-:-:S05]  /*5b60*/  IADD3 R28, P0, R18, R29, RZ ;  /* 0x0000001d121c7210 */ /* 0x000fca0007f1e0ff */
[----:B------:R-:W-:-:S05]  /*5b70*/  IMAD.X R29, RZ, RZ, R19, P0 ;  /* 0x000000ffff1d7224 */ /* 0x000fca00000e0613 */
[----:B------:R-:W2:Y:S01]  /*5b80*/  LDG.E R28, desc[UR60][R28.64] ;  /* 0x0000003c1c1c7981 */ /* 0x000ea2000c1e1900 */
[----:B------:R-:W-:Y:S01]  /*5b90*/  IMAD R47, R36, 0x2, R41 ;  /* 0x00000002242f7824 */ /* 0x000fe200078e0229 */
[----:B--2---:R-:W-:Y:S01]  /*5ba0*/  PRMT R31, R28, 0x5432, R28 ;  /* 0x000054321c1f7816 */ /* 0x004fe2000000001c */
        /* <DEDUP_REMOVED lines=245> */
.L_x_5986:
[----:B------:R-:W-:-:S04]  /*6b00*/  LOP3.LUT R29, R30, 0xfffffffc, RZ, 0xc0, !PT ;  /* 0xfffffffc1e1d7812 */ /* 0x000fc800078ec0ff */
[----:B------:R-:W-:-:S05]  /*6b10*/  IADD3 R28, P0, R18, R29, RZ ;  /* 0x0000001d121c7210 */ /* 0x000fca0007f1e0ff */
[----:B------:R-:W-:-:S05]  /*6b20*/  IMAD.X R29, RZ, RZ, R19, P0 ;  /* 0x000000ffff1d7224 */ /* 0x000fca00000e0613 */
[----:B------:R-:W2:Y:S01]  /*6b30*/  LDG.E R28, desc[UR60][R28.64] ;  /* 0x0000003c1c1c7981 */ /* 0x000ea2000c1e1900 */
[C---:B------:R-:W-:Y:S01]  /*6b40*/  FSETP.GTU.FTZ.AND P2, PT, |R0|.reuse, +INF , PT ;  /* 0x7f8000000000780b */ /* 0x040fe20003f5c200 */
[----:B------:R-:W-:Y:S01]  /*6b50*/  HADD2.F32 R39, -RZ, R43.H1_H1 ;  /* 0x3000002bff277230 */ /* 0x000fe20000004100 */
        /* <DEDUP_REMOVED lines=16> */
[----:B------:R-:W-:Y:S02]  /*6c60*/  SEL R3, R3, RZ, P0 ;  /* 0x000000ff03037207 */ /* 0x000fe40000000000 */
[----:B--2---:R-:W-:-:S05]  /*6c70*/  PRMT R45, R28, 0x5432, R28 ;  /* 0x000054321c2d7816 */ /* 0x004fca000000001c */
        /* <DEDUP_REMOVED lines=10> */
.L_x_5988:
[----:B------:R-:W-:Y:S02]  /*6d20*/  FSETP.GTU.FTZ.AND P0, PT, |R30|, +INF , PT ;  /* 0x7f8000001e00780b */ /* 0x000fe40003f1c200 */
[----:B------:R-:W-:-:S04]  /*6d30*/  ISETP.LT.U32.AND P2, PT, R7, R37, PT ;  /* 0x000000250700720c */ /* 0x000fc80003f41070 */
[----:B------:R-:W-:-:S13]  /*6d40*/  ISETP.LT.OR.EX P0, PT, R6, RZ, !P0, P2 ;  /* 0x000000ff0600720c */ /* 0x000fda0004701720 */
.L_x_5989:
[----:B------:R-:W-:Y:S05]  /*6d50*/  BSYNC B1 ;  /* 0x0000000000017941 */ /* 0x000fea0003800000 */
.L_x_5987:
[----:B------:R-:W-:Y:S01]  /*6d60*/  FSETP.GTU.FTZ.AND P2, PT, |R9|, +INF , PT ;  /* 0x7f8000000900780b */ /* 0x000fe20003f5c200 */
[----:B------:R-:W-:Y:S01]  /*6d70*/  BSSY B1, `(.L_x_5990) ;  /* 0x0000012000017945 */ /* 0x000fe20003800000 */
[----:B------:R-:W-:Y:S01]  /*6d80*/  FSEL R5, R5, R30, P0 ;  /* 0x0000001e05057208 */ /* 0x000fe20000000000 */
[----:B------:R-:W-:Y:S01]  /*6d90*/  HADD2.F32 R30, -RZ, R44.H1_H1 ;  /* 0x3000002cff1e7230 */ /* 0x000fe20000004100 */
        /* <DEDUP_REMOVED lines=12> */
.L_x_5991:
[----:B------:R-:W-:Y:S02]  /*6e60*/  FSETP.GTU.FTZ.AND P0, PT, |R30|, +INF , PT ;  /* 0x7f8000001e00780b */ /* 0x000fe40003f1c200 */
[----:B------:R-:W-:-:S04]  /*6e70*/  ISETP.LT.U32.AND P2, PT, R11, R41, PT ;  /* 0x000000290b00720c */ /* 0x000fc80003f41070 */
[----:B------:R-:W-:-:S13]  /*6e80*/  ISETP.LT.OR.EX P0, PT, R8, RZ, !P0, P2 ;  /* 0x000000ff0800720c */ /* 0x000fda0004701720 */
.L_x_5992:
[----:B------:R-:W-:Y:S05]  /*6e90*/  BSYNC B1 ;  /* 0x0000000000017941 */ /* 0x000fea0003800000 */
.L_x_5990:
        /* <DEDUP_REMOVED lines=16> */
.L_x_5994:
[----:B------:R-:W-:Y:S02]  /*6fa0*/  FSETP.GTU.FTZ.AND P0, PT, |R29|, +INF , PT ;  /* 0x7f8000001d00780b */ /* 0x000fe40003f1c200 */
[----:B------:R-:W-:-:S04]  /*6fb0*/  ISETP.LT.U32.AND P2, PT, R12, R41, PT ;  /* 0x000000290c00720c */ /* 0x000fc80003f41070 */
[----:B------:R-:W-:-:S13]  /*6fc0*/  ISETP.LT.OR.EX P0, PT, R13, RZ, !P0, P2 ;  /* 0x000000ff0d00720c */ /* 0x000fda0004701720 */
.L_x_5995:
[----:B------:R-:W-:Y:S05]  /*6fd0*/  BSYNC B1 ;  /* 0x0000000000017941 */ /* 0x000fea0003800000 */
.L_x_5993:
[----:B------:R-:W-:Y:S01]  /*6fe0*/  FSETP.GTU.FTZ.AND P2, PT, |R14|, +INF , PT ;  /* 0x7f8000000e00780b */ /* 0x000fe20003f5c200 */
[----:B------:R-:W-:Y:S01]  /*6ff0*/  BSSY B1, `(.L_x_5996) ;  /* 0x0000013000017945 */ /* 0x000fe20003800000 */
[----:B------:R-:W-:Y:S01]  /*7000*/  FSEL R10, R10, R29, P0 ;  /* 0x0000001d0a0a7208 */ /* 0x000fe20000000000 */
[----:B------:R-:W-:Y:S01]  /*7010*/  HADD2.F32 R29, -RZ, R31.H1_H1 ;  /* 0x3000001fff1d7230 */ /* 0x000fe20000004100 */
        /* <DEDUP_REMOVED lines=13> */
.L_x_5997:
[----:B------:R-:W-:Y:S02]  /*70f0*/  FSETP.GTU.FTZ.AND P0, PT, |R29|, +INF , PT ;  /* 0x7f8000001d00780b */ /* 0x000fe40003f1c200 */
[----:B------:R-:W-:-:S04]  /*7100*/  ISETP.LT.U32.AND P2, PT, R22, R41, PT ;  /* 0x000000291600720c */ /* 0x000fc80003f41070 */
[----:B------:R-:W-:-:S13]  /*7110*/  ISETP.LT.OR.EX P0, PT, R21, RZ, !P0, P2 ;  /* 0x000000ff1500720c */ /* 0x000fda0004701720 */
.L_x_5998:
[----:B------:R-:W-:Y:S05]  /*7120*/  BSYNC B1 ;  /* 0x0000000000017941 */ /* 0x000fea0003800000 */
.L_x_5996:
[----:B------:R-:W-:Y:S01]  /*7130*/  FSETP.GTU.FTZ.AND P2, PT, |R23|, +INF , PT ;  /* 0x7f8000001700780b */ /* 0x000fe20003f5c200 */
[----:B------:R-:W-:Y:S01]  /*7140*/  BSSY B1, `(.L_x_5999) ;  /* 0x0000012000017945 */ /* 0x000fe20003800000 */
[----:B------:R-:W-:Y:S01]  /*7150*/  FSEL R14, R14, R29, P0 ;  /* 0x0000001d0e0e7208 */ /* 0x000fe20000000000 */
[----:B------:R-:W-:Y:S01]  /*7160*/  HADD2.F32 R30, -RZ, R31.H0_H0 ;  /* 0x2000001fff1e7230 */ /* 0x000fe20000004100 */
        /* <DEDUP_REMOVED lines=12> */
.L_x_6000:
[----:B------:R-:W-:Y:S02]  /*7230*/  FSETP.GTU.FTZ.AND P0, PT, |R30|, +INF , PT ;  /* 0x7f8000001e00780b */ /* 0x000fe40003f1c200 */
[----:B------:R-:W-:-:S04]  /*7240*/  ISETP.LT.U32.AND P2, PT, R32, R41, PT ;  /* 0x000000292000720c */ /* 0x000fc80003f41070 */
[----:B------:R-:W-:-:S13]  /*7250*/  ISETP.LT.OR.EX P0, PT, R25, RZ, !P0, P2 ;  /* 0x000000ff1900720c */ /* 0x000fda0004701720 */
.L_x_6001:
[----:B------:R-:W-:Y:S05]  /*7260*/  BSYNC B1 ;  /* 0x0000000000017941 */ /* 0x000fea0003800000 */
.L_x_5999:
[----:B------:R-:W-:Y:S01]  /*7270*/  FSETP.GTU.FTZ.AND P2, PT, |R35|, +INF , PT ;  /* 0x7f8000002300780b */ /* 0x000fe20003f5c200 */
[----:B------:R-:W-:Y:S01]  /*7280*/  BSSY B1, `(.L_x_6002) ;  /* 0x0000012000017945 */ /* 0x000fe20003800000 */
[----:B------:R-:W-:Y:S01]  /*7290*/  FSEL R23, R23, R30, P0 ;  /* 0x0000001e17177208 */ /* 0x000fe20000000000 */
[----:B------:R-:W-:Y:S01]  /*72a0*/  HADD2.F32 R30, -RZ, R45.H1_H1 ;  /* 0x3000002dff1e7230 */ /* 0x000fe20000004100 */
        /* <DEDUP_REMOVED lines=12> */
.L_x_6003:
[----:B------:R-:W-:Y:S02]  /*7370*/  FSETP.GTU.FTZ.AND P0, PT, |R30|, +INF , PT ;  /* 0x7f8000001e00780b */ /* 0x000fe40003f1c200 */
[----:B------:R-:W-:-:S04]  /*7380*/  ISETP.LT.U32.AND P2, PT, R34, R47, PT ;  /* 0x0000002f2200720c */ /* 0x000fc80003f41070 */
[----:B------:R-:W-:-:S13]  /*7390*/  ISETP.LT.OR.EX P0, PT, R33, RZ, !P0, P2 ;  /* 0x000000ff2100720c */ /* 0x000fda0004701720 */
.L_x_6004:
[----:B------:R-:W-:Y:S05]  /*73a0*/  BSYNC B1 ;  /* 0x0000000000017941 */ /* 0x000fea0003800000 */
.L_x_6002:
        /* <DEDUP_REMOVED lines=16> */
.L_x_6006:
[----:B------:R-:W-:Y:S02]  /*74b0*/  FSETP.GTU.FTZ.AND P0, PT, |R39|, +INF , PT ;  /* 0x7f8000002700780b */ /* 0x000fe40003f1c200 */
[----:B------:R-:W-:-:S04]  /*74c0*/  ISETP.LT.U32.AND P2, PT, R20, R47, PT ;  /* 0x0000002f1400720c */ /* 0x000fc80003f41070 */
[----:B------:R-:W-:-:S13]  /*74d0*/  ISETP.LT.OR.EX P0, PT, R15, RZ, !P0, P2 ;  /* 0x000000ff0f00720c */ /* 0x000fda0004701720 */
.L_x_6007:
[----:B------:R-:W-:Y:S05]  /*74e0*/  BSYNC B1 ;  /* 0x0000000000017941 */ /* 0x000fea0003800000 */
.L_x_6005:
        /* <DEDUP_REMOVED lines=9> */
.L_x_5982:
[----:B------:R-:W-:Y:S05]  /*7580*/  BSYNC B0 ;  /* 0x0000000000007941 */ /* 0x000fea0003800000 */
.L_x_5981:
        /* <DEDUP_REMOVED lines=280> */
.L_x_6011:
[----:B0-----:R-:W-:-:S04]  /*8710*/  LOP3.LUT R27, R30, 0xfffffffc, RZ, 0xc0, !PT ;  /* 0xfffffffc1e1b7812 */ /* 0x001fc800078ec0ff */
[----:B------:R-:W-:-:S05]  /*8720*/  IADD3 R26, P2, R18, R27, RZ ;  /* 0x0000001b121a7210 */ /* 0x000fca0007f5e0ff */
[----:B------:R-:W-:-:S05]  /*8730*/  IMAD.X R27, RZ, RZ, R19, P2 ;  /* 0x000000ffff1b7224 */ /* 0x000fca00010e0613 */
[----:B------:R-:W2:Y:S01]  /*8740*/  LDG.E R26, desc[UR60][R26.64] ;  /* 0x0000003c1a1a7981 */ /* 0x000ea2000c1e1900 */
[----:B------:R-:W-:-:S05]  /*8750*/  IMAD.IADD R39, R37, 0x1, R36 ;  /* 0x0000000125277824 */ /* 0x000fca00078e0224 */
[----:B------:R-:W-:Y:S02]  /*8760*/  ISETP.GE.U32.AND P2, PT, R39, R40, PT ;  /* 0x000000282700720c */ /* 0x000fe40003f46070 */
[----:B--2---:R-:W-:-:S11]  /*8770*/  PRMT R43, R26, 0x5432, R26 ;  /* 0x000054321a2b7816 */ /* 0x004fd6000000001a */
        /* <DEDUP_REMOVED lines=275> */
.L_x_6012:
[----:B------:R-:W-:-:S04]  /*98b0*/  LOP3.LUT R27, R30, 0xfffffffc, RZ, 0xc0, !PT ;  /* 0xfffffffc1e1b7812 */ /* 0x000fc800078ec0ff */
        /* <DEDUP_REMOVED lines=281> */
.L_x_6013:
        /* <DEDUP_REMOVED lines=282> */
.L_x_6014:
[----:B------:R-:W-:-:S04]  /*bbf0*/  LOP3.LUT R27, R30, 0xfffffffc, RZ, 0xc0, !PT ;  /* 0xfffffffc1e1b7812 */ /* 0x000fc800078ec0ff */
[----:B------:R-:W-:-:S05]  /*bc00*/  IADD3 R18, P1, R18, R27, RZ ;  /* 0x0000001b12127210 */ /* 0x000fca0007f3e0ff */
[----:B------:R-:W-:-:S05]  /*bc10*/  IMAD.X R19, RZ, RZ, R19, P1 ;  /* 0x000000ffff137224 */ /* 0x000fca00008e0613 */
[----:B------:R-:W2:Y:S02]  /*bc20*/  LDG.E R18, desc[UR60][R18.64] ;  /* 0x0000003c12127981 */ /* 0x000ea4000c1e1900 */
[----:B--2---:R-:W-:-:S07]  /*bc30*/  PRMT R45, R18, 0x5432, R18 ;  /* 0x00005432122d7816 */ /* 0x004fce0000000012 */
.L_x_6010:
[----:B------:R-:W-:Y:S05]  /*bc40*/  BSYNC B0 ;  /* 0x0000000000007941 */ /* 0x000fea0003800000 */
.L_x_6009:
[----:B------:R-:W-:Y:S04]  /*bc50*/  BSSY B0, `(.L_x_6015) ;  /* 0x00000ab000007945 */ /* 0x000fe80003800000 */
[----:B------:R-:W-:Y:S05]  /*bc60*/  @P0 BRA `(.L_x_6016) ;  /* 0x0000000800a40947 */ /* 0x000fea0003800000 */
[----:B------:R-:W-:Y:S01]  /*bc70*/  FSETP.GTU.FTZ.AND P0, PT, |R0|, +INF , PT ;  /* 0x7f8000000000780b */ /* 0x000fe20003f1c200 */
[----:B------:R-:W-:Y:S01]  /*bc80*/  BSSY B1, `(.L_x_6017) ;  /* 0x000000f000017945 */ /* 0x000fe20003800000 */
[----:B------:R-:W-:-:S11]  /*bc90*/  HADD2.F32 R19, -RZ, R43.H1_H1 ;  /* 0x3000002bff137230 */ /* 0x000fd60000004100 */
        /* <DEDUP_REMOVED lines=10> */
.L_x_6018:
[----:B------:R-:W-:Y:S02]  /*bd40*/  FSETP.GTU.FTZ.AND P0, PT, |R19|, +INF , PT ;  /* 0x7f8000001300780b */ /* 0x000fe40003f1c200 */
[----:B------:R-:W-:-:S04]  /*bd50*/  ISETP.LT.U32.AND P1, PT, R4, R37, PT ;  /* 0x000000250400720c */ /* 0x000fc80003f21070 */
[----:B------:R-:W-:-:S13]  /*bd60*/  ISETP.LT.OR.EX P0, PT, R3, RZ, !P0, P1 ;  /* 0x000000ff0300720c */ /* 0x000fda0004701710 */
.L_x_6019:
[----:B------:R-:W-:Y:S05]  /*bd70*/  BSYNC B1 ;  /* 0x0000000000017941 */ /* 0x000fea0003800000 */
.L_x_6017:
[----:B------:R-:W-:Y:S01]  /*bd80*/  FSETP.GTU.FTZ.AND P1, PT, |R5|, +INF , PT ;  /* 0x7f8000000500780b */ /* 0x000fe20003f3c200 */
[----:B------:R-:W-:Y:S01]  /*bd90*/  BSSY B1, `(.L_x_6020) ;  /* 0x0000012000017945 */ /* 0x000fe20003800000 */
[----:B------:R-:W-:Y:S01]  /*bda0*/  FSEL R0, R0, R19, P0 ;  /* 0x0000001300007208 */ /* 0x000fe20000000000 */
[----:B0-----:R-:W-:Y:S01]  /*bdb0*/  HADD2.F32 R26, -RZ, R43.H0_H0 ;  /* 0x2000002bff1a7230 */ /* 0x001fe20000004100 */
        /* <DEDUP_REMOVED lines=12> */
.L_x_6021:
[----:B------:R-:W-:Y:S02]  /*be80*/  FSETP.GTU.FTZ.AND P0, PT, |R26|, +INF , PT ;  /* 0x7f8000001a00780b */ /* 0x000fe40003f1c200 */
[----:B------:R-:W-:-:S04]  /*be90*/  ISETP.LT.U32.AND P1, PT, R7, R37, PT ;  /* 0x000000250700720c */ /* 0x000fc80003f21070 */
[----:B------:R-:W-:-:S13]  /*bea0*/  ISETP.LT.OR.EX P0, PT, R6, RZ, !P0, P1 ;  /* 0x000000ff0600720c */ /* 0x000fda0004701710 */
.L_x_6022:
[----:B------:R-:W-:Y:S05]  /*beb0*/  BSYNC B1 ;  /* 0x0000000000017941 */ /* 0x000fea0003800000 */
.L_x_6020:
        /* <DEDUP_REMOVED lines=8> */
[----:B------:R-:W-:-:S11]  /*bf40*/  HADD2.F32 R26, -RZ, R44.H1_H1 ;  /* 0x3000002cff1a7230 */ /* 0x000fd60000004100 */
        /* <DEDUP_REMOVED lines=10> */
.L_x_6024:
[----:B------:R-:W-:Y:S02]  /*bff0*/  FSETP.GTU.FTZ.AND P0, PT, |R26|, +INF , PT ;  /* 0x7f8000001a00780b */ /* 0x000fe40003f1c200 */
[----:B------:R-:W-:-:S04]  /*c000*/  ISETP.LT.U32.AND P1, PT, R11, R29, PT ;  /* 0x0000001d0b00720c */ /* 0x000fc80003f21070 */
[----:B------:R-:W-:-:S13]  /*c010*/  ISETP.LT.OR.EX P0, PT, R8, RZ, !P0, P1 ;  /* 0x000000ff0800720c */ /* 0x000fda0004701710 */
.L_x_6025:
[----:B------:R-:W-:Y:S05]  /*c020*/  BSYNC B1 ;  /* 0x0000000000017941 */ /* 0x000fea0003800000 */
.L_x_6023:
        /* <DEDUP_REMOVED lines=16> */
.L_x_6027:
[----:B------:R-:W-:Y:S02]  /*c130*/  FSETP.GTU.FTZ.AND P0, PT, |R19|, +INF , PT ;  /* 0x7f8000001300780b */ /* 0x000fe40003f1c200 */
[----:B------:R-:W-:-:S04]  /*c140*/  ISETP.LT.U32.AND P1, PT, R12, R29, PT ;  /* 0x0000001d0c00720c */ /* 0x000fc80003f21070 */
[----:B------:R-:W-:-:S13]  /*c150*/  ISETP.LT.OR.EX P0, PT, R13, RZ, !P0, P1 ;  /* 0x000000ff0d00720c */ /* 0x000fda0004701710 */
.L_x_6028:
[----:B------:R-:W-:Y:S05]  /*c160*/  BSYNC B1 ;  /* 0x0000000000017941 */ /* 0x000fea0003800000 */
.L_x_6026:
        /* <DEDUP_REMOVED lines=19> */
.L_x_6030:
[----:B------:R-:W-:Y:S02]  /*c2a0*/  FSETP.GTU.FTZ.AND P0, PT, |R19|, +INF , PT ;  /* 0x7f8000001300780b */ /* 0x000fe40003f1c200 */
[----:B------:R-:W-:-:S04]  /*c2b0*/  ISETP.LT.U32.AND P1, PT, R22, R27, PT ;  /* 0x0000001b1600720c */ /* 0x000fc80003f21070 */
[----:B------:R-:W-:-:S13]  /*c2c0*/  ISETP.LT.OR.EX P0, PT, R21, RZ, !P0, P1 ;  /* 0x000000ff1500720c */ /* 0x000fda0004701710 */
.L_x_6031:
[----:B------:R-:W-:Y:S05]  /*c2d0*/  BSYNC B1 ;  /* 0x0000000000017941 */ /* 0x000fea0003800000 */
.L_x_6029:
        /* <DEDUP_REMOVED lines=16> */
.L_x_6033:
[----:B------:R-:W-:Y:S02]  /*c3e0*/  FSETP.GTU.FTZ.AND P0, PT, |R26|, +INF , PT ;  /* 0x7f8000001a00780b */ /* 0x000fe40003f1c200 */
[----:B------:R-:W-:-:S04]  /*c3f0*/  ISETP.LT.U32.AND P1, PT, R32, R27, PT ;  /* 0x0000001b2000720c */ /* 0x000fc80003f21070 */
[----:B------:R-:W-:-:S13]  /*c400*/  ISETP.LT.OR.EX P0, PT, R25, RZ, !P0, P1 ;  /* 0x000000ff1900720c */ /* 0x000fda0004701710 */
.L_x_6034:
[----:B------:R-:W-:Y:S05]  /*c410*/  BSYNC B1 ;  /* 0x0000000000017941 */ /* 0x000fea0003800000 */
.L_x_6032:
        /* <DEDUP_REMOVED lines=19> */
.L_x_6036:
[----:B------:R-:W-:Y:S02]  /*c550*/  FSETP.GTU.FTZ.AND P0, PT, |R26|, +INF , PT ;  /* 0x7f8000001a00780b */ /* 0x000fe40003f1c200 */
[----:B------:R-:W-:-:S04]  /*c560*/  ISETP.LT.U32.AND P1, PT, R34, R19, PT ;  /* 0x000000132200720c */ /* 0x000fc80003f21070 */
[----:B------:R-:W-:-:S13]  /*c570*/  ISETP.LT.OR.EX P0, PT, R33, RZ, !P0, P1 ;  /* 0x000000ff2100720c */ /* 0x000fda0004701710 */
.L_x_6037:
[----:B------:R-:W-:Y:S05]  /*c580*/  BSYNC B1 ;  /* 0x0000000000017941 */ /* 0x000fea0003800000 */
.L_x_6035:
        /* <DEDUP_REMOVED lines=16> */
.L_x_6039:
[----:B------:R-:W-:Y:S02]  /*c690*/  FSETP.GTU.FTZ.AND P0, PT, |R45|, +INF , PT ;  /* 0x7f8000002d00780b */ /* 0x000fe40003f1c200 */
[----:B------:R-:W-:-:S04]  /*c6a0*/  ISETP.LT.U32.AND P1, PT, R20, R19, PT ;  /* 0x000000131400720c */ /* 0x000fc80003f21070 */
[----:B------:R-:W-:-:S13]  /*c6b0*/  ISETP.LT.OR.EX P0, PT, R15, RZ, !P0, P1 ;  /* 0x000000ff0f00720c */ /* 0x000fda0004701710 */
.L_x_6040:
[----:B------:R-:W-:Y:S05]  /*c6c0*/  BSYNC B1 ;  /* 0x0000000000017941 */ /* 0x000fea0003800000 */
.L_x_6038:
[----:B------:R-:W-:Y:S02]  /*c6d0*/  FSEL R24, R24, R45, P0 ;  /* 0x0000002d18187208 */ /* 0x000fe40000000000 */
[----:B------:R-:W-:Y:S02]  /*c6e0*/  SEL R20, R20, R19, P0 ;  /* 0x0000001314147207 */ /* 0x000fe40000000000 */
[----:B------:R-:W-:-:S07]  /*c6f0*/  SEL R15, R15, RZ, P0 ;  /* 0x000000ff0f0f7207 */ /* 0x000fce0000000000 */
.L_x_6016:
[----:B------:R-:W-:Y:S05]  /*c700*/  BSYNC B0 ;  /* 0x0000000000007941 */ /* 0x000fea0003800000 */
.L_x_6015:
        /* <DEDUP_REMOVED lines=12> */
.L_x_6042:
[----:B------:R-:W-:Y:S02]  /*c7d0*/  FSETP.GTU.FTZ.AND P0, PT, |R9|, +INF , PT ;  /* 0x7f8000000900780b */ /* 0x000fe40003f1c200 */
[----:B------:R-:W-:-:S04]  /*c7e0*/  ISETP.LT.U32.AND P1, PT, R4, R11, PT ;  /* 0x0000000b0400720c */ /* 0x000fc80003f21070 */
[----:B------:R-:W-:-:S13]  /*c7f0*/  ISETP.LT.OR.EX P0, PT, R3, R8, !P0, P1 ;  /* 0x000000080300720c */ /* 0x000fda0004701710 */
.L_x_6043:
[----:B------:R-:W-:Y:S05]  /*c800*/  BSYNC B0 ;  /* 0x0000000000007941 */ /* 0x000fea0003800000 */
.L_x_6041:
        /* <DEDUP_REMOVED lines=15> */
.L_x_6045:
[----:B------:R-:W-:Y:S02]  /*c900*/  FSETP.GTU.FTZ.AND P0, PT, |R10|, +INF , PT ;  /* 0x7f8000000a00780b */ /* 0x000fe40003f1c200 */
[----:B------:R-:W-:-:S04]  /*c910*/  ISETP.LT.U32.AND P1, PT, R7, R12, PT ;  /* 0x0000000c0700720c */ /* 0x000fc80003f21070 */
[----:B------:R-:W-:-:S13]  /*c920*/  ISETP.LT.OR.EX P0, PT, R6, R13, !P0, P1 ;  /* 0x0000000d0600720c */ /* 0x000fda0004701710 */
.L_x_6046:
[----:B------:R-:W-:Y:S05]  /*c930*/  BSYNC B0 ;  /* 0x0000000000007941 */ /* 0x000fea0003800000 */
.L_x_6044:
        /* <DEDUP_REMOVED lines=15> */
.L_x_6048:
[----:B------:R-:W-:Y:S02]  /*ca30*/  FSETP.GTU.FTZ.AND P0, PT, |R14|, +INF , PT ;  /* 0x7f8000000e00780b */ /* 0x000fe40003f1c200 */
[----:B------:R-:W-:-:S04]  /*ca40*/  ISETP.LT.U32.AND P1, PT, R11, R22, PT ;  /* 0x000000160b00720c */ /* 0x000fc80003f21070 */
[----:B------:R-:W-:-:S13]  /*ca50*/  ISETP.LT.OR.EX P0, PT, R8, R21, !P0, P1 ;  /* 0x000000150800720c */ /* 0x000fda0004701710 */
.L_x_6049:
[----:B------:R-:W-:Y:S05]  /*ca60*/  BSYNC B0 ;  /* 0x0000000000007941 */ /* 0x000fea0003800000 */
.L_x_6047:
        /* <DEDUP_REMOVED lines=15> */
.L_x_6051:
[----:B------:R-:W-:Y:S02]  /*cb60*/  FSETP.GTU.FTZ.AND P0, PT, |R23|, +INF , PT ;  /* 0x7f8000001700780b */ /* 0x000fe40003f1c200 */
[----:B------:R-:W-:-:S04]  /*cb70*/  ISETP.LT.U32.AND P1, PT, R7, R32, PT ;  /* 0x000000200700720c */ /* 0x000fc80003f21070 */
[----:B------:R-:W-:-:S13]  /*cb80*/  ISETP.LT.OR.EX P0, PT, R6, R25, !P0, P1 ;  /* 0x000000190600720c */ /* 0x000fda0004701710 */
.L_x_6052:
[----:B------:R-:W-:Y:S05]  /*cb90*/  BSYNC B0 ;  /* 0x0000000000007941 */ /* 0x000fea0003800000 */
.L_x_6050:
        /* <DEDUP_REMOVED lines=15> */
.L_x_6054:
[----:B------:R-:W-:Y:S02]  /*cc90*/  FSETP.GTU.FTZ.AND P0, PT, |R35|, +INF , PT ;  /* 0x7f8000002300780b */ /* 0x000fe40003f1c200 */
[----:B------:R-:W-:-:S04]  /*cca0*/  ISETP.LT.U32.AND P1, PT, R11, R34, PT ;  /* 0x000000220b00720c */ /* 0x000fc80003f21070 */
[----:B------:R-:W-:-:S13]  /*ccb0*/  ISETP.LT.OR.EX P0, PT, R8, R33, !P0, P1 ;  /* 0x000000210800720c */ /* 0x000fda0004701710 */
.L_x_6055:
[----:B------:R-:W-:Y:S05]  /*ccc0*/  BSYNC B0 ;  /* 0x0000000000007941 */ /* 0x000fea0003800000 */
.L_x_6053:
        /* <DEDUP_REMOVED lines=15> */
.L_x_6057:
[----:B------:R-:W-:Y:S02]  /*cdc0*/  FSETP.GTU.FTZ.AND P0, PT, |R24|, +INF , PT ;  /* 0x7f8000001800780b */ /* 0x000fe40003f1c200 */
[----:B------:R-:W-:-:S04]  /*cdd0*/  ISETP.LT.U32.AND P1, PT, R7, R20, PT ;  /* 0x000000140700720c */ /* 0x000fc80003f21070 */
[----:B------:R-:W-:-:S13]  /*cde0*/  ISETP.LT.OR.EX P0, PT, R6, R15, !P0, P1 ;  /* 0x0000000f0600720c */ /* 0x000fda0004701710 */
.L_x_6058:
[----:B------:R-:W-:Y:S05]  /*cdf0*/  BSYNC B0 ;  /* 0x0000000000007941 */ /* 0x000fea0003800000 */
.L_x_6056:
[----:B------:R-:W-:Y:S02]  /*ce00*/  SEL R10, R7, R20, P0 ;  /* 0x00000014070a7207 */ /* 0x000fe40000000000 */
[----:B------:R-:W-:Y:S02]  /*ce10*/  SEL R11, R6, R15, P0 ;  /* 0x0000000f060b7207 */ /* 0x000fe40000000000 */
[----:B------:R-:W-:Y:S01]  /*ce20*/  FSEL R7, R23, R24, P0 ;  /* 0x0000001817077208 */ /* 0x000fe20000000000 */
[----:B------:R-:W-:Y:S06]  /*ce30*/  BRA `(.L_x_5945) ;  /* 0x0000004400107947 */ /* 0x000fec0003800000 */
.L_x_5980:
        /* <DEDUP_REMOVED lines=40> */
.L_x_6082:
[----:B------:R-:W-:-:S05]  /*d0c0*/  IMAD R4, R38, R37, RZ ;  /* 0x0000002526047224 */ /* 0x000fca00078e02ff */
[----:B------:R-:W-:-:S05]  /*d0d0*/  SHF.R.U32.HI R5, RZ, 0x1, R4 ;  /* 0x00000001ff057819 */ /* 0x000fca0000011604 */
[----:B------:R-:W-:-:S05]  /*d0e0*/  IMAD.WIDE.U32 R4, R5, 0x4, R18 ;  /* 0x0000000405047825 */ /* 0x000fca00078e0012 */
[----:B------:R1:W2:Y:S01]  /*d0f0*/  LDG.E R42, desc[UR60][R4.64] ;  /* 0x0000003c042a7981 */ /* 0x0002a2000c1e1900 */
        /* <DEDUP_REMOVED lines=10> */
[--C-:B-1----:R-:W-:Y:S02]  /*d1a0*/  IMAD.WIDE.U32 R4, R9, 0x4, R18.reuse ;  /* 0x0000000409047825 */ /* 0x102fe400078e0012 */
[----:B------:R0:W3:Y:S02]  /*d1b0*/  LDG.E R6, desc[UR60][R6.64] ;  /* 0x0000003c06067981 */ /* 0x0000e4000c1e1900 */
[----:B------:R-:W-:Y:S02]  /*d1c0*/  IMAD.WIDE.U32 R8, R43, 0x4, R18 ;  /* 0x000000042b087825 */ /* 0x000fe400078e0012 */
[----:B------:R-:W4:Y:S04]  /*d1d0*/  LDG.E R4, desc[UR60][R4.64] ;  /* 0x0000003c04047981 */ /* 0x000f28000c1e1900 */
[----:B------:R3:W5:Y:S01]  /*d1e0*/  LDG.E R44, desc[UR60][R8.64] ;  /* 0x0000003c082c7981 */ /* 0x000762000c1e1900 */
[----:B------:R-:W-:Y:S01]  /*d1f0*/  FSETP.GTU.FTZ.AND P1, PT, |R11|, +INF , PT ;  /* 0x7f8000000b00780b */ /* 0x000fe20003f3c200 */
[----:B------:R-:W-:-:S12]  /*d200*/  BSSY B1, `(.L_x_6061) ;  /* 0x0000023000017945 */ /* 0x000fd80003800000 */
[----:B------:R-:W-:-:S04]  /*d210*/  @!P1 ISETP.GE.U32.AND P0, PT, R14, R37, PT ;  /* 0x000000250e00920c */ /* 0x000fc80003f06070 */
[----:B------:R-:W-:Y:S01]  /*d220*/  @!P1 ISETP.GE.AND.EX P0, PT, R12, RZ, PT, P0 ;  /* 0x000000ff0c00920c */ /* 0x000fe20003f06300 */
[----:B--2---:R-:W-:Y:S01]  /*d230*/  HADD2.F32 R46, -RZ, R42.H0_H0 ;  /* 0x2000002aff2e7230 */ /* 0x004fe20000004100 */
[----:B0-----:R-:W-:-:S04]  /*d240*/  PRMT R7, R42, 0x7610, R42 ;  /* 0x000076102a077816 */ /* 0x001fc8000000002a */
[CC--:B------:R-:W-:Y:S01]  /*d250*/  FSETP.NEU.OR P3, PT, R11.reuse, R46.reuse, P1 ;  /* 0x0000002e0b00720b */ /* 0x0c0fe20000f6d400 */
[----:B------:R-:W-:Y:S01]  /*d260*/  HADD2.F32 R42, -RZ, R7.H1_H1 ;  /* 0x30000007ff2a7230 */ /* 0x000fe20000004100 */
        /* <DEDUP_REMOVED lines=10> */
[----:B------:R-:W-:Y:S02]  /*d310*/  FSEL R11, R11, R46, P0 ;  /* 0x0000002e0b0b7208 */ /* 0x000fe40000000000 */
[----:B----4-:R-:W-:Y:S02]  /*d320*/  PRMT R9, R4, 0x7610, R4 ;  /* 0x0000761004097816 */ /* 0x010fe40000000004 */
[----:B-----5:R-:W-:Y:S02]  /*d330*/  PRMT R6, R44, 0x7610, R44 ;  /* 0x000076102c067816 */ /* 0x020fe4000000002c */
[----:B------:R-:W-:Y:S02]  /*d340*/  SEL R14, R14, R37, P0 ;  /* 0x000000250e0e7207 */ /* 0x000fe40000000000 */
[----:B------:R-:W-:-:S03]  /*d350*/  SEL R12, R12, RZ, P0 ;  /* 0x000000ff0c0c7207 */ /* 0x000fc60000000000 */
        /* <DEDUP_REMOVED lines=10> */
.L_x_6062:
[----:B------:R-:W-:Y:S02]  /*d400*/  FSETP.GTU.FTZ.AND P0, PT, |R42|, +INF , PT ;  /* 0x7f8000002a00780b */ /* 0x000fe40003f1c200 */
[----:B------:R-:W-:-:S04]  /*d410*/  ISETP.LT.U32.AND P1, PT, R20, R37, PT ;  /* 0x000000251400720c */ /* 0x000fc80003f21070 */
[----:B------:R-:W-:-:S13]  /*d420*/  ISETP.LT.OR.EX P0, PT, R15, RZ, !P0, P1 ;  /* 0x000000ff0f00720c */ /* 0x000fda0004701710 */
.L_x_6063:
[----:B------:R-:W-:Y:S05]  /*d430*/  BSYNC B1 ;  /* 0x0000000000017941 */ /* 0x000fea0003800000 */
.L_x_6061:
        /* <DEDUP_REMOVED lines=16> */
.L_x_6065:
[----:B------:R-:W-:Y:S02]  /*d540*/  FSETP.GTU.FTZ.AND P0, PT, |R5|, +INF , PT ;  /* 0x7f8000000500780b */ /* 0x000fe40003f1c200 */
[----:B------:R-:W-:-:S04]  /*d550*/  ISETP.LT.U32.AND P1, PT, R23, R40, PT ;  /* 0x000000281700720c */ /* 0x000fc80003f21070 */
[----:B------:R-:W-:-:S13]  /*d560*/  ISETP.LT.OR.EX P0, PT, R21, RZ, !P0, P1 ;  /* 0x000000ff1500720c */ /* 0x000fda0004701710 */
.L_x_6066:
[----:B------:R-:W-:Y:S05]  /*d570*/  BSYNC B1 ;  /* 0x0000000000017941 */ /* 0x000fea0003800000 */
.L_x_6064:
        /* <DEDUP_REMOVED lines=16> */
.L_x_6068:
[----:B------:R-:W-:Y:S02]  /*d680*/  FSETP.GTU.FTZ.AND P0, PT, |R5|, +INF , PT ;  /* 0x7f8000000500780b */ /* 0x000fe40003f1c200 */
[----:B------:R-:W-:-:S04]  /*d690*/  ISETP.LT.U32.AND P1, PT, R25, R40, PT ;  /* 0x000000281900720c */ /* 0x000fc80003f21070 */
[----:B------:R-:W-:-:S13]  /*d6a0*/  ISETP.LT.OR.EX P0, PT, R26, RZ, !P0, P1 ;  /* 0x000000ff1a00720c */ /* 0x000fda0004701710 */
.L_x_6069:
[----:B------:R-:W-:Y:S05]  /*d6b0*/  BSYNC B1 ;  /* 0x0000000000017941 */ /* 0x000fea0003800000 */
.L_x_6067:
[----:B------:R-:W-:Y:S01]  /*d6c0*/  FSETP.GTU.FTZ.AND P1, PT, |R27|, +INF , PT ;  /* 0x7f8000001b00780b */ /* 0x000fe20003f3c200 */
[----:B------:R-:W-:Y:S01]  /*d6d0*/  BSSY B1, `(.L_x_6070) ;  /* 0x0000012000017945 */ /* 0x000fe20003800000 */
[----:B------:R-:W-:Y:S01]  /*d6e0*/  SEL R25, R25, R40, P0 ;  /* 0x0000002819197207 */ /* 0x000fe20000000000 */
[----:B------:R-:W-:Y:S01]  /*d6f0*/  HADD2.F32 R40, -RZ, R9.H0_H0 ;  /* 0x20000009ff287230 */ /* 0x000fe20000004100 */
        /* <DEDUP_REMOVED lines=12> */
.L_x_6071:
[----:B------:R-:W-:Y:S02]  /*d7c0*/  FSETP.GTU.FTZ.AND P0, PT, |R40|, +INF , PT ;  /* 0x7f8000002800780b */ /* 0x000fe40003f1c200 */
[----:B------:R-:W-:-:S04]  /*d7d0*/  ISETP.LT.U32.AND P1, PT, R29, R41, PT ;  /* 0x000000291d00720c */ /* 0x000fc80003f21070 */
[----:B------:R-:W-:-:S13]  /*d7e0*/  ISETP.LT.OR.EX P0, PT, R28, RZ, !P0, P1 ;  /* 0x000000ff1c00720c */ /* 0x000fda0004701710 */
.L_x_6072:
[----:B------:R-:W-:Y:S05]  /*d7f0*/  BSYNC B1 ;  /* 0x0000000000017941 */ /* 0x000fea0003800000 */
.L_x_6070:
[----:B------:R-:W-:Y:S01]  /*d800*/  FSETP.GTU.FTZ.AND P1, PT, |R30|, +INF , PT ;  /* 0x7f8000001e00780b */ /* 0x000fe20003f3c200 */
[----:B------:R-:W-:Y:S01]  /*d810*/  BSSY B1, `(.L_x_6073) ;  /* 0x0000012000017945 */ /* 0x000fe20003800000 */
[----:B------:R-:W-:Y:S01]  /*d820*/  FSEL R27, R27, R40, P0 ;  /* 0x000000281b1b7208 */ /* 0x000fe20000000000 */
[----:B------:R-:W-:Y:S01]  /*d830*/  HADD2.F32 R5, -RZ, R9.H1_H1 ;  /* 0x30000009ff057230 */ /* 0x000fe20000004100 */
        /* <DEDUP_REMOVED lines=12> */
.L_x_6074:
[----:B------:R-:W-:Y:S02]  /*d900*/  FSETP.GTU.FTZ.AND P0, PT, |R5|, +INF , PT ;  /* 0x7f8000000500780b */ /* 0x000fe40003f1c200 */
[----:B------:R-:W-:-:S04]  /*d910*/  ISETP.LT.U32.AND P1, PT, R32, R41, PT ;  /* 0x000000292000720c */ /* 0x000fc80003f21070 */
[----:B------:R-:W-:-:S13]  /*d920*/  ISETP.LT.OR.EX P0, PT, R31, RZ, !P0, P1 ;  /* 0x000000ff1f00720c */ /* 0x000fda0004701710 */
.L_x_6075:
[----:B------:R-:W-:Y:S05]  /*d930*/  BSYNC B1 ;  /* 0x0000000000017941 */ /* 0x000fea0003800000 */
.L_x_6073:
        /* <DEDUP_REMOVED lines=16> */
.L_x_6077:
[----:B------:R-:W-:Y:S02]  /*da40*/  FSETP.GTU.FTZ.AND P0, PT, |R40|, +INF , PT ;  /* 0x7f8000002800780b */ /* 0x000fe40003f1c200 */
[----:B------:R-:W-:-:S04]  /*da50*/  ISETP.LT.U32.AND P1, PT, R34, R39, PT ;  /* 0x000000272200720c */ /* 0x000fc80003f21070 */
[----:B------:R-:W-:-:S13]  /*da60*/  ISETP.LT.OR.EX P0, PT, R33, RZ, !P0, P1 ;  /* 0x000000ff2100720c */ /* 0x000fda0004701710 */
.L_x_6078:
[----:B------:R-:W-:Y:S05]  /*da70*/  BSYNC B1 ;  /* 0x0000000000017941 */ /* 0x000fea0003800000 */
.L_x_6076:
        /* <DEDUP_REMOVED lines=16> */
.L_x_6080:
[----:B------:R-:W-:Y:S02]  /*db80*/  FSETP.GTU.FTZ.AND P0, PT, |R41|, +INF , PT ;  /* 0x7f8000002900780b */ /* 0x000fe40003f1c200 */
[----:B------:R-:W-:-:S04]  /*db90*/  ISETP.LT.U32.AND P1, PT, R10, R39, PT ;  /* 0x000000270a00720c */ /* 0x000fc80003f21070 */
[----:B------:R-:W-:-:S13]  /*dba0*/  ISETP.LT.OR.EX P0, PT, R3, RZ, !P0, P1 ;  /* 0x000000ff0300720c */ /* 0x000fda0004701710 */
.L_x_6081:
[----:B------:R-:W-:Y:S05]  /*dbb0*/  BSYNC B1 ;  /* 0x0000000000017941 */ /* 0x000fea0003800000 */
.L_x_6079:
        /* <DEDUP_REMOVED lines=9> */
.L_x_6060:
[----:B------:R-:W-:Y:S05]  /*dc50*/  BSYNC B0 ;  /* 0x0000000000007941 */ /* 0x000fea0003800000 */
.L_x_6059:
        /* <DEDUP_REMOVED lines=9> */
[----:B--2---:R-:W-:-:S11]  /*dcf0*/  PRMT R7, R4, 0x7610, R4 ;  /* 0x0000761004077816 */ /* 0x004fd60000000004 */
        /* <DEDUP_REMOVED lines=19> */
[----:B--2---:R-:W-:Y:S02]  /*de30*/  PRMT R9, R4, 0x7610, R4 ;  /* 0x0000761004097816 */ /* 0x004fe40000000004 */
[----:B---3--:R-:W-:-:S04]  /*de40*/  @!P0 PRMT R6, R18, 0x7610, R6 ;  /* 0x0000761012068816 */ /* 0x008fc80000000006 */
[----:B------:R-:W-:-:S07]  /*de50*/  @!P0 PRMT R6, R6, 0x7610, R18 ;  /* 0x0000761006068816 */ /* 0x000fce0000000012 */
.L_x_6084:
[----:B------:R-:W-:Y:S05]  /*de60*/  BSYNC B0 ;  /* 0x0000000000007941 */ /* 0x000fea0003800000 */
.L_x_6083:
[----:B------:R-:W-:Y:S04]  /*de70*/  BSSY B0, `(.L_x_6085) ;  /* 0x00000ab000007945 */ /* 0x000fe80003800000 */
        /* <DEDUP_REMOVED lines=14> */
.L_x_6088:
[----:B------:R-:W-:Y:S02]  /*df60*/  FSETP.GTU.FTZ.AND P0, PT, |R18|, +INF , PT ;  /* 0x7f8000001200780b */ /* 0x000fe40003f1c200 */
[----:B------:R-:W-:-:S04]  /*df70*/  ISETP.LT.U32.AND P1, PT, R14, R37, PT ;  /* 0x000000250e00720c */ /* 0x000fc80003f21070 */
[----:B------:R-:W-:-:S13]  /*df80*/  ISETP.LT.OR.EX P0, PT, R12, RZ, !P0, P1 ;  /* 0x000000ff0c00720c */ /* 0x000fda0004701710 */
.L_x_6089:
[----:B------:R-:W-:Y:S05]  /*df90*/  BSYNC B1 ;  /* 0x0000000000017941 */ /* 0x000fea0003800000 */
.L_x_6087:
        /* <DEDUP_REMOVED lines=16> */
.L_x_6091:
[----:B------:R-:W-:Y:S02]  /*e0a0*/  FSETP.GTU.FTZ.AND P0, PT, |R18|, +INF , PT ;  /* 0x7f8000001200780b */ /* 0x000fe40003f1c200 */
[----:B------:R-:W-:-:S04]  /*e0b0*/  ISETP.LT.U32.AND P1, PT, R20, R37, PT ;  /* 0x000000251400720c */ /* 0x000fc80003f21070 */
[----:B------:R-:W-:-:S13]  /*e0c0*/  ISETP.LT.OR.EX P0, PT, R15, RZ, !P0, P1 ;  /* 0x000000ff0f00720c */ /* 0x000fda0004701710 */
.L_x_6092:
[----:B------:R-:W-:Y:S05]  /*e0d0*/  BSYNC B1 ;  /* 0x0000000000017941 */ /* 0x000fea0003800000 */
.L_x_6090:
        /* <DEDUP_REMOVED lines=19> */
.L_x_6094:
[----:B------:R-:W-:Y:S02]  /*e210*/  FSETP.GTU.FTZ.AND P0, PT, |R5|, +INF , PT ;  /* 0x7f8000000500780b */ /* 0x000fe40003f1c200 */
[----:B------:R-:W-:-:S04]  /*e220*/  ISETP.LT.U32.AND P1, PT, R23, R38, PT ;  /* 0x000000261700720c */ /* 0x000fc80003f21070 */
[----:B------:R-:W-:-:S13]  /*e230*/  ISETP.LT.OR.EX P0, PT, R21, RZ, !P0, P1 ;  /* 0x000000ff1500720c */ /* 0x000fda0004701710 */
.L_x_6095:
[----:B------:R-:W-:Y:S05]  /*e240*/  BSYNC B1 ;  /* 0x0000000000017941 */ /* 0x000fea0003800000 */
.L_x_6093:
        /* <DEDUP_REMOVED lines=16> */
.L_x_6097:
[----:B------:R-:W-:Y:S02]  /*e350*/  FSETP.GTU.FTZ.AND P0, PT, |R5|, +INF , PT ;  /* 0x7f8000000500780b */ /* 0x000fe40003f1c200 */
[----:B------:R-:W-:-:S04]  /*e360*/  ISETP.LT.U32.AND P1, PT, R25, R38, PT ;  /* 0x000000261900720c */ /* 0x000fc80003f21070 */
[----:B------:R-:W-:-:S13]  /*e370*/  ISETP.LT.OR.EX P0, PT, R26, RZ, !P0, P1 ;  /* 0x000000ff1a00720c */ /* 0x000fda0004701710 */
.L_x_6098:
[----:B------:R-:W-:Y:S05]  /*e380*/  BSYNC B1 ;  /* 0x0000000000017941 */ /* 0x000fea0003800000 */
.L_x_6096:
        /* <DEDUP_REMOVED lines=19> */
.L_x_6100:
[----:B------:R-:W-:Y:S02]  /*e4c0*/  FSETP.GTU.FTZ.AND P0, PT, |R8|, +INF , PT ;  /* 0x7f8000000800780b */ /* 0x000fe40003f1c200 */
[----:B------:R-:W-:-:S04]  /*e4d0*/  ISETP.LT.U32.AND P1, PT, R29, R7, PT ;  /* 0x000000071d00720c */ /* 0x000fc80003f21070 */
[----:B------:R-:W-:-:S13]  /*e4e0*/  ISETP.LT.OR.EX P0, PT, R28, RZ, !P0, P1 ;  /* 0x000000ff1c00720c */ /* 0x000fda0004701710 */
.L_x_6101:
[----:B------:R-:W-:Y:S05]  /*e4f0*/  BSYNC B1 ;  /* 0x0000000000017941 */ /* 0x000fea0003800000 */
.L_x_6099:
        /* <DEDUP_REMOVED lines=16> */
.L_x_6103:
[----:B------:R-:W-:Y:S02]  /*e600*/  FSETP.GTU.FTZ.AND P0, PT, |R9|, +INF , PT ;  /* 0x7f8000000900780b */ /* 0x000fe40003f1c200 */
[----:B------:R-:W-:-:S04]  /*e610*/  ISETP.LT.U32.AND P1, PT, R32, R7, PT ;  /* 0x000000072000720c */ /* 0x000fc80003f21070 */
[----:B------:R-:W-:-:S13]  /*e620*/  ISETP.LT.OR.EX P0, PT, R31, RZ, !P0, P1 ;  /* 0x000000ff1f00720c */ /* 0x000fda0004701710 */
.L_x_6104:
[----:B------:R-:W-:Y:S05]  /*e630*/  BSYNC B1 ;  /* 0x0000000000017941 */ /* 0x000fea0003800000 */
.L_x_6102:
        /* <DEDUP_REMOVED lines=19> */
.L_x_6106:
[----:B------:R-:W-:Y:S02]  /*e770*/  FSETP.GTU.FTZ.AND P0, PT, |R8|, +INF , PT ;  /* 0x7f8000000800780b */ /* 0x000fe40003f1c200 */
[----:B------:R-:W-:-:S04]  /*e780*/  ISETP.LT.U32.AND P1, PT, R34, R5, PT ;  /* 0x000000052200720c */ /* 0x000fc80003f21070 */
[----:B------:R-:W-:-:S13]  /*e790*/  ISETP.LT.OR.EX P0, PT, R33, RZ, !P0, P1 ;  /* 0x000000ff2100720c */ /* 0x000fda0004701710 */
.L_x_6107:
[----:B------:R-:W-:Y:S05]  /*e7a0*/  BSYNC B1 ;  /* 0x0000000000017941 */ /* 0x000fea0003800000 */
.L_x_6105:
        /* <DEDUP_REMOVED lines=16> */
.L_x_6109:
[----:B------:R-:W-:Y:S02]  /*e8b0*/  FSETP.GTU.FTZ.AND P0, PT, |R7|, +INF , PT ;  /* 0x7f8000000700780b */ /* 0x000fe40003f1c200 */
[----:B------:R-:W-:-:S04]  /*e8c0*/  ISETP.LT.U32.AND P1, PT, R10, R5, PT ;  /* 0x000000050a00720c */ /* 0x000fc80003f21070 */
[----:B------:R-:W-:-:S13]  /*e8d0*/  ISETP.LT.OR.EX P0, PT, R3, RZ, !P0, P1 ;  /* 0x000000ff0300720c */ /* 0x000fda0004701710 */
.L_x_6110:
[----:B------:R-:W-:Y:S05]  /*e8e0*/  BSYNC B1 ;  /* 0x0000000000017941 */ /* 0x000fea0003800000 */
.L_x_6108:
[----:B------:R-:W-:Y:S02]  /*e8f0*/  FSEL R0, R0, R7, P0 ;  /* 0x0000000700007208 */ /* 0x000fe40000000000 */
[----:B------:R-:W-:Y:S02]  /*e900*/  SEL R10, R10, R5, P0 ;  /* 0x000000050a0a7207 */ /* 0x000fe40000000000 */
[----:B------:R-:W-:-:S07]  /*e910*/  SEL R3, R3, RZ, P0 ;  /* 0x000000ff03037207 */ /* 0x000fce0000000000 */
.L_x_6086:
[----:B------:R-:W-:Y:S05]  /*e920*/  BSYNC B0 ;  /* 0x0000000000007941 */ /* 0x000fea0003800000 */
.L_x_6085:
        /* <DEDUP_REMOVED lines=12> */
.L_x_6112:
[----:B------:R-:W-:Y:S02]  /*e9f0*/  FSETP.GTU.FTZ.AND P0, PT, |R22|, +INF , PT ;  /* 0x7f8000001600780b */ /* 0x000fe40003f1c200 */
[----:B------:R-:W-:-:S04]  /*ea00*/  ISETP.LT.U32.AND P1, PT, R14, R23, PT ;  /* 0x000000170e00720c */ /* 0x000fc80003f21070 */
[----:B------:R-:W-:-:S13]  /*ea10*/  ISETP.LT.OR.EX P0, PT, R12, R21, !P0, P1 ;  /* 0x000000150c00720c */ /* 0x000fda0004701710 */
.L_x_6113:
[----:B------:R-:W-:Y:S05]  /*ea20*/  BSYNC B0 ;  /* 0x0000000000007941 */ /* 0x000fea0003800000 */
.L_x_6111:
        /* <DEDUP_REMOVED lines=15> */
.L_x_6115:
[----:B------:R-:W-:Y:S02]  /*eb20*/  FSETP.GTU.FTZ.AND P0, PT, |R24|, +INF , PT ;  /* 0x7f8000001800780b */ /* 0x000fe40003f1c200 */
[----:B------:R-:W-:-:S04]  /*eb30*/  ISETP.LT.U32.AND P1, PT, R20, R25, PT ;  /* 0x000000191400720c */ /* 0x000fc80003f21070 */
[----:B------:R-:W-:-:S13]  /*eb40*/  ISETP.LT.OR.EX P0, PT, R15, R26, !P0, P1 ;  /* 0x0000001a0f00720c */ /* 0x000fda0004701710 */
.L_x_6116:
[----:B------:R-:W-:Y:S05]  /*eb50*/  BSYNC B0 ;  /* 0x0000000000007941 */ /* 0x000fea0003800000 */
.L_x_6114:
        /* <DEDUP_REMOVED lines=15> */
.L_x_6118:
[----:B------:R-:W-:Y:S02]  /*ec50*/  FSETP.GTU.FTZ.AND P0, PT, |R27|, +INF , PT ;  /* 0x7f8000001b00780b */ /* 0x000fe40003f1c200 */
[----:B------:R-:W-:-:S04]  /*ec60*/  ISETP.LT.U32.AND P1, PT, R14, R29, PT ;  /* 0x0000001d0e00720c */ /* 0x000fc80003f21070 */
[----:B------:R-:W-:-:S13]  /*ec70*/  ISETP.LT.OR.EX P0, PT, R21, R28, !P0, P1 ;  /* 0x0000001c1500720c */ /* 0x000fda0004701710 */
.L_x_6119:
[----:B------:R-:W-:Y:S05]  /*ec80*/  BSYNC B0 ;  /* 0x0000000000007941 */ /* 0x000fea0003800000 */
.L_x_6117:
        /* <DEDUP_REMOVED lines=15> */
.L_x_6121:
[----:B------:R-:W-:Y:S02]  /*ed80*/  FSETP.GTU.FTZ.AND P0, PT, |R30|, +INF , PT ;  /* 0x7f8000001e00780b */ /* 0x000fe40003f1c200 */
[----:B------:R-:W-:-:S04]  /*ed90*/  ISETP.LT.U32.AND P1, PT, R25, R32, PT ;  /* 0x000000201900720c */ /* 0x000fc80003f21070 */
[----:B------:R-:W-:-:S13]  /*eda0*/  ISETP.LT.OR.EX P0, PT, R26, R31, !P0, P1 ;  /* 0x0000001f1a00720c */ /* 0x000fda0004701710 */
.L_x_6122:
[----:B------:R-:W-:Y:S05]  /*edb0*/  BSYNC B0 ;  /* 0x0000000000007941 */ /* 0x000fea0003800000 */
.L_x_6120:
        /* <DEDUP_REMOVED lines=15> */
.L_x_6124:
[----:B------:R-:W-:Y:S02]  /*eeb0*/  FSETP.GTU.FTZ.AND P0, PT, |R35|, +INF , PT ;  /* 0x7f8000002300780b */ /* 0x000fe40003f1c200 */
[----:B------:R-:W-:-:S04]  /*eec0*/  ISETP.LT.U32.AND P1, PT, R29, R34, PT ;  /* 0x000000221d00720c */ /* 0x000fc80003f21070 */
[----:B------:R-:W-:-:S13]  /*eed0*/  ISETP.LT.OR.EX P0, PT, R28, R33, !P0, P1 ;  /* 0x000000211c00720c */ /* 0x000fda0004701710 */
.L_x_6125:
[----:B------:R-:W-:Y:S05]  /*eee0*/  BSYNC B0 ;  /* 0x0000000000007941 */ /* 0x000fea0003800000 */
.L_x_6123:
        /* <DEDUP_REMOVED lines=15> */
.L_x_6127:
[----:B------:R-:W-:Y:S02]  /*efe0*/  FSETP.GTU.FTZ.AND P0, PT, |R0|, +INF , PT ;  /* 0x7f8000000000780b */ /* 0x000fe40003f1c200 */
[----:B------:R-:W-:-:S04]  /*eff0*/  ISETP.LT.U32.AND P1, PT, R25, R10, PT ;  /* 0x0000000a1900720c */ /* 0x000fc80003f21070 */
[----:B------:R-:W-:-:S13]  /*f000*/  ISETP.LT.OR.EX P0, PT, R26, R3, !P0, P1 ;  /* 0x000000031a00720c */ /* 0x000fda0004701710 */
.L_x_6128:
[----:B------:R-:W-:Y:S05]  /*f010*/  BSYNC B0 ;  /* 0x0000000000007941 */ /* 0x000fea0003800000 */
.L_x_6126:
[----:B------:R-:W-:Y:S02]  /*f020*/  SEL R10, R25, R10, P0 ;  /* 0x0000000a190a7207 */ /* 0x000fe40000000000 */
[----:B------:R-:W-:Y:S02]  /*f030*/  SEL R11, R26, R3, P0 ;  /* 0x000000031a0b7207 */ /* 0x000fe40000000000 */
[----:B------:R-:W-:Y:S01]  /*f040*/  FSEL R7, R7, R0, P0 ;  /* 0x0000000007077208 */ /* 0x000fe20000000000 */
[----:B------:R-:W-:Y:S06]  /*f050*/  BRA `(.L_x_5945) ;  /* 0x0000002000887947 */ /* 0x000fec0003800000 */
.L_x_5979:
        /* <DEDUP_REMOVED lines=49> */
.L_x_6152:
[----:B------:R-:W-:-:S05]  /*f370*/  SHF.R.U32.HI R9, RZ, 0x1, R37 ;  /* 0x00000001ff097819 */ /* 0x000fca0000011625 */
[----:B------:R-:W-:-:S05]  /*f380*/  IMAD.WIDE.U32 R8, R9, 0x4, R18 ;  /* 0x0000000409087825 */ /* 0x000fca00078e0012 */
[----:B------:R1:W2:Y:S01]  /*f390*/  LDG.E R40, desc[UR60][R8.64] ;  /* 0x0000003c08287981 */ /* 0x0002a2000c1e1900 */
        /* <DEDUP_REMOVED lines=8> */
[----:B------:R0:W3:Y:S02]  /*f420*/  LDG.E R6, desc[UR60][R6.64] ;  /* 0x0000003c06067981 */ /* 0x0000e4000c1e1900 */
[----:B-1----:R-:W-:Y:S02]  /*f430*/  IMAD.WIDE.U32 R8, R45, 0x4, R18 ;  /* 0x000000042d087825 */ /* 0x002fe400078e0012 */
        /* <DEDUP_REMOVED lines=16> */
[----:B----4-:R-:W-:Y:S02]  /*f540*/  PRMT R9, R4, 0x7610, R4 ;  /* 0x0000761004097816 */ /* 0x010fe40000000004 */
[----:B------:R-:W-:Y:S01]  /*f550*/  @!P1 ISETP.EQ.U32.AND P0, PT, R38, 0x1, PT ;  /* 0x000000012600980c */ /* 0x000fe20003f02070 */
[----:B------:R-:W-:Y:S01]  /*f560*/  HADD2.F32 R38, -RZ, R7.H1_H1 ;  /* 0x30000007ff267230 */ /* 0x000fe20000004100 */
[----:B------:R-:W-:-:S02]  /*f570*/  @P1 ISETP.LT.OR.EX P0, PT, R13, RZ, !P2, P3 ;  /* 0x000000ff0d00120c */ /* 0x000fc40005701730 */
[----:B------:R-:W-:Y:S02]  /*f580*/  FSETP.GTU.FTZ.AND P1, PT, |R31|, +INF , PT ;  /* 0x7f8000001f00780b */ /* 0x000fe40003f3c200 */
[----:B------:R-:W-:Y:S02]  /*f590*/  FSEL R30, R30, R45, P0 ;  /* 0x0000002d1e1e7208 */ /* 0x000fe40000000000 */
[----:B-----5:R-:W-:Y:S02]  /*f5a0*/  PRMT R6, R42, 0x7610, R42 ;  /* 0x000076102a067816 */ /* 0x020fe4000000002a */
[----:B------:R-:W-:Y:S02]  /*f5b0*/  SEL R23, R23, R37, P0 ;  /* 0x0000002517177207 */ /* 0x000fe40000000000 */
        /* <DEDUP_REMOVED lines=11> */
.L_x_6132:
[----:B------:R-:W-:Y:S02]  /*f670*/  FSETP.GTU.FTZ.AND P0, PT, |R38|, +INF , PT ;  /* 0x7f8000002600780b */ /* 0x000fe40003f1c200 */
[----:B------:R-:W-:-:S04]  /*f680*/  ISETP.LT.U32.AND P1, PT, R24, R37, PT ;  /* 0x000000251800720c */ /* 0x000fc80003f21070 */
[----:B------:R-:W-:-:S13]  /*f690*/  ISETP.LT.OR.EX P0, PT, R14, RZ, !P0, P1 ;  /* 0x000000ff0e00720c */ /* 0x000fda0004701710 */
.L_x_6133:
[----:B------:R-:W-:Y:S05]  /*f6a0*/  BSYNC B1 ;  /* 0x0000000000017941 */ /* 0x000fea0003800000 */
.L_x_6131:
        /* <DEDUP_REMOVED lines=16> */
.L_x_6135:
[----:B------:R-:W-:Y:S02]  /*f7b0*/  FSETP.GTU.FTZ.AND P0, PT, |R38|, +INF , PT ;  /* 0x7f8000002600780b */ /* 0x000fe40003f1c200 */
[----:B------:R-:W-:-:S04]  /*f7c0*/  ISETP.LT.U32.AND P1, PT, R26, R41, PT ;  /* 0x000000291a00720c */ /* 0x000fc80003f21070 */
[----:B------:R-:W-:-:S13]  /*f7d0*/  ISETP.LT.OR.EX P0, PT, R20, RZ, !P0, P1 ;  /* 0x000000ff1400720c */ /* 0x000fda0004701710 */
.L_x_6136:
[----:B------:R-:W-:Y:S05]  /*f7e0*/  BSYNC B1 ;  /* 0x0000000000017941 */ /* 0x000fea0003800000 */
.L_x_6134:
[----:B------:R-:W-:Y:S01]  /*f7f0*/  FSETP.GTU.FTZ.AND P1, PT, |R32|, +INF , PT ;  /* 0x7f8000002000780b */ /* 0x000fe20003f3c200 */
[----:B------:R-:W-:Y:S01]  /*f800*/  BSSY B1, `(.L_x_6137) ;  /* 0x0000012000017945 */ /* 0x000fe20003800000 */
[----:B------:R-:W-:Y:S01]  /*f810*/  FSEL R33, R33, R38, P0 ;  /* 0x0000002621217208 */ /* 0x000fe20000000000 */
[----:B------:R-:W-:Y:S01]  /*f820*/  HADD2.F32 R5, -RZ, R8.H1_H1 ;  /* 0x30000008ff057230 */ /* 0x000fe20000004100 */
        /* <DEDUP_REMOVED lines=12> */
.L_x_6138:
[----:B------:R-:W-:Y:S02]  /*f8f0*/  FSETP.GTU.FTZ.AND P0, PT, |R5|, +INF , PT ;  /* 0x7f8000000500780b */ /* 0x000fe40003f1c200 */
[----:B------:R-:W-:-:S04]  /*f900*/  ISETP.LT.U32.AND P1, PT, R25, R41, PT ;  /* 0x000000291900720c */ /* 0x000fc80003f21070 */
[----:B------:R-:W-:-:S13]  /*f910*/  ISETP.LT.OR.EX P0, PT, R15, RZ, !P0, P1 ;  /* 0x000000ff0f00720c */ /* 0x000fda0004701710 */
.L_x_6139:
[----:B------:R-:W-:Y:S05]  /*f920*/  BSYNC B1 ;  /* 0x0000000000017941 */ /* 0x000fea0003800000 */
.L_x_6137:
        /* <DEDUP_REMOVED lines=16> */
.L_x_6141:
[----:B------:R-:W-:Y:S02]  /*fa30*/  FSETP.GTU.FTZ.AND P0, PT, |R5|, +INF , PT ;  /* 0x7f8000000500780b */ /* 0x000fe40003f1c200 */
[----:B------:R-:W-:-:S04]  /*fa40*/  ISETP.LT.U32.AND P1, PT, R27, R43, PT ;  /* 0x0000002b1b00720c */ /* 0x000fc80003f21070 */
[----:B------:R-:W-:-:S13]  /*fa50*/  ISETP.LT.OR.EX P0, PT, R21, RZ, !P0, P1 ;  /* 0x000000ff1500720c */ /* 0x000fda0004701710 */
.L_x_6142:
[----:B------:R-:W-:Y:S05]  /*fa60*/  BSYNC B1 ;  /* 0x0000000000017941 */ /* 0x000fea0003800000 */
.L_x_6140:
        /* <DEDUP_REMOVED lines=16> */
.L_x_6144:
[----:B------:R-:W-:Y:S02]  /*fb70*/  FSETP.GTU.FTZ.AND P0, PT, |R38|, +INF , PT ;  /* 0x7f8000002600780b */ /* 0x000fe40003f1c200 */
[----:B------:R-:W-:-:S04]  /*fb80*/  ISETP.LT.U32.AND P1, PT, R28, R43, PT ;  /* 0x0000002b1c00720c */ /* 0x000fc80003f21070 */
[----:B------:R-:W-:-:S13]  /*fb90*/  ISETP.LT.OR.EX P0, PT, R22, RZ, !P0, P1 ;  /* 0x000000ff1600720c */ /* 0x000fda0004701710 */
.L_x_6145:
[----:B------:R-:W-:Y:S05]  /*fba0*/  BSYNC B1 ;  /* 0x0000000000017941 */ /* 0x000fea0003800000 */
.L_x_6143:
[----:B------:R-:W-:Y:S01]  /*fbb0*/  FSETP.GTU.FTZ.AND P1, PT, |R11|, +INF , PT ;  /* 0x7f8000000b00780b */ /* 0x000fe20003f3c200 */
[----:B------:R-:W-:Y:S01]  /*fbc0*/  BSSY B1, `(.L_x_6146) ;  /* 0x0000012000017945 */ /* 0x000fe20003800000 */
[----:B------:R-:W-:Y:S01]  /*fbd0*/  FSEL R35, R35, R38, P0 ;  /* 0x0000002623237208 */ /* 0x000fe20000000000 */
[----:B------:R-:W-:Y:S01]  /*fbe0*/  HADD2.F32 R38, -RZ, R6.H0_H0 ;  /* 0x20000006ff267230 */ /* 0x000fe20000004100 */
        /* <DEDUP_REMOVED lines=12> */
.L_x_6147:
[----:B------:R-:W-:Y:S02]  /*fcb0*/  FSETP.GTU.FTZ.AND P0, PT, |R38|, +INF , PT ;  /* 0x7f8000002600780b */ /* 0x000fe40003f1c200 */
[----:B------:R-:W-:-:S04]  /*fcc0*/  ISETP.LT.U32.AND P1, PT, R29, R39, PT ;  /* 0x000000271d00720c */ /* 0x000fc80003f21070 */
[----:B------:R-:W-:-:S13]  /*fcd0*/  ISETP.LT.OR.EX P0, PT, R12, RZ, !P0, P1 ;  /* 0x000000ff0c00720c */ /* 0x000fda0004701710 */
.L_x_6148:
[----:B------:R-:W-:Y:S05]  /*fce0*/  BSYNC B1 ;  /* 0x0000000000017941 */ /* 0x000fea0003800000 */
.L_x_6146:
        /* <DEDUP_REMOVED lines=16> */
.L_x_6150:
[----:B------:R-:W-:Y:S02]  /*fdf0*/  FSETP.GTU.FTZ.AND P0, PT, |R41|, +INF , PT ;  /* 0x7f8000002900780b */ /* 0x000fe40003f1c200 */
[----:B------:R-:W-:-:S04]  /*fe00*/  ISETP.LT.U32.AND P1, PT, R10, R39, PT ;  /* 0x000000270a00720c */ /* 0x000fc80003f21070 */
[----:B------:R-:W-:-:S13]  /*fe10*/  ISETP.LT.OR.EX P0, PT, R3, RZ, !P0, P1 ;  /* 0x000000ff0300720c */ /* 0x000fda0004701710 */
.L_x_6151:
[----:B------:R-:W-:Y:S05]  /*fe20*/  BSYNC B1 ;  /* 0x0000000000017941 */ /* 0x000fea0003800000 */
.L_x_6149:
        /* <DEDUP_REMOVED lines=9> */
.L_x_6130:
[----:B------:R-:W-:Y:S05]  /*fec0*/  BSYNC B0 ;  /* 0x0000000000007941 */ /* 0x000fea0003800000 */
.L_x_6129:
        /* <DEDUP_REMOVED lines=8> */
[----:B--2---:R-:W-:-:S11]  /*ff50*/  PRMT R7, R4, 0x7610, R4 ;  /* 0x0000761004077816 */ /* 0x004fd60000000004 */
        /* <DEDUP_REMOVED lines=16> */
[----:B--2---:R-:W-:Y:S02]  /*10060*/  PRMT R9, R4, 0x7610, R4 ;  /* 0x0000761004097816 */ /* 0x004fe40000000004 */
[----:B---3--:R-:W-:-:S04]  /*10070*/  @!P0 PRMT R6, R18, 0x7610, R6 ;  /* 0x0000761012068816 */ /* 0x008fc80000000006 */
[----:B------:R-:W-:-:S07]  /*10080*/  @!P0 PRMT R6, R6, 0x7610, R18 ;  /* 0x0000761006068816 */ /* 0x000fce0000000012 */
.L_x_6154:
[----:B------:R-:W-:Y:S05]  /*10090*/  BSYNC B0 ;  /* 0x0000000000007941 */ /* 0x000fea0003800000 */
.L_x_6153:
[----:B------:R-:W-:Y:S04]  /*100a0*/  BSSY B0, `(.L_x_6155) ;  /* 0x00000ab000007945 */ /* 0x000fe80003800000 */
[----:B------:R-:W-:Y:S05]  /*100b0*/  @P1 BRA `(.L_x_6156) ;  /* 0x0000000800a41947 */ /* 0x000fea0003800000 */
[----:B------:R-:W-:Y:S01]  /*100c0*/  FSETP.GTU.FTZ.AND P0, PT, |R30|, +INF , PT ;  /* 0x7f8000001e00780b */ /* 0x000fe20003f1c200 */
[----:B------:R-:W-:Y:S01]  /*100d0*/  BSSY B1, `(.L_x_6157) ;  /* 0x000000f000017945 */ /* 0x000fe20003800000 */
[----:B------:R-:W-:-:S11]  /*100e0*/  HADD2.F32 R5, -RZ, R7.H0_H0 ;  /* 0x20000007ff057230 */ /* 0x000fd60000004100 */
        /* <DEDUP_REMOVED lines=10> */
.L_x_6158:
[----:B------:R-:W-:Y:S02]  /*10190*/  FSETP.GTU.FTZ.AND P0, PT, |R5|, +INF , PT ;  /* 0x7f8000000500780b */ /* 0x000fe40003f1c200 */
[----:B------:R-:W-:-:S04]  /*101a0*/  ISETP.LT.U32.AND P1, PT, R23, R37, PT ;  /* 0x000000251700720c */ /* 0x000fc80003f21070 */
[----:B------:R-:W-:-:S13]  /*101b0*/  ISETP.LT.OR.EX P0, PT, R13, RZ, !P0, P1 ;  /* 0x000000ff0d00720c */ /* 0x000fda0004701710 */
.L_x_6159:
[----:B------:R-:W-:Y:S05]  /*101c0*/  BSYNC B1 ;  /* 0x0000000000017941 */ /* 0x000fea0003800000 */
.L_x_6157:
        /* <DEDUP_REMOVED lines=16> */
.L_x_6161:
[----:B------:R-:W-:Y:S02]  /*102d0*/  FSETP.GTU.FTZ.AND P0, PT, |R18|, +INF , PT ;  /* 0x7f8000001200780b */ /* 0x000fe40003f1c200 */
[----:B------:R-:W-:-:S04]  /*102e0*/  ISETP.LT.U32.AND P1, PT, R24, R37, PT ;  /* 0x000000251800720c */ /* 0x000fc80003f21070 */
[----:B------:R-:W-:-:S13]  /*102f0*/  ISETP.LT.OR.EX P0, PT, R14, RZ, !P0, P1 ;  /* 0x000000ff0e00720c */ /* 0x000fda0004701710 */
.L_x_6162:
[----:B------:R-:W-:Y:S05]  /*10300*/  BSYNC B1 ;  /* 0x0000000000017941 */ /* 0x000fea0003800000 */
.L_x_6160:
        /* <DEDUP_REMOVED lines=19> */
.L_x_6164:
[----:B------:R-:W-:Y:S02]  /*10440*/  FSETP.GTU.FTZ.AND P0, PT, |R18|, +INF , PT ;  /* 0x7f8000001200780b */ /* 0x000fe40003f1c200 */
[----:B------:R-:W-:-:S04]  /*10450*/  ISETP.LT.U32.AND P1, PT, R26, R19, PT ;  /* 0x000000131a00720c */ /* 0x000fc80003f21070 */
[----:B------:R-:W-:-:S13]  /*10460*/  ISETP.LT.OR.EX P0, PT, R20, RZ, !P0, P1 ;  /* 0x000000ff1400720c */ /* 0x000fda0004701710 */
.L_x_6165:
[----:B------:R-:W-:Y:S05]  /*10470*/  BSYNC B1 ;  /* 0x0000000000017941 */ /* 0x000fea0003800000 */
.L_x_6163:
        /* <DEDUP_REMOVED lines=16> */
.L_x_6167:
[----:B------:R-:W-:Y:S02]  /*10580*/  FSETP.GTU.FTZ.AND P0, PT, |R5|, +INF , PT ;  /* 0x7f8000000500780b */ /* 0x000fe40003f1c200 */
[----:B------:R-:W-:-:S04]  /*10590*/  ISETP.LT.U32.AND P1, PT, R25, R19, PT ;  /* 0x000000131900720c */ /* 0x000fc80003f21070 */
[----:B------:R-:W-:-:S13]  /*105a0*/  ISETP.LT.OR.EX P0, PT, R15, RZ, !P0, P1 ;  /* 0x000000ff0f00720c */ /* 0x000fda0004701710 */
.L_x_6168:
[----:B------:R-:W-:Y:S05]  /*105b0*/  BSYNC B1 ;  /* 0x0000000000017941 */ /* 0x000fea0003800000 */
.L_x_6166:
        /* <DEDUP_REMOVED lines=19> */
.L_x_6170:
[----:B------:R-:W-:Y:S02]  /*106f0*/  FSETP.GTU.FTZ.AND P0, PT, |R5|, +INF , PT ;  /* 0x7f8000000500780b */ /* 0x000fe40003f1c200 */
[----:B------:R-:W-:-:S04]  /*10700*/  ISETP.LT.U32.AND P1, PT, R27, R7, PT ;  /* 0x000000071b00720c */ /* 0x000fc80003f21070 */
[----:B------:R-:W-:-:S13]  /*10710*/  ISETP.LT.OR.EX P0, PT, R21, RZ, !P0, P1 ;  /* 0x000000ff1500720c */ /* 0x000fda0004701710 */
.L_x_6171:
[----:B------:R-:W-:Y:S05]  /*10720*/  BSYNC B1 ;  /* 0x0000000000017941 */ /* 0x000fea0003800000 */
.L_x_6169:
        /* <DEDUP_REMOVED lines=16> */
.L_x_6173:
[----:B------:R-:W-:Y:S02]  /*10830*/  FSETP.GTU.FTZ.AND P0, PT, |R8|, +INF , PT ;  /* 0x7f8000000800780b */ /* 0x000fe40003f1c200 */
[----:B------:R-:W-:-:S04]  /*10840*/  ISETP.LT.U32.AND P1, PT, R28, R7, PT ;  /* 0x000000071c00720c */ /* 0x000fc80003f21070 */
[----:B------:R-:W-:-:S13]  /*10850*/  ISETP.LT.OR.EX P0, PT, R22, RZ, !P0, P1 ;  /* 0x000000ff1600720c */ /* 0x000fda0004701710 */
.L_x_6174:
[----:B------:R-:W-:Y:S05]  /*10860*/  BSYNC B1 ;  /* 0x0000000000017941 */ /* 0x000fea0003800000 */
.L_x_6172:
        /* <DEDUP_REMOVED lines=19> */
.L_x_6176:
[----:B------:R-:W-:Y:S02]  /*109a0*/  FSETP.GTU.FTZ.AND P0, PT, |R8|, +INF , PT ;  /* 0x7f8000000800780b */ /* 0x000fe40003f1c200 */
[----:B------:R-:W-:-:S04]  /*109b0*/  ISETP.LT.U32.AND P1, PT, R29, R5, PT ;  /* 0x000000051d00720c */ /* 0x000fc80003f21070 */
[----:B------:R-:W-:-:S13]  /*109c0*/  ISETP.LT.OR.EX P0, PT, R12, RZ, !P0, P1 ;  /* 0x000000ff0c00720c */ /* 0x000fda0004701710 */
.L_x_6177:
[----:B------:R-:W-:Y:S05]  /*109d0*/  BSYNC B1 ;  /* 0x0000000000017941 */ /* 0x000fea0003800000 */
.L_x_6175:
        /* <DEDUP_REMOVED lines=16> */
.L_x_6179:
[----:B------:R-:W-:Y:S02]  /*10ae0*/  FSETP.GTU.FTZ.AND P0, PT, |R7|, +INF , PT ;  /* 0x7f8000000700780b */ /* 0x000fe40003f1c200 */
[----:B------:R-:W-:-:S04]  /*10af0*/  ISETP.LT.U32.AND P1, PT, R10, R5, PT ;  /* 0x000000050a00720c */ /* 0x000fc80003f21070 */
[----:B------:R-:W-:-:S13]  /*10b00*/  ISETP.LT.OR.EX P0, PT, R3, RZ, !P0, P1 ;  /* 0x000000ff0300720c */ /* 0x000fda0004701710 */
.L_x_6180:
[----:B------:R-:W-:Y:S05]  /*10b10*/  BSYNC B1 ;  /* 0x0000000000017941 */ /* 0x000fea0003800000 */
.L_x_6178:
[----:B------:R-:W-:Y:S02]  /*10b20*/  FSEL R0, R0, R7, P0 ;  /* 0x0000000700007208 */ /* 0x000fe40000000000 */
[----:B------:R-:W-:Y:S02]  /*10b30*/  SEL R10, R10, R5, P0 ;  /* 0x000000050a0a7207 */ /* 0x000fe40000000000 */
[----:B------:R-:W-:-:S07]  /*10b40*/  SEL R3, R3, RZ, P0 ;  /* 0x000000ff03037207 */ /* 0x000fce0000000000 */
.L_x_6156:
[----:B------:R-:W-:Y:S05]  /*10b50*/  BSYNC B0 ;  /* 0x0000000000007941 */ /* 0x000fea0003800000 */
.L_x_6155:
        /* <DEDUP_REMOVED lines=12> */
.L_x_6182:
[----:B------:R-:W-:Y:S02]  /*10c20*/  FSETP.GTU.FTZ.AND P0, PT, |R33|, +INF , PT ;  /* 0x7f8000002100780b */ /* 0x000fe40003f1c200 */
[----:B------:R-:W-:-:S04]  /*10c30*/  ISETP.LT.U32.AND P1, PT, R23, R26, PT ;  /* 0x0000001a1700720c */ /* 0x000fc80003f21070 */
[----:B------:R-:W-:-:S13]  /*10c40*/  ISETP.LT.OR.EX P0, PT, R13, R20, !P0, P1 ;  /* 0x000000140d00720c */ /* 0x000fda0004701710 */
.L_x_6183:
[----:B------:R-:W-:Y:S05]  /*10c50*/  BSYNC B0 ;  /* 0x0000000000007941 */ /* 0x000fea0003800000 */
.L_x_6181:
        /* <DEDUP_REMOVED lines=15> */
.L_x_6185:
[----:B------:R-:W-:Y:S02]  /*10d50*/  FSETP.GTU.FTZ.AND P0, PT, |R32|, +INF , PT ;  /* 0x7f8000002000780b */ /* 0x000fe40003f1c200 */
[----:B------:R-:W-:-:S04]  /*10d60*/  ISETP.LT.U32.AND P1, PT, R24, R25, PT ;  /* 0x000000191800720c */ /* 0x000fc80003f21070 */
[----:B------:R-:W-:-:S13]  /*10d70*/  ISETP.LT.OR.EX P0, PT, R14, R15, !P0, P1 ;  /* 0x0000000f0e00720c */ /* 0x000fda0004701710 */
.L_x_6186:
[----:B------:R-:W-:Y:S05]  /*10d80*/  BSYNC B0 ;  /* 0x0000000000007941 */ /* 0x000fea0003800000 */
.L_x_6184:
        /* <DEDUP_REMOVED lines=15> */
.L_x_6188:
[----:B------:R-:W-:Y:S02]  /*10e80*/  FSETP.GTU.FTZ.AND P0, PT, |R34|, +INF , PT ;  /* 0x7f8000002200780b */ /* 0x000fe40003f1c200 */
[----:B------:R-:W-:-:S04]  /*10e90*/  ISETP.LT.U32.AND P1, PT, R26, R27, PT ;  /* 0x0000001b1a00720c */ /* 0x000fc80003f21070 */
[----:B------:R-:W-:-:S13]  /*10ea0*/  ISETP.LT.OR.EX P0, PT, R20, R21, !P0, P1 ;  /* 0x000000151400720c */ /* 0x000fda0004701710 */
.L_x_6189:
[----:B------:R-:W-:Y:S05]  /*10eb0*/  BSYNC B0 ;  /* 0x0000000000007941 */ /* 0x000fea0003800000 */
.L_x_6187:
        /* <DEDUP_REMOVED lines=15> */
.L_x_6191:
[----:B------:R-:W-:Y:S02]  /*10fb0*/  FSETP.GTU.FTZ.AND P0, PT, |R35|, +INF , PT ;  /* 0x7f8000002300780b */ /* 0x000fe40003f1c200 */
[----:B------:R-:W-:-:S04]  /*10fc0*/  ISETP.LT.U32.AND P1, PT, R25, R28, PT ;  /* 0x0000001c1900720c */ /* 0x000fc80003f21070 */
[----:B------:R-:W-:-:S13]  /*10fd0*/  ISETP.LT.OR.EX P0, PT, R15, R22, !P0, P1 ;  /* 0x000000160f00720c */ /* 0x000fda0004701710 */
.L_x_6192:
[----:B------:R-:W-:Y:S05]  /*10fe0*/  BSYNC B0 ;  /* 0x0000000000007941 */ /* 0x000fea0003800000 */
.L_x_6190:
        /* <DEDUP_REMOVED lines=15> */
.L_x_6194:
[----:B------:R-:W-:Y:S02]  /*110e0*/  FSETP.GTU.FTZ.AND P0, PT, |R11|, +INF , PT ;  /* 0x7f8000000b00780b */ /* 0x000fe40003f1c200 */
[----:B------:R-:W-:-:S04]  /*110f0*/  ISETP.LT.U32.AND P1, PT, R26, R29, PT ;  /* 0x0000001d1a00720c */ /* 0x000fc80003f21070 */
[----:B------:R-:W-:-:S13]  /*11100*/  ISETP.LT.OR.EX P0, PT, R21, R12, !P0, P1 ;  /* 0x0000000c1500720c */ /* 0x000fda0004701710 */
.L_x_6195:
[----:B------:R-:W-:Y:S05]  /*11110*/  BSYNC B0 ;  /* 0x0000000000007941 */ /* 0x000fea0003800000 */
.L_x_6193:
        /* <DEDUP_REMOVED lines=15> */
.L_x_6197:
[----:B------:R-:W-:Y:S02]  /*11210*/  FSETP.GTU.FTZ.AND P0, PT, |R0|, +INF , PT ;  /* 0x7f8000000000780b */ /* 0x000fe40003f1c200 */
[----:B------:R-:W-:-:S04]  /*11220*/  ISETP.LT.U32.AND P1, PT, R25, R10, PT ;  /* 0x0000000a1900720c */ /* 0x000fc80003f21070 */
[----:B------:R-:W-:-:S13]  /*11230*/  ISETP.LT.OR.EX P0, PT, R22, R3, !P0, P1 ;  /* 0x000000031600720c */ /* 0x000fda0004701710 */
.L_x_6198:
[----:B------:R-:W-:Y:S05]  /*11240*/  BSYNC B0 ;  /* 0x0000000000007941 */ /* 0x000fea0003800000 */
.L_x_6196:
[----:B------:R-:W-:Y:S02]  /*11250*/  SEL R10, R25, R10, P0 ;  /* 0x0000000a190a7207 */ /* 0x000fe40000000000 */
[----:B------:R-:W-:Y:S02]  /*11260*/  SEL R11, R22, R3, P0 ;  /* 0x00000003160b7207 */ /* 0x000fe40000000000 */
[----:B------:R-:W-:-:S07]  /*11270*/  FSEL R7, R7, R0, P0 ;  /* 0x0000000007077208 */ /* 0x000fce0000000000 */
.L_x_5945:
[----:B------:R-:W-:Y:S05]  /*11280*/  BSYNC B6 ;  /* 0x0000000000067941 */ /* 0x000fea0003800000 */
.L_x_5944:
        /* <DEDUP_REMOVED lines=20> */
.L_x_6208:
        /* <DEDUP_REMOVED lines=25> */
.L_x_6203:
[----:B---3--:R-:W-:Y:S02]  /*11560*/  FSETP.GTU.FTZ.AND P0, PT, |R18|, +INF , PT ;  /* 0x7f8000001200780b */ /* 0x008fe40003f1c200 */
[----:B0-----:R-:W-:-:S04]  /*11570*/  ISETP.LT.U32.AND P1, PT, R34, R4, PT ;  /* 0x000000042200720c */ /* 0x001fc80003f21070 */
[----:B------:R-:W-:-:S13]  /*11580*/  ISETP.LT.OR.EX P0, PT, R33, R5, !P0, P1 ;  /* 0x000000052100720c */ /* 0x000fda0004701710 */
.L_x_6204:
[----:B------:R-:W-:Y:S05]  /*11590*/  BSYNC B1 ;  /* 0x0000000000017941 */ /* 0x000fea0003800000 */
.L_x_6202:
        /* <DEDUP_REMOVED lines=15> */
.L_x_6206:
[----:B----4-:R-:W-:Y:S02]  /*11690*/  FSETP.GTU.FTZ.AND P0, PT, |R20|, +INF , PT ;  /* 0x7f8000001400780b */ /* 0x010fe40003f1c200 */
[----:B------:R-:W-:-:S04]  /*116a0*/  ISETP.LT.U32.AND P1, PT, R10, R8, PT ;  /* 0x000000080a00720c */ /* 0x000fc80003f21070 */
[----:B------:R-:W-:-:S13]  /*116b0*/  ISETP.LT.OR.EX P0, PT, R11, R9, !P0, P1 ;  /* 0x000000090b00720c */ /* 0x000fda0004701710 */
.L_x_6207:
[----:B------:R-:W-:Y:S05]  /*116c0*/  BSYNC B1 ;  /* 0x0000000000017941 */ /* 0x000fea0003800000 */
.L_x_6205:
        /* <DEDUP_REMOVED lines=8> */
.L_x_6201:
[----:B------:R-:W-:Y:S05]  /*11750*/  BSYNC B0 ;  /* 0x0000000000007941 */ /* 0x000fea0003800000 */
.L_x_6200:
[----:B------:R-:W-:Y:S02]  /*11760*/  ISETP.GT.AND P0, PT, R6, 0x1, PT ;  /* 0x000000010600780c */ /* 0x000fe40003f04270 */
[----:B------:R-:W-:-:S11]  /*11770*/  SHF.R.S32.HI R6, RZ, 0x1, R6 ;  /* 0x00000001ff067819 */ /* 0x000fd60000011406 */
[----:B------:R-:W-:Y:S05]  /*11780*/  @P0 BRA `(.L_x_6208) ;  /* 0xfffffffc00100947 */ /* 0x000fea000383ffff */
.L_x_6199:
        /* <DEDUP_REMOVED lines=23> */
.L_x_6219:
        /* <DEDUP_REMOVED lines=24> */
.L_x_6214:
[----:B----4-:R-:W-:Y:S02]  /*11a80*/  FSETP.GTU.FTZ.AND P0, PT, |R6|, +INF , PT ;  /* 0x7f8000000600780b */ /* 0x010fe40003f1c200 */
[----:B0-----:R-:W-:-:S04]  /*11a90*/  ISETP.LT.U32.AND P1, PT, R34, R4, PT ;  /* 0x000000042200720c */ /* 0x001fc80003f21070 */
[----:B------:R-:W-:-:S13]  /*11aa0*/  ISETP.LT.OR.EX P0, PT, R33, R5, !P0, P1 ;  /* 0x000000052100720c */ /* 0x000fda0004701710 */
.L_x_6215:
[----:B------:R-:W-:Y:S05]  /*11ab0*/  BSYNC B1 ;  /* 0x0000000000017941 */ /* 0x000fea0003800000 */
.L_x_6213:
        /* <DEDUP_REMOVED lines=15> */
.L_x_6217:
[----:B--2---:R-:W-:Y:S02]  /*11bb0*/  FSETP.GTU.FTZ.AND P0, PT, |R12|, +INF , PT ;  /* 0x7f8000000c00780b */ /* 0x004fe40003f1c200 */
[----:B------:R-:W-:-:S04]  /*11bc0*/  ISETP.LT.U32.AND P1, PT, R10, R8, PT ;  /* 0x000000080a00720c */ /* 0x000fc80003f21070 */
[----:B------:R-:W-:-:S13]  /*11bd0*/  ISETP.LT.OR.EX P0, PT, R11, R9, !P0, P1 ;  /* 0x000000090b00720c */ /* 0x000fda0004701710 */
.L_x_6218:
[----:B------:R-:W-:Y:S05]  /*11be0*/  BSYNC B1 ;  /* 0x0000000000017941 */ /* 0x000fea0003800000 */
.L_x_6216:
        /* <DEDUP_REMOVED lines=8> */
.L_x_6212:
[----:B------:R-:W-:Y:S05]  /*11c70*/  BSYNC B0 ;  /* 0x0000000000007941 */ /* 0x000fea0003800000 */
.L_x_6211:
[----:B------:R-:W-:-:S04]  /*11c80*/  SHF.R.S32.HI R3, RZ, 0x1, R3 ;  /* 0x00000001ff037819 */ /* 0x000fc80000011403 */
[----:B------:R-:W-:-:S13]  /*11c90*/  ISETP.GE.AND P0, PT, R3, 0x20, PT ;  /* 0x000000200300780c */ /* 0x000fda0003f06270 */
[----:B------:R-:W-:Y:S05]  /*11ca0*/  @P0 BRA `(.L_x_6219) ;  /* 0xfffffffc00140947 */ /* 0x000fea000383ffff */
[----:B---3--:R-:W-:-:S07]  /*11cb0*/  IMAD.MOV.U32 R0, RZ, RZ, 0x20 ;  /* 0x00000020ff007424 */ /* 0x008fce00078e00ff */
.L_x_6210:
[----:B------:R-:W-:Y:S01]  /*11cc0*/  ISETP.GE.AND P0, PT, R0, 0x2, PT ;  /* 0x000000020000780c */ /* 0x000fe20003f06270 */
[----:B------:R-:W-:Y:S05]  /*11cd0*/  WARPSYNC.ALL ;  /* 0x0000000000007948 */ /* 0x000fea0003800000 */
[----:B------:R-:W-:Y:S07]  /*11ce0*/  BAR.SYNC.DEFER_BLOCKING 0x0 ;  /* 0x0000000000007b1d */ /* 0x000fee0000010000 */
[----:B------:R-:W-:Y:S05]  /*11cf0*/  @!P0 BRA `(.L_x_6209) ;  /* 0x0000000000c08947 */ /* 0x000fea0003800000 */
[----:B------:R-:W-:-:S07]  /*11d00*/  IMAD.MOV.U32 R4, RZ, RZ, 0x1 ;  /* 0x00000001ff047424 */ /* 0x000fce00078e00ff */
.L_x_6226:
        /* <DEDUP_REMOVED lines=15> */
.L_x_6221:
[----:B0-----:R-:W-:Y:S02]  /*11e00*/  FSETP.GTU.FTZ.AND P0, PT, |R6|, +INF , PT ;  /* 0x7f8000000600780b */ /* 0x001fe40003f1c200 */
[----:B------:R-:W-:-:S04]  /*11e10*/  ISETP.LT.U32.AND P1, PT, R34, R5, PT ;  /* 0x000000052200720c */ /* 0x000fc80003f21070 */
[----:B------:R-:W-:-:S13]  /*11e20*/  ISETP.LT.OR.EX P0, PT, R33, R8, !P0, P1 ;  /* 0x000000082100720c */ /* 0x000fda0004701710 */
.L_x_6222:
[----:B------:R-:W-:Y:S05]  /*11e30*/  BSYNC B0 ;  /* 0x0000000000007941 */ /* 0x000fea0003800000 */
.L_x_6220:
        /* <DEDUP_REMOVED lines=18> */
.L_x_6224:
[----:B--2---:R-:W-:Y:S02]  /*11f60*/  FSETP.GTU.FTZ.AND P0, PT, |R12|, +INF , PT ;  /* 0x7f8000000c00780b */ /* 0x004fe40003f1c200 */
[----:B-1----:R-:W-:-:S04]  /*11f70*/  ISETP.LT.U32.AND P1, PT, R10, R9, PT ;  /* 0x000000090a00720c */ /* 0x002fc80003f21070 */
[----:B---3--:R-:W-:-:S13]  /*11f80*/  ISETP.LT.OR.EX P0, PT, R11, R14, !P0, P1 ;  /* 0x0000000e0b00720c */ /* 0x008fda0004701710 */
.L_x_6225:
[----:B------:R-:W-:Y:S05]  /*11f90*/  BSYNC B0 ;  /* 0x0000000000007941 */ /* 0x000fea0003800000 */
.L_x_6223:
[----:B0-----:R-:W-:Y:S01]  /*11fa0*/  IMAD.SHL.U32 R4, R4, 0x2, RZ ;  /* 0x0000000204047824 */ /* 0x001fe200078e00ff */
[----:B------:R-:W-:Y:S02]  /*11fb0*/  FSEL R7, R7, R12, P0 ;  /* 0x0000000c07077208 */ /* 0x000fe40000000000 */
[----:B------:R-:W-:Y:S02]  /*11fc0*/  SEL R10, R10, R9, P0 ;  /* 0x000000090a0a7207 */ /* 0x000fe40000000000 */
[----:B------:R-:W-:Y:S02]  /*11fd0*/  ISETP.GE.AND P1, PT, R4, R0, PT ;  /* 0x000000000400720c */ /* 0x000fe40003f26270 */
[----:B------:R-:W-:-:S11]  /*11fe0*/  SEL R11, R11, R14, P0 ;  /* 0x0000000e0b0b7207 */ /* 0x000fd60000000000 */
[----:B------:R-:W-:Y:S05]  /*11ff0*/  @!P1 BRA `(.L_x_6226) ;  /* 0xfffffffc00449947 */ /* 0x000fea000383ffff */
.L_x_6209:
        /* <DEDUP_REMOVED lines=284> */
.L_x_6227:
        /* <DEDUP_REMOVED lines=281> */
.L_x_6228:
        /* <DEDUP_REMOVED lines=11> */
.L_x_6234:
        /* <DEDUP_REMOVED lines=9> */
[----:B0---4-:R-:W-:Y:S05]  /*14490*/  CALL.REL.NOINC `($__internal_51_$__cuda_sm20_rem_u64) ;  /* 0x0000006400147944 */ /* 0x011fea0003c00000 */
[----:B------:R-:W-:Y:S02]  /*144a0*/  IMAD.MOV.U32 R4, RZ, RZ, R12 ;  /* 0x000000ffff047224 */ /* 0x000fe400078e000c */
[----:B------:R-:W-:Y:S01]  /*144b0*/  IMAD.MOV.U32 R5, RZ, RZ, R13 ;  /* 0x000000ffff057224 */ /* 0x000fe200078e000d */
[----:B------:R-:W-:Y:S06]  /*144c0*/  BRA `(.L_x_6233) ;  /* 0x00000000004c7947 */ /* 0x000fec0003800000 */
.L_x_6232:
        /* <DEDUP_REMOVED lines=19> */
.L_x_6233:
[----:B------:R-:W-:Y:S05]  /*14600*/  BSYNC B1 ;  /* 0x0000000000017941 */ /* 0x000fea0003800000 */
.L_x_6231:
[----:B------:R-:W-:Y:S01]  /*14610*/  ISETP.NE.U32.AND P0, PT, R4, RZ, PT ;  /* 0x000000ff0400720c */ /* 0x000fe20003f05070 */
[----:B------:R-:W-:Y:S02]  /*14620*/  IMAD.MOV.U32 R8, RZ, RZ, R6 ;  /* 0x000000ffff087224 */ /* 0x000fe400078e0006 */
[----:B------:R-:W-:Y:S01]  /*14630*/  IMAD.MOV.U32 R12, RZ, RZ, R9 ;  /* 0x000000ffff0c7224 */ /* 0x000fe200078e0009 */
[----:B------:R-:W-:-:S13]  /*14640*/  ISETP.NE.AND.EX P0, PT, R5, RZ, PT, P0 ;  /* 0x000000ff0500720c */ /* 0x000fda0003f05300 */
[----:B------:R-:W-:Y:S05]  /*14650*/  @P0 BRA `(.L_x_6234) ;  /* 0xfffffffc00680947 */ /* 0x000fea000383ffff */
[----:B------:R-:W-:Y:S05]  /*14660*/  BSYNC B0 ;  /* 0x0000000000007941 */ /* 0x000fea0003800000 */
.L_x_6230:
[----:B------:R-:W-:Y:S01]  /*14670*/  ISETP.NE.U32.AND P2, PT, R9, RZ, PT ;  /* 0x000000ff0900720c */ /* 0x000fe20003f45070 */
[----:B------:R-:W-:-:S12]  /*14680*/  BSSY B0, `(.L_x_6235) ;  /* 0x000001c000007945 */ /* 0x000fd80003800000 */
[----:B------:R-:W-:Y:S05]  /*14690*/  @!P2 BRA `(.L_x_6236) ;  /* 0x00000000001ca947 */ /* 0x000fea0003800000 */
[----:B------:R-:W-:Y:S01]  /*146a0*/  IMAD.MOV.U32 R8, RZ, RZ, 0x10 ;  /* 0x00000010ff087424 */ /* 0x000fe200078e00ff */
[----:B------:R-:W-:Y:S01]  /*146b0*/  MOV R12, 0x146e0 ;  /* 0x000146e0000c7802 */ /* 0x000fe20000000f00 */
[----:B------:R-:W-:-:S07]  /*146c0*/  IMAD.MOV.U32 R13, RZ, RZ, RZ ;  /* 0x000000ffff0d7224 */ /* 0x000fce00078e00ff */
[----:B0---4-:R-:W-:Y:S05]  /*146d0*/  CALL.REL.NOINC `($__internal_50_$__cuda_sm20_div_u64) ;  /* 0x0000005c00707944 */ /* 0x011fea0003c00000 */
[----:B------:R-:W-:Y:S02]  /*146e0*/  IMAD.MOV.U32 R4, RZ, RZ, R8 ;  /* 0x000000ffff047224 */ /* 0x000fe400078e0008 */
[----:B------:R-:W-:Y:S01]  /*146f0*/  IMAD.MOV.U32 R5, RZ, RZ, R15 ;  /* 0x000000ffff057224 */ /* 0x000fe200078e000f */
[----:B------:R-:W-:Y:S06]  /*14700*/  BRA `(.L_x_6237) ;  /* 0x00000000004c7947 */ /* 0x000fec0003800000 */
.L_x_6236:
        /* <DEDUP_REMOVED lines=19> */
.L_x_6237:
[----:B------:R-:W-:Y:S05]  /*14840*/  BSYNC B0 ;  /* 0x0000000000007941 */ /* 0x000fea0003800000 */
.L_x_6235:
[----:B------:R-:W-:Y:S04]  /*14850*/  BSSY B0, `(.L_x_6238) ;  /* 0x000001c000007945 */ /* 0x000fe80003800000 */
        /* <DEDUP_REMOVED lines=8> */
.L_x_6239:
        /* <DEDUP_REMOVED lines=19> */
.L_x_6240:
[----:B------:R-:W-:Y:S05]  /*14a10*/  BSYNC B0 ;  /* 0x0000000000007941 */ /* 0x000fea0003800000 */
.L_x_6238:
        /* <DEDUP_REMOVED lines=10> */
[----:B0---4-:R-:W-:Y:S05]  /*14ac0*/  CALL.REL.NOINC `($__internal_50_$__cuda_sm20_div_u64) ;  /* 0x0000005800747944 */ /* 0x011fea0003c00000 */
[----:B------:R-:W-:Y:S02]  /*14ad0*/  IMAD.MOV.U32 R4, RZ, RZ, R8 ;  /* 0x000000ffff047224 */ /* 0x000fe400078e0008 */
[----:B------:R-:W-:Y:S01]  /*14ae0*/  IMAD.MOV.U32 R5, RZ, RZ, R15 ;  /* 0x000000ffff057224 */ /* 0x000fe200078e000f */
[----:B------:R-:W-:Y:S06]  /*14af0*/  BRA `(.L_x_6243) ;  /* 0x00000000004c7947 */ /* 0x000fec0003800000 */
.L_x_6242:
        /* <DEDUP_REMOVED lines=19> */
.L_x_6243:
[----:B------:R-:W-:Y:S05]  /*14c30*/  BSYNC B0 ;  /* 0x0000000000007941 */ /* 0x000fea0003800000 */
.L_x_6241:
[----:B------:R-:W-:Y:S02]  /*14c40*/  ULDC.64 UR4, c[0x0][0x610] ;  /* 0x0001840000047ab9 */ /* 0x000fe40000000a00 */
[----:B------:R-:W-:-:S04]  /*14c50*/  IADD3 R4, P0, R4, UR4, RZ ;  /* 0x0000000404047c10 */ /* 0x000fc8000ff1e0ff */
[----:B------:R-:W-:-:S05]  /*14c60*/  IADD3.X R5, R5, UR5, RZ, P0, !PT ;  /* 0x0000000505057c10 */ /* 0x000fca00087fe4ff */
[----:B------:R-:W-:-:S07]  /*14c70*/  IMAD.MOV.U32 R6, RZ, RZ, R5 ;  /* 0x000000ffff067224 */ /* 0x000fce00078e0005 */
.L_x_6229:
        /* <DEDUP_REMOVED lines=288> */
.L_x_6245:
        /* <DEDUP_REMOVED lines=275> */
.L_x_6246:
        /* <DEDUP_REMOVED lines=14> */
.L_x_6248:
[----:B------:R-:W-:Y:S05]  /*17090*/  BSYNC B0 ;  /* 0x0000000000007941 */ /* 0x000fea0003800000 */
.L_x_6247:
        /* <DEDUP_REMOVED lines=18> */
.L_x_6250:
[----:B------:R-:W-:Y:S05]  /*171c0*/  BSYNC B0 ;  /* 0x0000000000007941 */ /* 0x000fea0003800000 */
.L_x_6249:
        /* <DEDUP_REMOVED lines=35> */
.L_x_6252:
[----:B------:R-:W-:Y:S05]  /*17400*/  BSYNC B0 ;  /* 0x0000000000007941 */ /* 0x000fea0003800000 */
.L_x_6251:
        /* <DEDUP_REMOVED lines=42> */
.L_x_6260:
        /* <DEDUP_REMOVED lines=35> */
.L_x_6258:
[----:B-----5:R-:W-:Y:S02]  /*178e0*/  FSETP.GTU.FTZ.AND P0, PT, |R26|, +INF , PT ;  /* 0x7f8000001a00780b */ /* 0x020fe40003f1c200 */
[----:B------:R-:W-:-:S04]  /*178f0*/  ISETP.LT.U32.AND P2, PT, R8, R22, PT ;  /* 0x000000160800720c */ /* 0x000fc80003f41070 */
[----:B------:R-:W-:-:S13]  /*17900*/  ISETP.LT.OR.EX P0, PT, R13, R23, !P0, P2 ;  /* 0x000000170d00720c */ /* 0x000fda0004701720 */
.L_x_6259:
[----:B------:R-:W-:Y:S05]  /*17910*/  BSYNC B2 ;  /* 0x0000000000027941 */ /* 0x000fea0003800000 */
.L_x_6257:
[----:B------:R-:W-:Y:S02]  /*17920*/  SEL R8, R8, R22, P0 ;  /* 0x0000001608087207 */ /* 0x000fe40000000000 */
[----:B------:R-:W-:Y:S02]  /*17930*/  SEL R13, R13, R23, P0 ;  /* 0x000000170d0d7207 */ /* 0x000fe40000000000 */
[----:B------:R-:W-:Y:S01]  /*17940*/  FSEL R7, R7, R26, P0 ;  /* 0x0000001a07077208 */ /* 0x000fe20000000000 */
[----:B------:R-:W-:Y:S06]  /*17950*/  @!P3 BRA `(.L_x_6260) ;  /* 0xfffffffc0054b947 */ /* 0x000fec000383ffff */
[----:B------:R-:W-:Y:S05]  /*17960*/  BSYNC B1 ;  /* 0x0000000000017941 */ /* 0x000fea0003800000 */
.L_x_6256:
[----:B------:R-:W-:Y:S05]  /*17970*/  BRA `(.L_x_6255) ;  /* 0x0000000000f07947 */ /* 0x000fea0003800000 */
.L_x_6254:
        /* <DEDUP_REMOVED lines=16> */
.L_x_6264:
        /* <DEDUP_REMOVED lines=36> */
.L_x_6262:
[----:B-----5:R-:W-:Y:S02]  /*17cc0*/  FSETP.GTU.FTZ.AND P0, PT, |R30|, +INF , PT ;  /* 0x7f8000001e00780b */ /* 0x020fe40003f1c200 */
[----:B------:R-:W-:-:S04]  /*17cd0*/  ISETP.LT.U32.AND P2, PT, R8, R22, PT ;  /* 0x000000160800720c */ /* 0x000fc80003f41070 */
[----:B------:R-:W-:-:S13]  /*17ce0*/  ISETP.LT.OR.EX P0, PT, R13, R23, !P0, P2 ;  /* 0x000000170d00720c */ /* 0x000fda0004701720 */
.L_x_6263:
[----:B------:R-:W-:Y:S05]  /*17cf0*/  BSYNC B1 ;  /* 0x0000000000017941 */ /* 0x000fea0003800000 */
.L_x_6261:
[----:B------:R-:W-:Y:S02]  /*17d00*/  SEL R8, R8, R22, P0 ;  /* 0x0000001608087207 */ /* 0x000fe40000000000 */
[----:B------:R-:W-:Y:S02]  /*17d10*/  SEL R13, R13, R23, P0 ;  /* 0x000000170d0d7207 */ /* 0x000fe40000000000 */
[----:B------:R-:W-:Y:S01]  /*17d20*/  FSEL R7, R7, R30, P0 ;  /* 0x0000001e07077208 */ /* 0x000fe20000000000 */
[----:B------:R-:W-:Y:S06]  /*17d30*/  @!P3 BRA `(.L_x_6264) ;  /* 0xfffffffc0050b947 */ /* 0x000fec000383ffff */
.L_x_6255:
[----:B------:R-:W-:Y:S05]  /*17d40*/  BSYNC B0 ;  /* 0x0000000000007941 */ /* 0x000fea0003800000 */
.L_x_6253:
        /* <DEDUP_REMOVED lines=19> */
.L_x_6274:
        /* <DEDUP_REMOVED lines=24> */
.L_x_6269:
[----:B--2---:R-:W-:Y:S02]  /*18000*/  FSETP.GTU.FTZ.AND P0, PT, |R22|, +INF , PT ;  /* 0x7f8000001600780b */ /* 0x004fe40003f1c200 */
[----:B----4-:R-:W-:-:S04]  /*18010*/  ISETP.LT.U32.AND P2, PT, R0, R16, PT ;  /* 0x000000100000720c */ /* 0x010fc80003f41070 */
[----:B------:R-:W-:-:S13]  /*18020*/  ISETP.LT.OR.EX P0, PT, R11, R17, !P0, P2 ;  /* 0x000000110b00720c */ /* 0x000fda0004701720 */
.L_x_6270:
[----:B------:R-:W-:Y:S05]  /*18030*/  BSYNC B1 ;  /* 0x0000000000017941 */ /* 0x000fea0003800000 */
.L_x_6268:
        /* <DEDUP_REMOVED lines=15> */
.L_x_6272:
[----:B---3--:R-:W-:Y:S02]  /*18130*/  FSETP.GTU.FTZ.AND P0, PT, |R24|, +INF , PT ;  /* 0x7f8000001800780b */ /* 0x008fe40003f1c200 */
[----:B0-----:R-:W-:-:S04]  /*18140*/  ISETP.LT.U32.AND P2, PT, R8, R20, PT ;  /* 0x000000140800720c */ /* 0x001fc80003f41070 */
[----:B------:R-:W-:-:S13]  /*18150*/  ISETP.LT.OR.EX P0, PT, R13, R21, !P0, P2 ;  /* 0x000000150d00720c */ /* 0x000fda0004701720 */
.L_x_6273:
[----:B------:R-:W-:Y:S05]  /*18160*/  BSYNC B1 ;  /* 0x0000000000017941 */ /* 0x000fea0003800000 */
.L_x_6271:
        /* <DEDUP_REMOVED lines=10> */
.L_x_6267:
[----:B------:R-:W-:Y:S05]  /*18210*/  BSYNC B0 ;  /* 0x0000000000007941 */ /* 0x000fea0003800000 */
.L_x_6266:
[----:B------:R-:W-:Y:S02]  /*18220*/  ISETP.GT.AND P0, PT, R14, 0x1, PT ;  /* 0x000000010e00780c */ /* 0x000fe40003f04270 */
[----:B------:R-:W-:-:S11]  /*18230*/  SHF.R.S32.HI R14, RZ, 0x1, R14 ;  /* 0x00000001ff0e7819 */ /* 0x000fd6000001140e */
[----:B------:R-:W-:Y:S05]  /*18240*/  @P0 BRA `(.L_x_6274) ;  /* 0xfffffffc000c0947 */ /* 0x000fea000383ffff */
.L_x_6265:
        /* <DEDUP_REMOVED lines=18> */
.L_x_6285:
        /* <DEDUP_REMOVED lines=23> */
.L_x_6280:
[----:B--2---:R-:W-:Y:S02]  /*184e0*/  FSETP.GTU.FTZ.AND P0, PT, |R12|, +INF , PT ;  /* 0x7f8000000c00780b */ /* 0x004fe40003f1c200 */
[----:B----4-:R-:W-:-:S04]  /*184f0*/  ISETP.LT.U32.AND P2, PT, R0, R16, PT ;  /* 0x000000100000720c */ /* 0x010fc80003f41070 */
[----:B------:R-:W-:-:S13]  /*18500*/  ISETP.LT.OR.EX P0, PT, R11, R17, !P0, P2 ;  /* 0x000000110b00720c */ /* 0x000fda0004701720 */
.L_x_6281:
[----:B------:R-:W-:Y:S05]  /*18510*/  BSYNC B1 ;  /* 0x0000000000017941 */ /* 0x000fea0003800000 */
.L_x_6279:
        /* <DEDUP_REMOVED lines=15> */
.L_x_6283:
[----:B---3--:R-:W-:Y:S02]  /*18610*/  FSETP.GTU.FTZ.AND P0, PT, |R22|, +INF , PT ;  /* 0x7f8000001600780b */ /* 0x008fe40003f1c200 */
[----:B0-----:R-:W-:-:S04]  /*18620*/  ISETP.LT.U32.AND P2, PT, R8, R20, PT ;  /* 0x000000140800720c */ /* 0x001fc80003f41070 */
[----:B------:R-:W-:-:S13]  /*18630*/  ISETP.LT.OR.EX P0, PT, R13, R21, !P0, P2 ;  /* 0x000000150d00720c */ /* 0x000fda0004701720 */
.L_x_6284:
[----:B------:R-:W-:Y:S05]  /*18640*/  BSYNC B1 ;  /* 0x0000000000017941 */ /* 0x000fea0003800000 */
.L_x_6282:
        /* <DEDUP_REMOVED lines=10> */
.L_x_6278:
[----:B------:R-:W-:Y:S05]  /*186f0*/  BSYNC B0 ;  /* 0x0000000000007941 */ /* 0x000fea0003800000 */
.L_x_6277:
[----:B------:R-:W-:-:S04]  /*18700*/  SHF.R.S32.HI R14, RZ, 0x1, R14 ;  /* 0x00000001ff0e7819 */ /* 0x000fc8000001140e */
[----:B------:R-:W-:-:S13]  /*18710*/  ISETP.GE.AND P0, PT, R14, 0x20, PT ;  /* 0x000000200e00780c */ /* 0x000fda0003f06270 */
[----:B------:R-:W-:Y:S05]  /*18720*/  @P0 BRA `(.L_x_6285) ;  /* 0xfffffffc00100947 */ /* 0x000fea000383ffff */
[----:B-1----:R-:W-:-:S07]  /*18730*/  IMAD.MOV.U32 R3, RZ, RZ, 0x20 ;  /* 0x00000020ff037424 */ /* 0x002fce00078e00ff */
.L_x_6276:
[----:B------:R-:W-:Y:S01]  /*18740*/  BAR.SYNC.DEFER_BLOCKING 0x0 ;  /* 0x0000000000007b1d */ /* 0x000fe20000010000 */
[----:B------:R-:W-:-:S13]  /*18750*/  ISETP.GE.AND P0, PT, R3, 0x2, PT ;  /* 0x000000020300780c */ /* 0x000fda0003f06270 */
[----:B------:R-:W-:Y:S05]  /*18760*/  @!P0 BRA `(.L_x_6275) ;  /* 0x0000000000c08947 */ /* 0x000fea0003800000 */
[----:B------:R-:W-:-:S07]  /*18770*/  IMAD.MOV.U32 R2, RZ, RZ, 0x1 ;  /* 0x00000001ff027424 */ /* 0x000fce00078e00ff */
.L_x_6292:
        /* <DEDUP_REMOVED lines=15> */
.L_x_6287:
[----:B--2---:R-:W-:Y:S02]  /*18870*/  FSETP.GTU.FTZ.AND P0, PT, |R12|, +INF , PT ;  /* 0x7f8000000c00780b */ /* 0x004fe40003f1c200 */
[----:B----4-:R-:W-:-:S04]  /*18880*/  ISETP.LT.U32.AND P2, PT, R0, R15, PT ;  /* 0x0000000f0000720c */ /* 0x010fc80003f41070 */
[----:B---3--:R-:W-:-:S13]  /*18890*/  ISETP.LT.OR.EX P0, PT, R11, R14, !P0, P2 ;  /* 0x0000000e0b00720c */ /* 0x008fda0004701720 */
.L_x_6288:
[----:B------:R-:W-:Y:S05]  /*188a0*/  BSYNC B0 ;  /* 0x0000000000007941 */ /* 0x000fea0003800000 */
.L_x_6286:
        /* <DEDUP_REMOVED lines=18> */
.L_x_6290:
[----:B---3--:R-:W-:Y:S02]  /*189d0*/  FSETP.GTU.FTZ.AND P0, PT, |R16|, +INF , PT ;  /* 0x7f8000001000780b */ /* 0x008fe40003f1c200 */
[----:B----4-:R-:W-:-:S04]  /*189e0*/  ISETP.LT.U32.AND P2, PT, R8, R17, PT ;  /* 0x000000110800720c */ /* 0x010fc80003f41070 */
[----:B-1----:R-:W-:-:S13]  /*189f0*/  ISETP.LT.OR.EX P0, PT, R13, R20, !P0, P2 ;  /* 0x000000140d00720c */ /* 0x002fda0004701720 */
.L_x_6291:
[----:B------:R-:W-:Y:S05]  /*18a00*/  BSYNC B0 ;  /* 0x0000000000007941 */ /* 0x000fea0003800000 */
.L_x_6289:
[----:B--2---:R-:W-:Y:S01]  /*18a10*/  IMAD.SHL.U32 R2, R2, 0x2, RZ ;  /* 0x0000000202027824 */ /* 0x004fe200078e00ff */
[----:B------:R-:W-:Y:S02]  /*18a20*/  FSEL R7, R7, R16, P0 ;  /* 0x0000001007077208 */ /* 0x000fe40000000000 */
[----:B------:R-:W-:Y:S02]  /*18a30*/  SEL R8, R8, R17, P0 ;  /* 0x0000001108087207 */ /* 0x000fe40000000000 */
[----:B------:R-:W-:Y:S02]  /*18a40*/  ISETP.GE.AND P2, PT, R2, R3, PT ;  /* 0x000000030200720c */ /* 0x000fe40003f46270 */
[----:B------:R-:W-:-:S11]  /*18a50*/  SEL R13, R13, R20, P0 ;  /* 0x000000140d0d7207 */ /* 0x000fd60000000000 */
[----:B------:R-:W-:Y:S05]  /*18a60*/  @!P2 BRA `(.L_x_6292) ;  /* 0xfffffffc0044a947 */ /* 0x000fea000383ffff */
.L_x_6275:
        /* <DEDUP_REMOVED lines=50> */
.L_x_6294:
        /* <DEDUP_REMOVED lines=21> */
.L_x_6296:
        /* <DEDUP_REMOVED lines=22> */
.L_x_6297:
[----:B------:R-:W-:Y:S02]  /*19040*/  ULDC.64 UR4, c[0x0][0x600] ;  /* 0x0001800000047ab9 */ /* 0x000fe40000000a00 */
[----:B------:R-:W-:-:S05]  /*19050*/  IADD3 R18, P0, R18, UR4, RZ ;  /* 0x0000000412127c10 */ /* 0x000fca000ff1e0ff */
[----:B------:R-:W-:-:S05]  /*19060*/  IMAD.X R19, RZ, RZ, UR5, P0 ;  /* 0x00000005ff137e24 */ /* 0x000fca00080e06ff */
[----:B------:R-:W-:Y:S01]  /*19070*/  STG.E.64 desc[UR60][R18.64], R16 ;  /* 0x0000001012007986 */ /* 0x000fe2000c101b3c */
[----:B------:R-:W-:Y:S05]  /*19080*/  EXIT ;  /* 0x000000000000794d */ /* 0x000fea0003800000 */
.L_x_6295:
[----:B------:R-:W-:Y:S04]  /*19090*/  STG.E.64 desc[UR60][R4.64+0x8], R22 ;  /* 0x0000081604007986 */ /* 0x000fe8000c101b3c */
[----:B------:R-:W-:Y:S04]  /*190a0*/  STG.E.64 desc[UR60][R4.64+0x18], R16 ;  /* 0x0000181004007986 */ /* 0x000fe8000c101b3c */
[----:B------:R-:W-:Y:S04]  /*190b0*/  STG.E desc[UR60][R4.64], R9 ;  /* 0x0000000904007986 */ /* 0x000fe8000c10193c */
[----:B------:R-:W-:Y:S01]  /*190c0*/  STG.E desc[UR60][R4.64+0x10], R7 ;  /* 0x0000100704007986 */ /* 0x000fe2000c10193c */
[----:B------:R-:W-:Y:S05]  /*190d0*/  EXIT ;  /* 0x000000000000794d */ /* 0x000fea0003800000 */
.L_x_6293:
        /* <DEDUP_REMOVED lines=17> */
.L_x_6299:
[----:B------:R-:W-:Y:S02]  /*191f0*/  CS2R R22, SRZ ;  /* 0x0000000000167805 */ /* 0x000fe4000001ff00 */
[----:B------:R-:W-:-:S07]  /*19200*/  CS2R R16, SRZ ;  /* 0x0000000000107805 */ /* 0x000fce000001ff00 */
.L_x_6298:
        /* <DEDUP_REMOVED lines=23> */
.L_x_6301:
        /* <DEDUP_REMOVED lines=22> */
.L_x_6302:
[----:B------:R-:W-:Y:S02]  /*194e0*/  ULDC.64 UR4, c[0x0][0x600] ;  /* 0x0001800000047ab9 */ /* 0x000fe40000000a00 */
[----:B------:R-:W-:-:S05]  /*194f0*/  IADD3 R18, P0, R18, UR4, RZ ;  /* 0x0000000412127c10 */ /* 0x000fca000ff1e0ff */
[----:B------:R-:W-:-:S05]  /*19500*/  IMAD.X R19, RZ, RZ, UR5, P0 ;  /* 0x00000005ff137e24 */ /* 0x000fca00080e06ff */
[----:B------:R-:W-:Y:S01]  /*19510*/  STG.E.64 desc[UR60][R18.64], R16 ;  /* 0x0000001012007986 */ /* 0x000fe2000c101b3c */
[----:B------:R-:W-:Y:S05]  /*19520*/  EXIT ;  /* 0x000000000000794d */ /* 0x000fea0003800000 */
.L_x_6300:
        /* <DEDUP_REMOVED lines=16> */
.L_x_6303:
        /* <DEDUP_REMOVED lines=15> */
.L_x_6304:
[----:B------:R-:W-:Y:S05]  /*19720*/  EXIT ;  /* 0x000000000000794d */ /* 0x000fea0003800000 */
.L_x_6244:
        /* <DEDUP_REMOVED lines=61> */
.L_x_6306:
        /* <DEDUP_REMOVED lines=21> */
.L_x_6308:
        /* <DEDUP_REMOVED lines=22> */
.L_x_6309:
[----:B------:R-:W-:Y:S02]  /*19db0*/  ULDC.64 UR4, c[0x0][0x600] ;  /* 0x0001800000047ab9 */ /* 0x000fe40000000a00 */
[----:B------:R-:W-:-:S05]  /*19dc0*/  IADD3 R18, P0, R18, UR4, RZ ;  /* 0x0000000412127c10 */ /* 0x000fca000ff1e0ff */
[----:B------:R-:W-:-:S05]  /*19dd0*/  IMAD.X R19, RZ, RZ, UR5, P0 ;  /* 0x00000005ff137e24 */ /* 0x000fca00080e06ff */
[----:B------:R-:W-:Y:S01]  /*19de0*/  STG.E.64 desc[UR60][R18.64], R16 ;  /* 0x0000001012007986 */ /* 0x000fe2000c101b3c */
[----:B------:R-:W-:Y:S05]  /*19df0*/  EXIT ;  /* 0x000000000000794d */ /* 0x000fea0003800000 */
.L_x_6307:
[----:B------:R-:W-:Y:S04]  /*19e00*/  STG.E.64 desc[UR60][R4.64+0x8], R22 ;  /* 0x0000081604007986 */ /* 0x000fe8000c101b3c */
[----:B------:R-:W-:Y:S04]  /*19e10*/  STG.E.64 desc[UR60][R4.64+0x18], R16 ;  /* 0x0000181004007986 */ /* 0x000fe8000c101b3c */
[----:B------:R-:W-:Y:S04]  /*19e20*/  STG.E desc[UR60][R4.64], R35 ;  /* 0x0000002304007986 */ /* 0x000fe8000c10193c */
[----:B------:R-:W-:Y:S01]  /*19e30*/  STG.E desc[UR60][R4.64+0x10], R7 ;  /* 0x0000100704007986 */ /* 0x000fe2000c10193c */
[----:B------:R-:W-:Y:S05]  /*19e40*/  EXIT ;  /* 0x000000000000794d */ /* 0x000fea0003800000 */
.L_x_6305:
        /* <DEDUP_REMOVED lines=17> */
.L_x_6311:
[----:B------:R-:W-:Y:S02]  /*19f60*/  CS2R R16, SRZ ;  /* 0x0000000000107805 */ /* 0x000fe4000001ff00 */
[----:B------:R-:W-:-:S07]  /*19f70*/  CS2R R22, SRZ ;  /* 0x0000000000167805 */ /* 0x000fce000001ff00 */
.L_x_6310:
        /* <DEDUP_REMOVED lines=23> */
.L_x_6313:
        /* <DEDUP_REMOVED lines=22> */
.L_x_6314:
[----:B------:R-:W-:Y:S02]  /*1a250*/  ULDC.64 UR4, c[0x0][0x600] ;  /* 0x0001800000047ab9 */ /* 0x000fe40000000a00 */
[----:B------:R-:W-:-:S05]  /*1a260*/  IADD3 R18, P0, R18, UR4, RZ ;  /* 0x0000000412127c10 */ /* 0x000fca000ff1e0ff */
[----:B------:R-:W-:-:S05]  /*1a270*/  IMAD.X R19, RZ, RZ, UR5, P0 ;  /* 0x00000005ff137e24 */ /* 0x000fca00080e06ff */
[----:B------:R-:W-:Y:S01]  /*1a280*/  STG.E.64 desc[UR60][R18.64], R16 ;  /* 0x0000001012007986 */ /* 0x000fe2000c101b3c */
[----:B------:R-:W-:Y:S05]  /*1a290*/  EXIT ;  /* 0x000000000000794d */ /* 0x000fea0003800000 */
.L_x_6312:
        /* <DEDUP_REMOVED lines=16> */
.L_x_6315:
        /* <DEDUP_REMOVED lines=15> */
.L_x_6316:
[----:B------:R-:W-:Y:S05]  /*1a490*/  EXIT ;  /* 0x000000000000794d */ /* 0x000fea0003800000 */
        .weak           $__internal_50_$__cuda_sm20_div_u64
        .type           $__internal_50_$__cuda_sm20_div_u64,@function
        .size           $__internal_50_$__cuda_sm20_div_u64,($__internal_51_$__cuda_sm20_rem_u64 - $__internal_50_$__cuda_sm20_div_u64)
$__internal_50_$__cuda_sm20_div_u64:
        /* <DEDUP_REMOVED lines=68> */
[----:B------:R-:W-:Y:S06]  /*1a8e0*/  RET.REL.NODEC R12 `(_ZN2at6native13reduce_kernelILi256ELi2ENS0_8ReduceOpIN3c104HalfENS0_9ArgMaxOpsIfEEjlLi4ELi4EEEEEvT1_) ;  /* 0xfffffe540cc47950 */ /* 0x000fec0003c3ffff */
        .weak           $__internal_51_$__cuda_sm20_rem_u64
        .type           $__internal_51_$__cuda_sm20_rem_u64,@function
        .size           $__internal_51_$__cuda_sm20_rem_u64,(.L_x_7008 - $__internal_51_$__cuda_sm20_rem_u64)
$__internal_51_$__cuda_sm20_rem_u64:
        /* <DEDUP_REMOVED lines=65> */
[----:B------:R-:W-:Y:S06]  /*1ad00*/  RET.REL.NODEC R4 `(_ZN2at6native13reduce_kernelILi256ELi2ENS0_8ReduceOpIN3c104HalfENS0_9ArgMaxOpsIfEEjlLi4ELi4EEEEEvT1_) ;  /* 0xfffffe5004bc7950 */ /* 0x000fec0003c3ffff */
.L_x_6317:
        /* <DEDUP_REMOVED lines=15> */
.L_x_7008:


//--------------------- .text._ZN2at6native13reduce_kernelILi128ELi4ENS0_8ReduceOpIN3c104HalfENS0_9ArgMaxOpsIfEEjlLi4ELi4EEEEEvT1_ --------------------------
	.section	.text._ZN2at6native13reduce_kernelILi128ELi4ENS0_8ReduceOpIN3c104HalfENS0_9ArgMaxOpsIfEEjlLi4ELi4EEEEEvT1_,"ax",@progbits
	.align	128
        .global         _ZN2at6native13reduce_kernelILi128ELi4ENS0_8ReduceOpIN3c104HalfENS0_9ArgMaxOpsIfEEjlLi4ELi4EEEEEvT1_
        .type           _ZN2at6native13reduce_kernelILi128ELi4ENS0_8ReduceOpIN3c104HalfENS0_9ArgMaxOpsIfEEjlLi4ELi4EEEEEvT1_,@function
        .size           _ZN2at6native13reduce_kernelILi128ELi4ENS0_8ReduceOpIN3c104HalfENS0_9ArgMaxOpsIfEEjlLi4ELi4EEEEEvT1_,(.L_x_7010 - _ZN2at6native13reduce_kernelILi128ELi4ENS0_8ReduceOpIN3c104HalfENS0_9ArgMaxOpsIfEEjlLi4ELi4EEEEEvT1_)
        .other          _ZN2at6native13reduce_kernelILi128ELi4ENS0_8ReduceOpIN3c104HalfENS0_9ArgMaxOpsIfEEjlLi4ELi4EEEEEvT1_,@"STO_CUDA_ENTRY STV_DEFAULT"
_ZN2at6native13reduce_kernelILi128ELi4ENS0_8ReduceOpIN3c104HalfENS0_9ArgMaxOpsIfEEjlLi4ELi4EEEEEvT1_:
.text._ZN2at6native13reduce_kernelILi128ELi4ENS0_8ReduceOpIN3c104HalfENS0_9ArgMaxOpsIfEEjlLi4ELi4EEEEEvT1_:
        /* <DEDUP_REMOVED lines=293> */
.L_x_6318:
        /* <DEDUP_REMOVED lines=10> */
[----:B------:R-:W-:Y:S01]  /*12f0*/  ISETP.GE.U32.OR P0, PT, R5, UR4, P0 ;  /* 0x0000000405007c0c */ /* 0x000fe20008706470 */
[----:B------:R-:W-:-:S02]  /*1300*/  IMAD.MOV.U32 R0, RZ, RZ, RZ ;  /* 0x000000ffff007224 */ /* 0x000fc400078e00ff */
[----:B------:R-:W-:Y:S02]  /*1310*/  IMAD.MOV.U32 R47, RZ, RZ, RZ ;  /* 0x000000ffff2f7224 */ /* 0x000fe400078e00ff */
[----:B------:R-:W-:Y:S02]  /*1320*/  IMAD.MOV.U32 R53, RZ, RZ, RZ ;  /* 0x000000ffff357224 */ /* 0x000fe400078e00ff */
[----:B------:R-:W-:Y:S02]  /*1330*/  IMAD.MOV.U32 R24, RZ, RZ, RZ ;  /* 0x000000ffff187224 */ /* 0x000fe400078e00ff */
[----:B------:R-:W-:Y:S02]  /*1340*/  IMAD.MOV.U32 R13, RZ, RZ, RZ ;  /* 0x000000ffff0d7224 */ /* 0x000fe400078e00ff */
[----:B------:R-:W-:Y:S02]  /*1350*/  IMAD.MOV.U32 R7, RZ, RZ, RZ ;  /* 0x000000ffff077224 */ /* 0x000fe400078e00ff */
        /* <DEDUP_REMOVED lines=24> */
.L_x_6322:
        /* <DEDUP_REMOVED lines=29> */
.L_x_6328:
[----:B------:R-:W-:Y:S05]  /*16b0*/  BSYNC B2 ;  /* 0x0000000000027941 */ /* 0x000fea0003800000 */
.L_x_6327:
        /* <DEDUP_REMOVED lines=27> */
.L_x_6326:
[----:B------:R-:W-:Y:S05]  /*1870*/  BSYNC B1 ;  /* 0x0000000000017941 */ /* 0x000fea0003800000 */
.L_x_6325:
[----:B------:R-:W0:Y:S01]  /*1880*/  LDC R8, c[0x0][0x22c] ;  /* 0x00008b00ff087b82 */ /* 0x000e220000000800 */
[C---:B------:R-:W-:Y:S02]  /*1890*/  IADD3 R7, P0, -R9.reuse, 0x4, RZ ;  /* 0x0000000409077810 */ /* 0x040fe40007f1e1ff */
[----:B------:R-:W-:Y:S02]  /*18a0*/  IADD3 R19, -R9, 0x4, RZ ;  /* 0x0000000409137810 */ /* 0x000fe40007ffe1ff */
[----:B------:R-:W-:Y:S01]  /*18b0*/  LEA R58, P1, R7, R58, 0x1 ;  /* 0x0000003a073a7211 */ /* 0x000fe200078208ff */
[----:B------:R-:W-:-:S05]  /*18c0*/  IMAD.X R6, RZ, RZ, -0x1, P0 ;  /* 0xffffffffff067424 */ /* 0x000fca00000e06ff */
[----:B------:R-:W-:Y:S02]  /*18d0*/  LEA.HI.X R59, R7, R59, R6, 0x1, P1 ;  /* 0x0000003b073b7211 */ /* 0x000fe400008f0c06 */
[----:B0-----:R-:W-:-:S07]  /*18e0*/  IADD3 R5, R9, -0x4, R8 ;  /* 0xfffffffc09057810 */ /* 0x001fce0007ffe008 */
.L_x_6324:
[----:B------:R-:W-:Y:S05]  /*18f0*/  BSYNC B0 ;  /* 0x0000000000007941 */ /* 0x000fea0003800000 */
.L_x_6323:
        /* <DEDUP_REMOVED lines=20> */
.L_x_6340:
[----:B------:R-:W-:-:S06]  /*1a40*/  IMAD.WIDE.U32 R6, R11, 0x8, R58 ;  /* 0x000000080b067825 */ /* 0x000fcc00078e003a */
[----:B------:R-:W2:Y:S01]  /*1a50*/  LDG.E.64 R6, desc[UR60][R6.64] ;  /* 0x0000003c06067981 */ /* 0x000ea2000c1e1b00 */
[----:B------:R-:W-:Y:S01]  /*1a60*/  FSETP.GTU.FTZ.AND P1, PT, |R4|, +INF , PT ;  /* 0x7f8000000400780b */ /* 0x000fe20003f3c200 */
[----:B------:R-:W-:Y:S01]  /*1a70*/  IMAD.IADD R25, R8, 0x1, R19 ;  /* 0x0000000108197824 */ /* 0x000fe200078e0213 */
[----:B------:R-:W-:Y:S03]  /*1a80*/  BSSY B1, `(.L_x_6331) ;  /* 0x0000020000017945 */ /* 0x000fe60003800000 */
[----:B------:R-:W-:-:S08]  /*1a90*/  VIADD R22, R25, 0x1 ;  /* 0x0000000119167836 */ /* 0x000fd00000000000 */
[----:B------:R-:W-:-:S04]  /*1aa0*/  @!P1 ISETP.GE.U32.AND P0, PT, R0, R25, PT ;  /* 0x000000190000920c */ /* 0x000fc80003f06070 */
        /* <DEDUP_REMOVED lines=10> */
[----:B------:R-:W-:Y:S01]  /*1b50*/  HADD2.F32 R8, -RZ, R6.H1_H1 ;  /* 0x30000006ff087230 */ /* 0x000fe20000004100 */
        /* <DEDUP_REMOVED lines=15> */
.L_x_6332:
[----:B------:R-:W-:Y:S02]  /*1c50*/  FSETP.GTU.FTZ.AND P0, PT, |R8|, +INF , PT ;  /* 0x7f8000000800780b */ /* 0x000fe40003f1c200 */
[----:B------:R-:W-:-:S04]  /*1c60*/  ISETP.LT.U32.AND P1, PT, R15, R22, PT ;  /* 0x000000160f00720c */ /* 0x000fc80003f21070 */
[----:B------:R-:W-:-:S13]  /*1c70*/  ISETP.LT.OR.EX P0, PT, R12, RZ, !P0, P1 ;  /* 0x000000ff0c00720c */ /* 0x000fda0004701710 */
.L_x_6333:
[----:B------:R-:W-:Y:S05]  /*1c80*/  BSYNC B1 ;  /* 0x0000000000017941 */ /* 0x000fea0003800000 */
.L_x_6331:
[----:B------:R-:W-:Y:S01]  /*1c90*/  FSETP.GTU.FTZ.AND P1, PT, |R10|, +INF , PT ;  /* 0x7f8000000a00780b */ /* 0x000fe20003f3c200 */
[----:B------:R-:W-:Y:S01]  /*1ca0*/  BSSY B1, `(.L_x_6334) ;  /* 0x0000013000017945 */ /* 0x000fe20003800000 */
[----:B------:R-:W-:Y:S01]  /*1cb0*/  FSEL R13, R13, R8, P0 ;  /* 0x000000080d0d7208 */ /* 0x000fe20000000000 */
[----:B------:R-:W-:Y:S01]  /*1cc0*/  HADD2.F32 R23, -RZ, R7.H0_H0 ;  /* 0x20000007ff177230 */ /* 0x000fe20000004100 */
        /* <DEDUP_REMOVED lines=13> */
.L_x_6335:
[----:B------:R-:W-:Y:S02]  /*1da0*/  FSETP.GTU.FTZ.AND P0, PT, |R23|, +INF , PT ;  /* 0x7f8000001700780b */ /* 0x000fe40003f1c200 */
[----:B------:R-:W-:-:S04]  /*1db0*/  ISETP.LT.U32.AND P1, PT, R14, R27, PT ;  /* 0x0000001b0e00720c */ /* 0x000fc80003f21070 */
[----:B------:R-:W-:-:S13]  /*1dc0*/  ISETP.LT.OR.EX P0, PT, R20, RZ, !P0, P1 ;  /* 0x000000ff1400720c */ /* 0x000fda0004701710 */
.L_x_6336:
[----:B------:R-:W-:Y:S05]  /*1dd0*/  BSYNC B1 ;  /* 0x0000000000017941 */ /* 0x000fea0003800000 */
.L_x_6334:
        /* <DEDUP_REMOVED lines=17> */
.L_x_6338:
[----:B------:R-:W-:Y:S02]  /*1ef0*/  FSETP.GTU.FTZ.AND P0, PT, |R22|, +INF , PT ;  /* 0x7f8000001600780b */ /* 0x000fe40003f1c200 */
[----:B------:R-:W-:-:S04]  /*1f00*/  ISETP.LT.U32.AND P1, PT, R24, R25, PT ;  /* 0x000000191800720c */ /* 0x000fc80003f21070 */
[----:B------:R-:W-:-:S13]  /*1f10*/  ISETP.LT.OR.EX P0, PT, R21, RZ, !P0, P1 ;  /* 0x000000ff1500720c */ /* 0x000fda0004701710 */
.L_x_6339:
[----:B------:R-:W-:Y:S05]  /*1f20*/  BSYNC B1 ;  /* 0x0000000000017941 */ /* 0x000fea0003800000 */
.L_x_6337:
        /* <DEDUP_REMOVED lines=9> */
.L_x_6330:
[----:B------:R-:W-:Y:S05]  /*1fc0*/  BSYNC B0 ;  /* 0x0000000000007941 */ /* 0x000fea0003800000 */
.L_x_6329:
        /* <DEDUP_REMOVED lines=12> */
.L_x_6342:
[----:B------:R-:W-:Y:S05]  /*2090*/  BSYNC B0 ;  /* 0x0000000000007941 */ /* 0x000fea0003800000 */
.L_x_6341:
        /* <DEDUP_REMOVED lines=28> */
.L_x_6344:
[----:B------:R-:W-:Y:S05]  /*2260*/  BSYNC B0 ;  /* 0x0000000000007941 */ /* 0x000fea0003800000 */
.L_x_6343:
        /* <DEDUP_REMOVED lines=12> */
.L_x_6346:
[----:B------:R-:W-:Y:S02]  /*2330*/  FSETP.GTU.FTZ.AND P0, PT, |R13|, +INF , PT ;  /* 0x7f8000000d00780b */ /* 0x000fe40003f1c200 */
[----:B------:R-:W-:-:S04]  /*2340*/  ISETP.LT.U32.AND P1, PT, R0, R15, PT ;  /* 0x0000000f0000720c */ /* 0x000fc80003f21070 */
[----:B------:R-:W-:-:S13]  /*2350*/  ISETP.LT.OR.EX P0, PT, R3, R12, !P0, P1 ;  /* 0x0000000c0300720c */ /* 0x000fda0004701710 */
.L_x_6347:
[----:B------:R-:W-:Y:S05]  /*2360*/  BSYNC B0 ;  /* 0x0000000000007941 */ /* 0x000fea0003800000 */
.L_x_6345:
        /* <DEDUP_REMOVED lines=15> */
.L_x_6349:
[----:B------:R-:W-:Y:S02]  /*2460*/  FSETP.GTU.FTZ.AND P0, PT, |R10|, +INF , PT ;  /* 0x7f8000000a00780b */ /* 0x000fe40003f1c200 */
[----:B------:R-:W-:-:S04]  /*2470*/  ISETP.LT.U32.AND P1, PT, R15, R14, PT ;  /* 0x0000000e0f00720c */ /* 0x000fc80003f21070 */
[----:B------:R-:W-:-:S13]  /*2480*/  ISETP.LT.OR.EX P0, PT, R3, R20, !P0, P1 ;  /* 0x000000140300720c */ /* 0x000fda0004701710 */
.L_x_6350:
[----:B------:R-:W-:Y:S05]  /*2490*/  BSYNC B0 ;  /* 0x0000000000007941 */ /* 0x000fea0003800000 */
.L_x_6348:
        /* <DEDUP_REMOVED lines=15> */
.L_x_6352:
[----:B------:R-:W-:Y:S02]  /*2590*/  FSETP.GTU.FTZ.AND P0, PT, |R9|, +INF , PT ;  /* 0x7f8000000900780b */ /* 0x000fe40003f1c200 */
[----:B------:R-:W-:-:S04]  /*25a0*/  ISETP.LT.U32.AND P1, PT, R15, R24, PT ;  /* 0x000000180f00720c */ /* 0x000fc80003f21070 */
[----:B------:R-:W-:-:S13]  /*25b0*/  ISETP.LT.OR.EX P0, PT, R20, R21, !P0, P1 ;  /* 0x000000151400720c */ /* 0x000fda0004701710 */
.L_x_6353:
[----:B------:R-:W-:Y:S05]  /*25c0*/  BSYNC B0 ;  /* 0x0000000000007941 */ /* 0x000fea0003800000 */
.L_x_6351:
[----:B------:R-:W-:Y:S01]  /*25d0*/  SEL R24, R15, R24, P0 ;  /* 0x000000180f187207 */ /* 0x000fe20000000000 */
[----:B------:R-:W-:Y:S01]  /*25e0*/  IMAD.MOV.U32 R0, RZ, RZ, RZ ;  /* 0x000000ffff007224 */ /* 0x000fe200078e00ff */
[----:B------:R-:W-:Y:S01]  /*25f0*/  FSEL R7, R10, R9, P0 ;  /* 0x000000090a077208 */ /* 0x000fe20000000000 */
[----:B------:R-:W-:Y:S01]  /*2600*/  IMAD.MOV.U32 R47, RZ, RZ, RZ ;  /* 0x000000ffff2f7224 */ /* 0x000fe200078e00ff */
[----:B------:R-:W-:Y:S01]  /*2610*/  SEL R13, R20, R21, P0 ;  /* 0x00000015140d7207 */ /* 0x000fe20000000000 */
[----:B------:R-:W-:Y:S01]  /*2620*/  IMAD.MOV.U32 R53, RZ, RZ, RZ ;  /* 0x000000ffff357224 */ /* 0x000fe200078e00ff */
[----:B------:R-:W-:Y:S01]  /*2630*/  CS2R R26, SRZ ;  /* 0x00000000001a7805 */ /* 0x000fe2000001ff00 */
[----:B------:R-:W-:Y:S01]  /*2640*/  IMAD.MOV.U32 R15, RZ, RZ, RZ ;  /* 0x000000ffff0f7224 */ /* 0x000fe200078e00ff */
[----:B------:R-:W-:Y:S01]  /*2650*/  CS2R R8, SRZ ;  /* 0x0000000000087805 */ /* 0x000fe2000001ff00 */
[----:B------:R-:W-:Y:S01]  /*2660*/  IMAD.MOV.U32 R49, RZ, RZ, RZ ;  /* 0x000000ffff317224 */ /* 0x000fe200078e00ff */
[----:B------:R-:W-:Y:S06]  /*2670*/  BRA `(.L_x_6320) ;  /* 0x0000014400f07947 */ /* 0x000fec0003800000 */
.L_x_6321:
        /* <DEDUP_REMOVED lines=33> */
[--C-:B------:R-:W-:Y:S02]  /*2890*/  IMAD.MOV.U32 R5, RZ, RZ, R11.reuse ;  /* 0x000000ffff057224 */ /* 0x100fe400078e000b */
[--C-:B------:R-:W-:Y:S02]  /*28a0*/  IMAD.MOV.U32 R4, RZ, RZ, R12.reuse ;  /* 0x000000ffff047224 */ /* 0x100fe400078e000c */
        /* <DEDUP_REMOVED lines=72> */
.L_x_6407:
        /* <DEDUP_REMOVED lines=298> */
.L_x_6358:
[----:B------:R-:W-:-:S04]  /*3fd0*/  LOP3.LUT R41, R62, 0xfffffff8, RZ, 0xc0, !PT ;  /* 0xfffffff83e297812 */ /* 0x000fc800078ec0ff */
[----:B------:R-:W-:-:S05]  /*3fe0*/  IADD3 R40, P0, R58, R41, RZ ;  /* 0x000000293a287210 */ /* 0x000fca0007f1e0ff */
[----:B------:R-:W-:-:S06]  /*3ff0*/  IMAD.X R41, RZ, RZ, R59, P0 ;  /* 0x000000ffff297224 */ /* 0x000fcc00000e063b */
[----:B------:R-:W2:Y:S02]  /*4000*/  LDG.E.64 R40, desc[UR60][R40.64] ;  /* 0x0000003c28287981 */ /* 0x000ea4000c1e1b00 */
[----:B--2---:R-:W-:Y:S02]  /*4010*/  PRMT R63, R40, 0x7610, R40 ;  /* 0x00007610283f7816 */ /* 0x004fe40000000028 */
        /* <DEDUP_REMOVED lines=238> */
.L_x_6359:
[----:B------:R-:W-:Y:S01]  /*4f00*/  LOP3.LUT R41, R57, 0xfffffff8, RZ, 0xc0, !PT ;  /* 0xfffffff839297812 */ /* 0x000fe200078ec0ff */
[----:B------:R-:W-:-:S03]  /*4f10*/  ULDC UR36, c[0x0][0x234] ;  /* 0x00008d0000247ab9 */ /* 0x000fc60000000800 */
[----:B------:R-:W-:-:S05]  /*4f20*/  IADD3 R40, P0, R58, R41, RZ ;  /* 0x000000293a287210 */ /* 0x000fca0007f1e0ff */
[----:B------:R-:W-:-:S06]  /*4f30*/  IMAD.X R41, RZ, RZ, R59, P0 ;  /* 0x000000ffff297224 */ /* 0x000fcc00000e063b */
[----:B------:R-:W2:Y:S01]  /*4f40*/  LDG.E.64 R40, desc[UR60][R40.64] ;  /* 0x0000003c28287981 */ /* 0x000ea2000c1e1b00 */
[----:B------:R-:W-:Y:S01]  /*4f50*/  IMAD.U32 R57, RZ, RZ, UR36 ;  /* 0x00000024ff397e24 */ /* 0x000fe2000f8e00ff */
[----:B------:R-:W-:-:S03]  /*4f60*/  CS2R R64, SRZ ;  /* 0x0000000000407805 */ /* 0x000fc6000001ff00 */
[----:B------:R-:W-:Y:S01]  /*4f70*/  IMAD.IADD R62, R55, 0x1, R57 ;  /* 0x00000001373e7824 */ /* 0x000fe200078e0239 */
[--C-:B--2---:R-:W-:Y:S02]  /*4f80*/  PRMT R66, R66, 0x5410, R40.reuse ;  /* 0x0000541042427816 */ /* 0x104fe40000000028 */
[----:B------:R-:W-:Y:S02]  /*4f90*/  PRMT R67, R67, 0x7610, R40 ;  /* 0x0000761043437816 */ /* 0x000fe40000000028 */
        /* <DEDUP_REMOVED lines=236> */
.L_x_6360:
[----:B------:R-:W-:-:S04]  /*5e60*/  LOP3.LUT R41, R65, 0xfffffff8, RZ, 0xc0, !PT ;  /* 0xfffffff841297812 */ /* 0x000fc800078ec0ff */
[----:B------:R-:W-:-:S05]  /*5e70*/  IADD3 R40, P0, R58, R41, RZ ;  /* 0x000000293a287210 */ /* 0x000fca0007f1e0ff */
[----:B------:R-:W-:-:S06]  /*5e80*/  IMAD.X R41, RZ, RZ, R59, P0 ;  /* 0x000000ffff297224 */ /* 0x000fcc00000e063b */
[----:B------:R-:W2:Y:S02]  /*5e90*/  LDG.E.64 R40, desc[UR60][R40.64] ;  /* 0x0000003c28287981 */ /* 0x000ea4000c1e1b00 */
[C-C-:B--2---:R-:W-:Y:S02]  /*5ea0*/  PRMT R69, R40.reuse, 0x5410, R41.reuse ;  /* 0x0000541028457816 */ /* 0x144fe40000000029 */
[----:B------:R-:W-:Y:S01]  /*5eb0*/  PRMT R72, R40, 0x7632, R41 ;  /* 0x0000763228487816 */ /* 0x000fe20000000029 */
[----:B------:R-:W-:Y:S06]  /*5ec0*/  @!P1 BRA `(.L_x_6361) ;  /* 0x0000000c00ac9947 */ /* 0x000fec0003800000 */
[----:B------:R-:W-:Y:S01]  /*5ed0*/  IMAD.IADD R40, R62, 0x1, R57 ;  /* 0x000000013e287824 */ /* 0x000fe200078e0239 */
[----:B------:R-:W-:-:S03]  /*5ee0*/  ISETP.NE.AND P0, PT, R38, 0x1, PT ;  /* 0x000000012600780c */ /* 0x000fc60003f05270 */
        /* <DEDUP_REMOVED lines=233> */
.L_x_6361:
[----:B------:R-:W-:-:S04]  /*6d80*/  LOP3.LUT R41, R64, 0xfffffff8, RZ, 0xc0, !PT ;  /* 0xfffffff840297812 */ /* 0x000fc800078ec0ff */
[----:B------:R-:W-:-:S05]  /*6d90*/  IADD3 R40, P0, R58, R41, RZ ;  /* 0x000000293a287210 */ /* 0x000fca0007f1e0ff */
[----:B------:R-:W-:-:S06]  /*6da0*/  IMAD.X R41, RZ, RZ, R59, P0 ;  /* 0x000000ffff297224 */ /* 0x000fcc00000e063b */
[----:B------:R-:W2:Y:S01]  /*6db0*/  LDG.E.64 R40, desc[UR60][R40.64] ;  /* 0x0000003c28287981 */ /* 0x000ea2000c1e1b00 */
[C---:B------:R-:W-:Y:S01]  /*6dc0*/  FSETP.GTU.FTZ.AND P2, PT, |R47|.reuse, +INF , PT ;  /* 0x7f8000002f00780b */ /* 0x040fe20003f5c200 */
[----:B------:R-:W-:Y:S01]  /*6dd0*/  HADD2.F32 R64, -RZ, R63.H0_H0 ;  /* 0x2000003fff407230 */ /* 0x000fe20000004100 */
        /* <DEDUP_REMOVED lines=10> */
[----:B------:R-:W-:Y:S02]  /*6e80*/  @!P2 ISETP.EQ.U32.AND P0, PT, R60, 0x1, PT ;  /* 0x000000013c00a80c */ /* 0x000fe40003f02070 */
[----:B------:R-:W-:Y:S02]  /*6e90*/  @P2 ISETP.LT.OR.EX P0, PT, R46, RZ, !P3, P4 ;  /* 0x000000ff2e00220c */ /* 0x000fe40005f01740 */
[----:B------:R-:W-:Y:S02]  /*6ea0*/  FSETP.GTU.FTZ.AND P2, PT, |R44|, +INF , PT ;  /* 0x7f8000002c00780b */ /* 0x000fe40003f5c200 */
[----:B------:R-:W-:-:S02]  /*6eb0*/  FSEL R47, R47, R64, P0 ;  /* 0x000000402f2f7208 */ /* 0x000fc40000000000 */
[----:B------:R-:W-:Y:S02]  /*6ec0*/  SEL R45, R45, R55, P0 ;  /* 0x000000372d2d7207 */ /* 0x000fe40000000000 */
[----:B------:R-:W-:Y:S02]  /*6ed0*/  SEL R46, R46, RZ, P0 ;  /* 0x000000ff2e2e7207 */ /* 0x000fe40000000000 */
[C-C-:B--2---:R-:W-:Y:S02]  /*6ee0*/  PRMT R74, R40.reuse, 0x5410, R41.reuse ;  /* 0x00005410284a7816 */ /* 0x144fe40000000029 */
[----:B------:R-:W-:Y:S01]  /*6ef0*/  PRMT R75, R40, 0x7632, R41 ;  /* 0x00007632284b7816 */ /* 0x000fe20000000029 */
[----:B------:R-:W-:Y:S02]  /*6f00*/  HADD2.F32 R41, -RZ, R63.H1_H1 ;  /* 0x3000003fff297230 */ /* 0x000fe40000004100 */
        /* <DEDUP_REMOVED lines=10> */
.L_x_6363:
[----:B------:R-:W-:Y:S02]  /*6fb0*/  FSETP.GTU.FTZ.AND P0, PT, |R41|, +INF , PT ;  /* 0x7f8000002900780b */ /* 0x000fe40003f1c200 */
[----:B------:R-:W-:-:S04]  /*6fc0*/  ISETP.LT.U32.AND P2, PT, R42, R55, PT ;  /* 0x000000372a00720c */ /* 0x000fc80003f41070 */
[----:B------:R-:W-:-:S13]  /*6fd0*/  ISETP.LT.OR.EX P0, PT, R43, RZ, !P0, P2 ;  /* 0x000000ff2b00720c */ /* 0x000fda0004701720 */
.L_x_6364:
[----:B------:R-:W-:Y:S05]  /*6fe0*/  BSYNC B1 ;  /* 0x0000000000017941 */ /* 0x000fea0003800000 */
.L_x_6362:
        /* <DEDUP_REMOVED lines=16> */
.L_x_6366:
[----:B------:R-:W-:Y:S02]  /*70f0*/  FSETP.GTU.FTZ.AND P0, PT, |R60|, +INF , PT ;  /* 0x7f8000003c00780b */ /* 0x000fe40003f1c200 */
[----:B------:R-:W-:-:S04]  /*7100*/  ISETP.LT.U32.AND P2, PT, R35, R55, PT ;  /* 0x000000372300720c */ /* 0x000fc80003f41070 */
[----:B------:R-:W-:-:S13]  /*7110*/  ISETP.LT.OR.EX P0, PT, R36, RZ, !P0, P2 ;  /* 0x000000ff2400720c */ /* 0x000fda0004701720 */
.L_x_6367:
[----:B------:R-:W-:Y:S05]  /*7120*/  BSYNC B1 ;  /* 0x0000000000017941 */ /* 0x000fea0003800000 */
.L_x_6365:
        /* <DEDUP_REMOVED lines=16> */
.L_x_6369:
[----:B------:R-:W-:Y:S02]  /*7230*/  FSETP.GTU.FTZ.AND P0, PT, |R41|, +INF , PT ;  /* 0x7f8000002900780b */ /* 0x000fe40003f1c200 */
[----:B------:R-:W-:-:S04]  /*7240*/  ISETP.LT.U32.AND P2, PT, R32, R55, PT ;  /* 0x000000372000720c */ /* 0x000fc80003f41070 */
[----:B------:R-:W-:-:S13]  /*7250*/  ISETP.LT.OR.EX P0, PT, R33, RZ, !P0, P2 ;  /* 0x000000ff2100720c */ /* 0x000fda0004701720 */
.L_x_6370:
[----:B------:R-:W-:Y:S05]  /*7260*/  BSYNC B1 ;  /* 0x0000000000017941 */ /* 0x000fea0003800000 */
.L_x_6368:
        /* <DEDUP_REMOVED lines=16> */
.L_x_6372:
[----:B------:R-:W-:Y:S02]  /*7370*/  FSETP.GTU.FTZ.AND P0, PT, |R60|, +INF , PT ;  /* 0x7f8000003c00780b */ /* 0x000fe40003f1c200 */
[----:B------:R-:W-:-:S04]  /*7380*/  ISETP.LT.U32.AND P2, PT, R29, R62, PT ;  /* 0x0000003e1d00720c */ /* 0x000fc80003f41070 */
[----:B------:R-:W-:-:S13]  /*7390*/  ISETP.LT.OR.EX P0, PT, R30, RZ, !P0, P2 ;  /* 0x000000ff1e00720c */ /* 0x000fda0004701720 */
.L_x_6373:
[----:B------:R-:W-:Y:S05]  /*73a0*/  BSYNC B1 ;  /* 0x0000000000017941 */ /* 0x000fea0003800000 */
.L_x_6371:
        /* <DEDUP_REMOVED lines=16> */
.L_x_6375:
[----:B------:R-:W-:Y:S02]  /*74b0*/  FSETP.GTU.FTZ.AND P0, PT, |R41|, +INF , PT ;  /* 0x7f8000002900780b */ /* 0x000fe40003f1c200 */
[----:B------:R-:W-:-:S04]  /*74c0*/  ISETP.LT.U32.AND P2, PT, R26, R62, PT ;  /* 0x0000003e1a00720c */ /* 0x000fc80003f41070 */
[----:B------:R-:W-:-:S13]  /*74d0*/  ISETP.LT.OR.EX P0, PT, R27, RZ, !P0, P2 ;  /* 0x000000ff1b00720c */ /* 0x000fda0004701720 */
.L_x_6376:
[----:B------:R-:W-:Y:S05]  /*74e0*/  BSYNC B1 ;  /* 0x0000000000017941 */ /* 0x000fea0003800000 */
.L_x_6374:
        /* <DEDUP_REMOVED lines=16> */
.L_x_6378:
[----:B------:R-:W-:Y:S02]  /*75f0*/  FSETP.GTU.FTZ.AND P0, PT, |R60|, +INF , PT ;  /* 0x7f8000003c00780b */ /* 0x000fe40003f1c200 */
[----:B------:R-:W-:-:S04]  /*7600*/  ISETP.LT.U32.AND P2, PT, R23, R62, PT ;  /* 0x0000003e1700720c */ /* 0x000fc80003f41070 */
[----:B------:R-:W-:-:S13]  /*7610*/  ISETP.LT.OR.EX P0, PT, R24, RZ, !P0, P2 ;  /* 0x000000ff1800720c */ /* 0x000fda0004701720 */
.L_x_6379:
[----:B------:R-:W-:Y:S05]  /*7620*/  BSYNC B1 ;  /* 0x0000000000017941 */ /* 0x000fea0003800000 */
.L_x_6377:
        /* <DEDUP_REMOVED lines=16> */
.L_x_6381:
[----:B------:R-:W-:Y:S02]  /*7730*/  FSETP.GTU.FTZ.AND P0, PT, |R41|, +INF , PT ;  /* 0x7f8000002900780b */ /* 0x000fe40003f1c200 */
[----:B------:R-:W-:-:S04]  /*7740*/  ISETP.LT.U32.AND P2, PT, R20, R62, PT ;  /* 0x0000003e1400720c */ /* 0x000fc80003f41070 */
[----:B------:R-:W-:-:S13]  /*7750*/  ISETP.LT.OR.EX P0, PT, R21, RZ, !P0, P2 ;  /* 0x000000ff1500720c */ /* 0x000fda0004701720 */
.L_x_6382:
[----:B------:R-:W-:Y:S05]  /*7760*/  BSYNC B1 ;  /* 0x0000000000017941 */ /* 0x000fea0003800000 */
.L_x_6380:
[----:B------:R-:W-:Y:S01]  /*7770*/  FSETP.GTU.FTZ.AND P2, PT, |R48|, +INF , PT ;  /* 0x7f8000003000780b */ /* 0x000fe20003f5c200 */
[----:B------:R-:W-:Y:S01]  /*7780*/  BSSY B1, `(.L_x_6383) ;  /* 0x0000013000017945 */ /* 0x000fe20003800000 */
[----:B------:R-:W-:Y:S01]  /*7790*/  FSEL R22, R22, R41, P0 ;  /* 0x0000002916167208 */ /* 0x000fe20000000000 */
[----:B------:R-:W-:Y:S01]  /*77a0*/  HADD2.F32 R41, -RZ, R69.H0_H0 ;  /* 0x20000045ff297230 */ /* 0x000fe20000004100 */
[----:B------:R-:W-:Y:S01]  /*77b0*/  SEL R20, R20, R62, P0 ;  /* 0x0000003e14147207 */ /* 0x000fe20000000000 */
[----:B------:R-:W-:Y:S01]  /*77c0*/  IMAD.IADD R62, R62, 0x1, R57 ;  /* 0x000000013e3e7824 */ /* 0x000fe200078e0239 */
        /* <DEDUP_REMOVED lines=11> */
.L_x_6384:
[----:B------:R-:W-:Y:S02]  /*7880*/  FSETP.GTU.FTZ.AND P0, PT, |R41|, +INF , PT ;  /* 0x7f8000002900780b */ /* 0x000fe40003f1c200 */
[----:B------:R-:W-:-:S04]  /*7890*/  ISETP.LT.U32.AND P2, PT, R3, R62, PT ;  /* 0x0000003e0300720c */ /* 0x000fc80003f41070 */
[----:B------:R-:W-:-:S13]  /*78a0*/  ISETP.LT.OR.EX P0, PT, R0, RZ, !P0, P2 ;  /* 0x000000ff0000720c */ /* 0x000fda0004701720 */
.L_x_6385:
[----:B------:R-:W-:Y:S05]  /*78b0*/  BSYNC B1 ;  /* 0x0000000000017941 */ /* 0x000fea0003800000 */
.L_x_6383:
        /* <DEDUP_REMOVED lines=16> */
.L_x_6387:
[----:B------:R-:W-:Y:S02]  /*79c0*/  FSETP.GTU.FTZ.AND P0, PT, |R60|, +INF , PT ;  /* 0x7f8000003c00780b */ /* 0x000fe40003f1c200 */
[----:B------:R-:W-:-:S04]  /*79d0*/  ISETP.LT.U32.AND P2, PT, R5, R62, PT ;  /* 0x0000003e0500720c */ /* 0x000fc80003f41070 */
[----:B------:R-:W-:-:S13]  /*79e0*/  ISETP.LT.OR.EX P0, PT, R4, RZ, !P0, P2 ;  /* 0x000000ff0400720c */ /* 0x000fda0004701720 */
.L_x_6388:
[----:B------:R-:W-:Y:S05]  /*79f0*/  BSYNC B1 ;  /* 0x0000000000017941 */ /* 0x000fea0003800000 */
.L_x_6386:
        /* <DEDUP_REMOVED lines=16> */
.L_x_6390:
[----:B------:R-:W-:Y:S02]  /*7b00*/  FSETP.GTU.FTZ.AND P0, PT, |R41|, +INF , PT ;  /* 0x7f8000002900780b */ /* 0x000fe40003f1c200 */
[----:B------:R-:W-:-:S04]  /*7b10*/  ISETP.LT.U32.AND P2, PT, R7, R62, PT ;  /* 0x0000003e0700720c */ /* 0x000fc80003f41070 */
[----:B------:R-:W-:-:S13]  /*7b20*/  ISETP.LT.OR.EX P0, PT, R6, RZ, !P0, P2 ;  /* 0x000000ff0600720c */ /* 0x000fda0004701720 */
.L_x_6391:
[----:B------:R-:W-:Y:S05]  /*7b30*/  BSYNC B1 ;  /* 0x0000000000017941 */ /* 0x000fea0003800000 */
.L_x_6389:
        /* <DEDUP_REMOVED lines=16> */
.L_x_6393:
[----:B------:R-:W-:Y:S02]  /*7c40*/  FSETP.GTU.FTZ.AND P0, PT, |R60|, +INF , PT ;  /* 0x7f8000003c00780b */ /* 0x000fe40003f1c200 */
[----:B------:R-:W-:-:S04]  /*7c50*/  ISETP.LT.U32.AND P2, PT, R9, R62, PT ;  /* 0x0000003e0900720c */ /* 0x000fc80003f41070 */
[----:B------:R-:W-:-:S13]  /*7c60*/  ISETP.LT.OR.EX P0, PT, R8, RZ, !P0, P2 ;  /* 0x000000ff0800720c */ /* 0x000fda0004701720 */
.L_x_6394:
[----:B------:R-:W-:Y:S05]  /*7c70*/  BSYNC B1 ;  /* 0x0000000000017941 */ /* 0x000fea0003800000 */
.L_x_6392:
        /* <DEDUP_REMOVED lines=17> */
.L_x_6396:
[----:B------:R-:W-:Y:S02]  /*7d90*/  FSETP.GTU.FTZ.AND P0, PT, |R41|, +INF , PT ;  /* 0x7f8000002900780b */ /* 0x000fe40003f1c200 */
[----:B------:R-:W-:-:S04]  /*7da0*/  ISETP.LT.U32.AND P2, PT, R13, R62, PT ;  /* 0x0000003e0d00720c */ /* 0x000fc80003f41070 */
[----:B------:R-:W-:-:S13]  /*7db0*/  ISETP.LT.OR.EX P0, PT, R12, RZ, !P0, P2 ;  /* 0x000000ff0c00720c */ /* 0x000fda0004701720 */
.L_x_6397:
[----:B------:R-:W-:Y:S05]  /*7dc0*/  BSYNC B1 ;  /* 0x0000000000017941 */ /* 0x000fea0003800000 */
.L_x_6395:
        /* <DEDUP_REMOVED lines=16> */
.L_x_6399:
[----:B------:R-:W-:Y:S02]  /*7ed0*/  FSETP.GTU.FTZ.AND P0, PT, |R60|, +INF , PT ;  /* 0x7f8000003c00780b */ /* 0x000fe40003f1c200 */
[----:B------:R-:W-:-:S04]  /*7ee0*/  ISETP.LT.U32.AND P2, PT, R15, R62, PT ;  /* 0x0000003e0f00720c */ /* 0x000fc80003f41070 */
[----:B------:R-:W-:-:S13]  /*7ef0*/  ISETP.LT.OR.EX P0, PT, R14, RZ, !P0, P2 ;  /* 0x000000ff0e00720c */ /* 0x000fda0004701720 */
.L_x_6400:
[----:B------:R-:W-:Y:S05]  /*7f00*/  BSYNC B1 ;  /* 0x0000000000017941 */ /* 0x000fea0003800000 */
.L_x_6398:
        /* <DEDUP_REMOVED lines=16> */
.L_x_6402:
[----:B------:R-:W-:Y:S02]  /*8010*/  FSETP.GTU.FTZ.AND P0, PT, |R41|, +INF , PT ;  /* 0x7f8000002900780b */ /* 0x000fe40003f1c200 */
[----:B------:R-:W-:-:S04]  /*8020*/  ISETP.LT.U32.AND P2, PT, R19, R62, PT ;  /* 0x0000003e1300720c */ /* 0x000fc80003f41070 */
[----:B------:R-:W-:-:S13]  /*8030*/  ISETP.LT.OR.EX P0, PT, R18, RZ, !P0, P2 ;  /* 0x000000ff1200720c */ /* 0x000fda0004701720 */
.L_x_6403:
[----:B------:R-:W-:Y:S05]  /*8040*/  BSYNC B1 ;  /* 0x0000000000017941 */ /* 0x000fea0003800000 */
.L_x_6401:
        /* <DEDUP_REMOVED lines=16> */
.L_x_6405:
[----:B------:R-:W-:Y:S02]  /*8150*/  FSETP.GTU.FTZ.AND P0, PT, |R41|, +INF , PT ;  /* 0x7f8000002900780b */ /* 0x000fe40003f1c200 */
[----:B------:R-:W-:-:S04]  /*8160*/  ISETP.LT.U32.AND P2, PT, R11, R62, PT ;  /* 0x0000003e0b00720c */ /* 0x000fc80003f41070 */
[----:B------:R-:W-:-:S13]  /*8170*/  ISETP.LT.OR.EX P0, PT, R10, RZ, !P0, P2 ;  /* 0x000000ff0a00720c */ /* 0x000fda0004701720 */
.L_x_6406:
[----:B------:R-:W-:Y:S05]  /*8180*/  BSYNC B1 ;  /* 0x0000000000017941 */ /* 0x000fea0003800000 */
.L_x_6404:
        /* <DEDUP_REMOVED lines=9> */
.L_x_6357:
[----:B------:R-:W-:Y:S05]  /*8220*/  BSYNC B0 ;  /* 0x0000000000007941 */ /* 0x000fea0003800000 */
.L_x_6356:
        /* <DEDUP_REMOVED lines=280> */
.L_x_6410:
[----:B------:R-:W-:-:S04]  /*93b0*/  LOP3.LUT R39, R65, 0xfffffff8, RZ, 0xc0, !PT ;  /* 0xfffffff841277812 */ /* 0x000fc800078ec0ff */
[----:B------:R-:W-:-:S05]  /*93c0*/  IADD3 R38, P2, R58, R39, RZ ;  /* 0x000000273a267210 */ /* 0x000fca0007f5e0ff */
[----:B------:R-:W-:-:S06]  /*93d0*/  IMAD.X R39, RZ, RZ, R59, P2 ;  /* 0x000000ffff277224 */ /* 0x000fcc00010e063b */
[----:B------:R-:W2:Y:S01]  /*93e0*/  LDG.E.64 R38, desc[UR60][R38.64] ;  /* 0x0000003c26267981 */ /* 0x000ea2000c1e1b00 */
[----:B------:R-:W-:-:S05]  /*93f0*/  IMAD.IADD R65, R55, 0x1, R57 ;  /* 0x0000000137417824 */ /* 0x000fca00078e0239 */
[----:B------:R-:W-:Y:S02]  /*9400*/  ISETP.GE.U32.AND P2, PT, R65, R60, PT ;  /* 0x0000003c4100720c */ /* 0x000fe40003f46070 */
[----:B--2---:R-:W-:Y:S02]  /*9410*/  PRMT R63, R38, 0x7610, R38 ;  /* 0x00007610263f7816 */ /* 0x004fe40000000026 */
[C---:B------:R-:W-:Y:S02]  /*9420*/  PRMT R66, R39.reuse, 0x7610, R66 ;  /* 0x0000761027427816 */ /* 0x040fe40000000042 */
[----:B------:R-:W-:-:S07]  /*9430*/  PRMT R67, R39, 0x7632, R67 ;  /* 0x0000763227437816 */ /* 0x000fce0000000043 */
        /* <DEDUP_REMOVED lines=275> */
.L_x_6411:
[----:B------:R-:W-:-:S04]  /*a570*/  LOP3.LUT R39, R73, 0xfffffff8, RZ, 0xc0, !PT ;  /* 0xfffffff849277812 */ /* 0x000fc800078ec0ff */
[----:B------:R-:W-:-:S05]  /*a580*/  IADD3 R38, P2, R58, R39, RZ ;  /* 0x000000273a267210 */ /* 0x000fca0007f5e0ff */
[----:B------:R-:W-:-:S06]  /*a590*/  IMAD.X R39, RZ, RZ, R59, P2 ;  /* 0x000000ffff277224 */ /* 0x000fcc00010e063b */
[----:B------:R-:W2:Y:S01]  /*a5a0*/  LDG.E.64 R38, desc[UR60][R38.64] ;  /* 0x0000003c26267981 */ /* 0x000ea2000c1e1b00 */
[----:B------:R-:W-:-:S05]  /*a5b0*/  IMAD.IADD R65, R65, 0x1, R57 ;  /* 0x0000000141417824 */ /* 0x000fca00078e0239 */
[----:B------:R-:W-:Y:S02]  /*a5c0*/  ISETP.GE.U32.AND P2, PT, R65, R60, PT ;  /* 0x0000003c4100720c */ /* 0x000fe40003f46070 */
[--C-:B--2---:R-:W-:Y:S02]  /*a5d0*/  PRMT R66, R66, 0x5410, R38.reuse ;  /* 0x0000541042427816 */ /* 0x104fe40000000026 */
[----:B------:R-:W-:Y:S02]  /*a5e0*/  PRMT R67, R67, 0x7610, R38 ;  /* 0x0000761043437816 */ /* 0x000fe40000000026 */
        /* <DEDUP_REMOVED lines=276> */
.L_x_6412:
[----:B------:R-:W-:-:S04]  /*b730*/  LOP3.LUT R39, R62, 0xfffffff8, RZ, 0xc0, !PT ;  /* 0xfffffff83e277812 */ /* 0x000fc800078ec0ff */
[----:B------:R-:W-:-:S05]  /*b740*/  IADD3 R38, P2, R58, R39, RZ ;  /* 0x000000273a267210 */ /* 0x000fca0007f5e0ff */
[----:B------:R-:W-:-:S06]  /*b750*/  IMAD.X R39, RZ, RZ, R59, P2 ;  /* 0x000000ffff277224 */ /* 0x000fcc00010e063b */
[----:B------:R-:W2:Y:S01]  /*b760*/  LDG.E.64 R38, desc[UR60][R38.64] ;  /* 0x0000003c26267981 */ /* 0x000ea2000c1e1b00 */
[----:B------:R-:W-:-:S05]  /*b770*/  IMAD.IADD R65, R65, 0x1, R57 ;  /* 0x0000000141417824 */ /* 0x000fca00078e0239 */
[----:B------:R-:W-:Y:S02]  /*b780*/  ISETP.GE.U32.AND P2, PT, R65, R60, PT ;  /* 0x0000003c4100720c */ /* 0x000fe40003f46070 */
[C-C-:B--2---:R-:W-:Y:S02]  /*b790*/  PRMT R69, R38.reuse, 0x5410, R39.reuse ;  /* 0x0000541026457816 */ /* 0x144fe40000000027 */
        /* <DEDUP_REMOVED lines=276> */
.L_x_6413:
[----:B------:R-:W-:-:S04]  /*c8e0*/  LOP3.LUT R39, R62, 0xfffffff8, RZ, 0xc0, !PT ;  /* 0xfffffff83e277812 */ /* 0x000fc800078ec0ff */
[----:B------:R-:W-:-:S05]  /*c8f0*/  IADD3 R38, P1, R58, R39, RZ ;  /* 0x000000273a267210 */ /* 0x000fca0007f3e0ff */
[----:B------:R-:W-:-:S06]  /*c900*/  IMAD.X R39, RZ, RZ, R59, P1 ;  /* 0x000000ffff277224 */ /* 0x000fcc00008e063b */
[----:B------:R-:W2:Y:S02]  /*c910*/  LDG.E.64 R38, desc[UR60][R38.64] ;  /* 0x0000003c26267981 */ /* 0x000ea4000c1e1b00 */
[C-C-:B--2---:R-:W-:Y:S02]  /*c920*/  PRMT R74, R38.reuse, 0x5410, R39.reuse ;  /* 0x00005410264a7816 */ /* 0x144fe40000000027 */
[----:B------:R-:W-:-:S07]  /*c930*/  PRMT R75, R38, 0x7632, R39 ;  /* 0x00007632264b7816 */ /* 0x000fce0000000027 */
.L_x_6409:
[----:B------:R-:W-:Y:S05]  /*c940*/  BSYNC B0 ;  /* 0x0000000000007941 */ /* 0x000fea0003800000 */
.L_x_6408:
[----:B------:R-:W-:Y:S04]  /*c950*/  BSSY B0, `(.L_x_6414) ;  /* 0x000014b000007945 */ /* 0x000fe80003800000 */
        /* <DEDUP_REMOVED lines=14> */
.L_x_6417:
[----:B------:R-:W-:Y:S02]  /*ca40*/  FSETP.GTU.FTZ.AND P0, PT, |R40|, +INF , PT ;  /* 0x7f8000002800780b */ /* 0x000fe40003f1c200 */
[----:B------:R-:W-:-:S04]  /*ca50*/  ISETP.LT.U32.AND P1, PT, R45, R55, PT ;  /* 0x000000372d00720c */ /* 0x000fc80003f21070 */
[----:B------:R-:W-:-:S13]  /*ca60*/  ISETP.LT.OR.EX P0, PT, R46, RZ, !P0, P1 ;  /* 0x000000ff2e00720c */ /* 0x000fda0004701710 */
.L_x_6418:
[----:B------:R-:W-:Y:S05]  /*ca70*/  BSYNC B1 ;  /* 0x0000000000017941 */ /* 0x000fea0003800000 */
.L_x_6416:
        /* <DEDUP_REMOVED lines=16> */
.L_x_6420:
[----:B------:R-:W-:Y:S02]  /*cb80*/  FSETP.GTU.FTZ.AND P0, PT, |R63|, +INF , PT ;  /* 0x7f8000003f00780b */ /* 0x000fe40003f1c200 */
[----:B------:R-:W-:-:S04]  /*cb90*/  ISETP.LT.U32.AND P1, PT, R42, R55, PT ;  /* 0x000000372a00720c */ /* 0x000fc80003f21070 */
[----:B------:R-:W-:-:S13]  /*cba0*/  ISETP.LT.OR.EX P0, PT, R43, RZ, !P0, P1 ;  /* 0x000000ff2b00720c */ /* 0x000fda0004701710 */
.L_x_6421:
[----:B------:R-:W-:Y:S05]  /*cbb0*/  BSYNC B1 ;  /* 0x0000000000017941 */ /* 0x000fea0003800000 */
.L_x_6419:
        /* <DEDUP_REMOVED lines=16> */
.L_x_6423:
[----:B------:R-:W-:Y:S02]  /*ccc0*/  FSETP.GTU.FTZ.AND P0, PT, |R40|, +INF , PT ;  /* 0x7f8000002800780b */ /* 0x000fe40003f1c200 */
[----:B------:R-:W-:-:S04]  /*ccd0*/  ISETP.LT.U32.AND P1, PT, R35, R55, PT ;  /* 0x000000372300720c */ /* 0x000fc80003f21070 */
[----:B------:R-:W-:-:S13]  /*cce0*/  ISETP.LT.OR.EX P0, PT, R36, RZ, !P0, P1 ;  /* 0x000000ff2400720c */ /* 0x000fda0004701710 */
.L_x_6424:
[----:B------:R-:W-:Y:S05]  /*ccf0*/  BSYNC B1 ;  /* 0x0000000000017941 */ /* 0x000fea0003800000 */
.L_x_6422:
        /* <DEDUP_REMOVED lines=16> */
.L_x_6426:
[----:B------:R-:W-:Y:S02]  /*ce00*/  FSETP.GTU.FTZ.AND P0, PT, |R39|, +INF , PT ;  /* 0x7f8000002700780b */ /* 0x000fe40003f1c200 */
[----:B------:R-:W-:-:S04]  /*ce10*/  ISETP.LT.U32.AND P1, PT, R32, R55, PT ;  /* 0x000000372000720c */ /* 0x000fc80003f21070 */
[----:B------:R-:W-:-:S13]  /*ce20*/  ISETP.LT.OR.EX P0, PT, R33, RZ, !P0, P1 ;  /* 0x000000ff2100720c */ /* 0x000fda0004701710 */
.L_x_6427:
[----:B------:R-:W-:Y:S05]  /*ce30*/  BSYNC B1 ;  /* 0x0000000000017941 */ /* 0x000fea0003800000 */
.L_x_6425:
        /* <DEDUP_REMOVED lines=19> */
.L_x_6429:
[----:B------:R-:W-:Y:S02]  /*cf70*/  FSETP.GTU.FTZ.AND P0, PT, |R66|, +INF , PT ;  /* 0x7f8000004200780b */ /* 0x000fe40003f1c200 */
[----:B------:R-:W-:-:S04]  /*cf80*/  ISETP.LT.U32.AND P1, PT, R29, R38, PT ;  /* 0x000000261d00720c */ /* 0x000fc80003f21070 */
[----:B------:R-:W-:-:S13]  /*cf90*/  ISETP.LT.OR.EX P0, PT, R30, RZ, !P0, P1 ;  /* 0x000000ff1e00720c */ /* 0x000fda0004701710 */
.L_x_6430:
[----:B------:R-:W-:Y:S05]  /*cfa0*/  BSYNC B1 ;  /* 0x0000000000017941 */ /* 0x000fea0003800000 */
.L_x_6428:
        /* <DEDUP_REMOVED lines=16> */
.L_x_6432:
[----:B------:R-:W-:Y:S02]  /*d0b0*/  FSETP.GTU.FTZ.AND P0, PT, |R67|, +INF , PT ;  /* 0x7f8000004300780b */ /* 0x000fe40003f1c200 */
[----:B------:R-:W-:-:S04]  /*d0c0*/  ISETP.LT.U32.AND P1, PT, R26, R38, PT ;  /* 0x000000261a00720c */ /* 0x000fc80003f21070 */
[----:B------:R-:W-:-:S13]  /*d0d0*/  ISETP.LT.OR.EX P0, PT, R27, RZ, !P0, P1 ;  /* 0x000000ff1b00720c */ /* 0x000fda0004701710 */
.L_x_6433:
[----:B------:R-:W-:Y:S05]  /*d0e0*/  BSYNC B1 ;  /* 0x0000000000017941 */ /* 0x000fea0003800000 */
.L_x_6431:
        /* <DEDUP_REMOVED lines=16> */
.L_x_6435:
[----:B------:R-:W-:Y:S02]  /*d1f0*/  FSETP.GTU.FTZ.AND P0, PT, |R40|, +INF , PT ;  /* 0x7f8000002800780b */ /* 0x000fe40003f1c200 */
[----:B------:R-:W-:-:S04]  /*d200*/  ISETP.LT.U32.AND P1, PT, R23, R38, PT ;  /* 0x000000261700720c */ /* 0x000fc80003f21070 */
[----:B------:R-:W-:-:S13]  /*d210*/  ISETP.LT.OR.EX P0, PT, R24, RZ, !P0, P1 ;  /* 0x000000ff1800720c */ /* 0x000fda0004701710 */
.L_x_6436:
[----:B------:R-:W-:Y:S05]  /*d220*/  BSYNC B1 ;  /* 0x0000000000017941 */ /* 0x000fea0003800000 */
.L_x_6434:
        /* <DEDUP_REMOVED lines=16> */
.L_x_6438:
[----:B------:R-:W-:Y:S02]  /*d330*/  FSETP.GTU.FTZ.AND P0, PT, |R41|, +INF , PT ;  /* 0x7f8000002900780b */ /* 0x000fe40003f1c200 */
[----:B------:R-:W-:-:S04]  /*d340*/  ISETP.LT.U32.AND P1, PT, R20, R38, PT ;  /* 0x000000261400720c */ /* 0x000fc80003f21070 */
[----:B------:R-:W-:-:S13]  /*d350*/  ISETP.LT.OR.EX P0, PT, R21, RZ, !P0, P1 ;  /* 0x000000ff1500720c */ /* 0x000fda0004701710 */
.L_x_6439:
[----:B------:R-:W-:Y:S05]  /*d360*/  BSYNC B1 ;  /* 0x0000000000017941 */ /* 0x000fea0003800000 */
.L_x_6437:
        /* <DEDUP_REMOVED lines=19> */
.L_x_6441:
[----:B------:R-:W-:Y:S02]  /*d4a0*/  FSETP.GTU.FTZ.AND P0, PT, |R39|, +INF , PT ;  /* 0x7f8000002700780b */ /* 0x000fe40003f1c200 */
[----:B------:R-:W-:-:S04]  /*d4b0*/  ISETP.LT.U32.AND P1, PT, R3, R40, PT ;  /* 0x000000280300720c */ /* 0x000fc80003f21070 */
[----:B------:R-:W-:-:S13]  /*d4c0*/  ISETP.LT.OR.EX P0, PT, R0, RZ, !P0, P1 ;  /* 0x000000ff0000720c */ /* 0x000fda0004701710 */
.L_x_6442:
[----:B------:R-:W-:Y:S05]  /*d4d0*/  BSYNC B1 ;  /* 0x0000000000017941 */ /* 0x000fea0003800000 */
.L_x_6440:
        /* <DEDUP_REMOVED lines=16> */
.L_x_6444:
[----:B------:R-:W-:Y:S02]  /*d5e0*/  FSETP.GTU.FTZ.AND P0, PT, |R58|, +INF , PT ;  /* 0x7f8000003a00780b */ /* 0x000fe40003f1c200 */
[----:B------:R-:W-:-:S04]  /*d5f0*/  ISETP.LT.U32.AND P1, PT, R5, R40, PT ;  /* 0x000000280500720c */ /* 0x000fc80003f21070 */
[----:B------:R-:W-:-:S13]  /*d600*/  ISETP.LT.OR.EX P0, PT, R4, RZ, !P0, P1 ;  /* 0x000000ff0400720c */ /* 0x000fda0004701710 */
.L_x_6445:
[----:B------:R-:W-:Y:S05]  /*d610*/  BSYNC B1 ;  /* 0x0000000000017941 */ /* 0x000fea0003800000 */
.L_x_6443:
        /* <DEDUP_REMOVED lines=16> */
.L_x_6447:
[----:B------:R-:W-:Y:S02]  /*d720*/  FSETP.GTU.FTZ.AND P0, PT, |R69|, +INF , PT ;  /* 0x7f8000004500780b */ /* 0x000fe40003f1c200 */
[----:B------:R-:W-:-:S04]  /*d730*/  ISETP.LT.U32.AND P1, PT, R7, R40, PT ;  /* 0x000000280700720c */ /* 0x000fc80003f21070 */
[----:B------:R-:W-:-:S13]  /*d740*/  ISETP.LT.OR.EX P0, PT, R6, RZ, !P0, P1 ;  /* 0x000000ff0600720c */ /* 0x000fda0004701710 */
.L_x_6448:
[----:B------:R-:W-:Y:S05]  /*d750*/  BSYNC B1 ;  /* 0x0000000000017941 */ /* 0x000fea0003800000 */
.L_x_6446:
        /* <DEDUP_REMOVED lines=16> */
.L_x_6450:
[----:B------:R-:W-:Y:S02]  /*d860*/  FSETP.GTU.FTZ.AND P0, PT, |R72|, +INF , PT ;  /* 0x7f8000004800780b */ /* 0x000fe40003f1c200 */
[----:B------:R-:W-:-:S04]  /*d870*/  ISETP.LT.U32.AND P1, PT, R9, R40, PT ;  /* 0x000000280900720c */ /* 0x000fc80003f21070 */
[----:B------:R-:W-:-:S13]  /*d880*/  ISETP.LT.OR.EX P0, PT, R8, RZ, !P0, P1 ;  /* 0x000000ff0800720c */ /* 0x000fda0004701710 */
.L_x_6451:
[----:B------:R-:W-:Y:S05]  /*d890*/  BSYNC B1 ;  /* 0x0000000000017941 */ /* 0x000fea0003800000 */
.L_x_6449:
        /* <DEDUP_REMOVED lines=19> */
.L_x_6453:
[----:B------:R-:W-:Y:S02]  /*d9d0*/  FSETP.GTU.FTZ.AND P0, PT, |R39|, +INF , PT ;  /* 0x7f8000002700780b */ /* 0x000fe40003f1c200 */
[----:B------:R-:W-:-:S04]  /*d9e0*/  ISETP.LT.U32.AND P1, PT, R13, R58, PT ;  /* 0x0000003a0d00720c */ /* 0x000fc80003f21070 */
[----:B------:R-:W-:-:S13]  /*d9f0*/  ISETP.LT.OR.EX P0, PT, R12, RZ, !P0, P1 ;  /* 0x000000ff0c00720c */ /* 0x000fda0004701710 */
.L_x_6454:
[----:B------:R-:W-:Y:S05]  /*da00*/  BSYNC B1 ;  /* 0x0000000000017941 */ /* 0x000fea0003800000 */
.L_x_6452:
        /* <DEDUP_REMOVED lines=16> */
.L_x_6456:
[----:B------:R-:W-:Y:S02]  /*db10*/  FSETP.GTU.FTZ.AND P0, PT, |R40|, +INF , PT ;  /* 0x7f8000002800780b */ /* 0x000fe40003f1c200 */
[----:B------:R-:W-:-:S04]  /*db20*/  ISETP.LT.U32.AND P1, PT, R15, R58, PT ;  /* 0x0000003a0f00720c */ /* 0x000fc80003f21070 */
[----:B------:R-:W-:-:S13]  /*db30*/  ISETP.LT.OR.EX P0, PT, R14, RZ, !P0, P1 ;  /* 0x000000ff0e00720c */ /* 0x000fda0004701710 */
.L_x_6457:
[----:B------:R-:W-:Y:S05]  /*db40*/  BSYNC B1 ;  /* 0x0000000000017941 */ /* 0x000fea0003800000 */
.L_x_6455:
        /* <DEDUP_REMOVED lines=16> */
.L_x_6459:
[----:B------:R-:W-:Y:S02]  /*dc50*/  FSETP.GTU.FTZ.AND P0, PT, |R39|, +INF , PT ;  /* 0x7f8000002700780b */ /* 0x000fe40003f1c200 */
[----:B------:R-:W-:-:S04]  /*dc60*/  ISETP.LT.U32.AND P1, PT, R19, R58, PT ;  /* 0x0000003a1300720c */ /* 0x000fc80003f21070 */
[----:B------:R-:W-:-:S13]  /*dc70*/  ISETP.LT.OR.EX P0, PT, R18, RZ, !P0, P1 ;  /* 0x000000ff1200720c */ /* 0x000fda0004701710 */
.L_x_6460:
[----:B------:R-:W-:Y:S05]  /*dc80*/  BSYNC B1 ;  /* 0x0000000000017941 */ /* 0x000fea0003800000 */
.L_x_6458:
        /* <DEDUP_REMOVED lines=16> */
.L_x_6462:
[----:B------:R-:W-:Y:S02]  /*dd90*/  FSETP.GTU.FTZ.AND P0, PT, |R75|, +INF , PT ;  /* 0x7f8000004b00780b */ /* 0x000fe40003f1c200 */
[----:B------:R-:W-:-:S04]  /*dda0*/  ISETP.LT.U32.AND P1, PT, R11, R58, PT ;  /* 0x0000003a0b00720c */ /* 0x000fc80003f21070 */
[----:B------:R-:W-:-:S13]  /*ddb0*/  ISETP.LT.OR.EX P0, PT, R10, RZ, !P0, P1 ;  /* 0x000000ff0a00720c */ /* 0x000fda0004701710 */
.L_x_6463:
[----:B------:R-:W-:Y:S05]  /*ddc0*/  BSYNC B1 ;  /* 0x0000000000017941 */ /* 0x000fea0003800000 */
.L_x_6461:
[----:B------:R-:W-:Y:S02]  /*ddd0*/  FSEL R54, R54, R75, P0 ;  /* 0x0000004b36367208 */ /* 0x000fe40000000000 */
[----:B------:R-:W-:Y:S02]  /*dde0*/  SEL R11, R11, R58, P0 ;  /* 0x0000003a0b0b7207 */ /* 0x000fe40000000000 */
[----:B------:R-:W-:-:S07]  /*ddf0*/  SEL R10, R10, RZ, P0 ;  /* 0x000000ff0a0a7207 */ /* 0x000fce0000000000 */
.L_x_6415:
[----:B------:R-:W-:Y:S05]  /*de00*/  BSYNC B0 ;  /* 0x0000000000007941 */ /* 0x000fea0003800000 */
.L_x_6414:
        /* <DEDUP_REMOVED lines=12> */
.L_x_6465:
[----:B------:R-:W-:Y:S02]  /*ded0*/  FSETP.GTU.FTZ.AND P0, PT, |R31|, +INF , PT ;  /* 0x7f8000001f00780b */ /* 0x000fe40003f1c200 */
[----:B------:R-:W-:-:S04]  /*dee0*/  ISETP.LT.U32.AND P1, PT, R45, R29, PT ;  /* 0x0000001d2d00720c */ /* 0x000fc80003f21070 */
[----:B------:R-:W-:-:S13]  /*def0*/  ISETP.LT.OR.EX P0, PT, R46, R30, !P0, P1 ;  /* 0x0000001e2e00720c */ /* 0x000fda0004701710 */
.L_x_6466:
[----:B------:R-:W-:Y:S05]  /*df00*/  BSYNC B0 ;  /* 0x0000000000007941 */ /* 0x000fea0003800000 */
.L_x_6464:
        /* <DEDUP_REMOVED lines=15> */
.L_x_6468:
[----:B------:R-:W-:Y:S02]  /*e000*/  FSETP.GTU.FTZ.AND P0, PT, |R28|, +INF , PT ;  /* 0x7f8000001c00780b */ /* 0x000fe40003f1c200 */
[----:B------:R-:W-:-:S04]  /*e010*/  ISETP.LT.U32.AND P1, PT, R42, R26, PT ;  /* 0x0000001a2a00720c */ /* 0x000fc80003f21070 */
[----:B------:R-:W-:-:S13]  /*e020*/  ISETP.LT.OR.EX P0, PT, R43, R27, !P0, P1 ;  /* 0x0000001b2b00720c */ /* 0x000fda0004701710 */
.L_x_6469:
[----:B------:R-:W-:Y:S05]  /*e030*/  BSYNC B0 ;  /* 0x0000000000007941 */ /* 0x000fea0003800000 */
.L_x_6467:
        /* <DEDUP_REMOVED lines=15> */
.L_x_6471:
[----:B------:R-:W-:Y:S02]  /*e130*/  FSETP.GTU.FTZ.AND P0, PT, |R25|, +INF , PT ;  /* 0x7f8000001900780b */ /* 0x000fe40003f1c200 */
[----:B------:R-:W-:-:S04]  /*e140*/  ISETP.LT.U32.AND P1, PT, R35, R23, PT ;  /* 0x000000172300720c */ /* 0x000fc80003f21070 */
[----:B------:R-:W-:-:S13]  /*e150*/  ISETP.LT.OR.EX P0, PT, R36, R24, !P0, P1 ;  /* 0x000000182400720c */ /* 0x000fda0004701710 */
.L_x_6472:
[----:B------:R-:W-:Y:S05]  /*e160*/  BSYNC B0 ;  /* 0x0000000000007941 */ /* 0x000fea0003800000 */
.L_x_6470:
        /* <DEDUP_REMOVED lines=15> */
.L_x_6474:
[----:B------:R-:W-:Y:S02]  /*e260*/  FSETP.GTU.FTZ.AND P0, PT, |R22|, +INF , PT ;  /* 0x7f8000001600780b */ /* 0x000fe40003f1c200 */
[----:B------:R-:W-:-:S04]  /*e270*/  ISETP.LT.U32.AND P1, PT, R32, R20, PT ;  /* 0x000000142000720c */ /* 0x000fc80003f21070 */
[----:B------:R-:W-:-:S13]  /*e280*/  ISETP.LT.OR.EX P0, PT, R33, R21, !P0, P1 ;  /* 0x000000152100720c */ /* 0x000fda0004701710 */
.L_x_6475:
[----:B------:R-:W-:Y:S05]  /*e290*/  BSYNC B0 ;  /* 0x0000000000007941 */ /* 0x000fea0003800000 */
.L_x_6473:
        /* <DEDUP_REMOVED lines=15> */
.L_x_6477:
[----:B------:R-:W-:Y:S02]  /*e390*/  FSETP.GTU.FTZ.AND P0, PT, |R48|, +INF , PT ;  /* 0x7f8000003000780b */ /* 0x000fe40003f1c200 */
[----:B------:R-:W-:-:S04]  /*e3a0*/  ISETP.LT.U32.AND P1, PT, R38, R3, PT ;  /* 0x000000032600720c */ /* 0x000fc80003f21070 */
[----:B------:R-:W-:-:S13]  /*e3b0*/  ISETP.LT.OR.EX P0, PT, R39, R0, !P0, P1 ;  /* 0x000000002700720c */ /* 0x000fda0004701710 */
.L_x_6478:
[----:B------:R-:W-:Y:S05]  /*e3c0*/  BSYNC B0 ;  /* 0x0000000000007941 */ /* 0x000fea0003800000 */
.L_x_6476:
        /* <DEDUP_REMOVED lines=15> */
.L_x_6480:
[----:B------:R-:W-:Y:S02]  /*e4c0*/  FSETP.GTU.FTZ.AND P0, PT, |R49|, +INF , PT ;  /* 0x7f8000003100780b */ /* 0x000fe40003f1c200 */
[----:B------:R-:W-:-:S04]  /*e4d0*/  ISETP.LT.U32.AND P1, PT, R42, R5, PT ;  /* 0x000000052a00720c */ /* 0x000fc80003f21070 */
[----:B------:R-:W-:-:S13]  /*e4e0*/  ISETP.LT.OR.EX P0, PT, R27, R4, !P0, P1 ;  /* 0x000000041b00720c */ /* 0x000fda0004701710 */
.L_x_6481:
[----:B------:R-:W-:Y:S05]  /*e4f0*/  BSYNC B0 ;  /* 0x0000000000007941 */ /* 0x000fea0003800000 */
.L_x_6479:
        /* <DEDUP_REMOVED lines=15> */
.L_x_6483:
[----:B------:R-:W-:Y:S02]  /*e5f0*/  FSETP.GTU.FTZ.AND P0, PT, |R50|, +INF , PT ;  /* 0x7f8000003200780b */ /* 0x000fe40003f1c200 */
[----:B------:R-:W-:-:S04]  /*e600*/  ISETP.LT.U32.AND P1, PT, R26, R7, PT ;  /* 0x000000071a00720c */ /* 0x000fc80003f21070 */
[----:B------:R-:W-:-:S13]  /*e610*/  ISETP.LT.OR.EX P0, PT, R29, R6, !P0, P1 ;  /* 0x000000061d00720c */ /* 0x000fda0004701710 */
.L_x_6484:
[----:B------:R-:W-:Y:S05]  /*e620*/  BSYNC B0 ;  /* 0x0000000000007941 */ /* 0x000fea0003800000 */
.L_x_6482:
        /* <DEDUP_REMOVED lines=15> */
.L_x_6486:
[----:B------:R-:W-:Y:S02]  /*e720*/  FSETP.GTU.FTZ.AND P0, PT, |R51|, +INF , PT ;  /* 0x7f8000003300780b */ /* 0x000fe40003f1c200 */
[----:B------:R-:W-:-:S04]  /*e730*/  ISETP.LT.U32.AND P1, PT, R32, R9, PT ;  /* 0x000000092000720c */ /* 0x000fc80003f21070 */
[----:B------:R-:W-:-:S13]  /*e740*/  ISETP.LT.OR.EX P0, PT, R21, R8, !P0, P1 ;  /* 0x000000081500720c */ /* 0x000fda0004701710 */
.L_x_6487:
[----:B------:R-:W-:Y:S05]  /*e750*/  BSYNC B0 ;  /* 0x0000000000007941 */ /* 0x000fea0003800000 */
.L_x_6485:
        /* <DEDUP_REMOVED lines=15> */
.L_x_6489:
[----:B------:R-:W-:Y:S02]  /*e850*/  FSETP.GTU.FTZ.AND P0, PT, |R52|, +INF , PT ;  /* 0x7f8000003400780b */ /* 0x000fe40003f1c200 */
[----:B------:R-:W-:-:S04]  /*e860*/  ISETP.LT.U32.AND P1, PT, R24, R13, PT ;  /* 0x0000000d1800720c */ /* 0x000fc80003f21070 */
[----:B------:R-:W-:-:S13]  /*e870*/  ISETP.LT.OR.EX P0, PT, R39, R12, !P0, P1 ;  /* 0x0000000c2700720c */ /* 0x000fda0004701710 */
.L_x_6490:
[----:B------:R-:W-:Y:S05]  /*e880*/  BSYNC B0 ;  /* 0x0000000000007941 */ /* 0x000fea0003800000 */
.L_x_6488:
        /* <DEDUP_REMOVED lines=15> */
.L_x_6492:
[----:B------:R-:W-:Y:S02]  /*e980*/  FSETP.GTU.FTZ.AND P0, PT, |R53|, +INF , PT ;  /* 0x7f8000003500780b */ /* 0x000fe40003f1c200 */
[----:B------:R-:W-:-:S04]  /*e990*/  ISETP.LT.U32.AND P1, PT, R42, R15, PT ;  /* 0x0000000f2a00720c */ /* 0x000fc80003f21070 */
[----:B------:R-:W-:-:S13]  /*e9a0*/  ISETP.LT.OR.EX P0, PT, R27, R14, !P0, P1 ;  /* 0x0000000e1b00720c */ /* 0x000fda0004701710 */
.L_x_6493:
[----:B------:R-:W-:Y:S05]  /*e9b0*/  BSYNC B0 ;  /* 0x0000000000007941 */ /* 0x000fea0003800000 */
.L_x_6491:
        /* <DEDUP_REMOVED lines=15> */
.L_x_6495:
[----:B------:R-:W-:Y:S02]  /*eab0*/  FSETP.GTU.FTZ.AND P0, PT, |R56|, +INF , PT ;  /* 0x7f8000003800780b */ /* 0x000fe40003f1c200 */
[----:B------:R-:W-:-:S04]  /*eac0*/  ISETP.LT.U32.AND P1, PT, R26, R19, PT ;  /* 0x000000131a00720c */ /* 0x000fc80003f21070 */
[----:B------:R-:W-:-:S13]  /*ead0*/  ISETP.LT.OR.EX P0, PT, R29, R18, !P0, P1 ;  /* 0x000000121d00720c */ /* 0x000fda0004701710 */
.L_x_6496:
[----:B------:R-:W-:Y:S05]  /*eae0*/  BSYNC B0 ;  /* 0x0000000000007941 */ /* 0x000fea0003800000 */
.L_x_6494:
        /* <DEDUP_REMOVED lines=15> */
.L_x_6498:
[----:B------:R-:W-:Y:S02]  /*ebe0*/  FSETP.GTU.FTZ.AND P0, PT, |R54|, +INF , PT ;  /* 0x7f8000003600780b */ /* 0x000fe40003f1c200 */
[----:B------:R-:W-:-:S04]  /*ebf0*/  ISETP.LT.U32.AND P1, PT, R32, R11, PT ;  /* 0x0000000b2000720c */ /* 0x000fc80003f21070 */
[----:B------:R-:W-:-:S13]  /*ec00*/  ISETP.LT.OR.EX P0, PT, R21, R10, !P0, P1 ;  /* 0x0000000a1500720c */ /* 0x000fda0004701710 */
.L_x_6499:
[----:B------:R-:W-:Y:S05]  /*ec10*/  BSYNC B0 ;  /* 0x0000000000007941 */ /* 0x000fea0003800000 */
.L_x_6497:
[----:B------:R-:W-:Y:S02]  /*ec20*/  SEL R8, R32, R11, P0 ;  /* 0x0000000b20087207 */ /* 0x000fe40000000000 */
[----:B------:R-:W-:Y:S02]  /*ec30*/  SEL R49, R21, R10, P0 ;  /* 0x0000000a15317207 */ /* 0x000fe40000000000 */
[----:B------:R-:W-:Y:S01]  /*ec40*/  FSEL R9, R9, R54, P0 ;  /* 0x0000003609097208 */ /* 0x000fe20000000000 */
[----:B------:R-:W-:Y:S06]  /*ec50*/  BRA `(.L_x_6320) ;  /* 0x0000008000787947 */ /* 0x000fec0003800000 */
.L_x_6355:
        /* <DEDUP_REMOVED lines=88> */
.L_x_6547:
[----:B------:R-:W-:-:S05]  /*f1e0*/  IMAD R32, R65, R55, RZ ;  /* 0x0000003741207224 */ /* 0x000fca00078e02ff */
[----:B------:R-:W-:-:S05]  /*f1f0*/  SHF.R.U32.HI R33, RZ, 0x2, R32 ;  /* 0x00000002ff217819 */ /* 0x000fca0000011620 */
[----:B------:R-:W-:-:S06]  /*f200*/  IMAD.WIDE.U32 R32, R33, 0x8, R58 ;  /* 0x0000000821207825 */ /* 0x000fcc00078e003a */
[----:B------:R-:W2:Y:S01]  /*f210*/  LDG.E.64 R32, desc[UR60][R32.64] ;  /* 0x0000003c20207981 */ /* 0x000ea2000c1e1b00 */
[----:B------:R-:W-:-:S04]  /*f220*/  IMAD.IADD R66, R55, 0x1, R57 ;  /* 0x0000000137427824 */ /* 0x000fc800078e0239 */
[--C-:B------:R-:W-:Y:S02]  /*f230*/  IMAD.IADD R60, R66, 0x1, R57.reuse ;  /* 0x00000001423c7824 */ /* 0x100fe400078e0239 */
[C---:B------:R-:W-:Y:S02]  /*f240*/  IMAD R34, R65.reuse, R66, RZ ;  /* 0x0000004241227224 */ /* 0x040fe400078e02ff */
[C---:B------:R-:W-:Y:S02]  /*f250*/  IMAD R36, R65.reuse, R60, RZ ;  /* 0x0000003c41247224 */ /* 0x040fe400078e02ff */
[----:B------:R-:W-:Y:S01]  /*f260*/  IMAD.IADD R67, R60, 0x1, R57 ;  /* 0x000000013c437824 */ /* 0x000fe200078e0239 */
[----:B------:R-:W-:Y:S02]  /*f270*/  SHF.R.U32.HI R35, RZ, 0x2, R34 ;  /* 0x00000002ff237819 */ /* 0x000fe40000011622 */
[----:B------:R-:W-:Y:S01]  /*f280*/  SHF.R.U32.HI R39, RZ, 0x2, R36 ;  /* 0x00000002ff277819 */ /* 0x000fe20000011624 */
[----:B------:R-:W-:-:S02]  /*f290*/  IMAD R37, R65, R67, RZ ;  /* 0x0000004341257224 */ /* 0x000fc400078e02ff */
        /* <DEDUP_REMOVED lines=11> */
[----:B--2---:R-:W-:Y:S01]  /*f350*/  HADD2.F32 R69, -RZ, R32.H0_H0 ;  /* 0x20000020ff457230 */ /* 0x004fe20000004100 */
[----:B------:R-:W-:Y:S02]  /*f360*/  PRMT R71, R33, 0x7610, R32 ;  /* 0x0000761021477816 */ /* 0x000fe40000000020 */
[----:B------:R-:W-:Y:S02]  /*f370*/  PRMT R72, R32, 0x7610, R72 ;  /* 0x0000761020487816 */ /* 0x000fe40000000048 */
        /* <DEDUP_REMOVED lines=12> */
[----:B----4-:R-:W-:Y:S02]  /*f440*/  PRMT R68, R38, 0x7610, R35 ;  /* 0x0000761026447816 */ /* 0x010fe40000000023 */
[----:B------:R-:W-:Y:S02]  /*f450*/  FSEL R64, R64, R69, P0 ;  /* 0x0000004540407208 */ /* 0x000fe40000000000 */
        /* <DEDUP_REMOVED lines=15> */
.L_x_6503:
[----:B------:R-:W-:Y:S02]  /*f550*/  FSETP.GTU.FTZ.AND P0, PT, |R32|, +INF , PT ;  /* 0x7f8000002000780b */ /* 0x000fe40003f1c200 */
[----:B------:R-:W-:-:S04]  /*f560*/  ISETP.LT.U32.AND P1, PT, R53, R55, PT ;  /* 0x000000373500720c */ /* 0x000fc80003f21070 */
[----:B------:R-:W-:-:S13]  /*f570*/  ISETP.LT.OR.EX P0, PT, R54, RZ, !P0, P1 ;  /* 0x000000ff3600720c */ /* 0x000fda0004701710 */
.L_x_6504:
[----:B------:R-:W-:Y:S05]  /*f580*/  BSYNC B1 ;  /* 0x0000000000017941 */ /* 0x000fea0003800000 */
.L_x_6502:
        /* <DEDUP_REMOVED lines=16> */
.L_x_6506:
[----:B------:R-:W-:Y:S02]  /*f690*/  FSETP.GTU.FTZ.AND P0, PT, |R33|, +INF , PT ;  /* 0x7f8000002100780b */ /* 0x000fe40003f1c200 */
[----:B------:R-:W-:-:S04]  /*f6a0*/  ISETP.LT.U32.AND P1, PT, R50, R55, PT ;  /* 0x000000373200720c */ /* 0x000fc80003f21070 */
[----:B------:R-:W-:-:S13]  /*f6b0*/  ISETP.LT.OR.EX P0, PT, R51, RZ, !P0, P1 ;  /* 0x000000ff3300720c */ /* 0x000fda0004701710 */
.L_x_6507:
[----:B------:R-:W-:Y:S05]  /*f6c0*/  BSYNC B1 ;  /* 0x0000000000017941 */ /* 0x000fea0003800000 */
.L_x_6505:
        /* <DEDUP_REMOVED lines=16> */
.L_x_6509:
[----:B------:R-:W-:Y:S02]  /*f7d0*/  FSETP.GTU.FTZ.AND P0, PT, |R32|, +INF , PT ;  /* 0x7f8000002000780b */ /* 0x000fe40003f1c200 */
[----:B------:R-:W-:-:S04]  /*f7e0*/  ISETP.LT.U32.AND P1, PT, R47, R55, PT ;  /* 0x000000372f00720c */ /* 0x000fc80003f21070 */
[----:B------:R-:W-:-:S13]  /*f7f0*/  ISETP.LT.OR.EX P0, PT, R48, RZ, !P0, P1 ;  /* 0x000000ff3000720c */ /* 0x000fda0004701710 */
.L_x_6510:
[----:B------:R-:W-:Y:S05]  /*f800*/  BSYNC B1 ;  /* 0x0000000000017941 */ /* 0x000fea0003800000 */
.L_x_6508:
        /* <DEDUP_REMOVED lines=16> */
.L_x_6512:
[----:B------:R-:W-:Y:S02]  /*f910*/  FSETP.GTU.FTZ.AND P0, PT, |R33|, +INF , PT ;  /* 0x7f8000002100780b */ /* 0x000fe40003f1c200 */
[----:B------:R-:W-:-:S04]  /*f920*/  ISETP.LT.U32.AND P1, PT, R44, R66, PT ;  /* 0x000000422c00720c */ /* 0x000fc80003f21070 */
[----:B------:R-:W-:-:S13]  /*f930*/  ISETP.LT.OR.EX P0, PT, R45, RZ, !P0, P1 ;  /* 0x000000ff2d00720c */ /* 0x000fda0004701710 */
.L_x_6513:
[----:B------:R-:W-:Y:S05]  /*f940*/  BSYNC B1 ;  /* 0x0000000000017941 */ /* 0x000fea0003800000 */
.L_x_6511:
        /* <DEDUP_REMOVED lines=16> */
.L_x_6515:
[----:B------:R-:W-:Y:S02]  /*fa50*/  FSETP.GTU.FTZ.AND P0, PT, |R32|, +INF , PT ;  /* 0x7f8000002000780b */ /* 0x000fe40003f1c200 */
[----:B------:R-:W-:-:S04]  /*fa60*/  ISETP.LT.U32.AND P1, PT, R41, R66, PT ;  /* 0x000000422900720c */ /* 0x000fc80003f21070 */
[----:B------:R-:W-:-:S13]  /*fa70*/  ISETP.LT.OR.EX P0, PT, R42, RZ, !P0, P1 ;  /* 0x000000ff2a00720c */ /* 0x000fda0004701710 */
.L_x_6516:
[----:B------:R-:W-:Y:S05]  /*fa80*/  BSYNC B1 ;  /* 0x0000000000017941 */ /* 0x000fea0003800000 */
.L_x_6514:
        /* <DEDUP_REMOVED lines=16> */
.L_x_6518:
[----:B------:R-:W-:Y:S02]  /*fb90*/  FSETP.GTU.FTZ.AND P0, PT, |R33|, +INF , PT ;  /* 0x7f8000002100780b */ /* 0x000fe40003f1c200 */
[----:B------:R-:W-:-:S04]  /*fba0*/  ISETP.LT.U32.AND P1, PT, R30, R66, PT ;  /* 0x000000421e00720c */ /* 0x000fc80003f21070 */
[----:B------:R-:W-:-:S13]  /*fbb0*/  ISETP.LT.OR.EX P0, PT, R31, RZ, !P0, P1 ;  /* 0x000000ff1f00720c */ /* 0x000fda0004701710 */
.L_x_6519:
[----:B------:R-:W-:Y:S05]  /*fbc0*/  BSYNC B1 ;  /* 0x0000000000017941 */ /* 0x000fea0003800000 */
.L_x_6517:
        /* <DEDUP_REMOVED lines=16> */
.L_x_6521:
[----:B------:R-:W-:Y:S02]  /*fcd0*/  FSETP.GTU.FTZ.AND P0, PT, |R32|, +INF , PT ;  /* 0x7f8000002000780b */ /* 0x000fe40003f1c200 */
[----:B------:R-:W-:-:S04]  /*fce0*/  ISETP.LT.U32.AND P1, PT, R27, R66, PT ;  /* 0x000000421b00720c */ /* 0x000fc80003f21070 */
[----:B------:R-:W-:-:S13]  /*fcf0*/  ISETP.LT.OR.EX P0, PT, R28, RZ, !P0, P1 ;  /* 0x000000ff1c00720c */ /* 0x000fda0004701710 */
.L_x_6522:
[----:B------:R-:W-:Y:S05]  /*fd00*/  BSYNC B1 ;  /* 0x0000000000017941 */ /* 0x000fea0003800000 */
.L_x_6520:
        /* <DEDUP_REMOVED lines=16> */
.L_x_6524:
[----:B------:R-:W-:Y:S02]  /*fe10*/  FSETP.GTU.FTZ.AND P0, PT, |R33|, +INF , PT ;  /* 0x7f8000002100780b */ /* 0x000fe40003f1c200 */
[----:B------:R-:W-:-:S04]  /*fe20*/  ISETP.LT.U32.AND P1, PT, R24, R60, PT ;  /* 0x0000003c1800720c */ /* 0x000fc80003f21070 */
[----:B------:R-:W-:-:S13]  /*fe30*/  ISETP.LT.OR.EX P0, PT, R25, RZ, !P0, P1 ;  /* 0x000000ff1900720c */ /* 0x000fda0004701710 */
.L_x_6525:
[----:B------:R-:W-:Y:S05]  /*fe40*/  BSYNC B1 ;  /* 0x0000000000017941 */ /* 0x000fea0003800000 */
.L_x_6523:
        /* <DEDUP_REMOVED lines=16> */
.L_x_6527:
[----:B------:R-:W-:Y:S02]  /*ff50*/  FSETP.GTU.FTZ.AND P0, PT, |R34|, +INF , PT ;  /* 0x7f8000002200780b */ /* 0x000fe40003f1c200 */
[----:B------:R-:W-:-:S04]  /*ff60*/  ISETP.LT.U32.AND P1, PT, R21, R60, PT ;  /* 0x0000003c1500720c */ /* 0x000fc80003f21070 */
[----:B------:R-:W-:-:S13]  /*ff70*/  ISETP.LT.OR.EX P0, PT, R22, RZ, !P0, P1 ;  /* 0x000000ff1600720c */ /* 0x000fda0004701710 */
.L_x_6528:
[----:B------:R-:W-:Y:S05]  /*ff80*/  BSYNC B1 ;  /* 0x0000000000017941 */ /* 0x000fea0003800000 */
.L_x_6526:
        /* <DEDUP_REMOVED lines=16> */
.L_x_6530:
[----:B------:R-:W-:Y:S02]  /*10090*/  FSETP.GTU.FTZ.AND P0, PT, |R33|, +INF , PT ;  /* 0x7f8000002100780b */ /* 0x000fe40003f1c200 */
[----:B------:R-:W-:-:S04]  /*100a0*/  ISETP.LT.U32.AND P1, PT, R14, R60, PT ;  /* 0x0000003c0e00720c */ /* 0x000fc80003f21070 */
[----:B------:R-:W-:-:S13]  /*100b0*/  ISETP.LT.OR.EX P0, PT, R15, RZ, !P0, P1 ;  /* 0x000000ff0f00720c */ /* 0x000fda0004701710 */
.L_x_6531:
[----:B------:R-:W-:Y:S05]  /*100c0*/  BSYNC B1 ;  /* 0x0000000000017941 */ /* 0x000fea0003800000 */
.L_x_6529:
        /* <DEDUP_REMOVED lines=16> */
.L_x_6533:
[----:B------:R-:W-:Y:S02]  /*101d0*/  FSETP.GTU.FTZ.AND P0, PT, |R34|, +INF , PT ;  /* 0x7f8000002200780b */ /* 0x000fe40003f1c200 */
[----:B------:R-:W-:-:S04]  /*101e0*/  ISETP.LT.U32.AND P1, PT, R11, R60, PT ;  /* 0x0000003c0b00720c */ /* 0x000fc80003f21070 */
[----:B------:R-:W-:-:S13]  /*101f0*/  ISETP.LT.OR.EX P0, PT, R12, RZ, !P0, P1 ;  /* 0x000000ff0c00720c */ /* 0x000fda0004701710 */
.L_x_6534:
[----:B------:R-:W-:Y:S05]  /*10200*/  BSYNC B1 ;  /* 0x0000000000017941 */ /* 0x000fea0003800000 */
.L_x_6532:
        /* <DEDUP_REMOVED lines=16> */
.L_x_6536:
[----:B------:R-:W-:Y:S02]  /*10310*/  FSETP.GTU.FTZ.AND P0, PT, |R33|, +INF , PT ;  /* 0x7f8000002100780b */ /* 0x000fe40003f1c200 */
[----:B------:R-:W-:-:S04]  /*10320*/  ISETP.LT.U32.AND P1, PT, R6, R67, PT ;  /* 0x000000430600720c */ /* 0x000fc80003f21070 */
[----:B------:R-:W-:-:S13]  /*10330*/  ISETP.LT.OR.EX P0, PT, R7, RZ, !P0, P1 ;  /* 0x000000ff0700720c */ /* 0x000fda0004701710 */
.L_x_6537:
[----:B------:R-:W-:Y:S05]  /*10340*/  BSYNC B1 ;  /* 0x0000000000017941 */ /* 0x000fea0003800000 */
.L_x_6535:
        /* <DEDUP_REMOVED lines=16> */
.L_x_6539:
[----:B------:R-:W-:Y:S02]  /*10450*/  FSETP.GTU.FTZ.AND P0, PT, |R34|, +INF , PT ;  /* 0x7f8000002200780b */ /* 0x000fe40003f1c200 */
[----:B------:R-:W-:-:S04]  /*10460*/  ISETP.LT.U32.AND P1, PT, R0, R67, PT ;  /* 0x000000430000720c */ /* 0x000fc80003f21070 */
[----:B------:R-:W-:-:S13]  /*10470*/  ISETP.LT.OR.EX P0, PT, R3, RZ, !P0, P1 ;  /* 0x000000ff0300720c */ /* 0x000fda0004701710 */
.L_x_6540:
[----:B------:R-:W-:Y:S05]  /*10480*/  BSYNC B1 ;  /* 0x0000000000017941 */ /* 0x000fea0003800000 */
.L_x_6538:
        /* <DEDUP_REMOVED lines=16> */
.L_x_6542:
[----:B------:R-:W-:Y:S02]  /*10590*/  FSETP.GTU.FTZ.AND P0, PT, |R33|, +INF , PT ;  /* 0x7f8000002100780b */ /* 0x000fe40003f1c200 */
[----:B------:R-:W-:-:S04]  /*105a0*/  ISETP.LT.U32.AND P1, PT, R19, R67, PT ;  /* 0x000000431300720c */ /* 0x000fc80003f21070 */
[----:B------:R-:W-:-:S13]  /*105b0*/  ISETP.LT.OR.EX P0, PT, R18, RZ, !P0, P1 ;  /* 0x000000ff1200720c */ /* 0x000fda0004701710 */
.L_x_6543:
[----:B------:R-:W-:Y:S05]  /*105c0*/  BSYNC B1 ;  /* 0x0000000000017941 */ /* 0x000fea0003800000 */
.L_x_6541:
        /* <DEDUP_REMOVED lines=16> */
.L_x_6545:
[----:B------:R-:W-:Y:S02]  /*106d0*/  FSETP.GTU.FTZ.AND P0, PT, |R33|, +INF , PT ;  /* 0x7f8000002100780b */ /* 0x000fe40003f1c200 */
[----:B------:R-:W-:-:S04]  /*106e0*/  ISETP.LT.U32.AND P1, PT, R8, R67, PT ;  /* 0x000000430800720c */ /* 0x000fc80003f21070 */
[----:B------:R-:W-:-:S13]  /*106f0*/  ISETP.LT.OR.EX P0, PT, R9, RZ, !P0, P1 ;  /* 0x000000ff0900720c */ /* 0x000fda0004701710 */
.L_x_6546:
[----:B------:R-:W-:Y:S05]  /*10700*/  BSYNC B1 ;  /* 0x0000000000017941 */ /* 0x000fea0003800000 */
.L_x_6544:
        /* <DEDUP_REMOVED lines=9> */
.L_x_6501:
[----:B------:R-:W-:Y:S05]  /*107a0*/  BSYNC B0 ;  /* 0x0000000000007941 */ /* 0x000fea0003800000 */
.L_x_6500:
        /* <DEDUP_REMOVED lines=9> */
[----:B--2---:R-:W-:Y:S02]  /*10840*/  PRMT R72, R32, 0x7610, R72 ;  /* 0x0000761020487816 */ /* 0x004fe40000000048 */
[----:B------:R-:W-:Y:S02]  /*10850*/  PRMT R71, R33, 0x7610, R32 ;  /* 0x0000761021477816 */ /* 0x000fe40000000020 */
[----:B------:R-:W-:-:S07]  /*10860*/  PRMT R70, R70, 0x7610, R33 ;  /* 0x0000761046467816 */ /* 0x000fce0000000021 */
        /* <DEDUP_REMOVED lines=19> */
[----:B------:R-:W2:Y:S04]  /*109a0*/  LDG.E.64 R32, desc[UR60][R32.64] ;  /* 0x0000003c20207981 */ /* 0x000ea8000c1e1b00 */
[----:B------:R-:W3:Y:S01]  /*109b0*/  @!P0 LDG.E.64 R34, desc[UR60][R34.64] ;  /* 0x0000003c22228981 */ /* 0x000ee2000c1e1b00 */
[----:B--2---:R-:W-:Y:S02]  /*109c0*/  PRMT R68, R32, 0x7610, R68 ;  /* 0x0000761020447816 */ /* 0x004fe40000000044 */
[----:B------:R-:W-:Y:S02]  /*109d0*/  PRMT R38, R33, 0x7610, R32 ;  /* 0x0000761021267816 */ /* 0x000fe40000000020 */
[----:B---3--:R-:W-:-:S02]  /*109e0*/  @!P0 PRMT R36, R34, 0x7610, R36 ;  /* 0x0000761022248816 */ /* 0x008fc40000000024 */
[----:B------:R-:W-:Y:S02]  /*109f0*/  @!P0 PRMT R37, R35, 0x7610, R37 ;  /* 0x0000761023258816 */ /* 0x000fe40000000025 */
[----:B------:R-:W-:Y:S02]  /*10a00*/  PRMT R39, R33, 0x7632, R39 ;  /* 0x0000763221277816 */ /* 0x000fe40000000027 */
[----:B------:R-:W-:Y:S02]  /*10a10*/  @!P0 PRMT R36, R36, 0x7610, R34 ;  /* 0x0000761024248816 */ /* 0x000fe40000000022 */
[----:B------:R-:W-:-:S07]  /*10a20*/  @!P0 PRMT R37, R37, 0x7610, R35 ;  /* 0x0000761025258816 */ /* 0x000fce0000000023 */
.L_x_6549:
[----:B------:R-:W-:Y:S05]  /*10a30*/  BSYNC B0 ;  /* 0x0000000000007941 */ /* 0x000fea0003800000 */
.L_x_6548:
[----:B------:R-:W-:Y:S04]  /*10a40*/  BSSY B0, `(.L_x_6550) ;  /* 0x000014b000007945 */ /* 0x000fe80003800000 */
        /* <DEDUP_REMOVED lines=14> */
.L_x_6553:
[----:B------:R-:W-:Y:S02]  /*10b30*/  FSETP.GTU.FTZ.AND P0, PT, |R33|, +INF , PT ;  /* 0x7f8000002100780b */ /* 0x000fe40003f1c200 */
[----:B------:R-:W-:-:S04]  /*10b40*/  ISETP.LT.U32.AND P1, PT, R62, R55, PT ;  /* 0x000000373e00720c */ /* 0x000fc80003f21070 */
[----:B------:R-:W-:-:S13]  /*10b50*/  ISETP.LT.OR.EX P0, PT, R63, RZ, !P0, P1 ;  /* 0x000000ff3f00720c */ /* 0x000fda0004701710 */
.L_x_6554:
[----:B------:R-:W-:Y:S05]  /*10b60*/  BSYNC B1 ;  /* 0x0000000000017941 */ /* 0x000fea0003800000 */
.L_x_6552:
        /* <DEDUP_REMOVED lines=16> */
.L_x_6556:
[----:B------:R-:W-:Y:S02]  /*10c70*/  FSETP.GTU.FTZ.AND P0, PT, |R34|, +INF , PT ;  /* 0x7f8000002200780b */ /* 0x000fe40003f1c200 */
[----:B------:R-:W-:-:S04]  /*10c80*/  ISETP.LT.U32.AND P1, PT, R53, R55, PT ;  /* 0x000000373500720c */ /* 0x000fc80003f21070 */
[----:B------:R-:W-:-:S13]  /*10c90*/  ISETP.LT.OR.EX P0, PT, R54, RZ, !P0, P1 ;  /* 0x000000ff3600720c */ /* 0x000fda0004701710 */
.L_x_6557:
[----:B------:R-:W-:Y:S05]  /*10ca0*/  BSYNC B1 ;  /* 0x0000000000017941 */ /* 0x000fea0003800000 */
.L_x_6555:
        /* <DEDUP_REMOVED lines=16> */
.L_x_6559:
[----:B------:R-:W-:Y:S02]  /*10db0*/  FSETP.GTU.FTZ.AND P0, PT, |R71|, +INF , PT ;  /* 0x7f8000004700780b */ /* 0x000fe40003f1c200 */
[----:B------:R-:W-:-:S04]  /*10dc0*/  ISETP.LT.U32.AND P1, PT, R50, R55, PT ;  /* 0x000000373200720c */ /* 0x000fc80003f21070 */
[----:B------:R-:W-:-:S13]  /*10dd0*/  ISETP.LT.OR.EX P0, PT, R51, RZ, !P0, P1 ;  /* 0x000000ff3300720c */ /* 0x000fda0004701710 */
.L_x_6560:
[----:B------:R-:W-:Y:S05]  /*10de0*/  BSYNC B1 ;  /* 0x0000000000017941 */ /* 0x000fea0003800000 */
.L_x_6558:
        /* <DEDUP_REMOVED lines=16> */
.L_x_6562:
[----:B------:R-:W-:Y:S02]  /*10ef0*/  FSETP.GTU.FTZ.AND P0, PT, |R34|, +INF , PT ;  /* 0x7f8000002200780b */ /* 0x000fe40003f1c200 */
[----:B------:R-:W-:-:S04]  /*10f00*/  ISETP.LT.U32.AND P1, PT, R47, R55, PT ;  /* 0x000000372f00720c */ /* 0x000fc80003f21070 */
[----:B------:R-:W-:-:S13]  /*10f10*/  ISETP.LT.OR.EX P0, PT, R48, RZ, !P0, P1 ;  /* 0x000000ff3000720c */ /* 0x000fda0004701710 */
.L_x_6563:
[----:B------:R-:W-:Y:S05]  /*10f20*/  BSYNC B1 ;  /* 0x0000000000017941 */ /* 0x000fea0003800000 */
.L_x_6561:
        /* <DEDUP_REMOVED lines=19> */
.L_x_6565:
[----:B------:R-:W-:Y:S02]  /*11060*/  FSETP.GTU.FTZ.AND P0, PT, |R35|, +INF , PT ;  /* 0x7f8000002300780b */ /* 0x000fe40003f1c200 */
[----:B------:R-:W-:-:S04]  /*11070*/  ISETP.LT.U32.AND P1, PT, R44, R32, PT ;  /* 0x000000202c00720c */ /* 0x000fc80003f21070 */
[----:B------:R-:W-:-:S13]  /*11080*/  ISETP.LT.OR.EX P0, PT, R45, RZ, !P0, P1 ;  /* 0x000000ff2d00720c */ /* 0x000fda0004701710 */
.L_x_6566:
[----:B------:R-:W-:Y:S05]  /*11090*/  BSYNC B1 ;  /* 0x0000000000017941 */ /* 0x000fea0003800000 */
.L_x_6564:
        /* <DEDUP_REMOVED lines=16> */
.L_x_6568:
[----:B------:R-:W-:Y:S02]  /*111a0*/  FSETP.GTU.FTZ.AND P0, PT, |R34|, +INF , PT ;  /* 0x7f8000002200780b */ /* 0x000fe40003f1c200 */
[----:B------:R-:W-:-:S04]  /*111b0*/  ISETP.LT.U32.AND P1, PT, R41, R32, PT ;  /* 0x000000202900720c */ /* 0x000fc80003f21070 */
[----:B------:R-:W-:-:S13]  /*111c0*/  ISETP.LT.OR.EX P0, PT, R42, RZ, !P0, P1 ;  /* 0x000000ff2a00720c */ /* 0x000fda0004701710 */
.L_x_6569:
[----:B------:R-:W-:Y:S05]  /*111d0*/  BSYNC B1 ;  /* 0x0000000000017941 */ /* 0x000fea0003800000 */
.L_x_6567:
        /* <DEDUP_REMOVED lines=16> */
.L_x_6571:
[----:B------:R-:W-:Y:S02]  /*112e0*/  FSETP.GTU.FTZ.AND P0, PT, |R69|, +INF , PT ;  /* 0x7f8000004500780b */ /* 0x000fe40003f1c200 */
[----:B------:R-:W-:-:S04]  /*112f0*/  ISETP.LT.U32.AND P1, PT, R30, R32, PT ;  /* 0x000000201e00720c */ /* 0x000fc80003f21070 */
[----:B------:R-:W-:-:S13]  /*11300*/  ISETP.LT.OR.EX P0, PT, R31, RZ, !P0, P1 ;  /* 0x000000ff1f00720c */ /* 0x000fda0004701710 */
.L_x_6572:
[----:B------:R-:W-:Y:S05]  /*11310*/  BSYNC B1 ;  /* 0x0000000000017941 */ /* 0x000fea0003800000 */
.L_x_6570:
        /* <DEDUP_REMOVED lines=16> */
.L_x_6574:
[----:B------:R-:W-:Y:S02]  /*11420*/  FSETP.GTU.FTZ.AND P0, PT, |R34|, +INF , PT ;  /* 0x7f8000002200780b */ /* 0x000fe40003f1c200 */
[----:B------:R-:W-:-:S04]  /*11430*/  ISETP.LT.U32.AND P1, PT, R27, R32, PT ;  /* 0x000000201b00720c */ /* 0x000fc80003f21070 */
[----:B------:R-:W-:-:S13]  /*11440*/  ISETP.LT.OR.EX P0, PT, R28, RZ, !P0, P1 ;  /* 0x000000ff1c00720c */ /* 0x000fda0004701710 */
.L_x_6575:
[----:B------:R-:W-:Y:S05]  /*11450*/  BSYNC B1 ;  /* 0x0000000000017941 */ /* 0x000fea0003800000 */
.L_x_6573:
        /* <DEDUP_REMOVED lines=19> */
.L_x_6577:
[----:B------:R-:W-:Y:S02]  /*11590*/  FSETP.GTU.FTZ.AND P0, PT, |R35|, +INF , PT ;  /* 0x7f8000002300780b */ /* 0x000fe40003f1c200 */
[----:B------:R-:W-:-:S04]  /*115a0*/  ISETP.LT.U32.AND P1, PT, R24, R33, PT ;  /* 0x000000211800720c */ /* 0x000fc80003f21070 */
[----:B------:R-:W-:-:S13]  /*115b0*/  ISETP.LT.OR.EX P0, PT, R25, RZ, !P0, P1 ;  /* 0x000000ff1900720c */ /* 0x000fda0004701710 */
.L_x_6578:
[----:B------:R-:W-:Y:S05]  /*115c0*/  BSYNC B1 ;  /* 0x0000000000017941 */ /* 0x000fea0003800000 */
.L_x_6576:
        /* <DEDUP_REMOVED lines=16> */
.L_x_6580:
[----:B------:R-:W-:Y:S02]  /*116d0*/  FSETP.GTU.FTZ.AND P0, PT, |R34|, +INF , PT ;  /* 0x7f8000002200780b */ /* 0x000fe40003f1c200 */
[----:B------:R-:W-:-:S04]  /*116e0*/  ISETP.LT.U32.AND P1, PT, R21, R33, PT ;  /* 0x000000211500720c */ /* 0x000fc80003f21070 */
[----:B------:R-:W-:-:S13]  /*116f0*/  ISETP.LT.OR.EX P0, PT, R22, RZ, !P0, P1 ;  /* 0x000000ff1600720c */ /* 0x000fda0004701710 */
.L_x_6581:
[----:B------:R-:W-:Y:S05]  /*11700*/  BSYNC B1 ;  /* 0x0000000000017941 */ /* 0x000fea0003800000 */
.L_x_6579:
        /* <DEDUP_REMOVED lines=16> */
.L_x_6583:
[----:B------:R-:W-:Y:S02]  /*11810*/  FSETP.GTU.FTZ.AND P0, PT, |R35|, +INF , PT ;  /* 0x7f8000002300780b */ /* 0x000fe40003f1c200 */
[----:B------:R-:W-:-:S04]  /*11820*/  ISETP.LT.U32.AND P1, PT, R14, R33, PT ;  /* 0x000000210e00720c */ /* 0x000fc80003f21070 */
[----:B------:R-:W-:-:S13]  /*11830*/  ISETP.LT.OR.EX P0, PT, R15, RZ, !P0, P1 ;  /* 0x000000ff0f00720c */ /* 0x000fda0004701710 */
.L_x_6584:
[----:B------:R-:W-:Y:S05]  /*11840*/  BSYNC B1 ;  /* 0x0000000000017941 */ /* 0x000fea0003800000 */
.L_x_6582:
        /* <DEDUP_REMOVED lines=16> */
.L_x_6586:
[----:B------:R-:W-:Y:S02]  /*11950*/  FSETP.GTU.FTZ.AND P0, PT, |R34|, +INF , PT ;  /* 0x7f8000002200780b */ /* 0x000fe40003f1c200 */
[----:B------:R-:W-:-:S04]  /*11960*/  ISETP.LT.U32.AND P1, PT, R11, R33, PT ;  /* 0x000000210b00720c */ /* 0x000fc80003f21070 */
[----:B------:R-:W-:-:S13]  /*11970*/  ISETP.LT.OR.EX P0, PT, R12, RZ, !P0, P1 ;  /* 0x000000ff0c00720c */ /* 0x000fda0004701710 */
.L_x_6587:
[----:B------:R-:W-:Y:S05]  /*11980*/  BSYNC B1 ;  /* 0x0000000000017941 */ /* 0x000fea0003800000 */
.L_x_6585:
        /* <DEDUP_REMOVED lines=19> */
.L_x_6589:
[----:B------:R-:W-:Y:S02]  /*11ac0*/  FSETP.GTU.FTZ.AND P0, PT, |R33|, +INF , PT ;  /* 0x7f8000002100780b */ /* 0x000fe40003f1c200 */
[----:B------:R-:W-:-:S04]  /*11ad0*/  ISETP.LT.U32.AND P1, PT, R6, R57, PT ;  /* 0x000000390600720c */ /* 0x000fc80003f21070 */
[----:B------:R-:W-:-:S13]  /*11ae0*/  ISETP.LT.OR.EX P0, PT, R7, RZ, !P0, P1 ;  /* 0x000000ff0700720c */ /* 0x000fda0004701710 */
.L_x_6590:
[----:B------:R-:W-:Y:S05]  /*11af0*/  BSYNC B1 ;  /* 0x0000000000017941 */ /* 0x000fea0003800000 */
.L_x_6588:
        /* <DEDUP_REMOVED lines=16> */
.L_x_6592:
[----:B------:R-:W-:Y:S02]  /*11c00*/  FSETP.GTU.FTZ.AND P0, PT, |R36|, +INF , PT ;  /* 0x7f8000002400780b */ /* 0x000fe40003f1c200 */
[----:B------:R-:W-:-:S04]  /*11c10*/  ISETP.LT.U32.AND P1, PT, R0, R57, PT ;  /* 0x000000390000720c */ /* 0x000fc80003f21070 */
[----:B------:R-:W-:-:S13]  /*11c20*/  ISETP.LT.OR.EX P0, PT, R3, RZ, !P0, P1 ;  /* 0x000000ff0300720c */ /* 0x000fda0004701710 */
.L_x_6593:
[----:B------:R-:W-:Y:S05]  /*11c30*/  BSYNC B1 ;  /* 0x0000000000017941 */ /* 0x000fea0003800000 */
.L_x_6591:
        /* <DEDUP_REMOVED lines=16> */
.L_x_6595:
[----:B------:R-:W-:Y:S02]  /*11d40*/  FSETP.GTU.FTZ.AND P0, PT, |R33|, +INF , PT ;  /* 0x7f8000002100780b */ /* 0x000fe40003f1c200 */
[----:B------:R-:W-:-:S04]  /*11d50*/  ISETP.LT.U32.AND P1, PT, R19, R57, PT ;  /* 0x000000391300720c */ /* 0x000fc80003f21070 */
[----:B------:R-:W-:-:S13]  /*11d60*/  ISETP.LT.OR.EX P0, PT, R18, RZ, !P0, P1 ;  /* 0x000000ff1200720c */ /* 0x000fda0004701710 */
.L_x_6596:
[----:B------:R-:W-:Y:S05]  /*11d70*/  BSYNC B1 ;  /* 0x0000000000017941 */ /* 0x000fea0003800000 */
.L_x_6594:
        /* <DEDUP_REMOVED lines=16> */
.L_x_6598:
[----:B------:R-:W-:Y:S02]  /*11e80*/  FSETP.GTU.FTZ.AND P0, PT, |R37|, +INF , PT ;  /* 0x7f8000002500780b */ /* 0x000fe40003f1c200 */
[----:B------:R-:W-:-:S04]  /*11e90*/  ISETP.LT.U32.AND P1, PT, R8, R57, PT ;  /* 0x000000390800720c */ /* 0x000fc80003f21070 */
[----:B------:R-:W-:-:S13]  /*11ea0*/  ISETP.LT.OR.EX P0, PT, R9, RZ, !P0, P1 ;  /* 0x000000ff0900720c */ /* 0x000fda0004701710 */
.L_x_6599:
[----:B------:R-:W-:Y:S05]  /*11eb0*/  BSYNC B1 ;  /* 0x0000000000017941 */ /* 0x000fea0003800000 */
.L_x_6597:
[----:B------:R-:W-:Y:S02]  /*11ec0*/  FSEL R4, R4, R37, P0 ;  /* 0x0000002504047208 */ /* 0x000fe40000000000 */
[----:B------:R-:W-:Y:S02]  /*11ed0*/  SEL R8, R8, R57, P0 ;  /* 0x0000003908087207 */ /* 0x000fe40000000000 */
[----:B------:R-:W-:-:S07]  /*11ee0*/  SEL R9, R9, RZ, P0 ;  /* 0x000000ff09097207 */ /* 0x000fce0000000000 */
.L_x_6551:
[----:B------:R-:W-:Y:S05]  /*11ef0*/  BSYNC B0 ;  /* 0x0000000000007941 */ /* 0x000fea0003800000 */
.L_x_6550:
        /* <DEDUP_REMOVED lines=12> */
.L_x_6601:
[----:B------:R-:W-:Y:S02]  /*11fc0*/  FSETP.GTU.FTZ.AND P0, PT, |R46|, +INF , PT ;  /* 0x7f8000002e00780b */ /* 0x000fe40003f1c200 */
[----:B------:R-:W-:-:S04]  /*11fd0*/  ISETP.LT.U32.AND P1, PT, R62, R44, PT ;  /* 0x0000002c3e00720c */ /* 0x000fc80003f21070 */
[----:B------:R-:W-:-:S13]  /*11fe0*/  ISETP.LT.OR.EX P0, PT, R63, R45, !P0, P1 ;  /* 0x0000002d3f00720c */ /* 0x000fda0004701710 */
.L_x_6602:
[----:B------:R-:W-:Y:S05]  /*11ff0*/  BSYNC B0 ;  /* 0x0000000000007941 */ /* 0x000fea0003800000 */
.L_x_6600:
        /* <DEDUP_REMOVED lines=15> */
.L_x_6604:
[----:B------:R-:W-:Y:S02]  /*120f0*/  FSETP.GTU.FTZ.AND P0, PT, |R43|, +INF , PT ;  /* 0x7f8000002b00780b */ /* 0x000fe40003f1c200 */
[----:B------:R-:W-:-:S04]  /*12100*/  ISETP.LT.U32.AND P1, PT, R53, R41, PT ;  /* 0x000000293500720c */ /* 0x000fc80003f21070 */
[----:B------:R-:W-:-:S13]  /*12110*/  ISETP.LT.OR.EX P0, PT, R54, R42, !P0, P1 ;  /* 0x0000002a3600720c */ /* 0x000fda0004701710 */
.L_x_6605:
[----:B------:R-:W-:Y:S05]  /*12120*/  BSYNC B0 ;  /* 0x0000000000007941 */ /* 0x000fea0003800000 */
.L_x_6603:
        /* <DEDUP_REMOVED lines=15> */
.L_x_6607:
[----:B------:R-:W-:Y:S02]  /*12220*/  FSETP.GTU.FTZ.AND P0, PT, |R40|, +INF , PT ;  /* 0x7f8000002800780b */ /* 0x000fe40003f1c200 */
[----:B------:R-:W-:-:S04]  /*12230*/  ISETP.LT.U32.AND P1, PT, R50, R30, PT ;  /* 0x0000001e3200720c */ /* 0x000fc80003f21070 */
[----:B------:R-:W-:-:S13]  /*12240*/  ISETP.LT.OR.EX P0, PT, R51, R31, !P0, P1 ;  /* 0x0000001f3300720c */ /* 0x000fda0004701710 */
.L_x_6608:
[----:B------:R-:W-:Y:S05]  /*12250*/  BSYNC B0 ;  /* 0x0000000000007941 */ /* 0x000fea0003800000 */
.L_x_6606:
        /* <DEDUP_REMOVED lines=15> */
.L_x_6610:
[----:B------:R-:W-:Y:S02]  /*12350*/  FSETP.GTU.FTZ.AND P0, PT, |R29|, +INF , PT ;  /* 0x7f8000001d00780b */ /* 0x000fe40003f1c200 */
[----:B------:R-:W-:-:S04]  /*12360*/  ISETP.LT.U32.AND P1, PT, R47, R27, PT ;  /* 0x0000001b2f00720c */ /* 0x000fc80003f21070 */
[----:B------:R-:W-:-:S13]  /*12370*/  ISETP.LT.OR.EX P0, PT, R48, R28, !P0, P1 ;  /* 0x0000001c3000720c */ /* 0x000fda0004701710 */
.L_x_6611:
[----:B------:R-:W-:Y:S05]  /*12380*/  BSYNC B0 ;  /* 0x0000000000007941 */ /* 0x000fea0003800000 */
.L_x_6609:
        /* <DEDUP_REMOVED lines=15> */
.L_x_6613:
[----:B------:R-:W-:Y:S02]  /*12480*/  FSETP.GTU.FTZ.AND P0, PT, |R26|, +INF , PT ;  /* 0x7f8000001a00780b */ /* 0x000fe40003f1c200 */
[----:B------:R-:W-:-:S04]  /*12490*/  ISETP.LT.U32.AND P1, PT, R33, R24, PT ;  /* 0x000000182100720c */ /* 0x000fc80003f21070 */
[----:B------:R-:W-:-:S13]  /*124a0*/  ISETP.LT.OR.EX P0, PT, R34, R25, !P0, P1 ;  /* 0x000000192200720c */ /* 0x000fda0004701710 */
.L_x_6614:
[----:B------:R-:W-:Y:S05]  /*124b0*/  BSYNC B0 ;  /* 0x0000000000007941 */ /* 0x000fea0003800000 */
.L_x_6612:
        /* <DEDUP_REMOVED lines=15> */
.L_x_6616:
[----:B------:R-:W-:Y:S02]  /*125b0*/  FSETP.GTU.FTZ.AND P0, PT, |R23|, +INF , PT ;  /* 0x7f8000001700780b */ /* 0x000fe40003f1c200 */
[----:B------:R-:W-:-:S04]  /*125c0*/  ISETP.LT.U32.AND P1, PT, R36, R21, PT ;  /* 0x000000152400720c */ /* 0x000fc80003f21070 */
[----:B------:R-:W-:-:S13]  /*125d0*/  ISETP.LT.OR.EX P0, PT, R37, R22, !P0, P1 ;  /* 0x000000162500720c */ /* 0x000fda0004701710 */
.L_x_6617:
[----:B------:R-:W-:Y:S05]  /*125e0*/  BSYNC B0 ;  /* 0x0000000000007941 */ /* 0x000fea0003800000 */
.L_x_6615:
        /* <DEDUP_REMOVED lines=15> */
.L_x_6619:
[----:B------:R-:W-:Y:S02]  /*126e0*/  FSETP.GTU.FTZ.AND P0, PT, |R20|, +INF , PT ;  /* 0x7f8000001400780b */ /* 0x000fe40003f1c200 */
[----:B------:R-:W-:-:S04]  /*126f0*/  ISETP.LT.U32.AND P1, PT, R39, R14, PT ;  /* 0x0000000e2700720c */ /* 0x000fc80003f21070 */
[----:B------:R-:W-:-:S13]  /*12700*/  ISETP.LT.OR.EX P0, PT, R32, R15, !P0, P1 ;  /* 0x0000000f2000720c */ /* 0x000fda0004701710 */
.L_x_6620:
[----:B------:R-:W-:Y:S05]  /*12710*/  BSYNC B0 ;  /* 0x0000000000007941 */ /* 0x000fea0003800000 */
.L_x_6618:
        /* <DEDUP_REMOVED lines=15> */
.L_x_6622:
[----:B------:R-:W-:Y:S02]  /*12810*/  FSETP.GTU.FTZ.AND P0, PT, |R13|, +INF , PT ;  /* 0x7f8000000d00780b */ /* 0x000fe40003f1c200 */
[----:B------:R-:W-:-:S04]  /*12820*/  ISETP.LT.U32.AND P1, PT, R30, R11, PT ;  /* 0x0000000b1e00720c */ /* 0x000fc80003f21070 */
[----:B------:R-:W-:-:S13]  /*12830*/  ISETP.LT.OR.EX P0, PT, R41, R12, !P0, P1 ;  /* 0x0000000c2900720c */ /* 0x000fda0004701710 */
.L_x_6623:
[----:B------:R-:W-:Y:S05]  /*12840*/  BSYNC B0 ;  /* 0x0000000000007941 */ /* 0x000fea0003800000 */
.L_x_6621:
        /* <DEDUP_REMOVED lines=15> */
.L_x_6625:
[----:B------:R-:W-:Y:S02]  /*12940*/  FSETP.GTU.FTZ.AND P0, PT, |R10|, +INF , PT ;  /* 0x7f8000000a00780b */ /* 0x000fe40003f1c200 */
[----:B------:R-:W-:-:S04]  /*12950*/  ISETP.LT.U32.AND P1, PT, R33, R6, PT ;  /* 0x000000062100720c */ /* 0x000fc80003f21070 */
[----:B------:R-:W-:-:S13]  /*12960*/  ISETP.LT.OR.EX P0, PT, R34, R7, !P0, P1 ;  /* 0x000000072200720c */ /* 0x000fda0004701710 */
.L_x_6626:
[----:B------:R-:W-:Y:S05]  /*12970*/  BSYNC B0 ;  /* 0x0000000000007941 */ /* 0x000fea0003800000 */
.L_x_6624:
        /* <DEDUP_REMOVED lines=15> */
.L_x_6628:
[----:B------:R-:W-:Y:S02]  /*12a70*/  FSETP.GTU.FTZ.AND P0, PT, |R5|, +INF , PT ;  /* 0x7f8000000500780b */ /* 0x000fe40003f1c200 */
[----:B------:R-:W-:-:S04]  /*12a80*/  ISETP.LT.U32.AND P1, PT, R25, R0, PT ;  /* 0x000000001900720c */ /* 0x000fc80003f21070 */
[----:B------:R-:W-:-:S13]  /*12a90*/  ISETP.LT.OR.EX P0, PT, R22, R3, !P0, P1 ;  /* 0x000000031600720c */ /* 0x000fda0004701710 */
.L_x_6629:
[----:B------:R-:W-:Y:S05]  /*12aa0*/  BSYNC B0 ;  /* 0x0000000000007941 */ /* 0x000fea0003800000 */
.L_x_6627:
        /* <DEDUP_REMOVED lines=15> */
.L_x_6631:
[----:B------:R-:W-:Y:S02]  /*12ba0*/  FSETP.GTU.FTZ.AND P0, PT, |R56|, +INF , PT ;  /* 0x7f8000003800780b */ /* 0x000fe40003f1c200 */
[----:B------:R-:W-:-:S04]  /*12bb0*/  ISETP.LT.U32.AND P1, PT, R26, R19, PT ;  /* 0x000000131a00720c */ /* 0x000fc80003f21070 */
[----:B------:R-:W-:-:S13]  /*12bc0*/  ISETP.LT.OR.EX P0, PT, R15, R18, !P0, P1 ;  /* 0x000000120f00720c */ /* 0x000fda0004701710 */
.L_x_6632:
[----:B------:R-:W-:Y:S05]  /*12bd0*/  BSYNC B0 ;  /* 0x0000000000007941 */ /* 0x000fea0003800000 */
.L_x_6630:
        /* <DEDUP_REMOVED lines=15> */
.L_x_6634:
[----:B------:R-:W-:Y:S02]  /*12cd0*/  FSETP.GTU.FTZ.AND P0, PT, |R4|, +INF , PT ;  /* 0x7f8000000400780b */ /* 0x000fe40003f1c200 */
[----:B------:R-:W-:-:S04]  /*12ce0*/  ISETP.LT.U32.AND P1, PT, R21, R8, PT ;  /* 0x000000081500720c */ /* 0x000fc80003f21070 */
[----:B------:R-:W-:-:S13]  /*12cf0*/  ISETP.LT.OR.EX P0, PT, R12, R9, !P0, P1 ;  /* 0x000000090c00720c */ /* 0x000fda0004701710 */
.L_x_6635:
[----:B------:R-:W-:Y:S05]  /*12d00*/  BSYNC B0 ;  /* 0x0000000000007941 */ /* 0x000fea0003800000 */
.L_x_6633:
[----:B------:R-:W-:Y:S02]  /*12d10*/  SEL R49, R12, R9, P0 ;  /* 0x000000090c317207 */ /* 0x000fe40000000000 */
[----:B------:R-:W-:Y:S02]  /*12d20*/  SEL R8, R21, R8, P0 ;  /* 0x0000000815087207 */ /* 0x000fe40000000000 */
[----:B------:R-:W-:Y:S01]  /*12d30*/  FSEL R9, R23, R4, P0 ;  /* 0x0000000417097208 */ /* 0x000fe20000000000 */
[----:B------:R-:W-:Y:S06]  /*12d40*/  BRA `(.L_x_6320) ;  /* 0x00000040003c7947 */ /* 0x000fec0003800000 */
.L_x_6354:
        /* <DEDUP_REMOVED lines=97> */
.L_x_6683:
        /* <DEDUP_REMOVED lines=22> */
[CC--:B------:R-:W-:Y:S02]  /*134c0*/  FSETP.NEU.OR P3, PT, R21.reuse, R66.reuse, P1 ;  /* 0x000000421500720b */ /* 0x0c0fe40000f6d400 */
[----:B------:R-:W-:-:S04]  /*134d0*/  @!P1 FSETP.GT.FTZ.AND P2, PT, R21, R66, PT ;  /* 0x000000421500920b */ /* 0x000fc80003f54000 */
[----:B------:R-:W-:Y:S02]  /*134e0*/  @!P1 SEL R60, RZ, 0xffffffff, !P2 ;  /* 0xffffffffff3c9807 */ /* 0x000fe40005000000 */
[----:B------:R-:W-:Y:S02]  /*134f0*/  @P1 FSETP.GTU.FTZ.AND P2, PT, |R66|, +INF , PT ;  /* 0x7f8000004200180b */ /* 0x000fe40003f5c200 */
[----:B---3--:R-:W-:Y:S01]  /*13500*/  PRMT R70, R36, 0x7610, R35 ;  /* 0x0000761024467816 */ /* 0x008fe20000000023 */
[----:B------:R-:W-:Y:S02]  /*13510*/  HADD2.F32 R35, -RZ, R71.H1_H1 ;  /* 0x30000047ff237230 */ /* 0x000fe40000004100 */
[----:B------:R-:W-:Y:S02]  /*13520*/  @!P3 SEL R60, RZ, 0xffffffff, P0 ;  /* 0xffffffffff3cb807 */ /* 0x000fe40000000000 */
[----:B------:R-:W-:Y:S02]  /*13530*/  @P1 ISETP.LT.U32.AND P3, PT, R45, R3, PT ;  /* 0x000000032d00120c */ /* 0x000fe40003f61070 */
[----:B------:R-:W-:-:S02]  /*13540*/  @!P1 LOP3.LUT R60, R60, 0x1, RZ, 0xc0, !PT ;  /* 0x000000013c3c9812 */ /* 0x000fc400078ec0ff */
[----:B------:R-:W-:Y:S02]  /*13550*/  PRMT R68, R37, 0x7610, R36 ;  /* 0x0000761025447816 */ /* 0x000fe40000000024 */
[----:B------:R-:W-:Y:S02]  /*13560*/  @!P1 ISETP.EQ.U32.AND P0, PT, R60, 0x1, PT ;  /* 0x000000013c00980c */ /* 0x000fe40003f02070 */
[----:B------:R-:W-:Y:S02]  /*13570*/  @P1 ISETP.LT.OR.EX P0, PT, R64, RZ, !P2, P3 ;  /* 0x000000ff4000120c */ /* 0x000fe40005701730 */
[----:B------:R-:W-:Y:S02]  /*13580*/  FSETP.GTU.FTZ.AND P1, PT, |R20|, +INF , PT ;  /* 0x7f8000001400780b */ /* 0x000fe40003f3c200 */
[----:B------:R-:W-:Y:S02]  /*13590*/  FSEL R21, R21, R66, P0 ;  /* 0x0000004215157208 */ /* 0x000fe40000000000 */
[----:B----4-:R-:W-:-:S02]  /*135a0*/  PRMT R66, R40, 0x7610, R37 ;  /* 0x0000761028427816 */ /* 0x010fc40000000025 */
[C---:B------:R-:W-:Y:S02]  /*135b0*/  PRMT R40, R41.reuse, 0x7610, R40 ;  /* 0x0000761029287816 */ /* 0x040fe40000000028 */
[----:B------:R-:W-:Y:S02]  /*135c0*/  PRMT R41, R41, 0x7632, R41 ;  /* 0x0000763229297816 */ /* 0x000fe40000000029 */
[----:B------:R-:W-:Y:S02]  /*135d0*/  SEL R45, R45, R3, P0 ;  /* 0x000000032d2d7207 */ /* 0x000fe40000000000 */
[----:B------:R-:W-:Y:S01]  /*135e0*/  SEL R64, R64, RZ, P0 ;  /* 0x000000ff40407207 */ /* 0x000fe20000000000 */
[----:B------:R-:W-:Y:S06]  /*135f0*/  @P1 BRA `(.L_x_6639) ;  /* 0x0000000000241947 */ /* 0x000fec0003800000 */
        /* <DEDUP_REMOVED lines=9> */
.L_x_6639:
[----:B------:R-:W-:Y:S02]  /*13690*/  FSETP.GTU.FTZ.AND P0, PT, |R35|, +INF , PT ;  /* 0x7f8000002300780b */ /* 0x000fe40003f1c200 */
[----:B------:R-:W-:-:S04]  /*136a0*/  ISETP.LT.U32.AND P1, PT, R44, R3, PT ;  /* 0x000000032c00720c */ /* 0x000fc80003f21070 */
[----:B------:R-:W-:-:S13]  /*136b0*/  ISETP.LT.OR.EX P0, PT, R63, RZ, !P0, P1 ;  /* 0x000000ff3f00720c */ /* 0x000fda0004701710 */
.L_x_6640:
[----:B------:R-:W-:Y:S05]  /*136c0*/  BSYNC B1 ;  /* 0x0000000000017941 */ /* 0x000fea0003800000 */
.L_x_6638:
        /* <DEDUP_REMOVED lines=16> */
.L_x_6642:
[----:B------:R-:W-:Y:S02]  /*137d0*/  FSETP.GTU.FTZ.AND P0, PT, |R34|, +INF , PT ;  /* 0x7f8000002200780b */ /* 0x000fe40003f1c200 */
[----:B------:R-:W-:-:S04]  /*137e0*/  ISETP.LT.U32.AND P1, PT, R43, R3, PT ;  /* 0x000000032b00720c */ /* 0x000fc80003f21070 */
[----:B------:R-:W-:-:S13]  /*137f0*/  ISETP.LT.OR.EX P0, PT, R62, RZ, !P0, P1 ;  /* 0x000000ff3e00720c */ /* 0x000fda0004701710 */
.L_x_6643:
[----:B------:R-:W-:Y:S05]  /*13800*/  BSYNC B1 ;  /* 0x0000000000017941 */ /* 0x000fea0003800000 */
.L_x_6641:
        /* <DEDUP_REMOVED lines=16> */
.L_x_6645:
[----:B------:R-:W-:Y:S02]  /*13910*/  FSETP.GTU.FTZ.AND P0, PT, |R35|, +INF , PT ;  /* 0x7f8000002300780b */ /* 0x000fe40003f1c200 */
[----:B------:R-:W-:-:S04]  /*13920*/  ISETP.LT.U32.AND P1, PT, R42, R3, PT ;  /* 0x000000032a00720c */ /* 0x000fc80003f21070 */
[----:B------:R-:W-:-:S13]  /*13930*/  ISETP.LT.OR.EX P0, PT, R61, RZ, !P0, P1 ;  /* 0x000000ff3d00720c */ /* 0x000fda0004701710 */
.L_x_6646:
[----:B------:R-:W-:Y:S05]  /*13940*/  BSYNC B1 ;  /* 0x0000000000017941 */ /* 0x000fea0003800000 */
.L_x_6644:
        /* <DEDUP_REMOVED lines=16> */
.L_x_6648:
[----:B------:R-:W-:Y:S02]  /*13a50*/  FSETP.GTU.FTZ.AND P0, PT, |R34|, +INF , PT ;  /* 0x7f8000002200780b */ /* 0x000fe40003f1c200 */
[----:B------:R-:W-:-:S04]  /*13a60*/  ISETP.LT.U32.AND P1, PT, R33, R69, PT ;  /* 0x000000452100720c */ /* 0x000fc80003f21070 */
[----:B------:R-:W-:-:S13]  /*13a70*/  ISETP.LT.OR.EX P0, PT, R57, RZ, !P0, P1 ;  /* 0x000000ff3900720c */ /* 0x000fda0004701710 */
.L_x_6649:
[----:B------:R-:W-:Y:S05]  /*13a80*/  BSYNC B1 ;  /* 0x0000000000017941 */ /* 0x000fea0003800000 */
.L_x_6647:
        /* <DEDUP_REMOVED lines=16> */
.L_x_6651:
[----:B------:R-:W-:Y:S02]  /*13b90*/  FSETP.GTU.FTZ.AND P0, PT, |R35|, +INF , PT ;  /* 0x7f8000002300780b */ /* 0x000fe40003f1c200 */
[----:B------:R-:W-:-:S04]  /*13ba0*/  ISETP.LT.U32.AND P1, PT, R32, R69, PT ;  /* 0x000000452000720c */ /* 0x000fc80003f21070 */
[----:B------:R-:W-:-:S13]  /*13bb0*/  ISETP.LT.OR.EX P0, PT, R56, RZ, !P0, P1 ;  /* 0x000000ff3800720c */ /* 0x000fda0004701710 */
.L_x_6652:
[----:B------:R-:W-:Y:S05]  /*13bc0*/  BSYNC B1 ;  /* 0x0000000000017941 */ /* 0x000fea0003800000 */
.L_x_6650:
        /* <DEDUP_REMOVED lines=16> */
.L_x_6654:
[----:B------:R-:W-:Y:S02]  /*13cd0*/  FSETP.GTU.FTZ.AND P0, PT, |R34|, +INF , PT ;  /* 0x7f8000002200780b */ /* 0x000fe40003f1c200 */
[----:B------:R-:W-:-:S04]  /*13ce0*/  ISETP.LT.U32.AND P1, PT, R31, R69, PT ;  /* 0x000000451f00720c */ /* 0x000fc80003f21070 */
[----:B------:R-:W-:-:S13]  /*13cf0*/  ISETP.LT.OR.EX P0, PT, R55, RZ, !P0, P1 ;  /* 0x000000ff3700720c */ /* 0x000fda0004701710 */
.L_x_6655:
[----:B------:R-:W-:Y:S05]  /*13d00*/  BSYNC B1 ;  /* 0x0000000000017941 */ /* 0x000fea0003800000 */
.L_x_6653:
        /* <DEDUP_REMOVED lines=16> */
.L_x_6657:
[----:B------:R-:W-:Y:S02]  /*13e10*/  FSETP.GTU.FTZ.AND P0, PT, |R35|, +INF , PT ;  /* 0x7f8000002300780b */ /* 0x000fe40003f1c200 */
[----:B------:R-:W-:-:S04]  /*13e20*/  ISETP.LT.U32.AND P1, PT, R30, R69, PT ;  /* 0x000000451e00720c */ /* 0x000fc80003f21070 */
[----:B------:R-:W-:-:S13]  /*13e30*/  ISETP.LT.OR.EX P0, PT, R54, RZ, !P0, P1 ;  /* 0x000000ff3600720c */ /* 0x000fda0004701710 */
.L_x_6658:
[----:B------:R-:W-:Y:S05]  /*13e40*/  BSYNC B1 ;  /* 0x0000000000017941 */ /* 0x000fea0003800000 */
.L_x_6656:
        /* <DEDUP_REMOVED lines=16> */
.L_x_6660:
[----:B------:R-:W-:Y:S02]  /*13f50*/  FSETP.GTU.FTZ.AND P0, PT, |R34|, +INF , PT ;  /* 0x7f8000002200780b */ /* 0x000fe40003f1c200 */
[----:B------:R-:W-:-:S04]  /*13f60*/  ISETP.LT.U32.AND P1, PT, R29, R67, PT ;  /* 0x000000431d00720c */ /* 0x000fc80003f21070 */
[----:B------:R-:W-:-:S13]  /*13f70*/  ISETP.LT.OR.EX P0, PT, R53, RZ, !P0, P1 ;  /* 0x000000ff3500720c */ /* 0x000fda0004701710 */
.L_x_6661:
[----:B------:R-:W-:Y:S05]  /*13f80*/  BSYNC B1 ;  /* 0x0000000000017941 */ /* 0x000fea0003800000 */
.L_x_6659:
        /* <DEDUP_REMOVED lines=16> */
.L_x_6663:
[----:B------:R-:W-:Y:S02]  /*14090*/  FSETP.GTU.FTZ.AND P0, PT, |R35|, +INF , PT ;  /* 0x7f8000002300780b */ /* 0x000fe40003f1c200 */
[----:B------:R-:W-:-:S04]  /*140a0*/  ISETP.LT.U32.AND P1, PT, R28, R67, PT ;  /* 0x000000431c00720c */ /* 0x000fc80003f21070 */
[----:B------:R-:W-:-:S13]  /*140b0*/  ISETP.LT.OR.EX P0, PT, R52, RZ, !P0, P1 ;  /* 0x000000ff3400720c */ /* 0x000fda0004701710 */
.L_x_6664:
[----:B------:R-:W-:Y:S05]  /*140c0*/  BSYNC B1 ;  /* 0x0000000000017941 */ /* 0x000fea0003800000 */
.L_x_6662:
        /* <DEDUP_REMOVED lines=16> */
.L_x_6666:
[----:B------:R-:W-:Y:S02]  /*141d0*/  FSETP.GTU.FTZ.AND P0, PT, |R34|, +INF , PT ;  /* 0x7f8000002200780b */ /* 0x000fe40003f1c200 */
[----:B------:R-:W-:-:S04]  /*141e0*/  ISETP.LT.U32.AND P1, PT, R27, R67, PT ;  /* 0x000000431b00720c */ /* 0x000fc80003f21070 */
[----:B------:R-:W-:-:S13]  /*141f0*/  ISETP.LT.OR.EX P0, PT, R51, RZ, !P0, P1 ;  /* 0x000000ff3300720c */ /* 0x000fda0004701710 */
.L_x_6667:
[----:B------:R-:W-:Y:S05]  /*14200*/  BSYNC B1 ;  /* 0x0000000000017941 */ /* 0x000fea0003800000 */
.L_x_6665:
        /* <DEDUP_REMOVED lines=16> */
.L_x_6669:
[----:B------:R-:W-:Y:S02]  /*14310*/  FSETP.GTU.FTZ.AND P0, PT, |R35|, +INF , PT ;  /* 0x7f8000002300780b */ /* 0x000fe40003f1c200 */
[----:B------:R-:W-:-:S04]  /*14320*/  ISETP.LT.U32.AND P1, PT, R26, R67, PT ;  /* 0x000000431a00720c */ /* 0x000fc80003f21070 */
[----:B------:R-:W-:-:S13]  /*14330*/  ISETP.LT.OR.EX P0, PT, R50, RZ, !P0, P1 ;  /* 0x000000ff3200720c */ /* 0x000fda0004701710 */
.L_x_6670:
[----:B------:R-:W-:Y:S05]  /*14340*/  BSYNC B1 ;  /* 0x0000000000017941 */ /* 0x000fea0003800000 */
.L_x_6668:
[----:B------:R-:W-:Y:S01]  /*14350*/  FSETP.GTU.FTZ.AND P1, PT, |R7|, +INF , PT ;  /* 0x7f8000000700780b */ /* 0x000fe20003f3c200 */
[----:B------:R-:W-:Y:S01]  /*14360*/  BSSY B1, `(.L_x_6671) ;  /* 0x0000012000017945 */ /* 0x000fe20003800000 */
[----:B------:R-:W-:Y:S01]  /*14370*/  FSEL R8, R8, R35, P0 ;  /* 0x0000002308087208 */ /* 0x000fe20000000000 */
[----:B-----5:R-:W-:Y:S01]  /*14380*/  HADD2.F32 R34, -RZ, R38.H0_H0 ;  /* 0x20000026ff227230 */ /* 0x020fe20000004100 */
        /* <DEDUP_REMOVED lines=12> */
.L_x_6672:
[----:B------:R-:W-:Y:S02]  /*14450*/  FSETP.GTU.FTZ.AND P0, PT, |R34|, +INF , PT ;  /* 0x7f8000002200780b */ /* 0x000fe40003f1c200 */
[----:B------:R-:W-:-:S04]  /*14460*/  ISETP.LT.U32.AND P1, PT, R24, R65, PT ;  /* 0x000000411800720c */ /* 0x000fc80003f21070 */
[----:B------:R-:W-:-:S13]  /*14470*/  ISETP.LT.OR.EX P0, PT, R48, RZ, !P0, P1 ;  /* 0x000000ff3000720c */ /* 0x000fda0004701710 */
.L_x_6673:
[----:B------:R-:W-:Y:S05]  /*14480*/  BSYNC B1 ;  /* 0x0000000000017941 */ /* 0x000fea0003800000 */
.L_x_6671:
        /* <DEDUP_REMOVED lines=16> */
.L_x_6675:
[----:B------:R-:W-:Y:S02]  /*14590*/  FSETP.GTU.FTZ.AND P0, PT, |R35|, +INF , PT ;  /* 0x7f8000002300780b */ /* 0x000fe40003f1c200 */
[----:B------:R-:W-:-:S04]  /*145a0*/  ISETP.LT.U32.AND P1, PT, R23, R65, PT ;  /* 0x000000411700720c */ /* 0x000fc80003f21070 */
[----:B------:R-:W-:-:S13]  /*145b0*/  ISETP.LT.OR.EX P0, PT, R47, RZ, !P0, P1 ;  /* 0x000000ff2f00720c */ /* 0x000fda0004701710 */
.L_x_6676:
[----:B------:R-:W-:Y:S05]  /*145c0*/  BSYNC B1 ;  /* 0x0000000000017941 */ /* 0x000fea0003800000 */
.L_x_6674:
        /* <DEDUP_REMOVED lines=16> */
.L_x_6678:
[----:B------:R-:W-:Y:S02]  /*146d0*/  FSETP.GTU.FTZ.AND P0, PT, |R35|, +INF , PT ;  /* 0x7f8000002300780b */ /* 0x000fe40003f1c200 */
[----:B------:R-:W-:-:S04]  /*146e0*/  ISETP.LT.U32.AND P1, PT, R22, R65, PT ;  /* 0x000000411600720c */ /* 0x000fc80003f21070 */
[----:B------:R-:W-:-:S13]  /*146f0*/  ISETP.LT.OR.EX P0, PT, R46, RZ, !P0, P1 ;  /* 0x000000ff2e00720c */ /* 0x000fda0004701710 */
.L_x_6679:
[----:B------:R-:W-:Y:S05]  /*14700*/  BSYNC B1 ;  /* 0x0000000000017941 */ /* 0x000fea0003800000 */
.L_x_6677:
        /* <DEDUP_REMOVED lines=16> */
.L_x_6681:
[----:B------:R-:W-:Y:S02]  /*14810*/  FSETP.GTU.FTZ.AND P0, PT, |R34|, +INF , PT ;  /* 0x7f8000002200780b */ /* 0x000fe40003f1c200 */
[----:B------:R-:W-:-:S04]  /*14820*/  ISETP.LT.U32.AND P1, PT, R25, R65, PT ;  /* 0x000000411900720c */ /* 0x000fc80003f21070 */
[----:B------:R-:W-:-:S13]  /*14830*/  ISETP.LT.OR.EX P0, PT, R49, RZ, !P0, P1 ;  /* 0x000000ff3100720c */ /* 0x000fda0004701710 */
.L_x_6682:
[----:B------:R-:W-:Y:S05]  /*14840*/  BSYNC B1 ;  /* 0x0000000000017941 */ /* 0x000fea0003800000 */
.L_x_6680:
        /* <DEDUP_REMOVED lines=9> */
.L_x_6637:
[----:B------:R-:W-:Y:S05]  /*148e0*/  BSYNC B0 ;  /* 0x0000000000007941 */ /* 0x000fea0003800000 */
.L_x_6636:
        /* <DEDUP_REMOVED lines=21> */
[----:B------:R-:W-:Y:S01]  /*14a40*/  IMAD.IADD R41, R37, 0x1, R0 ;  /* 0x0000000125297824 */ /* 0x000fe200078e0200 */
[----:B------:R-:W-:-:S04]  /*14a50*/  SHF.R.U32.HI R35, RZ, 0x2, R37 ;  /* 0x00000002ff237819 */ /* 0x000fc80000011625 */
[----:B------:R-:W-:Y:S01]  /*14a60*/  ISETP.GE.U32.AND P0, PT, R41, R60, PT ;  /* 0x0000003c2900720c */ /* 0x000fe20003f06070 */
[----:B------:R-:W-:-:S06]  /*14a70*/  IMAD.WIDE.U32 R34, R35, 0x8, R58 ;  /* 0x0000000823227825 */ /* 0x000fcc00078e003a */
[----:B------:R-:W2:Y:S06]  /*14a80*/  LDG.E.64 R34, desc[UR60][R34.64] ;  /* 0x0000003c22227981 */ /* 0x000eac000c1e1b00 */
[----:B------:R-:W-:-:S05]  /*14a90*/  @!P0 SHF.R.U32.HI R37, RZ, 0x2, R41 ;  /* 0x00000002ff258819 */ /* 0x000fca0000011629 */
[----:B------:R-:W-:-:S06]  /*14aa0*/  @!P0 IMAD.WIDE.U32 R36, R37, 0x8, R58 ;  /* 0x0000000825248825 */ /* 0x000fcc00078e003a */
[----:B------:R-:W3:Y:S01]  /*14ab0*/  @!P0 LDG.E.64 R36, desc[UR60][R36.64] ;  /* 0x0000003c24248981 */ /* 0x000ee2000c1e1b00 */
[----:B--2---:R-:W-:Y:S02]  /*14ac0*/  PRMT R66, R34, 0x7610, R66 ;  /* 0x0000761022427816 */ /* 0x004fe40000000042 */
[C---:B------:R-:W-:Y:S02]  /*14ad0*/  PRMT R40, R35.reuse, 0x7610, R34 ;  /* 0x0000761023287816 */ /* 0x040fe40000000022 */
[----:B------:R-:W-:Y:S02]  /*14ae0*/  PRMT R41, R35, 0x7632, R41 ;  /* 0x0000763223297816 */ /* 0x000fe40000000029 */
[----:B---3--:R-:W-:Y:S02]  /*14af0*/  @!P0 PRMT R38, R36, 0x7610, R38 ;  /* 0x0000761024268816 */ /* 0x008fe40000000026 */
[----:B------:R-:W-:Y:S02]  /*14b00*/  @!P0 PRMT R39, R37, 0x7610, R39 ;  /* 0x0000761025278816 */ /* 0x000fe40000000027 */
[----:B------:R-:W-:-:S02]  /*14b10*/  @!P0 PRMT R38, R38, 0x7610, R36 ;  /* 0x0000761026268816 */ /* 0x000fc40000000024 */
[----:B------:R-:W-:-:S07]  /*14b20*/  @!P0 PRMT R39, R39, 0x7610, R37 ;  /* 0x0000761027278816 */ /* 0x000fce0000000025 */
.L_x_6685:
[----:B------:R-:W-:Y:S05]  /*14b30*/  BSYNC B0 ;  /* 0x0000000000007941 */ /* 0x000fea0003800000 */
.L_x_6684:
        /* <DEDUP_REMOVED lines=15> */
.L_x_6689:
[----:B------:R-:W-:Y:S02]  /*14c30*/  FSETP.GTU.FTZ.AND P0, PT, |R36|, +INF , PT ;  /* 0x7f8000002400780b */ /* 0x000fe40003f1c200 */
[----:B------:R-:W-:-:S04]  /*14c40*/  ISETP.LT.U32.AND P1, PT, R45, R3, PT ;  /* 0x000000032d00720c */ /* 0x000fc80003f21070 */
[----:B------:R-:W-:-:S13]  /*14c50*/  ISETP.LT.OR.EX P0, PT, R64, RZ, !P0, P1 ;  /* 0x000000ff4000720c */ /* 0x000fda0004701710 */
.L_x_6690:
[----:B------:R-:W-:Y:S05]  /*14c60*/  BSYNC B1 ;  /* 0x0000000000017941 */ /* 0x000fea0003800000 */
.L_x_6688:
        /* <DEDUP_REMOVED lines=16> */
.L_x_6692:
[----:B------:R-:W-:Y:S02]  /*14d70*/  FSETP.GTU.FTZ.AND P0, PT, |R71|, +INF , PT ;  /* 0x7f8000004700780b */ /* 0x000fe40003f1c200 */
[----:B------:R-:W-:-:S04]  /*14d80*/  ISETP.LT.U32.AND P1, PT, R44, R3, PT ;  /* 0x000000032c00720c */ /* 0x000fc80003f21070 */
[----:B------:R-:W-:-:S13]  /*14d90*/  ISETP.LT.OR.EX P0, PT, R63, RZ, !P0, P1 ;  /* 0x000000ff3f00720c */ /* 0x000fda0004701710 */
.L_x_6693:
[----:B------:R-:W-:Y:S05]  /*14da0*/  BSYNC B1 ;  /* 0x0000000000017941 */ /* 0x000fea0003800000 */
.L_x_6691:
        /* <DEDUP_REMOVED lines=16> */
.L_x_6695:
[----:B------:R-:W-:Y:S02]  /*14eb0*/  FSETP.GTU.FTZ.AND P0, PT, |R72|, +INF , PT ;  /* 0x7f8000004800780b */ /* 0x000fe40003f1c200 */
[----:B------:R-:W-:-:S04]  /*14ec0*/  ISETP.LT.U32.AND P1, PT, R43, R3, PT ;  /* 0x000000032b00720c */ /* 0x000fc80003f21070 */
[----:B------:R-:W-:-:S13]  /*14ed0*/  ISETP.LT.OR.EX P0, PT, R62, RZ, !P0, P1 ;  /* 0x000000ff3e00720c */ /* 0x000fda0004701710 */
.L_x_6696:
[----:B------:R-:W-:Y:S05]  /*14ee0*/  BSYNC B1 ;  /* 0x0000000000017941 */ /* 0x000fea0003800000 */
.L_x_6694:
        /* <DEDUP_REMOVED lines=16> */
.L_x_6698:
[----:B------:R-:W-:Y:S02]  /*14ff0*/  FSETP.GTU.FTZ.AND P0, PT, |R37|, +INF , PT ;  /* 0x7f8000002500780b */ /* 0x000fe40003f1c200 */
[----:B------:R-:W-:-:S04]  /*15000*/  ISETP.LT.U32.AND P1, PT, R42, R3, PT ;  /* 0x000000032a00720c */ /* 0x000fc80003f21070 */
[----:B------:R-:W-:-:S13]  /*15010*/  ISETP.LT.OR.EX P0, PT, R61, RZ, !P0, P1 ;  /* 0x000000ff3d00720c */ /* 0x000fda0004701710 */
.L_x_6699:
[----:B------:R-:W-:Y:S05]  /*15020*/  BSYNC B1 ;  /* 0x0000000000017941 */ /* 0x000fea0003800000 */
.L_x_6697:
        /* <DEDUP_REMOVED lines=19> */
.L_x_6701:
[----:B------:R-:W-:Y:S02]  /*15160*/  FSETP.GTU.FTZ.AND P0, PT, |R70|, +INF , PT ;  /* 0x7f8000004600780b */ /* 0x000fe40003f1c200 */
[----:B------:R-:W-:-:S04]  /*15170*/  ISETP.LT.U32.AND P1, PT, R33, R35, PT ;  /* 0x000000232100720c */ /* 0x000fc80003f21070 */
[----:B------:R-:W-:-:S13]  /*15180*/  ISETP.LT.OR.EX P0, PT, R57, RZ, !P0, P1 ;  /* 0x000000ff3900720c */ /* 0x000fda0004701710 */
.L_x_6702:
[----:B------:R-:W-:Y:S05]  /*15190*/  BSYNC B1 ;  /* 0x0000000000017941 */ /* 0x000fea0003800000 */
.L_x_6700:
        /* <DEDUP_REMOVED lines=16> */
.L_x_6704:
[----:B------:R-:W-:Y:S02]  /*152a0*/  FSETP.GTU.FTZ.AND P0, PT, |R37|, +INF , PT ;  /* 0x7f8000002500780b */ /* 0x000fe40003f1c200 */
[----:B------:R-:W-:-:S04]  /*152b0*/  ISETP.LT.U32.AND P1, PT, R32, R35, PT ;  /* 0x000000232000720c */ /* 0x000fc80003f21070 */
[----:B------:R-:W-:-:S13]  /*152c0*/  ISETP.LT.OR.EX P0, PT, R56, RZ, !P0, P1 ;  /* 0x000000ff3800720c */ /* 0x000fda0004701710 */
.L_x_6705:
[----:B------:R-:W-:Y:S05]  /*152d0*/  BSYNC B1 ;  /* 0x0000000000017941 */ /* 0x000fea0003800000 */
.L_x_6703:
        /* <DEDUP_REMOVED lines=16> */
.L_x_6707:
[----:B------:R-:W-:Y:S02]  /*153e0*/  FSETP.GTU.FTZ.AND P0, PT, |R68|, +INF , PT ;  /* 0x7f8000004400780b */ /* 0x000fe40003f1c200 */
[----:B------:R-:W-:-:S04]  /*153f0*/  ISETP.LT.U32.AND P1, PT, R31, R35, PT ;  /* 0x000000231f00720c */ /* 0x000fc80003f21070 */
[----:B------:R-:W-:-:S13]  /*15400*/  ISETP.LT.OR.EX P0, PT, R55, RZ, !P0, P1 ;  /* 0x000000ff3700720c */ /* 0x000fda0004701710 */
.L_x_6708:
[----:B------:R-:W-:Y:S05]  /*15410*/  BSYNC B1 ;  /* 0x0000000000017941 */ /* 0x000fea0003800000 */
.L_x_6706:
        /* <DEDUP_REMOVED lines=16> */
.L_x_6710:
[----:B------:R-:W-:Y:S02]  /*15520*/  FSETP.GTU.FTZ.AND P0, PT, |R37|, +INF , PT ;  /* 0x7f8000002500780b */ /* 0x000fe40003f1c200 */
[----:B------:R-:W-:-:S04]  /*15530*/  ISETP.LT.U32.AND P1, PT, R30, R35, PT ;  /* 0x000000231e00720c */ /* 0x000fc80003f21070 */
[----:B------:R-:W-:-:S13]  /*15540*/  ISETP.LT.OR.EX P0, PT, R54, RZ, !P0, P1 ;  /* 0x000000ff3600720c */ /* 0x000fda0004701710 */
.L_x_6711:
[----:B------:R-:W-:Y:S05]  /*15550*/  BSYNC B1 ;  /* 0x0000000000017941 */ /* 0x000fea0003800000 */
.L_x_6709:
        /* <DEDUP_REMOVED lines=19> */
.L_x_6713:
[----:B------:R-:W-:Y:S02]  /*15690*/  FSETP.GTU.FTZ.AND P0, PT, |R66|, +INF , PT ;  /* 0x7f8000004200780b */ /* 0x000fe40003f1c200 */
[----:B------:R-:W-:-:S04]  /*156a0*/  ISETP.LT.U32.AND P1, PT, R29, R59, PT ;  /* 0x0000003b1d00720c */ /* 0x000fc80003f21070 */
[----:B------:R-:W-:-:S13]  /*156b0*/  ISETP.LT.OR.EX P0, PT, R53, RZ, !P0, P1 ;  /* 0x000000ff3500720c */ /* 0x000fda0004701710 */
.L_x_6714:
[----:B------:R-:W-:Y:S05]  /*156c0*/  BSYNC B1 ;  /* 0x0000000000017941 */ /* 0x000fea0003800000 */
.L_x_6712:
        /* <DEDUP_REMOVED lines=16> */
.L_x_6716:
[----:B------:R-:W-:Y:S02]  /*157d0*/  FSETP.GTU.FTZ.AND P0, PT, |R35|, +INF , PT ;  /* 0x7f8000002300780b */ /* 0x000fe40003f1c200 */
[----:B------:R-:W-:-:S04]  /*157e0*/  ISETP.LT.U32.AND P1, PT, R28, R59, PT ;  /* 0x0000003b1c00720c */ /* 0x000fc80003f21070 */
[----:B------:R-:W-:-:S13]  /*157f0*/  ISETP.LT.OR.EX P0, PT, R52, RZ, !P0, P1 ;  /* 0x000000ff3400720c */ /* 0x000fda0004701710 */
.L_x_6717:
[----:B------:R-:W-:Y:S05]  /*15800*/  BSYNC B1 ;  /* 0x0000000000017941 */ /* 0x000fea0003800000 */
.L_x_6715:
        /* <DEDUP_REMOVED lines=16> */
.L_x_6719:
[----:B------:R-:W-:Y:S02]  /*15910*/  FSETP.GTU.FTZ.AND P0, PT, |R40|, +INF , PT ;  /* 0x7f8000002800780b */ /* 0x000fe40003f1c200 */
[----:B------:R-:W-:-:S04]  /*15920*/  ISETP.LT.U32.AND P1, PT, R27, R59, PT ;  /* 0x0000003b1b00720c */ /* 0x000fc80003f21070 */
[----:B------:R-:W-:-:S13]  /*15930*/  ISETP.LT.OR.EX P0, PT, R51, RZ, !P0, P1 ;  /* 0x000000ff3300720c */ /* 0x000fda0004701710 */
.L_x_6720:
[----:B------:R-:W-:Y:S05]  /*15940*/  BSYNC B1 ;  /* 0x0000000000017941 */ /* 0x000fea0003800000 */
.L_x_6718:
        /* <DEDUP_REMOVED lines=16> */
.L_x_6722:
[----:B------:R-:W-:Y:S02]  /*15a50*/  FSETP.GTU.FTZ.AND P0, PT, |R41|, +INF , PT ;  /* 0x7f8000002900780b */ /* 0x000fe40003f1c200 */
[----:B------:R-:W-:-:S04]  /*15a60*/  ISETP.LT.U32.AND P1, PT, R26, R59, PT ;  /* 0x0000003b1a00720c */ /* 0x000fc80003f21070 */
[----:B------:R-:W-:-:S13]  /*15a70*/  ISETP.LT.OR.EX P0, PT, R50, RZ, !P0, P1 ;  /* 0x000000ff3200720c */ /* 0x000fda0004701710 */
.L_x_6723:
[----:B------:R-:W-:Y:S05]  /*15a80*/  BSYNC B1 ;  /* 0x0000000000017941 */ /* 0x000fea0003800000 */
.L_x_6721:
        /* <DEDUP_REMOVED lines=19> */
.L_x_6725:
[----:B------:R-:W-:Y:S02]  /*15bc0*/  FSETP.GTU.FTZ.AND P0, PT, |R34|, +INF , PT ;  /* 0x7f8000002200780b */ /* 0x000fe40003f1c200 */
[----:B------:R-:W-:-:S04]  /*15bd0*/  ISETP.LT.U32.AND P1, PT, R24, R3, PT ;  /* 0x000000031800720c */ /* 0x000fc80003f21070 */
[----:B------:R-:W-:-:S13]  /*15be0*/  ISETP.LT.OR.EX P0, PT, R48, RZ, !P0, P1 ;  /* 0x000000ff3000720c */ /* 0x000fda0004701710 */
.L_x_6726:
[----:B------:R-:W-:Y:S05]  /*15bf0*/  BSYNC B1 ;  /* 0x0000000000017941 */ /* 0x000fea0003800000 */
.L_x_6724:
        /* <DEDUP_REMOVED lines=16> */
.L_x_6728:
[----:B------:R-:W-:Y:S02]  /*15d00*/  FSETP.GTU.FTZ.AND P0, PT, |R35|, +INF , PT ;  /* 0x7f8000002300780b */ /* 0x000fe40003f1c200 */
[----:B------:R-:W-:-:S04]  /*15d10*/  ISETP.LT.U32.AND P1, PT, R23, R3, PT ;  /* 0x000000031700720c */ /* 0x000fc80003f21070 */
[----:B------:R-:W-:-:S13]  /*15d20*/  ISETP.LT.OR.EX P0, PT, R47, RZ, !P0, P1 ;  /* 0x000000ff2f00720c */ /* 0x000fda0004701710 */
.L_x_6729:
[----:B------:R-:W-:Y:S05]  /*15d30*/  BSYNC B1 ;  /* 0x0000000000017941 */ /* 0x000fea0003800000 */
.L_x_6727:
        /* <DEDUP_REMOVED lines=16> */
.L_x_6731:
[----:B------:R-:W-:Y:S02]  /*15e40*/  FSETP.GTU.FTZ.AND P0, PT, |R35|, +INF , PT ;  /* 0x7f8000002300780b */ /* 0x000fe40003f1c200 */
[----:B------:R-:W-:-:S04]  /*15e50*/  ISETP.LT.U32.AND P1, PT, R22, R3, PT ;  /* 0x000000031600720c */ /* 0x000fc80003f21070 */
[----:B------:R-:W-:-:S13]  /*15e60*/  ISETP.LT.OR.EX P0, PT, R46, RZ, !P0, P1 ;  /* 0x000000ff2e00720c */ /* 0x000fda0004701710 */
.L_x_6732:
[----:B------:R-:W-:Y:S05]  /*15e70*/  BSYNC B1 ;  /* 0x0000000000017941 */ /* 0x000fea0003800000 */
.L_x_6730:
        /* <DEDUP_REMOVED lines=16> */
.L_x_6734:
[----:B------:R-:W-:Y:S02]  /*15f80*/  FSETP.GTU.FTZ.AND P0, PT, |R34|, +INF , PT ;  /* 0x7f8000002200780b */ /* 0x000fe40003f1c200 */
[----:B------:R-:W-:-:S04]  /*15f90*/  ISETP.LT.U32.AND P1, PT, R25, R3, PT ;  /* 0x000000031900720c */ /* 0x000fc80003f21070 */
[----:B------:R-:W-:-:S13]  /*15fa0*/  ISETP.LT.OR.EX P0, PT, R49, RZ, !P0, P1 ;  /* 0x000000ff3100720c */ /* 0x000fda0004701710 */
.L_x_6735:
[----:B------:R-:W-:Y:S05]  /*15fb0*/  BSYNC B1 ;  /* 0x0000000000017941 */ /* 0x000fea0003800000 */
.L_x_6733:
[----:B------:R-:W-:Y:S02]  /*15fc0*/  FSEL R5, R5, R34, P0 ;  /* 0x0000002205057208 */ /* 0x000fe40000000000 */
[----:B------:R-:W-:Y:S02]  /*15fd0*/  SEL R25, R25, R3, P0 ;  /* 0x0000000319197207 */ /* 0x000fe40000000000 */
[----:B------:R-:W-:-:S07]  /*15fe0*/  SEL R49, R49, RZ, P0 ;  /* 0x000000ff31317207 */ /* 0x000fce0000000000 */
.L_x_6687:
[----:B------:R-:W-:Y:S05]  /*15ff0*/  BSYNC B0 ;  /* 0x0000000000007941 */ /* 0x000fea0003800000 */
.L_x_6686:
        /* <DEDUP_REMOVED lines=12> */
.L_x_6737:
[----:B------:R-:W-:Y:S02]  /*160c0*/  FSETP.GTU.FTZ.AND P0, PT, |R15|, +INF , PT ;  /* 0x7f8000000f00780b */ /* 0x000fe40003f1c200 */
[----:B------:R-:W-:-:S04]  /*160d0*/  ISETP.LT.U32.AND P1, PT, R45, R33, PT ;  /* 0x000000212d00720c */ /* 0x000fc80003f21070 */
[----:B------:R-:W-:-:S13]  /*160e0*/  ISETP.LT.OR.EX P0, PT, R64, R57, !P0, P1 ;  /* 0x000000394000720c */ /* 0x000fda0004701710 */
.L_x_6738:
[----:B------:R-:W-:Y:S05]  /*160f0*/  BSYNC B0 ;  /* 0x0000000000007941 */ /* 0x000fea0003800000 */
.L_x_6736:
        /* <DEDUP_REMOVED lines=15> */
.L_x_6740:
[----:B------:R-:W-:Y:S02]  /*161f0*/  FSETP.GTU.FTZ.AND P0, PT, |R14|, +INF , PT ;  /* 0x7f8000000e00780b */ /* 0x000fe40003f1c200 */
[----:B------:R-:W-:-:S04]  /*16200*/  ISETP.LT.U32.AND P1, PT, R44, R32, PT ;  /* 0x000000202c00720c */ /* 0x000fc80003f21070 */
[----:B------:R-:W-:-:S13]  /*16210*/  ISETP.LT.OR.EX P0, PT, R63, R56, !P0, P1 ;  /* 0x000000383f00720c */ /* 0x000fda0004701710 */
.L_x_6741:
[----:B------:R-:W-:Y:S05]  /*16220*/  BSYNC B0 ;  /* 0x0000000000007941 */ /* 0x000fea0003800000 */
.L_x_6739:
        /* <DEDUP_REMOVED lines=15> */
.L_x_6743:
[----:B------:R-:W-:Y:S02]  /*16320*/  FSETP.GTU.FTZ.AND P0, PT, |R13|, +INF , PT ;  /* 0x7f8000000d00780b */ /* 0x000fe40003f1c200 */
[----:B------:R-:W-:-:S04]  /*16330*/  ISETP.LT.U32.AND P1, PT, R43, R31, PT ;  /* 0x0000001f2b00720c */ /* 0x000fc80003f21070 */
[----:B------:R-:W-:-:S13]  /*16340*/  ISETP.LT.OR.EX P0, PT, R62, R55, !P0, P1 ;  /* 0x000000373e00720c */ /* 0x000fda0004701710 */
.L_x_6744:
[----:B------:R-:W-:Y:S05]  /*16350*/  BSYNC B0 ;  /* 0x0000000000007941 */ /* 0x000fea0003800000 */
.L_x_6742:
        /* <DEDUP_REMOVED lines=15> */
.L_x_6746:
[----:B------:R-:W-:Y:S02]  /*16450*/  FSETP.GTU.FTZ.AND P0, PT, |R12|, +INF , PT ;  /* 0x7f8000000c00780b */ /* 0x000fe40003f1c200 */
[----:B------:R-:W-:-:S04]  /*16460*/  ISETP.LT.U32.AND P1, PT, R42, R30, PT ;  /* 0x0000001e2a00720c */ /* 0x000fc80003f21070 */
[----:B------:R-:W-:-:S13]  /*16470*/  ISETP.LT.OR.EX P0, PT, R61, R54, !P0, P1 ;  /* 0x000000363d00720c */ /* 0x000fda0004701710 */
.L_x_6747:
[----:B------:R-:W-:Y:S05]  /*16480*/  BSYNC B0 ;  /* 0x0000000000007941 */ /* 0x000fea0003800000 */
.L_x_6745:
        /* <DEDUP_REMOVED lines=15> */
.L_x_6749:
[----:B------:R-:W-:Y:S02]  /*16580*/  FSETP.GTU.FTZ.AND P0, PT, |R11|, +INF , PT ;  /* 0x7f8000000b00780b */ /* 0x000fe40003f1c200 */
[----:B------:R-:W-:-:S04]  /*16590*/  ISETP.LT.U32.AND P1, PT, R34, R29, PT ;  /* 0x0000001d2200720c */ /* 0x000fc80003f21070 */
[----:B------:R-:W-:-:S13]  /*165a0*/  ISETP.LT.OR.EX P0, PT, R64, R53, !P0, P1 ;  /* 0x000000354000720c */ /* 0x000fda0004701710 */
.L_x_6750:
[----:B------:R-:W-:Y:S05]  /*165b0*/  BSYNC B0 ;  /* 0x0000000000007941 */ /* 0x000fea0003800000 */
.L_x_6748:
        /* <DEDUP_REMOVED lines=15> */
.L_x_6752:
[----:B------:R-:W-:Y:S02]  /*166b0*/  FSETP.GTU.FTZ.AND P0, PT, |R10|, +INF , PT ;  /* 0x7f8000000a00780b */ /* 0x000fe40003f1c200 */
[----:B------:R-:W-:-:S04]  /*166c0*/  ISETP.LT.U32.AND P1, PT, R3, R28, PT ;  /* 0x0000001c0300720c */ /* 0x000fc80003f21070 */
[----:B------:R-:W-:-:S13]  /*166d0*/  ISETP.LT.OR.EX P0, PT, R63, R52, !P0, P1 ;  /* 0x000000343f00720c */ /* 0x000fda0004701710 */
.L_x_6753:
[----:B------:R-:W-:Y:S05]  /*166e0*/  BSYNC B0 ;  /* 0x0000000000007941 */ /* 0x000fea0003800000 */
.L_x_6751:
        /* <DEDUP_REMOVED lines=15> */
.L_x_6755:
[----:B------:R-:W-:Y:S02]  /*167e0*/  FSETP.GTU.FTZ.AND P0, PT, |R9|, +INF , PT ;  /* 0x7f8000000900780b */ /* 0x000fe40003f1c200 */
[----:B------:R-:W-:-:S04]  /*167f0*/  ISETP.LT.U32.AND P1, PT, R14, R27, PT ;  /* 0x0000001b0e00720c */ /* 0x000fc80003f21070 */
[----:B------:R-:W-:-:S13]  /*16800*/  ISETP.LT.OR.EX P0, PT, R62, R51, !P0, P1 ;  /* 0x000000333e00720c */ /* 0x000fda0004701710 */
.L_x_6756:
[----:B------:R-:W-:Y:S05]  /*16810*/  BSYNC B0 ;  /* 0x0000000000007941 */ /* 0x000fea0003800000 */
.L_x_6754:
        /* <DEDUP_REMOVED lines=15> */
.L_x_6758:
[----:B------:R-:W-:Y:S02]  /*16910*/  FSETP.GTU.FTZ.AND P0, PT, |R8|, +INF , PT ;  /* 0x7f8000000800780b */ /* 0x000fe40003f1c200 */
[----:B------:R-:W-:-:S04]  /*16920*/  ISETP.LT.U32.AND P1, PT, R13, R26, PT ;  /* 0x0000001a0d00720c */ /* 0x000fc80003f21070 */
[----:B------:R-:W-:-:S13]  /*16930*/  ISETP.LT.OR.EX P0, PT, R61, R50, !P0, P1 ;  /* 0x000000323d00720c */ /* 0x000fda0004701710 */
.L_x_6759:
[----:B------:R-:W-:Y:S05]  /*16940*/  BSYNC B0 ;  /* 0x0000000000007941 */ /* 0x000fea0003800000 */
.L_x_6757:
        /* <DEDUP_REMOVED lines=15> */
.L_x_6761:
[----:B------:R-:W-:Y:S02]  /*16a40*/  FSETP.GTU.FTZ.AND P0, PT, |R7|, +INF , PT ;  /* 0x7f8000000700780b */ /* 0x000fe40003f1c200 */
[----:B------:R-:W-:-:S04]  /*16a50*/  ISETP.LT.U32.AND P1, PT, R29, R24, PT ;  /* 0x000000181d00720c */ /* 0x000fc80003f21070 */
[----:B------:R-:W-:-:S13]  /*16a60*/  ISETP.LT.OR.EX P0, PT, R53, R48, !P0, P1 ;  /* 0x000000303500720c */ /* 0x000fda0004701710 */
.L_x_6762:
[----:B------:R-:W-:Y:S05]  /*16a70*/  BSYNC B0 ;  /* 0x0000000000007941 */ /* 0x000fea0003800000 */
.L_x_6760:
        /* <DEDUP_REMOVED lines=15> */
.L_x_6764:
[----:B------:R-:W-:Y:S02]  /*16b70*/  FSETP.GTU.FTZ.AND P0, PT, |R6|, +INF , PT ;  /* 0x7f8000000600780b */ /* 0x000fe40003f1c200 */
[----:B------:R-:W-:-:S04]  /*16b80*/  ISETP.LT.U32.AND P1, PT, R28, R23, PT ;  /* 0x000000171c00720c */ /* 0x000fc80003f21070 */
[----:B------:R-:W-:-:S13]  /*16b90*/  ISETP.LT.OR.EX P0, PT, R52, R47, !P0, P1 ;  /* 0x0000002f3400720c */ /* 0x000fda0004701710 */
.L_x_6765:
[----:B------:R-:W-:Y:S05]  /*16ba0*/  BSYNC B0 ;  /* 0x0000000000007941 */ /* 0x000fea0003800000 */
.L_x_6763:
        /* <DEDUP_REMOVED lines=15> */
.L_x_6767:
[----:B------:R-:W-:Y:S02]  /*16ca0*/  FSETP.GTU.FTZ.AND P0, PT, |R4|, +INF , PT ;  /* 0x7f8000000400780b */ /* 0x000fe40003f1c200 */
[----:B------:R-:W-:-:S04]  /*16cb0*/  ISETP.LT.U32.AND P1, PT, R27, R22, PT ;  /* 0x000000161b00720c */ /* 0x000fc80003f21070 */
[----:B------:R-:W-:-:S13]  /*16cc0*/  ISETP.LT.OR.EX P0, PT, R51, R46, !P0, P1 ;  /* 0x0000002e3300720c */ /* 0x000fda0004701710 */
.L_x_6768:
[----:B------:R-:W-:Y:S05]  /*16cd0*/  BSYNC B0 ;  /* 0x0000000000007941 */ /* 0x000fea0003800000 */
.L_x_6766:
        /* <DEDUP_REMOVED lines=15> */
.L_x_6770:
[----:B------:R-:W-:Y:S02]  /*16dd0*/  FSETP.GTU.FTZ.AND P0, PT, |R5|, +INF , PT ;  /* 0x7f8000000500780b */ /* 0x000fe40003f1c200 */
[----:B------:R-:W-:-:S04]  /*16de0*/  ISETP.LT.U32.AND P1, PT, R10, R25, PT ;  /* 0x000000190a00720c */ /* 0x000fc80003f21070 */
[----:B------:R-:W-:-:S13]  /*16df0*/  ISETP.LT.OR.EX P0, PT, R50, R49, !P0, P1 ;  /* 0x000000313200720c */ /* 0x000fda0004701710 */
.L_x_6771:
[----:B------:R-:W-:Y:S05]  /*16e00*/  BSYNC B0 ;  /* 0x0000000000007941 */ /* 0x000fea0003800000 */
.L_x_6769:
[----:B------:R-:W-:Y:S02]  /*16e10*/  SEL R8, R10, R25, P0 ;  /* 0x000000190a087207 */ /* 0x000fe40000000000 */
[----:B------:R-:W-:Y:S02]  /*16e20*/  SEL R49, R50, R49, P0 ;  /* 0x0000003132317207 */ /* 0x000fe40000000000 */
[----:B------:R-:W-:-:S07]  /*16e30*/  FSEL R9, R12, R5, P0 ;  /* 0x000000050c097208 */ /* 0x000fce0000000000 */
.L_x_6320:
[----:B------:R-:W-:Y:S05]  /*16e40*/  BSYNC B6 ;  /* 0x0000000000067941 */ /* 0x000fea0003800000 */
.L_x_6319:
        /* <DEDUP_REMOVED lines=10> */
[----:B------:R-:W-:-:S02]  /*16ef0*/  IMAD.MOV.U32 R48, RZ, RZ, R8 ;  /* 0x000000ffff307224 */ /* 0x000fc400078e0008 */
[----:B-1----:R-:W-:Y:S01]  /*16f00*/  IMAD R3, R16, R25, R2 ;  /* 0x0000001910037224 */ /* 0x002fe200078e0202 */
[----:B0-----:R-:W-:Y:S02]  /*16f10*/  LEA R6, R5, R4, 0x18 ;  /* 0x0000000405067211 */ /* 0x001fe400078ec0ff */
        /* <DEDUP_REMOVED lines=13> */
.L_x_6787:
[----:B------:R-:W-:Y:S01]  /*16ff0*/  IMAD.IADD R5, R16, 0x1, R23 ;  /* 0x0000000110057824 */ /* 0x000fe200078e0217 */
[----:B------:R-:W-:Y:S05]  /*17000*/  WARPSYNC.ALL ;  /* 0x0000000000007948 */ /* 0x000fea0003800000 */
[----:B------:R-:W-:Y:S01]  /*17010*/  BAR.SYNC.DEFER_BLOCKING 0x0 ;  /* 0x0000000000007b1d */ /* 0x000fe20000010000 */
[----:B------:R-:W-:-:S04]  /*17020*/  ISETP.GE.U32.AND P0, PT, R5, R14, PT ;  /* 0x0000000e0500720c */ /* 0x000fc80003f06070 */
[----:B------:R-:W-:Y:S01]  /*17030*/  ISETP.GE.U32.OR P0, PT, R16, R23, P0 ;  /* 0x000000171000720c */ /* 0x000fe20000706470 */
[----:B------:R-:W-:-:S12]  /*17040*/  BSSY B0, `(.L_x_6773) ;  /* 0x0000063000007945 */ /* 0x000fd80003800000 */
[----:B-1----:R-:W-:Y:S05]  /*17050*/  @P0 BRA `(.L_x_6774) ;  /* 0x0000000400840947 */ /* 0x002fea0003800000 */
[----:B------:R-:W-:Y:S01]  /*17060*/  IMAD R5, R5, R25, R2 ;  /* 0x0000001905057224 */ /* 0x000fe200078e0202 */
[----:B------:R-:W-:Y:S01]  /*17070*/  FSETP.GTU.FTZ.AND P0, PT, |R7|, +INF , PT ;  /* 0x7f8000000700780b */ /* 0x000fe20003f1c200 */
[----:B------:R-:W-:Y:S02]  /*17080*/  BSSY B1, `(.L_x_6775) ;  /* 0x0000017000017945 */ /* 0x000fe40003800000 */
[----:B0-----:R-:W-:-:S05]  /*17090*/  IMAD R12, R5, 0x40, R6 ;  /* 0x00000040050c7824 */ /* 0x001fca00078e0206 */
        /* <DEDUP_REMOVED lines=18> */
.L_x_6776:
[----:B-1----:R-:W-:Y:S02]  /*171c0*/  FSETP.GTU.FTZ.AND P0, PT, |R22|, +INF , PT ;  /* 0x7f8000001600780b */ /* 0x002fe40003f1c200 */
[----:B0-----:R-:W-:-:S04]  /*171d0*/  ISETP.LT.U32.AND P1, PT, R24, R4, PT ;  /* 0x000000041800720c */ /* 0x001fc80003f21070 */
[----:B------:R-:W-:-:S13]  /*171e0*/  ISETP.LT.OR.EX P0, PT, R13, R5, !P0, P1 ;  /* 0x000000050d00720c */ /* 0x000fda0004701710 */
.L_x_6777:
[----:B------:R-:W-:Y:S05]  /*171f0*/  BSYNC B1 ;  /* 0x0000000000017941 */ /* 0x000fea0003800000 */
.L_x_6775:
        /* <DEDUP_REMOVED lines=15> */
.L_x_6779:
[----:B--2---:R-:W-:Y:S02]  /*172f0*/  FSETP.GTU.FTZ.AND P0, PT, |R28|, +INF , PT ;  /* 0x7f8000001c00780b */ /* 0x004fe40003f1c200 */
[----:B------:R-:W-:-:S04]  /*17300*/  ISETP.LT.U32.AND P1, PT, R0, R10, PT ;  /* 0x0000000a0000720c */ /* 0x000fc80003f21070 */
[----:B------:R-:W-:-:S13]  /*17310*/  ISETP.LT.OR.EX P0, PT, R47, R11, !P0, P1 ;  /* 0x0000000b2f00720c */ /* 0x000fda0004701710 */
.L_x_6780:
[----:B------:R-:W-:Y:S05]  /*17320*/  BSYNC B1 ;  /* 0x0000000000017941 */ /* 0x000fea0003800000 */
.L_x_6778:
        /* <DEDUP_REMOVED lines=15> */
.L_x_6782:
[----:B---3--:R-:W-:Y:S02]  /*17420*/  FSETP.GTU.FTZ.AND P0, PT, |R30|, +INF , PT ;  /* 0x7f8000001e00780b */ /* 0x008fe40003f1c200 */
[----:B------:R-:W-:-:S04]  /*17430*/  ISETP.LT.U32.AND P1, PT, R26, R18, PT ;  /* 0x000000121a00720c */ /* 0x000fc80003f21070 */
[----:B------:R-:W-:-:S13]  /*17440*/  ISETP.LT.OR.EX P0, PT, R27, R19, !P0, P1 ;  /* 0x000000131b00720c */ /* 0x000fda0004701710 */
.L_x_6783:
[----:B------:R-:W-:Y:S05]  /*17450*/  BSYNC B1 ;  /* 0x0000000000017941 */ /* 0x000fea0003800000 */
.L_x_6781:
        /* <DEDUP_REMOVED lines=15> */
.L_x_6785:
[----:B----4-:R-:W-:Y:S02]  /*17550*/  FSETP.GTU.FTZ.AND P0, PT, |R32|, +INF , PT ;  /* 0x7f8000002000780b */ /* 0x010fe40003f1c200 */
[----:B------:R-:W-:-:S04]  /*17560*/  ISETP.LT.U32.AND P1, PT, R8, R20, PT ;  /* 0x000000140800720c */ /* 0x000fc80003f21070 */
[----:B------:R-:W-:-:S13]  /*17570*/  ISETP.LT.OR.EX P0, PT, R49, R21, !P0, P1 ;  /* 0x000000153100720c */ /* 0x000fda0004701710 */
.L_x_6786:
[----:B------:R-:W-:Y:S05]  /*17580*/  BSYNC B1 ;  /* 0x0000000000017941 */ /* 0x000fea0003800000 */
.L_x_6784:
        /* <DEDUP_REMOVED lines=14> */
.L_x_6774:
[----:B------:R-:W-:Y:S05]  /*17670*/  BSYNC B0 ;  /* 0x0000000000007941 */ /* 0x000fea0003800000 */
.L_x_6773:
[----:B------:R-:W-:Y:S02]  /*17680*/  ISETP.GT.AND P0, PT, R23, 0x1, PT ;  /* 0x000000011700780c */ /* 0x000fe40003f04270 */
[----:B------:R-:W-:-:S11]  /*17690*/  SHF.R.S32.HI R23, RZ, 0x1, R23 ;  /* 0x00000001ff177819 */ /* 0x000fd60000011417 */
[----:B------:R-:W-:Y:S05]  /*176a0*/  @P0 BRA `(.L_x_6787) ;  /* 0xfffffff800500947 */ /* 0x000fea000383ffff */
.L_x_6772:
[----:B------:R-:W-:Y:S02]  /*176b0*/  ULDC UR4, c[0x0][0x240] ;  /* 0x0000900000047ab9 */ /* 0x000fe40000000800 */
[----:B------:R-:W-:-:S13]  /*176c0*/  ISETP.NE.AND P0, PT, RZ, UR4, PT ;  /* 0x00000004ff007c0c */ /* 0x000fda000bf05270 */
[----:B------:R-:W-:Y:S05]  /*176d0*/  @!P0 BRA `(.L_x_6788) ;  /* 0x0000000c009c8947 */ /* 0x000fea0003800000 */
[----:B------:R-:W2:Y:S02]  /*176e0*/  LDC R23, c[0x0][RZ] ;  /* 0x00000000ff177b82 */ /* 0x000ea40000000800 */
[----:B--2---:R-:W-:Y:S01]  /*176f0*/  ISETP.GT.AND P0, PT, R23, 0x20, PT ;  /* 0x000000201700780c */ /* 0x004fe20003f04270 */
[----:B01----:R-:W-:-:S12]  /*17700*/  IMAD.MOV.U32 R3, RZ, RZ, R23 ;  /* 0x000000ffff037224 */ /* 0x003fd800078e0017 */
        /* <DEDUP_REMOVED lines=24> */
.L_x_6804:
        /* <DEDUP_REMOVED lines=8> */
[----:B------:R-:W-:Y:S01]  /*17910*/  FSETP.GTU.FTZ.AND P0, PT, |R7|, +INF , PT ;  /* 0x7f8000000700780b */ /* 0x000fe20003f1c200 */
[----:B------:R-:W-:Y:S03]  /*17920*/  BSSY B1, `(.L_x_6792) ;  /* 0x0000016000017945 */ /* 0x000fe60003800000 */
[----:B0-----:R0:W1:Y:S04]  /*17930*/  LDS R12, [R6] ;  /* 0x00000000060c7984 */ /* 0x0010680000000800 */
        /* <DEDUP_REMOVED lines=17> */
.L_x_6793:
[----:B-1----:R-:W-:Y:S02]  /*17a50*/  FSETP.GTU.FTZ.AND P0, PT, |R12|, +INF , PT ;  /* 0x7f8000000c00780b */ /* 0x002fe40003f1c200 */
[----:B0-----:R-:W-:-:S04]  /*17a60*/  ISETP.LT.U32.AND P1, PT, R24, R4, PT ;  /* 0x000000041800720c */ /* 0x001fc80003f21070 */
[----:B------:R-:W-:-:S13]  /*17a70*/  ISETP.LT.OR.EX P0, PT, R13, R5, !P0, P1 ;  /* 0x000000050d00720c */ /* 0x000fda0004701710 */
.L_x_6794:
[----:B------:R-:W-:Y:S05]  /*17a80*/  BSYNC B1 ;  /* 0x0000000000017941 */ /* 0x000fea0003800000 */
.L_x_6792:
        /* <DEDUP_REMOVED lines=15> */
.L_x_6796:
[----:B--2---:R-:W-:Y:S02]  /*17b80*/  FSETP.GTU.FTZ.AND P0, PT, |R14|, +INF , PT ;  /* 0x7f8000000e00780b */ /* 0x004fe40003f1c200 */
[----:B------:R-:W-:-:S04]  /*17b90*/  ISETP.LT.U32.AND P1, PT, R0, R10, PT ;  /* 0x0000000a0000720c */ /* 0x000fc80003f21070 */
[----:B------:R-:W-:-:S13]  /*17ba0*/  ISETP.LT.OR.EX P0, PT, R47, R11, !P0, P1 ;  /* 0x0000000b2f00720c */ /* 0x000fda0004701710 */
.L_x_6797:
[----:B------:R-:W-:Y:S05]  /*17bb0*/  BSYNC B1 ;  /* 0x0000000000017941 */ /* 0x000fea0003800000 */
.L_x_6795:
        /* <DEDUP_REMOVED lines=15> */
.L_x_6799:
[----:B---3--:R-:W-:Y:S02]  /*17cb0*/  FSETP.GTU.FTZ.AND P0, PT, |R22|, +INF , PT ;  /* 0x7f8000001600780b */ /* 0x008fe40003f1c200 */
[----:B------:R-:W-:-:S04]  /*17cc0*/  ISETP.LT.U32.AND P1, PT, R26, R18, PT ;  /* 0x000000121a00720c */ /* 0x000fc80003f21070 */
[----:B------:R-:W-:-:S13]  /*17cd0*/  ISETP.LT.OR.EX P0, PT, R27, R19, !P0, P1 ;  /* 0x000000131b00720c */ /* 0x000fda0004701710 */
.L_x_6800:
[----:B------:R-:W-:Y:S05]  /*17ce0*/  BSYNC B1 ;  /* 0x0000000000017941 */ /* 0x000fea0003800000 */
.L_x_6798:
        /* <DEDUP_REMOVED lines=15> */
.L_x_6802:
[----:B----4-:R-:W-:Y:S02]  /*17de0*/  FSETP.GTU.FTZ.AND P0, PT, |R28|, +INF , PT ;  /* 0x7f8000001c00780b */ /* 0x010fe40003f1c200 */
[----:B------:R-:W-:-:S04]  /*17df0*/  ISETP.LT.U32.AND P1, PT, R8, R20, PT ;  /* 0x000000140800720c */ /* 0x000fc80003f21070 */
[----:B------:R-:W-:-:S13]  /*17e00*/  ISETP.LT.OR.EX P0, PT, R49, R21, !P0, P1 ;  /* 0x000000153100720c */ /* 0x000fda0004701710 */
.L_x_6803:
[----:B------:R-:W-:Y:S05]  /*17e10*/  BSYNC B1 ;  /* 0x0000000000017941 */ /* 0x000fea0003800000 */
.L_x_6801:
        /* <DEDUP_REMOVED lines=14> */
.L_x_6791:
[----:B------:R-:W-:Y:S05]  /*17f00*/  BSYNC B0 ;  /* 0x0000000000007941 */ /* 0x000fea0003800000 */
.L_x_6790:
[----:B------:R-:W-:-:S04]  /*17f10*/  SHF.R.S32.HI R3, RZ, 0x1, R3 ;  /* 0x00000001ff037819 */ /* 0x000fc80000011403 */
[----:B------:R-:W-:-:S13]  /*17f20*/  ISETP.GE.AND P0, PT, R3, 0x20, PT ;  /* 0x000000200300780c */ /* 0x000fda0003f06270 */
[----:B------:R-:W-:Y:S05]  /*17f30*/  @P0 BRA `(.L_x_6804) ;  /* 0xfffffff800540947 */ /* 0x000fea000383ffff */
[----:B------:R-:W-:-:S07]  /*17f40*/  IMAD.MOV.U32 R3, RZ, RZ, 0x20 ;  /* 0x00000020ff037424 */ /* 0x000fce00078e00ff */
.L_x_6789:
[----:B------:R-:W-:Y:S01]  /*17f50*/  ISETP.GE.AND P0, PT, R3, 0x2, PT ;  /* 0x000000020300780c */ /* 0x000fe20003f06270 */
[----:B------:R-:W-:Y:S05]  /*17f60*/  WARPSYNC.ALL ;  /* 0x0000000000007948 */ /* 0x000fea0003800000 */
[----:B------:R-:W-:Y:S07]  /*17f70*/  BAR.SYNC.DEFER_BLOCKING 0x0 ;  /* 0x0000000000007b1d */ /* 0x000fee0000010000 */
[----:B------:R-:W-:Y:S05]  /*17f80*/  @!P0 BRA `(.L_x_6788) ;  /* 0x0000000400708947 */ /* 0x000fea0003800000 */
[----:B------:R-:W-:-:S07]  /*17f90*/  IMAD.MOV.U32 R4, RZ, RZ, 0x1 ;  /* 0x00000001ff047424 */ /* 0x000fce00078e00ff */
.L_x_6817:
        /* <DEDUP_REMOVED lines=15> */
.L_x_6806:
[----:B---3--:R-:W-:Y:S02]  /*18090*/  FSETP.GTU.FTZ.AND P0, PT, |R6|, +INF , PT ;  /* 0x7f8000000600780b */ /* 0x008fe40003f1c200 */
[----:B0-----:R-:W-:-:S04]  /*180a0*/  ISETP.LT.U32.AND P1, PT, R24, R11, PT ;  /* 0x0000000b1800720c */ /* 0x001fc80003f21070 */
[----:B----4-:R-:W-:-:S13]  /*180b0*/  ISETP.LT.OR.EX P0, PT, R13, R10, !P0, P1 ;  /* 0x0000000a0d00720c */ /* 0x010fda0004701710 */
.L_x_6807:
[----:B------:R-:W-:Y:S05]  /*180c0*/  BSYNC B0 ;  /* 0x0000000000007941 */ /* 0x000fea0003800000 */
.L_x_6805:
[----:B------:R-:W-:Y:S01]  /*180d0*/  FSETP.GTU.FTZ.AND P1, PT, |R53|, +INF , PT ;  /* 0x7f8000003500780b */ /* 0x000fe20003f3c200 */
[----:B-1----:R0:W1:Y:S01]  /*180e0*/  SHFL.DOWN PT, R12, R53, R4, 0x1f ;  /* 0x08001f04350c7589 */ /* 0x00206200000e0000 */
[----:B------:R-:W-:Y:S01]  /*180f0*/  BSSY B0, `(.L_x_6808) ;  /* 0x0000013000007945 */ /* 0x000fe20003800000 */
[----:B--2---:R-:W-:Y:S02]  /*18100*/  SEL R24, R24, R11, P0 ;  /* 0x0000000b18187207 */ /* 0x004fe40000000000 */
[----:B------:R0:W2:Y:S01]  /*18110*/  SHFL.DOWN PT, R14, R47, R4, 0x1f ;  /* 0x08001f042f0e7589 */ /* 0x0000a200000e0000 */
[----:B------:R-:W-:Y:S02]  /*18120*/  SEL R13, R13, R10, P0 ;  /* 0x0000000a0d0d7207 */ /* 0x000fe40000000000 */
[----:B------:R-:W-:Y:S01]  /*18130*/  FSEL R7, R7, R6, P0 ;  /* 0x0000000607077208 */ /* 0x000fe20000000000 */
        /* <DEDUP_REMOVED lines=11> */
.L_x_6809:
[----:B-1----:R-:W-:Y:S02]  /*181f0*/  FSETP.GTU.FTZ.AND P0, PT, |R12|, +INF , PT ;  /* 0x7f8000000c00780b */ /* 0x002fe40003f1c200 */
[----:B---3--:R-:W-:-:S04]  /*18200*/  ISETP.LT.U32.AND P1, PT, R0, R19, PT ;  /* 0x000000130000720c */ /* 0x008fc80003f21070 */
[----:B--2---:R-:W-:-:S13]  /*18210*/  ISETP.LT.OR.EX P0, PT, R47, R14, !P0, P1 ;  /* 0x0000000e2f00720c */ /* 0x004fda0004701710 */
.L_x_6810:
[----:B------:R-:W-:Y:S05]  /*18220*/  BSYNC B0 ;  /* 0x0000000000007941 */ /* 0x000fea0003800000 */
.L_x_6808:
        /* <DEDUP_REMOVED lines=18> */
.L_x_6812:
[----:B--2---:R-:W-:Y:S02]  /*18350*/  FSETP.GTU.FTZ.AND P0, PT, |R6|, +INF , PT ;  /* 0x7f8000000600780b */ /* 0x004fe40003f1c200 */
[----:B---3--:R-:W-:-:S04]  /*18360*/  ISETP.LT.U32.AND P1, PT, R26, R11, PT ;  /* 0x0000000b1a00720c */ /* 0x008fc80003f21070 */
[----:B0-----:R-:W-:-:S13]  /*18370*/  ISETP.LT.OR.EX P0, PT, R27, R10, !P0, P1 ;  /* 0x0000000a1b00720c */ /* 0x001fda0004701710 */
.L_x_6813:
[----:B------:R-:W-:Y:S05]  /*18380*/  BSYNC B0 ;  /* 0x0000000000007941 */ /* 0x000fea0003800000 */
.L_x_6811:
        /* <DEDUP_REMOVED lines=18> */
.L_x_6815:
[----:B--2---:R-:W-:Y:S02]  /*184b0*/  FSETP.GTU.FTZ.AND P0, PT, |R12|, +INF , PT ;  /* 0x7f8000000c00780b */ /* 0x004fe40003f1c200 */
[----:B---3--:R-:W-:-:S04]  /*184c0*/  ISETP.LT.U32.AND P1, PT, R8, R19, PT ;  /* 0x000000130800720c */ /* 0x008fc80003f21070 */
[----:B-1----:R-:W-:-:S13]  /*184d0*/  ISETP.LT.OR.EX P0, PT, R49, R14, !P0, P1 ;  /* 0x0000000e3100720c */ /* 0x002fda0004701710 */
.L_x_6816:
[----:B------:R-:W-:Y:S05]  /*184e0*/  BSYNC B0 ;  /* 0x0000000000007941 */ /* 0x000fea0003800000 */
.L_x_6814:
[----:B0-----:R-:W-:Y:S01]  /*184f0*/  IMAD.SHL.U32 R4, R4, 0x2, RZ ;  /* 0x0000000204047824 */ /* 0x001fe200078e00ff */
[----:B------:R-:W-:Y:S02]  /*18500*/  FSEL R9, R9, R12, P0 ;  /* 0x0000000c09097208 */ /* 0x000fe40000000000 */
[----:B------:R-:W-:Y:S02]  /*18510*/  SEL R8, R8, R19, P0 ;  /* 0x0000001308087207 */ /* 0x000fe40000000000 */
[----:B------:R-:W-:Y:S02]  /*18520*/  ISETP.GE.AND P1, PT, R4, R3, PT ;  /* 0x000000030400720c */ /* 0x000fe40003f26270 */
[----:B------:R-:W-:-:S11]  /*18530*/  SEL R49, R49, R14, P0 ;  /* 0x0000000e31317207 */ /* 0x000fd60000000000 */
[----:B------:R-:W-:Y:S05]  /*18540*/  @!P1 BRA `(.L_x_6817) ;  /* 0xfffffff800949947 */ /* 0x000fea000383ffff */
.L_x_6788:
[----:B01----:R-:W0:Y:S01]  /*18550*/  LDC R12, c[0x0][0x3fc] ;  /* 0x0000ff00ff0c7b82 */ /* 0x003e220000000800 */
        /* <DEDUP_REMOVED lines=283> */
.L_x_6818:
        /* <DEDUP_REMOVED lines=281> */
.L_x_6819:
        /* <DEDUP_REMOVED lines=276> */
.L_x_6820:
        /* <DEDUP_REMOVED lines=275> */
.L_x_6821:
        /* <DEDUP_REMOVED lines=11> */
.L_x_6827:
        /* <DEDUP_REMOVED lines=8> */
[----:B------:R-:W-:Y:S02]  /*1cc40*/  IMAD.MOV.U32 R16, RZ, RZ, R14 ;  /* 0x000000ffff107224 */ /* 0x000fe400078e000e */
[----:B------:R-:W-:-:S07]  /*1cc50*/  IMAD.MOV.U32 R14, RZ, RZ, R17 ;  /* 0x000000ffff0e7224 */ /* 0x000fce00078e0011 */
[----:B------:R-:W-:Y:S05]  /*1cc60*/  CALL.REL.NOINC `($__internal_53_$__cuda_sm20_rem_u64) ;  /* 0x000000a800bc7944 */ /* 0x000fea0003c00000 */
[----:B------:R-:W-:Y:S02]  /*1cc70*/  IMAD.MOV.U32 R4, RZ, RZ, R12 ;  /* 0x000000ffff047224 */ /* 0x000fe400078e000c */
[----:B------:R-:W-:Y:S01]  /*1cc80*/  IMAD.MOV.U32 R5, RZ, RZ, R17 ;  /* 0x000000ffff057224 */ /* 0x000fe200078e0011 */
[----:B------:R-:W-:Y:S06]  /*1cc90*/  BRA `(.L_x_6826) ;  /* 0x00000000004c7947 */ /* 0x000fec0003800000 */
.L_x_6825:
        /* <DEDUP_REMOVED lines=19> */
.L_x_6826:
[----:B------:R-:W-:Y:S05]  /*1cdd0*/  BSYNC B1 ;  /* 0x0000000000017941 */ /* 0x000fea0003800000 */
.L_x_6824:
[----:B------:R-:W-:Y:S01]  /*1cde0*/  ISETP.NE.U32.AND P0, PT, R4, RZ, PT ;  /* 0x000000ff0400720c */ /* 0x000fe20003f05070 */
[----:B------:R-:W-:Y:S02]  /*1cdf0*/  IMAD.MOV.U32 R14, RZ, RZ, R10 ;  /* 0x000000ffff0e7224 */ /* 0x000fe400078e000a */
[----:B------:R-:W-:Y:S01]  /*1ce00*/  IMAD.MOV.U32 R17, RZ, RZ, R11 ;  /* 0x000000ffff117224 */ /* 0x000fe200078e000b */
[----:B------:R-:W-:-:S13]  /*1ce10*/  ISETP.NE.AND.EX P0, PT, R5, RZ, PT, P0 ;  /* 0x000000ff0500720c */ /* 0x000fda0003f05300 */
[----:B------:R-:W-:Y:S05]  /*1ce20*/  @P0 BRA `(.L_x_6827) ;  /* 0xfffffffc00640947 */ /* 0x000fea000383ffff */
[----:B------:R-:W-:Y:S05]  /*1ce30*/  BSYNC B0 ;  /* 0x0000000000007941 */ /* 0x000fea0003800000 */
.L_x_6823:
[----:B------:R-:W-:Y:S01]  /*1ce40*/  ISETP.NE.U32.AND P2, PT, R11, RZ, PT ;  /* 0x000000ff0b00720c */ /* 0x000fe20003f45070 */
[----:B------:R-:W-:-:S12]  /*1ce50*/  BSSY B0, `(.L_x_6828) ;  /* 0x000001c000007945 */ /* 0x000fd80003800000 */
[----:B------:R-:W-:Y:S05]  /*1ce60*/  @!P2 BRA `(.L_x_6829) ;  /* 0x00000000001ca947 */ /* 0x000fea0003800000 */
[----:B------:R-:W-:Y:S01]  /*1ce70*/  IMAD.MOV.U32 R14, RZ, RZ, 0x10 ;  /* 0x00000010ff0e7424 */ /* 0x000fe200078e00ff */
[----:B------:R-:W-:Y:S01]  /*1ce80*/  MOV R12, 0x1ceb0 ;  /* 0x0001ceb0000c7802 */ /* 0x000fe20000000f00 */
[----:B------:R-:W-:-:S07]  /*1ce90*/  IMAD.MOV.U32 R20, RZ, RZ, RZ ;  /* 0x000000ffff147224 */ /* 0x000fce00078e00ff */
[----:B------:R-:W-:Y:S05]  /*1cea0*/  CALL.REL.NOINC `($__internal_52_$__cuda_sm20_div_u64) ;  /* 0x000000a400147944 */ /* 0x000fea0003c00000 */
[----:B------:R-:W-:Y:S02]  /*1ceb0*/  IMAD.MOV.U32 R4, RZ, RZ, R14 ;  /* 0x000000ffff047224 */ /* 0x000fe400078e000e */
[----:B------:R-:W-:Y:S01]  /*1cec0*/  IMAD.MOV.U32 R5, RZ, RZ, R21 ;  /* 0x000000ffff057224 */ /* 0x000fe200078e0015 */
[----:B------:R-:W-:Y:S06]  /*1ced0*/  BRA `(.L_x_6830) ;  /* 0x00000000004c7947 */ /* 0x000fec0003800000 */
.L_x_6829:
        /* <DEDUP_REMOVED lines=19> */
.L_x_6830:
[----:B------:R-:W-:Y:S05]  /*1d010*/  BSYNC B0 ;  /* 0x0000000000007941 */ /* 0x000fea0003800000 */
.L_x_6828:
[----:B------:R-:W-:Y:S04]  /*1d020*/  BSSY B0, `(.L_x_6831) ;  /* 0x000001d000007945 */ /* 0x000fe80003800000 */
        /* <DEDUP_REMOVED lines=8> */
.L_x_6832:
        /* <DEDUP_REMOVED lines=20> */
.L_x_6833:
[----:B------:R-:W-:Y:S05]  /*1d1f0*/  BSYNC B0 ;  /* 0x0000000000007941 */ /* 0x000fea0003800000 */
.L_x_6831:
        /* <DEDUP_REMOVED lines=8> */
[----:B------:R-:W-:Y:S05]  /*1d280*/  CALL.REL.NOINC `($__internal_52_$__cuda_sm20_div_u64) ;  /* 0x000000a0001c7944 */ /* 0x000fea0003c00000 */
[----:B------:R-:W-:Y:S02]  /*1d290*/  IMAD.MOV.U32 R4, RZ, RZ, R14 ;  /* 0x000000ffff047224 */ /* 0x000fe400078e000e */
[----:B------:R-:W-:Y:S01]  /*1d2a0*/  IMAD.MOV.U32 R5, RZ, RZ, R21 ;  /* 0x000000ffff057224 */ /* 0x000fe200078e0015 */
[----:B------:R-:W-:Y:S06]  /*1d2b0*/  BRA `(.L_x_6836) ;  /* 0x0000000000507947 */ /* 0x000fec0003800000 */
.L_x_6835:
        /* <DEDUP_REMOVED lines=20> */
.L_x_6836:
[----:B------:R-:W-:Y:S05]  /*1d400*/  BSYNC B0 ;  /* 0x0000000000007941 */ /* 0x000fea0003800000 */
.L_x_6834:
[----:B------:R-:W-:Y:S02]  /*1d410*/  ULDC.64 UR4, c[0x0][0x610] ;  /* 0x0001840000047ab9 */ /* 0x000fe40000000a00 */
[----:B------:R-:W-:-:S04]  /*1d420*/  IADD3 R4, P0, R4, UR4, RZ ;  /* 0x0000000404047c10 */ /* 0x000fc8000ff1e0ff */
[----:B------:R-:W-:-:S05]  /*1d430*/  IADD3.X R5, R5, UR5, RZ, P0, !PT ;  /* 0x0000000505057c10 */ /* 0x000fca00087fe4ff */
[----:B------:R-:W-:-:S07]  /*1d440*/  IMAD.MOV.U32 R10, RZ, RZ, R5 ;  /* 0x000000ffff0a7224 */ /* 0x000fce00078e0005 */
.L_x_6822:
        /* <DEDUP_REMOVED lines=288> */
.L_x_6838:
        /* <DEDUP_REMOVED lines=275> */
.L_x_6839:
        /* <DEDUP_REMOVED lines=276> */
.L_x_6840:
        /* <DEDUP_REMOVED lines=275> */
.L_x_6841:
        /* <DEDUP_REMOVED lines=14> */
.L_x_6843:
[----:B------:R-:W-:Y:S05]  /*21ad0*/  BSYNC B0 ;  /* 0x0000000000007941 */ /* 0x000fea0003800000 */
.L_x_6842:
        /* <DEDUP_REMOVED lines=24> */
.L_x_6845:
[----:B------:R-:W-:Y:S05]  /*21c60*/  BSYNC B0 ;  /* 0x0000000000007941 */ /* 0x000fea0003800000 */
.L_x_6844:
        /* <DEDUP_REMOVED lines=35> */
.L_x_6847:
[----:B------:R-:W-:Y:S05]  /*21ea0*/  BSYNC B0 ;  /* 0x0000000000007941 */ /* 0x000fea0003800000 */
.L_x_6846:
        /* <DEDUP_REMOVED lines=32> */
[----:B0-----:R-:W-:-:S02]  /*220b0*/  IMAD.U32 R9, RZ, RZ, UR6 ;  /* 0x00000006ff097e24 */ /* 0x001fc4000f8e00ff */
        /* <DEDUP_REMOVED lines=21> */
.L_x_6861:
        /* <DEDUP_REMOVED lines=39> */
.L_x_6853:
[----:B-----5:R-:W-:Y:S02]  /*22480*/  FSETP.GTU.FTZ.AND P0, PT, |R12|, +INF , PT ;  /* 0x7f8000000c00780b */ /* 0x020fe40003f1c200 */
[----:B------:R-:W-:-:S04]  /*22490*/  ISETP.LT.U32.AND P3, PT, R22, R36, PT ;  /* 0x000000241600720c */ /* 0x000fc80003f61070 */
[----:B------:R-:W-:-:S13]  /*224a0*/  ISETP.LT.OR.EX P0, PT, R23, R37, !P0, P3 ;  /* 0x000000251700720c */ /* 0x000fda0004701730 */
.L_x_6854:
[----:B------:R-:W-:Y:S05]  /*224b0*/  BSYNC B2 ;  /* 0x0000000000027941 */ /* 0x000fea0003800000 */
.L_x_6852:
        /* <DEDUP_REMOVED lines=15> */
.L_x_6856:
[----:B------:R-:W-:Y:S02]  /*225b0*/  FSETP.GTU.FTZ.AND P0, PT, |R38|, +INF , PT ;  /* 0x7f8000002600780b */ /* 0x000fe40003f1c200 */
[----:B------:R-:W-:-:S04]  /*225c0*/  ISETP.LT.U32.AND P3, PT, R24, R30, PT ;  /* 0x0000001e1800720c */ /* 0x000fc80003f61070 */
[----:B------:R-:W-:-:S13]  /*225d0*/  ISETP.LT.OR.EX P0, PT, R25, R31, !P0, P3 ;  /* 0x0000001f1900720c */ /* 0x000fda0004701730 */
.L_x_6857:
[----:B------:R-:W-:Y:S05]  /*225e0*/  BSYNC B2 ;  /* 0x0000000000027941 */ /* 0x000fea0003800000 */
.L_x_6855:
        /* <DEDUP_REMOVED lines=15> */
.L_x_6859:
[----:B------:R-:W-:Y:S02]  /*226e0*/  FSETP.GTU.FTZ.AND P0, PT, |R40|, +INF , PT ;  /* 0x7f8000002800780b */ /* 0x000fe40003f1c200 */
[----:B------:R-:W-:-:S04]  /*226f0*/  ISETP.LT.U32.AND P3, PT, R26, R20, PT ;  /* 0x000000141a00720c */ /* 0x000fc80003f61070 */
[----:B------:R-:W-:-:S13]  /*22700*/  ISETP.LT.OR.EX P0, PT, R27, R21, !P0, P3 ;  /* 0x000000151b00720c */ /* 0x000fda0004701730 */
.L_x_6860:
[----:B------:R-:W-:Y:S05]  /*22710*/  BSYNC B2 ;  /* 0x0000000000027941 */ /* 0x000fea0003800000 */
.L_x_6858:
[----:B------:R-:W-:Y:S02]  /*22720*/  SEL R26, R26, R20, P0 ;  /* 0x000000141a1a7207 */ /* 0x000fe40000000000 */
[----:B------:R-:W-:Y:S02]  /*22730*/  SEL R27, R27, R21, P0 ;  /* 0x000000151b1b7207 */ /* 0x000fe40000000000 */
[----:B------:R-:W-:Y:S01]  /*22740*/  FSEL R7, R7, R40, P0 ;  /* 0x0000002807077208 */ /* 0x000fe20000000000 */
[----:B------:R-:W-:Y:S06]  /*22750*/  @!P2 BRA `(.L_x_6861) ;  /* 0xfffffff800aca947 */ /* 0x000fec000383ffff */
[----:B------:R-:W-:Y:S05]  /*22760*/  BSYNC B0 ;  /* 0x0000000000007941 */ /* 0x000fea0003800000 */
.L_x_6851:
[----:B------:R-:W-:Y:S05]  /*22770*/  BRA `(.L_x_6850) ;  /* 0x0000000400c87947 */ /* 0x000fea0003800000 */
.L_x_6849:
[----:B------:R-:W-:Y:S01]  /*22780*/  ULDC UR4, c[0x0][0x23c] ;  /* 0x00008f0000047ab9 */ /* 0x000fe20000000800 */
[----:B------:R-:W-:Y:S01]  /*22790*/  ULDC UR5, c[0x0][0x23c] ;  /* 0x00008f0000057ab9 */ /* 0x000fe20000000800 */
[----:B------:R-:W-:Y:S01]  /*227a0*/  ISETP.GE.U32.AND P0, PT, R3, UR4, PT ;  /* 0x0000000403007c0c */ /* 0x000fe2000bf06070 */
[----:B------:R-:W-:Y:S02]  /*227b0*/  IMAD.U32 R11, RZ, RZ, UR6 ;  /* 0x00000006ff0b7e24 */ /* 0x000fe4000f8e00ff */
[----:B------:R-:W-:Y:S02]  /*227c0*/  IMAD.U32 R22, RZ, RZ, UR8 ;  /* 0x00000008ff167e24 */ /* 0x000fe4000f8e00ff */
[----:B------:R-:W-:Y:S02]  /*227d0*/  IMAD.U32 R23, RZ, RZ, UR9 ;  /* 0x00000009ff177e24 */ /* 0x000fe4000f8e00ff */
[----:B0-----:R-:W-:Y:S02]  /*227e0*/  IMAD.U32 R9, RZ, RZ, UR6 ;  /* 0x00000006ff097e24 */ /* 0x001fe4000f8e00ff */
        /* <DEDUP_REMOVED lines=21> */
.L_x_6871:
        /* <DEDUP_REMOVED lines=40> */
.L_x_6863:
[----:B-----5:R-:W-:Y:S02]  /*22bc0*/  FSETP.GTU.FTZ.AND P0, PT, |R40|, +INF , PT ;  /* 0x7f8000002800780b */ /* 0x020fe40003f1c200 */
[----:B------:R-:W-:-:S04]  /*22bd0*/  ISETP.LT.U32.AND P3, PT, R22, R32, PT ;  /* 0x000000201600720c */ /* 0x000fc80003f61070 */
[----:B------:R-:W-:-:S13]  /*22be0*/  ISETP.LT.OR.EX P0, PT, R23, R33, !P0, P3 ;  /* 0x000000211700720c */ /* 0x000fda0004701730 */
.L_x_6864:
[----:B------:R-:W-:Y:S05]  /*22bf0*/  BSYNC B0 ;  /* 0x0000000000007941 */ /* 0x000fea0003800000 */
.L_x_6862:
        /* <DEDUP_REMOVED lines=15> */
.L_x_6866:
[----:B------:R-:W-:Y:S02]  /*22cf0*/  FSETP.GTU.FTZ.AND P0, PT, |R42|, +INF , PT ;  /* 0x7f8000002a00780b */ /* 0x000fe40003f1c200 */
[----:B------:R-:W-:-:S04]  /*22d00*/  ISETP.LT.U32.AND P3, PT, R24, R30, PT ;  /* 0x0000001e1800720c */ /* 0x000fc80003f61070 */
[----:B------:R-:W-:-:S13]  /*22d10*/  ISETP.LT.OR.EX P0, PT, R25, R31, !P0, P3 ;  /* 0x0000001f1900720c */ /* 0x000fda0004701730 */
.L_x_6867:
[----:B------:R-:W-:Y:S05]  /*22d20*/  BSYNC B0 ;  /* 0x0000000000007941 */ /* 0x000fea0003800000 */
.L_x_6865:
        /* <DEDUP_REMOVED lines=15> */
.L_x_6869:
[----:B------:R-:W-:Y:S02]  /*22e20*/  FSETP.GTU.FTZ.AND P0, PT, |R44|, +INF , PT ;  /* 0x7f8000002c00780b */ /* 0x000fe40003f1c200 */
[----:B------:R-:W-:-:S04]  /*22e30*/  ISETP.LT.U32.AND P3, PT, R26, R20, PT ;  /* 0x000000141a00720c */ /* 0x000fc80003f61070 */
[----:B------:R-:W-:-:S13]  /*22e40*/  ISETP.LT.OR.EX P0, PT, R27, R21, !P0, P3 ;  /* 0x000000151b00720c */ /* 0x000fda0004701730 */
.L_x_6870:
[----:B------:R-:W-:Y:S05]  /*22e50*/  BSYNC B0 ;  /* 0x0000000000007941 */ /* 0x000fea0003800000 */
.L_x_6868:
[----:B------:R-:W-:Y:S02]  /*22e60*/  SEL R26, R26, R20, P0 ;  /* 0x000000141a1a7207 */ /* 0x000fe40000000000 */
[----:B------:R-:W-:Y:S02]  /*22e70*/  SEL R27, R27, R21, P0 ;  /* 0x000000151b1b7207 */ /* 0x000fe40000000000 */
[----:B------:R-:W-:Y:S01]  /*22e80*/  FSEL R7, R7, R44, P0 ;  /* 0x0000002c07077208 */ /* 0x000fe20000000000 */
[----:B------:R-:W-:Y:S06]  /*22e90*/  @!P2 BRA `(.L_x_6871) ;  /* 0xfffffff800a8a947 */ /* 0x000fec000383ffff */
.L_x_6850:
[----:B------:R-:W-:Y:S05]  /*22ea0*/  BSYNC B1 ;  /* 0x0000000000017941 */ /* 0x000fea0003800000 */
.L_x_6848:
        /* <DEDUP_REMOVED lines=20> */
.L_x_6887:
[C---:B-1----:R-:W-:Y:S01]  /*22ff0*/  IMAD.IADD R8, R3.reuse, 0x1, R6 ;  /* 0x0000000103087824 */ /* 0x042fe200078e0206 */
[----:B------:R-:W-:Y:S04]  /*23000*/  BAR.SYNC.DEFER_BLOCKING 0x0 ;  /* 0x0000000000007b1d */ /* 0x000fe80000010000 */
[----:B------:R-:W-:Y:S02]  /*23010*/  ISETP.GE.U32.AND P0, PT, R8, UR6, PT ;  /* 0x0000000608007c0c */ /* 0x000fe4000bf06070 */
[----:B------:R-:W-:Y:S02]  /*23020*/  BSSY B0, `(.L_x_6873) ;  /* 0x0000061000007945 */ /* 0x000fe40003800000 */
[----:B------:R-:W-:-:S13]  /*23030*/  ISETP.GE.U32.OR P0, PT, R3, R6, P0 ;  /* 0x000000060300720c */ /* 0x000fda0000706470 */
[----:B--2---:R-:W-:Y:S05]  /*23040*/  @P0 BRA `(.L_x_6874) ;  /* 0x0000000400780947 */ /* 0x004fea0003800000 */
[----:B------:R-:W-:Y:S01]  /*23050*/  IMAD R8, R8, R15, R2 ;  /* 0x0000000f08087224 */ /* 0x000fe200078e0202 */
[----:B------:R-:W-:Y:S01]  /*23060*/  FSETP.GTU.FTZ.AND P0, PT, |R13|, +INF , PT ;  /* 0x7f8000000d00780b */ /* 0x000fe20003f1c200 */
[----:B------:R-:W-:Y:S03]  /*23070*/  BSSY B1, `(.L_x_6875) ;  /* 0x0000017000017945 */ /* 0x000fe60003800000 */
[----:B------:R-:W-:-:S05]  /*23080*/  LEA R8, R8, UR4, 0x6 ;  /* 0x0000000408087c11 */ /* 0x000fca000f8e30ff */
        /* <DEDUP_REMOVED lines=18> */
.L_x_6876:
[----:B--2---:R-:W-:Y:S02]  /*231b0*/  FSETP.GTU.FTZ.AND P0, PT, |R12|, +INF , PT ;  /* 0x7f8000000c00780b */ /* 0x004fe40003f1c200 */
[----:B0-----:R-:W-:-:S04]  /*231c0*/  ISETP.LT.U32.AND P2, PT, R28, R32, PT ;  /* 0x000000201c00720c */ /* 0x001fc80003f41070 */
[----:B------:R-:W-:-:S13]  /*231d0*/  ISETP.LT.OR.EX P0, PT, R29, R33, !P0, P2 ;  /* 0x000000211d00720c */ /* 0x000fda0004701720 */
.L_x_6877:
[----:B------:R-:W-:Y:S05]  /*231e0*/  BSYNC B1 ;  /* 0x0000000000017941 */ /* 0x000fea0003800000 */
.L_x_6875:
        /* <DEDUP_REMOVED lines=15> */
.L_x_6879:
[----:B---3--:R-:W-:Y:S02]  /*232e0*/  FSETP.GTU.FTZ.AND P0, PT, |R14|, +INF , PT ;  /* 0x7f8000000e00780b */ /* 0x008fe40003f1c200 */
[----:B------:R-:W-:-:S04]  /*232f0*/  ISETP.LT.U32.AND P2, PT, R22, R34, PT ;  /* 0x000000221600720c */ /* 0x000fc80003f41070 */
[----:B------:R-:W-:-:S13]  /*23300*/  ISETP.LT.OR.EX P0, PT, R23, R35, !P0, P2 ;  /* 0x000000231700720c */ /* 0x000fda0004701720 */
.L_x_6880:
[----:B------:R-:W-:Y:S05]  /*23310*/  BSYNC B1 ;  /* 0x0000000000017941 */ /* 0x000fea0003800000 */
.L_x_6878:
        /* <DEDUP_REMOVED lines=15> */
.L_x_6882:
[----:B----4-:R-:W-:Y:S02]  /*23410*/  FSETP.GTU.FTZ.AND P0, PT, |R36|, +INF , PT ;  /* 0x7f8000002400780b */ /* 0x010fe40003f1c200 */
[----:B------:R-:W-:-:S04]  /*23420*/  ISETP.LT.U32.AND P2, PT, R24, R30, PT ;  /* 0x0000001e1800720c */ /* 0x000fc80003f41070 */
[----:B------:R-:W-:-:S13]  /*23430*/  ISETP.LT.OR.EX P0, PT, R25, R31, !P0, P2 ;  /* 0x0000001f1900720c */ /* 0x000fda0004701720 */
.L_x_6883:
[----:B------:R-:W-:Y:S05]  /*23440*/  BSYNC B1 ;  /* 0x0000000000017941 */ /* 0x000fea0003800000 */
.L_x_6881:
        /* <DEDUP_REMOVED lines=15> */
.L_x_6885:
[----:B------:R-:W-:Y:S02]  /*23540*/  FSETP.GTU.FTZ.AND P0, PT, |R38|, +INF , PT ;  /* 0x7f8000002600780b */ /* 0x000fe40003f1c200 */
[----:B------:R-:W-:-:S04]  /*23550*/  ISETP.LT.U32.AND P2, PT, R26, R20, PT ;  /* 0x000000141a00720c */ /* 0x000fc80003f41070 */
[----:B------:R-:W-:-:S13]  /*23560*/  ISETP.LT.OR.EX P0, PT, R27, R21, !P0, P2 ;  /* 0x000000151b00720c */ /* 0x000fda0004701720 */
.L_x_6886:
[----:B------:R-:W-:Y:S05]  /*23570*/  BSYNC B1 ;  /* 0x0000000000017941 */ /* 0x000fea0003800000 */
.L_x_6884:
[----:B------:R-:W-:Y:S01]  /*23580*/  SEL R26, R26, R20, P0 ;  /* 0x000000141a1a7207 */ /* 0x000fe20000000000 */
[----:B------:R2:W-:Y:S01]  /*23590*/  STS.64 [R0+0x8], R28 ;  /* 0x0000081c00007388 */ /* 0x0005e20000000a00 */
[----:B------:R-:W-:Y:S02]  /*235a0*/  SEL R27, R27, R21, P0 ;  /* 0x000000151b1b7207 */ /* 0x000fe40000000000 */
[----:B------:R-:W-:Y:S01]  /*235b0*/  FSEL R7, R7, R38, P0 ;  /* 0x0000002607077208 */ /* 0x000fe20000000000 */
[----:B------:R2:W-:Y:S04]  /*235c0*/  STS.64 [R0+0x18], R22 ;  /* 0x0000181600007388 */ /* 0x0005e80000000a00 */
[----:B------:R2:W-:Y:S04]  /*235d0*/  STS.64 [R0+0x28], R24 ;  /* 0x0000281800007388 */ /* 0x0005e80000000a00 */
[----:B------:R2:W-:Y:S04]  /*235e0*/  STS.64 [R0+0x38], R26 ;  /* 0x0000381a00007388 */ /* 0x0005e80000000a00 */
[----:B------:R2:W-:Y:S04]  /*235f0*/  STS [R0], R13 ;  /* 0x0000000d00007388 */ /* 0x0005e80000000800 */
[----:B------:R2:W-:Y:S04]  /*23600*/  STS [R0+0x10], R11 ;  /* 0x0000100b00007388 */ /* 0x0005e80000000800 */
[----:B------:R2:W-:Y:S04]  /*23610*/  STS [R0+0x20], R9 ;  /* 0x0000200900007388 */ /* 0x0005e80000000800 */
[----:B------:R2:W-:Y:S02]  /*23620*/  STS [R0+0x30], R7 ;  /* 0x0000300700007388 */ /* 0x0005e40000000800 */
.L_x_6874:
[----:B------:R-:W-:Y:S05]  /*23630*/  BSYNC B0 ;  /* 0x0000000000007941 */ /* 0x000fea0003800000 */
.L_x_6873:
[----:B------:R-:W-:Y:S02]  /*23640*/  ISETP.GT.AND P0, PT, R6, 0x1, PT ;  /* 0x000000010600780c */ /* 0x000fe40003f04270 */
[----:B------:R-:W-:-:S11]  /*23650*/  SHF.R.S32.HI R6, RZ, 0x1, R6 ;  /* 0x00000001ff067819 */ /* 0x000fd60000011406 */
[----:B------:R-:W-:Y:S05]  /*23660*/  @P0 BRA `(.L_x_6887) ;  /* 0xfffffff800600947 */ /* 0x000fea000383ffff */
.L_x_6872:
        /* <DEDUP_REMOVED lines=19> */
.L_x_6904:
[----:B-1----:R-:W-:Y:S01]  /*237a0*/  IMAD.IADD R8, R2, 0x1, R6 ;  /* 0x0000000102087824 */ /* 0x002fe200078e0206 */
[----:B------:R-:W-:Y:S04]  /*237b0*/  BAR.SYNC.DEFER_BLOCKING 0x0 ;  /* 0x0000000000007b1d */ /* 0x000fe80000010000 */
[----:B------:R-:W-:Y:S02]  /*237c0*/  ISETP.GE.U32.AND P0, PT, R8, R15, PT ;  /* 0x0000000f0800720c */ /* 0x000fe40003f06070 */
[----:B------:R-:W-:Y:S02]  /*237d0*/  BSSY B0, `(.L_x_6890) ;  /* 0x0000060000007945 */ /* 0x000fe40003800000 */
[----:B------:R-:W-:-:S13]  /*237e0*/  ISETP.GE.U32.OR P0, PT, R2, R6, P0 ;  /* 0x000000060200720c */ /* 0x000fda0000706470 */
[----:B----4-:R-:W-:Y:S05]  /*237f0*/  @P0 BRA `(.L_x_6891) ;  /* 0x0000000400740947 */ /* 0x010fea0003800000 */
[----:B------:R-:W-:Y:S01]  /*23800*/  IMAD R3, R6, 0x40, R0 ;  /* 0x0000004006037824 */ /* 0x000fe200078e0200 */
[----:B------:R-:W-:Y:S01]  /*23810*/  FSETP.GTU.FTZ.AND P0, PT, |R13|, +INF , PT ;  /* 0x7f8000000d00780b */ /* 0x000fe20003f1c200 */
[----:B------:R-:W-:Y:S03]  /*23820*/  BSSY B1, `(.L_x_6892) ;  /* 0x0000016000017945 */ /* 0x000fe60003800000 */
[----:B------:R1:W4:Y:S04]  /*23830*/  LDS R8, [R3] ;  /* 0x0000000003087984 */ /* 0x0003280000000800 */
[----:B------:R1:W0:Y:S04]  /*23840*/  LDS R12, [R3+0x10] ;  /* 0x00001000030c7984 */ /* 0x0002280000000800 */
[----:B------:R1:W0:Y:S04]  /*23850*/  LDS R14, [R3+0x20] ;  /* 0x00002000030e7984 */ /* 0x0002280000000800 */
[----:B------:R1:W0:Y:S04]  /*23860*/  LDS R36, [R3+0x30] ;  /* 0x0000300003247984 */ /* 0x0002280000000800 */
[----:B------:R1:W0:Y:S04]  /*23870*/  LDS.64 R30, [R3+0x8] ;  /* 0x00000800031e7984 */ /* 0x0002280000000a00 */
[----:B------:R1:W0:Y:S04]  /*23880*/  LDS.64 R32, [R3+0x18] ;  /* 0x0000180003207984 */ /* 0x0002280000000a00 */
[----:B------:R1:W0:Y:S04]  /*23890*/  LDS.64 R34, [R3+0x28] ;  /* 0x0000280003227984 */ /* 0x0002280000000a00 */
[----:B------:R1:W0:Y:S01]  /*238a0*/  LDS.64 R20, [R3+0x38] ;  /* 0x0000380003147984 */ /* 0x0002220000000a00 */
[----:B------:R-:W-:Y:S05]  /*238b0*/  @P0 BRA `(.L_x_6893) ;  /* 0x0000000000240947 */ /* 0x000fea0003800000 */
[C---:B----4-:R-:W-:Y:S02]  /*238c0*/  FSETP.NEU.FTZ.AND P3, PT, R13.reuse, R8, PT ;  /* 0x000000080d00720b */ /* 0x050fe40003f7d000 */
        /* <DEDUP_REMOVED lines=8> */
.L_x_6893:
[----:B----4-:R-:W-:Y:S02]  /*23950*/  FSETP.GTU.FTZ.AND P0, PT, |R8|, +INF , PT ;  /* 0x7f8000000800780b */ /* 0x010fe40003f1c200 */
[----:B0-----:R-:W-:-:S04]  /*23960*/  ISETP.LT.U32.AND P2, PT, R28, R30, PT ;  /* 0x0000001e1c00720c */ /* 0x001fc80003f41070 */
[----:B------:R-:W-:-:S13]  /*23970*/  ISETP.LT.OR.EX P0, PT, R29, R31, !P0, P2 ;  /* 0x0000001f1d00720c */ /* 0x000fda0004701720 */
.L_x_6894:
[----:B------:R-:W-:Y:S05]  /*23980*/  BSYNC B1 ;  /* 0x0000000000017941 */ /* 0x000fea0003800000 */
.L_x_6892:
[----:B------:R-:W-:Y:S01]  /*23990*/  FSETP.GTU.FTZ.AND P2, PT, |R11|, +INF , PT ;  /* 0x7f8000000b00780b */ /* 0x000fe20003f5c200 */
[----:B------:R-:W-:Y:S01]  /*239a0*/  BSSY B1, `(.L_x_6895) ;  /* 0x0000011000017945 */ /* 0x000fe20003800000 */
[----:B--23--:R-:W-:Y:S02]  /*239b0*/  SEL R28, R28, R30, P0 ;  /* 0x0000001e1c1c7207 */ /* 0x00cfe40000000000 */
        /* <DEDUP_REMOVED lines=12> */
.L_x_6896:
[----:B------:R-:W-:Y:S02]  /*23a80*/  FSETP.GTU.FTZ.AND P0, PT, |R12|, +INF , PT ;  /* 0x7f8000000c00780b */ /* 0x000fe40003f1c200 */
[----:B------:R-:W-:-:S04]  /*23a90*/  ISETP.LT.U32.AND P2, PT, R22, R32, PT ;  /* 0x000000201600720c */ /* 0x000fc80003f41070 */
[----:B------:R-:W-:-:S13]  /*23aa0*/  ISETP.LT.OR.EX P0, PT, R23, R33, !P0, P2 ;  /* 0x000000211700720c */ /* 0x000fda0004701720 */
.L_x_6897:
[----:B------:R-:W-:Y:S05]  /*23ab0*/  BSYNC B1 ;  /* 0x0000000000017941 */ /* 0x000fea0003800000 */
.L_x_6895:
        /* <DEDUP_REMOVED lines=15> */
.L_x_6899:
[----:B------:R-:W-:Y:S02]  /*23bb0*/  FSETP.GTU.FTZ.AND P0, PT, |R14|, +INF , PT ;  /* 0x7f8000000e00780b */ /* 0x000fe40003f1c200 */
[----:B------:R-:W-:-:S04]  /*23bc0*/  ISETP.LT.U32.AND P2, PT, R24, R34, PT ;  /* 0x000000221800720c */ /* 0x000fc80003f41070 */
[----:B------:R-:W-:-:S13]  /*23bd0*/  ISETP.LT.OR.EX P0, PT, R25, R35, !P0, P2 ;  /* 0x000000231900720c */ /* 0x000fda0004701720 */
.L_x_6900:
[----:B------:R-:W-:Y:S05]  /*23be0*/  BSYNC B1 ;  /* 0x0000000000017941 */ /* 0x000fea0003800000 */
.L_x_6898:
        /* <DEDUP_REMOVED lines=15> */
.L_x_6902:
[----:B------:R-:W-:Y:S02]  /*23ce0*/  FSETP.GTU.FTZ.AND P0, PT, |R36|, +INF , PT ;  /* 0x7f8000002400780b */ /* 0x000fe40003f1c200 */
[----:B------:R-:W-:-:S04]  /*23cf0*/  ISETP.LT.U32.AND P2, PT, R26, R20, PT ;  /* 0x000000141a00720c */ /* 0x000fc80003f41070 */
[----:B------:R-:W-:-:S13]  /*23d00*/  ISETP.LT.OR.EX P0, PT, R27, R21, !P0, P2 ;  /* 0x000000151b00720c */ /* 0x000fda0004701720 */
.L_x_6903:
[----:B------:R-:W-:Y:S05]  /*23d10*/  BSYNC B1 ;  /* 0x0000000000017941 */ /* 0x000fea0003800000 */
.L_x_6901:
        /* <DEDUP_REMOVED lines=11> */
.L_x_6891:
[----:B------:R-:W-:Y:S05]  /*23dd0*/  BSYNC B0 ;  /* 0x0000000000007941 */ /* 0x000fea0003800000 */
.L_x_6890:
[----:B------:R-:W-:-:S04]  /*23de0*/  SHF.R.S32.HI R6, RZ, 0x1, R6 ;  /* 0x00000001ff067819 */ /* 0x000fc80000011406 */
[----:B------:R-:W-:-:S13]  /*23df0*/  ISETP.GE.AND P0, PT, R6, 0x20, PT ;  /* 0x000000200600780c */ /* 0x000fda0003f06270 */
[----:B------:R-:W-:Y:S05]  /*23e00*/  @P0 BRA `(.L_x_6904) ;  /* 0xfffffff800640947 */ /* 0x000fea000383ffff */
[----:B-1----:R-:W-:-:S07]  /*23e10*/  IMAD.MOV.U32 R3, RZ, RZ, 0x20 ;  /* 0x00000020ff037424 */ /* 0x002fce00078e00ff */
.L_x_6889:
[----:B------:R-:W-:Y:S01]  /*23e20*/  BAR.SYNC.DEFER_BLOCKING 0x0 ;  /* 0x0000000000007b1d */ /* 0x000fe20000010000 */
[----:B------:R-:W-:-:S13]  /*23e30*/  ISETP.GE.AND P0, PT, R3, 0x2, PT ;  /* 0x000000020300780c */ /* 0x000fda0003f06270 */
[----:B------:R-:W-:Y:S05]  /*23e40*/  @!P0 BRA `(.L_x_6888) ;  /* 0x0000000400708947 */ /* 0x000fea0003800000 */
[----:B0-234-:R-:W-:-:S07]  /*23e50*/  IMAD.MOV.U32 R0, RZ, RZ, 0x1 ;  /* 0x00000001ff007424 */ /* 0x01dfce00078e00ff */
.L_x_6917:
[----:B------:R-:W-:Y:S01]  /*23e60*/  FSETP.GTU.FTZ.AND P0, PT, |R13|, +INF , PT ;  /* 0x7f8000000d00780b */ /* 0x000fe20003f1c200 */
[----:B------:R0:W2:Y:S01]  /*23e70*/  SHFL.DOWN PT, R6, R13, R0, 0x1f ;  /* 0x08001f000d067589 */ /* 0x0000a200000e0000 */
[----:B------:R-:W-:Y:S03]  /*23e80*/  BSSY B0, `(.L_x_6905) ;  /* 0x0000010000007945 */ /* 0x000fe60003800000 */
[----:B-1----:R0:W1:Y:S04]  /*23e90*/  SHFL.DOWN PT, R8, R29, R0, 0x1f ;  /* 0x08001f001d087589 */ /* 0x00206800000e0000 */
        /* <DEDUP_REMOVED lines=11> */
.L_x_6906:
[----:B--2---:R-:W-:Y:S02]  /*23f50*/  FSETP.GTU.FTZ.AND P0, PT, |R6|, +INF , PT ;  /* 0x7f8000000600780b */ /* 0x004fe40003f1c200 */
[----:B---3--:R-:W-:-:S04]  /*23f60*/  ISETP.LT.U32.AND P2, PT, R28, R15, PT ;  /* 0x0000000f1c00720c */ /* 0x008fc80003f41070 */
[----:B-1----:R-:W-:-:S13]  /*23f70*/  ISETP.LT.OR.EX P0, PT, R29, R8, !P0, P2 ;  /* 0x000000081d00720c */ /* 0x002fda0004701720 */
.L_x_6907:
[----:B------:R-:W-:Y:S05]  /*23f80*/  BSYNC B0 ;  /* 0x0000000000007941 */ /* 0x000fea0003800000 */
.L_x_6905:
        /* <DEDUP_REMOVED lines=18> */
.L_x_6909:
[----:B--2---:R-:W-:Y:S02]  /*240b0*/  FSETP.GTU.FTZ.AND P0, PT, |R12|, +INF , PT ;  /* 0x7f8000000c00780b */ /* 0x004fe40003f1c200 */
[----:B---3--:R-:W-:-:S04]  /*240c0*/  ISETP.LT.U32.AND P2, PT, R22, R21, PT ;  /* 0x000000151600720c */ /* 0x008fc80003f41070 */
[----:B0-----:R-:W-:-:S13]  /*240d0*/  ISETP.LT.OR.EX P0, PT, R23, R14, !P0, P2 ;  /* 0x0000000e1700720c */ /* 0x001fda0004701720 */
.L_x_6910:
[----:B------:R-:W-:Y:S05]  /*240e0*/  BSYNC B0 ;  /* 0x0000000000007941 */ /* 0x000fea0003800000 */
.L_x_6908:
        /* <DEDUP_REMOVED lines=18> */
.L_x_6912:
[----:B--2---:R-:W-:Y:S02]  /*24210*/  FSETP.GTU.FTZ.AND P0, PT, |R6|, +INF , PT ;  /* 0x7f8000000600780b */ /* 0x004fe40003f1c200 */
[----:B---3--:R-:W-:-:S04]  /*24220*/  ISETP.LT.U32.AND P2, PT, R24, R15, PT ;  /* 0x0000000f1800720c */ /* 0x008fc80003f41070 */
[----:B-1----:R-:W-:-:S13]  /*24230*/  ISETP.LT.OR.EX P0, PT, R25, R8, !P0, P2 ;  /* 0x000000081900720c */ /* 0x002fda0004701720 */
.L_x_6913:
[----:B------:R-:W-:Y:S05]  /*24240*/  BSYNC B0 ;  /* 0x0000000000007941 */ /* 0x000fea0003800000 */
.L_x_6911:
        /* <DEDUP_REMOVED lines=18> */
.L_x_6915:
[----:B--2---:R-:W-:Y:S02]  /*24370*/  FSETP.GTU.FTZ.AND P0, PT, |R12|, +INF , PT ;  /* 0x7f8000000c00780b */ /* 0x004fe40003f1c200 */
[----:B---3--:R-:W-:-:S04]  /*24380*/  ISETP.LT.U32.AND P2, PT, R26, R21, PT ;  /* 0x000000151a00720c */ /* 0x008fc80003f41070 */
[----:B0-----:R-:W-:-:S13]  /*24390*/  ISETP.LT.OR.EX P0, PT, R27, R14, !P0, P2 ;  /* 0x0000000e1b00720c */ /* 0x001fda0004701720 */
.L_x_6916:
[----:B------:R-:W-:Y:S05]  /*243a0*/  BSYNC B0 ;  /* 0x0000000000007941 */ /* 0x000fea0003800000 */
.L_x_6914:
[----:B-1----:R-:W-:Y:S01]  /*243b0*/  IMAD.SHL.U32 R0, R0, 0x2, RZ ;  /* 0x0000000200007824 */ /* 0x002fe200078e00ff */
[----:B------:R-:W-:Y:S02]  /*243c0*/  FSEL R7, R7, R12, P0 ;  /* 0x0000000c07077208 */ /* 0x000fe40000000000 */
[----:B------:R-:W-:Y:S02]  /*243d0*/  SEL R26, R26, R21, P0 ;  /* 0x000000151a1a7207 */ /* 0x000fe40000000000 */
[----:B------:R-:W-:Y:S02]  /*243e0*/  ISETP.GE.AND P2, PT, R0, R3, PT ;  /* 0x000000030000720c */ /* 0x000fe40003f46270 */
[----:B------:R-:W-:-:S11]  /*243f0*/  SEL R27, R27, R14, P0 ;  /* 0x0000000e1b1b7207 */ /* 0x000fd60000000000 */
[----:B------:R-:W-:Y:S05]  /*24400*/  @!P2 BRA `(.L_x_6917) ;  /* 0xfffffff80094a947 */ /* 0x000fea000383ffff */
.L_x_6888:
[----:B------:R-:W-:Y:S05]  /*24410*/  @!P1 EXIT ;  /* 0x000000000000994d */ /* 0x000fea0003800000 */
[----:B------:R-:W-:Y:S01]  /*24420*/  ULDC.U8 UR4, c[0x0][0x630] ;  /* 0x00018c0000047ab9 */ /* 0x000fe20000000000 */
[----:B------:R-:W-:Y:S02]  /*24430*/  ISETP.NE.U32.AND P0, PT, R4, RZ, PT ;  /* 0x000000ff0400720c */ /* 0x000fe40003f05070 */
[----:B------:R-:W-:Y:S02]  /*24440*/  ISETP.NE.AND P1, PT, RZ, UR4, PT ;  /* 0x00000004ff007c0c */ /* 0x000fe4000bf25270 */
[----:B------:R-:W-:-:S11]  /*24450*/  ISETP.NE.AND.EX P0, PT, R10, RZ, PT, P0 ;  /* 0x000000ff0a00720c */ /* 0x000fd60003f05300 */
[----:B------:R-:W-:Y:S05]  /*24460*/  @!P1 BRA `(.L_x_6918) ;  /* 0x0000000000249947 */ /* 0x000fea0003800000 */
[----:B------:R-:W-:Y:S02]  /*24470*/  ULDC.64 UR4, c[0x0][0x628] ;  /* 0x00018a0000047ab9 */ /* 0x000fe40000000a00 */
[----:B0-234-:R-:W-:Y:S02]  /*24480*/  IADD3 R28, P2, R28, UR4, RZ ;  /* 0x000000041c1c7c10 */ /* 0x01dfe4000ff5e0ff */
[----:B------:R-:W-:Y:S02]  /*24490*/  IADD3 R22, P3, R22, UR4, RZ ;  /* 0x0000000416167c10 */ /* 0x000fe4000ff7e0ff */
[----:B------:R-:W-:Y:S02]  /*244a0*/  IADD3 R24, P4, R24, UR4, RZ ;  /* 0x0000000418187c10 */ /* 0x000fe4000ff9e0ff */
[----:B------:R-:W-:Y:S02]  /*244b0*/  IADD3 R26, P5, R26, UR4, RZ ;  /* 0x000000041a1a7c10 */ /* 0x000fe4000ffbe0ff */
[----:B------:R-:W-:-:S02]  /*244c0*/  IADD3.X R29, R29, UR5, RZ, P2, !PT ;  /* 0x000000051d1d7c10 */ /* 0x000fc400097fe4ff */
[----:B------:R-:W-:Y:S02]  /*244d0*/  IADD3.X R23, R23, UR5, RZ, P3, !PT ;  /* 0x0000000517177c10 */ /* 0x000fe40009ffe4ff */
[----:B------:R-:W-:Y:S02]  /*244e0*/  IADD3.X R25, R25, UR5, RZ, P4, !PT ;  /* 0x0000000519197c10 */ /* 0x000fe4000a7fe4ff */
[----:B------:R-:W-:-:S07]  /*244f0*/  IADD3.X R27, R27, UR5, RZ, P5, !PT ;  /* 0x000000051b1b7c10 */ /* 0x000fce000affe4ff */
.L_x_6918:
[----:B------:R-:W-:Y:S05]  /*24500*/  @!P0 BRA `(.L_x_6919) ;  /* 0x0000000800b08947 */ /* 0x000fea0003800000 */
[----:B------:R-:W-:Y:S02]  /*24510*/  ULDC.U8 UR4, c[0x0][0x631] ;  /* 0x00018c4000047ab9 */ /* 0x000fe40000000000 */
[----:B------:R-:W-:Y:S01]  /*24520*/  ISETP.NE.AND P2, PT, RZ, UR4, PT ;  /* 0x00000004ff007c0c */ /* 0x000fe2000bf45270 */
[----:B------:R-:W-:-:S12]  /*24530*/  @!P1 BRA `(.L_x_6920) ;  /* 0x0000000400109947 */ /* 0x000fd80003800000 */
[----:B-1----:R-:W5:Y:S04]  /*24540*/  LDG.E R8, desc[UR60][R4.64] ;  /* 0x0000003c04087981 */ /* 0x002f68000c1e1900 */
[----:B------:R-:W2:Y:S04]  /*24550*/  LDG.E R10, desc[UR60][R4.64+0x10] ;  /* 0x0000103c040a7981 */ /* 0x000ea8000c1e1900 */
[----:B------:R-:W3:Y:S04]  /*24560*/  LDG.E.64 R2, desc[UR60][R4.64+0x8] ;  /* 0x0000083c04027981 */ /* 0x000ee8000c1e1b00 */
[----:B------:R-:W3:Y:S04]  /*24570*/  LDG.E.64 R14, desc[UR60][R4.64+0x18] ;  /* 0x0000183c040e7981 */ /* 0x000ee8000c1e1b00 */
[----:B------:R-:W3:Y:S04]  /*24580*/  LDG.E R12, desc[UR60][R4.64+0x20] ;  /* 0x0000203c040c7981 */ /* 0x000ee8000c1e1900 */
[----:B------:R-:W3:Y:S04]  /*24590*/  LDG.E R32, desc[UR60][R4.64+0x30] ;  /* 0x0000303c04207981 */ /* 0x000ee8000c1e1900 */
[----:B------:R-:W3:Y:S04]  /*245a0*/  LDG.E.64 R20, desc[UR60][R4.64+0x28] ;  /* 0x0000283c04147981 */ /* 0x000ee8000c1e1b00 */
[----:B------:R-:W3:Y:S01]  /*245b0*/  LDG.E.64 R30, desc[UR60][R4.64+0x38] ;  /* 0x0000383c041e7981 */ /* 0x000ee2000c1e1b00 */
[----:B-----5:R-:W-:-:S02]  /*245c0*/  FSETP.GTU.FTZ.AND P3, PT, |R8|, +INF , PT ;  /* 0x7f8000000800780b */ /* 0x020fc40003f7c200 */
[----:B--2---:R-:W-:Y:S02]  /*245d0*/  FSETP.GTU.FTZ.AND P4, PT, |R10|, +INF , PT ;  /* 0x7f8000000a00780b */ /* 0x004fe40003f9c200 */
[----:B------:R-:W-:Y:S02]  /*245e0*/  FSETP.NEU.OR P6, PT, R8, R13, P3 ;  /* 0x0000000d0800720b */ /* 0x000fe40001fcd400 */
[----:B------:R-:W-:-:S07]  /*245f0*/  FSETP.NEU.OR P5, PT, R10, R11, P4 ;  /* 0x0000000b0a00720b */ /* 0x000fce00027ad400 */
[----:B------:R-:W-:Y:S02]  /*24600*/  @!P3 FSETP.GT.FTZ.AND P0, PT, R8, R13, PT ;  /* 0x0000000d0800b20b */ /* 0x000fe40003f14000 */
[----:B------:R-:W-:Y:S02]  /*24610*/  @!P4 FSETP.GT.FTZ.AND P1, PT, R10, R11, PT ;  /* 0x0000000b0a00c20b */ /* 0x000fe40003f34000 */
[----:B0--34-:R-:W-:Y:S02]  /*24620*/  @!P3 SEL R0, RZ, 0xffffffff, !P0 ;  /* 0xffffffffff00b807 */ /* 0x019fe40004000000 */
[----:B------:R-:W-:Y:S02]  /*24630*/  @!P3 ISETP.GE.U32.AND P0, PT, R2, R28, PT ;  /* 0x0000001c0200b20c */ /* 0x000fe40003f06070 */
[----:B------:R-:W-:Y:S02]  /*24640*/  @!P4 SEL R6, RZ, 0xffffffff, !P1 ;  /* 0xffffffffff06c807 */ /* 0x000fe40004800000 */
[----:B------:R-:W-:-:S02]  /*24650*/  @!P4 ISETP.GE.U32.AND P1, PT, R14, R22, PT ;  /* 0x000000160e00c20c */ /* 0x000fc40003f26070 */
        /* <DEDUP_REMOVED lines=50> */
.L_x_6920:
[----:B------:R-:W-:Y:S05]  /*24980*/  @!P2 BRA `(.L_x_6921) ;  /* 0x00000004006ca947 */ /* 0x000fea0003800000 */
[----:B------:R-:W5:Y:S02]  /*24990*/  LDC R30, c[0x0][0x634] ;  /* 0x00018d00ff1e7b82 */ /* 0x000f640000000800 */
[----:B-----5:R-:W-:-:S04]  /*249a0*/  ISETP.NE.AND P0, PT, R30, 0x1, PT ;  /* 0x000000011e00780c */ /* 0x020fc80003f05270 */
[----:B0-234-:R-:W-:-:S09]  /*249b0*/  P2R R0, PR, RZ, 0x1 ;  /* 0x00000001ff007803 */ /* 0x01dfd20000000000 */
        /* <DEDUP_REMOVED lines=12> */
[----:B-1----:R-:W-:Y:S02]  /*24a80*/  IMAD.MOV.U32 R8, RZ, RZ, 0x2ef ;  /* 0x000002efff087424 */ /* 0x002fe400078e00ff */
[----:B------:R-:W-:Y:S02]  /*24a90*/  IMAD.MOV.U32 R12, RZ, RZ, 0x1 ;  /* 0x00000001ff0c7424 */ /* 0x000fe400078e00ff */
[----:B0-----:R-:W-:-:S07]  /*24aa0*/  IMAD.MOV.U32 R13, RZ, RZ, RZ ;  /* 0x000000ffff0d7224 */ /* 0x001fce00078e00ff */
[----:B------:R-:W-:-:S07]  /*24ab0*/  LEPC R20, `(.L_x_6922) ;  /* 0x000000001014794e */ /* 0x000fce0000000000 */
[----:B--2---:R-:W-:Y:S05]  /*24ac0*/  CALL.ABS.NOINC R2 ;  /* 0x0000000002007343 */ /* 0x004fea0003c00000 */
.L_x_6922:
        /* <DEDUP_REMOVED lines=22> */
.L_x_6923:
        /* <DEDUP_REMOVED lines=10> */
[----:B0-----:R0:W3:Y:S01]  /*24cd0*/  LDC.64 R2, c[0x4][R0] ;  /* 0x0100000000027b82 */ /* 0x0010e20000000a00 */
        /* <DEDUP_REMOVED lines=10> */
[----:B--23--:R-:W-:Y:S05]  /*24d80*/  CALL.ABS.NOINC R2 ;  /* 0x0000000002007343 */ /* 0x00cfea0003c00000 */
.L_x_6924:
        /* <DEDUP_REMOVED lines=22> */
.L_x_6925:
[----:B------:R-:W-:Y:S02]  /*24ef0*/  ULDC.64 UR4, c[0x0][0x600] ;  /* 0x0001800000047ab9 */ /* 0x000fe40000000a00 */
[----:B------:R-:W-:-:S05]  /*24f00*/  IADD3 R16, P0, R16, UR4, RZ ;  /* 0x0000000410107c10 */ /* 0x000fca000ff1e0ff */
[----:B------:R-:W-:-:S05]  /*24f10*/  IMAD.X R17, RZ, RZ, UR5, P0 ;  /* 0x00000005ff117e24 */ /* 0x000fca00080e06ff */
[----:B------:R-:W-:Y:S01]  /*24f20*/  STG.E.64 desc[UR60][R16.64], R26 ;  /* 0x0000001a10007986 */ /* 0x000fe2000c101b3c */
[----:B------:R-:W-:Y:S05]  /*24f30*/  EXIT ;  /* 0x000000000000794d */ /* 0x000fea0003800000 */
.L_x_6921:
        /* <DEDUP_REMOVED lines=9> */
.L_x_6919:
[----:B------:R-:W-:Y:S05]  /*24fd0*/  @!P1 BRA `(.L_x_6926) ;  /* 0x0000000000509947 */ /* 0x000fea0003800000 */
[----:B0-234-:R-:W-:Y:S01]  /*24fe0*/  MOV R0, 0x0 ;  /* 0x0000000000007802 */ /* 0x01dfe20000000f00 */
        /* <DEDUP_REMOVED lines=15> */
.L_x_6927:
[----:B------:R-:W-:Y:S02]  /*250e0*/  CS2R R28, SRZ ;  /* 0x00000000001c7805 */ /* 0x000fe4000001ff00 */
[----:B------:R-:W-:Y:S02]  /*250f0*/  CS2R R22, SRZ ;  /* 0x0000000000167805 */ /* 0x000fe4000001ff00 */
[----:B------:R-:W-:Y:S02]  /*25100*/  CS2R R24, SRZ ;  /* 0x0000000000187805 */ /* 0x000fe4000001ff00 */
[----:B------:R-:W-:-:S07]  /*25110*/  CS2R R26, SRZ ;  /* 0x00000000001a7805 */ /* 0x000fce000001ff00 */
.L_x_6926:
[----:B------:R-:W-:Y:S02]  /*25120*/  ULDC.U8 UR4, c[0x0][0x631] ;  /* 0x00018c4000047ab9 */ /* 0x000fe40000000000 */
[----:B------:R-:W-:-:S13]  /*25130*/  ISETP.NE.AND P0, PT, RZ, UR4, PT ;  /* 0x00000004ff007c0c */ /* 0x000fda000bf05270 */
        /* <DEDUP_REMOVED lines=21> */
.L_x_6929:
        /* <DEDUP_REMOVED lines=22> */
.L_x_6930:
        /* <DEDUP_REMOVED lines=22> */
.L_x_6931:
        /* <DEDUP_REMOVED lines=22> */
.L_x_6932:
[----:B------:R-:W-:Y:S02]  /*256b0*/  ULDC.64 UR4, c[0x0][0x600] ;  /* 0x0001800000047ab9 */ /* 0x000fe40000000a00 */
[----:B------:R-:W-:-:S05]  /*256c0*/  IADD3 R16, P0, R16, UR4, RZ ;  /* 0x0000000410107c10 */ /* 0x000fca000ff1e0ff */
[----:B------:R-:W-:-:S05]  /*256d0*/  IMAD.X R17, RZ, RZ, UR5, P0 ;  /* 0x00000005ff117e24 */ /* 0x000fca00080e06ff */
[----:B------:R-:W-:Y:S01]  /*256e0*/  STG.E.64 desc[UR60][R16.64], R26 ;  /* 0x0000001a10007986 */ /* 0x000fe2000c101b3c */
[----:B------:R-:W-:Y:S05]  /*256f0*/  EXIT ;  /* 0x000000000000794d */ /* 0x000fea0003800000 */
.L_x_6928:
        /* <DEDUP_REMOVED lines=8> */
[----:B0-234-:R-:W-:Y:S02]  /*25780*/  IMAD.U32 R7, RZ, RZ, UR7 ;  /* 0x00000007ff077e24 */ /* 0x01dfe4000f8e00ff */
[----:B------:R-:W-:-:S02]  /*25790*/  IMAD.U32 R10, RZ, RZ, UR4 ;  /* 0x00000004ff0a7e24 */ /* 0x000fc4000f8e00ff */
[----:B------:R-:W-:Y:S02]  /*257a0*/  IMAD.U32 R11, RZ, RZ, UR5 ;  /* 0x00000005ff0b7e24 */ /* 0x000fe4000f8e00ff */
[----:B-1----:R-:W-:Y:S02]  /*257b0*/  IMAD.MOV.U32 R8, RZ, RZ, 0x2e9 ;  /* 0x000002e9ff087424 */ /* 0x002fe400078e00ff */
[----:B------:R-:W-:Y:S02]  /*257c0*/  IMAD.MOV.U32 R12, RZ, RZ, 0x1 ;  /* 0x00000001ff0c7424 */ /* 0x000fe400078e00ff */
[----:B------:R-:W-:-:S07]  /*257d0*/  IMAD.MOV.U32 R13, RZ, RZ, RZ ;  /* 0x000000ffff0d7224 */ /* 0x000fce00078e00ff */
[----:B------:R-:W-:-:S07]  /*257e0*/  LEPC R20, `(.L_x_6933) ;  /* 0x000000001014794e */ /* 0x000fce0000000000 */
[----:B------:R-:W-:Y:S05]  /*257f0*/  CALL.ABS.NOINC R14 ;  /* 0x000000000e007343 */ /* 0x000fea0003c00000 */
.L_x_6933:
        /* <DEDUP_REMOVED lines=15> */
.L_x_6934:
        /* <DEDUP_REMOVED lines=15> */
.L_x_6935:
        /* <DEDUP_REMOVED lines=15> */
.L_x_6936:
[----:B------:R-:W-:Y:S05]  /*25ad0*/  EXIT ;  /* 0x000000000000794d */ /* 0x000fea0003800000 */
.L_x_6837:
        /* <DEDUP_REMOVED lines=26> */
.L_x_6937:
        /* <DEDUP_REMOVED lines=72> */
.L_x_6939:
        /* <DEDUP_REMOVED lines=25> */
.L_x_6941:
        /* <DEDUP_REMOVED lines=22> */
.L_x_6942:
        /* <DEDUP_REMOVED lines=22> */
.L_x_6943:
        /* <DEDUP_REMOVED lines=22> */
.L_x_6944:
[----:B------:R-:W-:Y:S02]  /*266b0*/  ULDC.64 UR4, c[0x0][0x600] ;  /* 0x0001800000047ab9 */ /* 0x000fe40000000a00 */
[----:B------:R-:W-:-:S05]  /*266c0*/  IADD3 R18, P0, R18, UR4, RZ ;  /* 0x0000000412127c10 */ /* 0x000fca000ff1e0ff */
[----:B------:R-:W-:-:S05]  /*266d0*/  IMAD.X R19, RZ, RZ, UR5, P0 ;  /* 0x00000005ff137e24 */ /* 0x000fca00080e06ff */
[----:B------:R-:W-:Y:S01]  /*266e0*/  STG.E.64 desc[UR60][R18.64], R16 ;  /* 0x0000001012007986 */ /* 0x000fe2000c101b3c */
[----:B------:R-:W-:Y:S05]  /*266f0*/  EXIT ;  /* 0x000000000000794d */ /* 0x000fea0003800000 */
.L_x_6940:
        /* <DEDUP_REMOVED lines=9> */
.L_x_6938:
        /* <DEDUP_REMOVED lines=17> */
.L_x_6946:
[----:B------:R-:W-:Y:S01]  /*268a0*/  IMAD.MOV.U32 R8, RZ, RZ, RZ ;  /* 0x000000ffff087224 */ /* 0x000fe200078e00ff */
[----:B------:R-:W-:Y:S01]  /*268b0*/  CS2R R26, SRZ ;  /* 0x00000000001a7805 */ /* 0x000fe2000001ff00 */
[----:B------:R-:W-:Y:S02]  /*268c0*/  IMAD.MOV.U32 R49, RZ, RZ, RZ ;  /* 0x000000ffff317224 */ /* 0x000fe400078e00ff */
[----:B------:R-:W-:Y:S02]  /*268d0*/  IMAD.MOV.U32 R0, RZ, RZ, RZ ;  /* 0x000000ffff007224 */ /* 0x000fe400078e00ff */
[----:B------:R-:W-:Y:S02]  /*268e0*/  IMAD.MOV.U32 R47, RZ, RZ, RZ ;  /* 0x000000ffff2f7224 */ /* 0x000fe400078e00ff */
[----:B------:R-:W-:Y:S02]  /*268f0*/  IMAD.MOV.U32 R24, RZ, RZ, RZ ;  /* 0x000000ffff187224 */ /* 0x000fe400078e00ff */
[----:B------:R-:W-:-:S07]  /*26900*/  IMAD.MOV.U32 R13, RZ, RZ, RZ ;  /* 0x000000ffff0d7224 */ /* 0x000fce00078e00ff */
.L_x_6945:
        /* <DEDUP_REMOVED lines=26> */
.L_x_6948:
        /* <DEDUP_REMOVED lines=22> */
.L_x_6949:
        /* <DEDUP_REMOVED lines=22> */
.L_x_6950:
        /* <DEDUP_REMOVED lines=22> */
.L_x_6951:
[----:B------:R-:W-:Y:S02]  /*26ed0*/  ULDC.64 UR4, c[0x0][0x600] ;  /* 0x0001800000047ab9 */ /* 0x000fe40000000a00 */
[----:B------:R-:W-:-:S05]  /*26ee0*/  IADD3 R18, P0, R18, UR4, RZ ;  /* 0x0000000412127c10 */ /* 0x000fca000ff1e0ff */
[----:B------:R-:W-:-:S05]  /*26ef0*/  IMAD.X R19, RZ, RZ, UR5, P0 ;  /* 0x00000005ff137e24 */ /* 0x000fca00080e06ff */
[----:B------:R-:W-:Y:S01]  /*26f00*/  STG.E.64 desc[UR60][R18.64], R48 ;  /* 0x0000003012007986 */ /* 0x000fe2000c101b3c */
[----:B------:R-:W-:Y:S05]  /*26f10*/  EXIT ;  /* 0x000000000000794d */ /* 0x000fea0003800000 */
.L_x_6947:
        /* <DEDUP_REMOVED lines=16> */
.L_x_6952:
        /* <DEDUP_REMOVED lines=15> */
.L_x_6953:
        /* <DEDUP_REMOVED lines=15> */
.L_x_6954:
        /* <DEDUP_REMOVED lines=15> */
.L_x_6955:
[----:B------:R-:W-:Y:S05]  /*272f0*/  EXIT ;  /* 0x000000000000794d */ /* 0x000fea0003800000 */
        .weak           $__internal_52_$__cuda_sm20_div_u64
        .type           $__internal_52_$__cuda_sm20_div_u64,@function
        .size           $__internal_52_$__cuda_sm20_div_u64,($__internal_53_$__cuda_sm20_rem_u64 - $__internal_52_$__cuda_sm20_div_u64)
$__internal_52_$__cuda_sm20_div_u64:
        /* <DEDUP_REMOVED lines=61> */
[----:B------:R-:W-:Y:S01]  /*276d0*/  ISETP.NE.AND.EX P1, PT, R11, RZ, PT, P1 ;  /* 0x000000ff0b00720c */ /* 0x000fe20003f25310 */
[----:B------:R-:W-:Y:S01]  /*276e0*/  IMAD.MOV.U32 R17, RZ, RZ, 0x0 ;  /* 0x00000000ff117424 */ /* 0x000fe200078e00ff */
[----:B------:R-:W-:-:S04]  /*276f0*/  ISETP.GE.U32.AND.EX P0, PT, R20, R11, PT, P0 ;  /* 0x0000000b1400720c */ /* 0x000fc80003f06100 */
[----:B------:R-:W-:Y:S01]  /*27700*/  SEL R21, R21, R16, P0 ;  /* 0x0000001015157207 */ /* 0x000fe20000000000 */
[----:B------:R-:W-:Y:S01]  /*27710*/  IMAD.MOV.U32 R16, RZ, RZ, R12 ;  /* 0x000000ffff107224 */ /* 0x000fe200078e000c */
[----:B------:R-:W-:Y:S02]  /*27720*/  SEL R14, R14, R25, P0 ;  /* 0x000000190e0e7207 */ /* 0x000fe40000000000 */
[----:B------:R-:W-:Y:S02]  /*27730*/  SEL R21, R21, 0xffffffff, P1 ;  /* 0xffffffff15157807 */ /* 0x000fe40000800000 */
[----:B------:R-:W-:Y:S01]  /*27740*/  SEL R14, R14, 0xffffffff, P1 ;  /* 0xffffffff0e0e7807 */ /* 0x000fe20000800000 */
[----:B------:R-:W-:Y:S06]  /*27750*/  RET.REL.NODEC R16 `(_ZN2at6native13reduce_kernelILi128ELi4ENS0_8ReduceOpIN3c104HalfENS0_9ArgMaxOpsIfEEjlLi4ELi4EEEEEvT1_) ;  /* 0xfffffd8810287950 */ /* 0x000fec0003c3ffff */
        .weak           $__internal_53_$__cuda_sm20_rem_u64
        .type           $__internal_53_$__cuda_sm20_rem_u64,@function
        .size           $__internal_53_$__cuda_sm20_rem_u64,(.L_x_7010 - $__internal_53_$__cuda_sm20_rem_u64)
$__internal_53_$__cuda_sm20_rem_u64:
        /* <DEDUP_REMOVED lines=64> */
[----:B------:R-:W-:Y:S06]  /*27b60*/  RET.REL.NODEC R4 `(_ZN2at6native13reduce_kernelILi128ELi4ENS0_8ReduceOpIN3c104HalfENS0_9ArgMaxOpsIfEEjlLi4ELi4EEEEEvT1_) ;  /* 0xfffffd8404247950 */ /* 0x000fec0003c3ffff */
.L_x_6956:
        /* <DEDUP_REMOVED lines=9> */
.L_x_7010:


//--------------------- .nv.global.init           --------------------------
	.section	.nv.global.init,"aw",@progbits
.nv.global.init:
	.type		$str$7,@object
	.size		$str$7,(__unnamed_74 - $str$7)
$str$7:
        /*0000*/ 	.byte	0x66, 0x61, 0x6c, 0x73, 0x65, 0x00
	.type		__unnamed_74,@object
	.size		__unnamed_74,(__unnamed_34 - __unnamed_74)
__unnamed_74:
        /*0006*/ 	.byte	0x73, 0x65, 0x74, 0x5f, 0x72, 0x65, 0x73, 0x75, 0x6c, 0x74, 0x73, 0x00
	.type		__unnamed_34,@object
	.size		__unnamed_34,(__unnamed_14 - __unnamed_34)
__unnamed_34:
        /*0012*/ 	.byte	0x73, 0x65, 0x74, 0x5f, 0x72, 0x65, 0x73, 0x75, 0x6c, 0x74, 0x73, 0x00
	.type		__unnamed_14,@object
	.size		__unnamed_14,(__unnamed_54 - __unnamed_14)
__unnamed_14:
        /*001e*/ 	.byte	0x73, 0x65, 0x74, 0x5f, 0x72, 0x65, 0x73, 0x75, 0x6c, 0x74, 0x73, 0x00
	.type		__unnamed_54,@object
	.size		__unnamed_54,(__unnamed_44 - __unnamed_54)
__unnamed_54:
        /*002a*/ 	.byte	0x73, 0x65, 0x74, 0x5f, 0x72, 0x65, 0x73, 0x75, 0x6c, 0x74, 0x73, 0x00
	.type		__unnamed_44,@object
	.size		__unnamed_44,(__unnamed_4 - __unnamed_44)
__unnamed_44:
        /*0036*/ 	.byte	0x73, 0x65, 0x74, 0x5f, 0x72, 0x65, 0x73, 0x75, 0x6c, 0x74, 0x73, 0x00
	.type		__unnamed_4,@object
	.size		__unnamed_4,(__unnamed_84 - __unnamed_4)
__unnamed_4:
        /*0042*/ 	.byte	0x73, 0x65, 0x74, 0x5f, 0x72, 0x65, 0x73, 0x75, 0x6c, 0x74, 0x73, 0x00
	.type		__unnamed_84,@object
	.size		__unnamed_84,(__unnamed_24 - __unnamed_84)
__unnamed_84:
        /*004e*/ 	.byte	0x73, 0x65, 0x74, 0x5f, 0x72, 0x65, 0x73, 0x75, 0x6c, 0x74, 0x73, 0x00
	.type		__unnamed_24,@object
	.size		__unnamed_24,(__unnamed_64 - __unnamed_24)
__unnamed_24:
        /*005a*/ 	.byte	0x73, 0x65, 0x74, 0x5f, 0x72, 0x65, 0x73, 0x75, 0x6c, 0x74, 0x73, 0x00
	.type		__unnamed_64,@object
	.size		__unnamed_64,($str$8 - __unnamed_64)
__unnamed_64:
        /*0066*/ 	.byte	0x73, 0x65, 0x74, 0x5f, 0x72, 0x65, 0x73, 0x75, 0x6c, 0x74, 0x73, 0x00
	.type		$str$8,@object
	.size		$str$8,(__unnamed_11 - $str$8)
$str$8:
        /*0072*/ 	.byte	0x66, 0x69, 0x6e, 0x61, 0x6c, 0x5f, 0x6f, 0x75, 0x74, 0x70, 0x75, 0x74, 0x00
	.type		__unnamed_11,@object
	.size		__unnamed_11,(__unnamed_51 - __unnamed_11)
__unnamed_11:
        /*007f*/ 	.byte	0x74, 0x68, 0x72, 0x65, 0x61, 0x64, 0x5f, 0x72, 0x65, 0x64, 0x75, 0x63, 0x65, 0x00
	.type		__unnamed_51,@object
	.size		__unnamed_51,(__unnamed_31 - __unnamed_51)
__unnamed_51:
        /*008d*/ 	.byte	0x74, 0x68, 0x72, 0x65, 0x61, 0x64, 0x5f, 0x72, 0x65, 0x64, 0x75, 0x63, 0x65, 0x00
	.type		__unnamed_31,@object
	.size		__unnamed_31,($str$9 - __unnamed_31)
__unnamed_31:
        /*009b*/ 	.byte	0x74, 0x68, 0x72, 0x65, 0x61, 0x64, 0x5f, 0x72, 0x65, 0x64, 0x75, 0x63, 0x65, 0x00
	.type		$str$9,@object
	.size		$str$9,(__unnamed_71 - $str$9)
$str$9:
        /*00a9*/ 	.byte	0x6e, 0x6f, 0x75, 0x74, 0x70, 0x75, 0x74, 0x73, 0x20, 0x3d, 0x3d, 0x20, 0x31, 0x00
	.type		__unnamed_71,@object
	.size		__unnamed_71,(__unnamed_41 - __unnamed_71)
__unnamed_71:
        /*00b7*/ 	.byte	0x74, 0x68, 0x72, 0x65, 0x61, 0x64, 0x5f, 0x72, 0x65, 0x64, 0x75, 0x63, 0x65, 0x00
	.type		__unnamed_41,@object
	.size		__unnamed_41,(__unnamed_1 - __unnamed_41)
__unnamed_41:
        /*00c5*/ 	.byte	0x74, 0x68, 0x72, 0x65, 0x61, 0x64, 0x5f, 0x72, 0x65, 0x64, 0x75, 0x63, 0x65, 0x00
	.type		__unnamed_1,@object
	.size		__unnamed_1,(__unnamed_81 - __unnamed_1)
__unnamed_1:
        /*00d3*/ 	.byte	0x74, 0x68, 0x72, 0x65, 0x61, 0x64, 0x5f, 0x72, 0x65, 0x64, 0x75, 0x63, 0x65, 0x00
	.type		__unnamed_81,@object
	.size		__unnamed_81,(__unnamed_61 - __unnamed_81)
__unnamed_81:
        /*00e1*/ 	.byte	0x74, 0x68, 0x72, 0x65, 0x61, 0x64, 0x5f, 0x72, 0x65, 0x64, 0x75, 0x63, 0x65, 0x00
	.type		__unnamed_61,@object
	.size		__unnamed_61,(__unnamed_21 - __unnamed_61)
__unnamed_61:
        /*00ef*/ 	.byte	0x74, 0x68, 0x72, 0x65, 0x61, 0x64, 0x5f, 0x72, 0x65, 0x64, 0x75, 0x63, 0x65, 0x00
	.type		__unnamed_21,@object
	.size		__unnamed_21,(__unnamed_26 - __unnamed_21)
__unnamed_21:
        /*00fd*/ 	.byte	0x74, 0x68, 0x72, 0x65, 0x61, 0x64, 0x5f, 0x72, 0x65, 0x64, 0x75, 0x63, 0x65, 0x00
	.type		__unnamed_26,@object
	.size		__unnamed_26,(__unnamed_66 - __unnamed_26)
__unnamed_26:
        /*010b*/ 	.byte	0x74, 0x68, 0x72, 0x65, 0x61, 0x64, 0x5f, 0x72, 0x65, 0x64, 0x75, 0x63, 0x65, 0x00
	.type		__unnamed_66,@object
	.size		__unnamed_66,(__unnamed_46 - __unnamed_66)
__unnamed_66:
        /*0119*/ 	.byte	0x74, 0x68, 0x72, 0x65, 0x61, 0x64, 0x5f, 0x72, 0x65, 0x64, 0x75, 0x63, 0x65, 0x00
	.type		__unnamed_46,@object
	.size		__unnamed_46,(__unnamed_6 - __unnamed_46)
__unnamed_46:
        /*0127*/ 	.byte	0x74, 0x68, 0x72, 0x65, 0x61, 0x64, 0x5f, 0x72, 0x65, 0x64, 0x75, 0x63, 0x65, 0x00
	.type		__unnamed_6,@object
	.size		__unnamed_6,(__unnamed_86 - __unnamed_6)
__unnamed_6:
        /*0135*/ 	.byte	0x74, 0x68, 0x72, 0x65, 0x61, 0x64, 0x5f, 0x72, 0x65, 0x64, 0x75, 0x63, 0x65, 0x00
	.type		__unnamed_86,@object
	.size		__unnamed_86,(__unnamed_76 - __unnamed_86)
__unnamed_86:
        /*0143*/ 	.byte	0x74, 0x68, 0x72, 0x65, 0x61, 0x64, 0x5f, 0x72, 0x65, 0x64, 0x75, 0x63, 0x65, 0x00
	.type		__unnamed_76,@object
	.size		__unnamed_76,(__unnamed_36 - __unnamed_76)
__unnamed_76:
        /*0151*/ 	.byte	0x74, 0x68, 0x72, 0x65, 0x61, 0x64, 0x5f, 0x72, 0x65, 0x64, 0x75, 0x63, 0x65, 0x00
	.type		__unnamed_36,@object
	.size		__unnamed_36,(__unnamed_56 - __unnamed_36)
__unnamed_36:
        /*015f*/ 	.byte	0x74, 0x68, 0x72, 0x65, 0x61, 0x64, 0x5f, 0x72, 0x65, 0x64, 0x75, 0x63, 0x65, 0x00
	.type		__unnamed_56,@object
	.size		__unnamed_56,(__unnamed_16 - __unnamed_56)
__unnamed_56:
        /*016d*/ 	.byte	0x74, 0x68, 0x72, 0x65, 0x61, 0x64, 0x5f, 0x72, 0x65, 0x64, 0x75, 0x63, 0x65, 0x00
	.type		__unnamed_16,@object
	.size		__unnamed_16,(__unnamed_27 - __unnamed_16)
__unnamed_16:
        /*017b*/ 	.byte	0x74, 0x68, 0x72, 0x65, 0x61, 0x64, 0x5f, 0x72, 0x65, 0x64, 0x75, 0x63, 0x65, 0x00
	.type		__unnamed_27,@object
	.size		__unnamed_27,($str$5 - __unnamed_27)
__unnamed_27:
        /*0189*/ 	.byte	0x61, 0x63, 0x63, 0x75, 0x6d, 0x75, 0x6c, 0x61, 0x74, 0x65, 0x5f, 0x69, 0x6e, 0x5f, 0x6f, 0x75
        /*0199*/ 	.byte	0x74, 0x70, 0x75, 0x74, 0x00
	.type		$str$5,@object
	.size		$str$5,(__unnamed_59 - $str$5)
$str$5:
        /*019e*/ 	.byte	0x6f, 0x75, 0x74, 0x70, 0x75, 0x74, 0x5f, 0x76, 0x65, 0x63, 0x5f, 0x73, 0x69, 0x7a, 0x65, 0x20
        /*01ae*/ 	.byte	0x3d, 0x3d, 0x20, 0x31, 0x00
	.type		__unnamed_59,@object
	.size		__unnamed_59,(__unnamed_67 - __unnamed_59)
__unnamed_59:
        /*01b3*/ 	.byte	0x61, 0x63, 0x63, 0x75, 0x6d, 0x75, 0x6c, 0x61, 0x74, 0x65, 0x5f, 0x69, 0x6e, 0x5f, 0x6f, 0x75
        /*01c3*/ 	.byte	0x74, 0x70, 0x75, 0x74, 0x00
	.type		__unnamed_67,@object
	.size		__unnamed_67,(__unnamed_19 - __unnamed_67)
__unnamed_67:
        /*01c8*/ 	.byte	0x61, 0x63, 0x63, 0x75, 0x6d, 0x75, 0x6c, 0x61, 0x74, 0x65, 0x5f, 0x69, 0x6e, 0x5f, 0x6f, 0x75
        /*01d8*/ 	.byte	0x74, 0x70, 0x75, 0x74, 0x00
	.type		__unnamed_19,@object
	.size		__unnamed_19,(__unnamed_79 - __unnamed_19)
__unnamed_19:
        /*01dd*/ 	.byte	0x61, 0x63, 0x63, 0x75, 0x6d, 0x75, 0x6c, 0x61, 0x74, 0x65, 0x5f, 0x69, 0x6e, 0x5f, 0x6f, 0x75
        /*01ed*/ 	.byte	0x74, 0x70, 0x75, 0x74, 0x00
	.type		__unnamed_79,@object
	.size		__unnamed_79,(__unnamed_47 - __unnamed_79)
__unnamed_79:
        /*01f2*/ 	.byte	0x61, 0x63, 0x63, 0x75, 0x6d, 0x75, 0x6c, 0x61, 0x74, 0x65, 0x5f, 0x69, 0x6e, 0x5f, 0x6f, 0x75
        /*0202*/ 	.byte	0x74, 0x70, 0x75, 0x74, 0x00
	.type		__unnamed_47,@object
	.size		__unnamed_47,(__unnamed_7 - __unnamed_47)
__unnamed_47:
        /*0207*/ 	.byte	0x61, 0x63, 0x63, 0x75, 0x6d, 0x75, 0x6c, 0x61, 0x74, 0x65, 0x5f, 0x69, 0x6e, 0x5f, 0x6f, 0x75
        /*0217*/ 	.byte	0x74, 0x70, 0x75, 0x74, 0x00
	.type		__unnamed_7,@object
	.size		__unnamed_7,(__unnamed_39 - __unnamed_7)
__unnamed_7:
        /*021c*/ 	.byte	0x61, 0x63, 0x63, 0x75, 0x6d, 0x75, 0x6c, 0x61, 0x74, 0x65, 0x5f, 0x69, 0x6e, 0x5f, 0x6f, 0x75
        /*022c*/ 	.byte	0x74, 0x70, 0x75, 0x74, 0x00
	.type		__unnamed_39,@object
	.size		__unnamed_39,(__unnamed_87 - __unnamed_39)
__unnamed_39:
        /*0231*/ 	.byte	0x61, 0x63, 0x63, 0x75, 0x6d, 0x75, 0x6c, 0x61, 0x74, 0x65, 0x5f, 0x69, 0x6e, 0x5f, 0x6f, 0x75
        /*0241*/ 	.byte	0x74, 0x70, 0x75, 0x74, 0x00
	.type		__unnamed_87,@object
	.size		__unnamed_87,(__unnamed_9 - __unnamed_87)
__unnamed_87:
        /*0246*/ 	.byte	0x61, 0x63, 0x63, 0x75, 0x6d, 0x75, 0x6c, 0x61, 0x74, 0x65, 0x5f, 0x69, 0x6e, 0x5f, 0x6f, 0x75
        /*0256*/ 	.byte	0x74, 0x70, 0x75, 0x74, 0x00
	.type		__unnamed_9,@object
	.size		__unnamed_9,(__unnamed_89 - __unnamed_9)
__unnamed_9:
        /*025b*/ 	.byte	0x61, 0x63, 0x63, 0x75, 0x6d, 0x75, 0x6c, 0x61, 0x74, 0x65, 0x5f, 0x69, 0x6e, 0x5f, 0x6f, 0x75
        /*026b*/ 	.byte	0x74, 0x70, 0x75, 0x74, 0x00
	.type		__unnamed_89,@object
	.size		__unnamed_89,(__unnamed_57 - __unnamed_89)
__unnamed_89:
        /*0270*/ 	.byte	0x61, 0x63, 0x63, 0x75, 0x6d, 0x75, 0x6c, 0x61, 0x74, 0x65, 0x5f, 0x69, 0x6e, 0x5f, 0x6f, 0x75
        /*0280*/ 	.byte	0x74, 0x70, 0x75, 0x74, 0x00
	.type		__unnamed_57,@object
	.size		__unnamed_57,(__unnamed_17 - __unnamed_57)
__unnamed_57:
        /*0285*/ 	.byte	0x61, 0x63, 0x63, 0x75, 0x6d, 0x75, 0x6c, 0x61, 0x74, 0x65, 0x5f, 0x69, 0x6e, 0x5f, 0x6f, 0x75
        /*0295*/ 	.byte	0x74, 0x70, 0x75, 0x74, 0x00
	.type		__unnamed_17,@object
	.size		__unnamed_17,(__unnamed_49 - __unnamed_17)
__unnamed_17:
        /*029a*/ 	.byte	0x61, 0x63, 0x63, 0x75, 0x6d, 0x75, 0x6c, 0x61, 0x74, 0x65, 0x5f, 0x69, 0x6e, 0x5f, 0x6f, 0x75
        /*02aa*/ 	.byte	0x74, 0x70, 0x75, 0x74, 0x00
	.type		__unnamed_49,@object
	.size		__unnamed_49,(__unnamed_77 - __unnamed_49)
__unnamed_49:
        /*02af*/ 	.byte	0x61, 0x63, 0x63, 0x75, 0x6d, 0x75, 0x6c, 0x61, 0x74, 0x65, 0x5f, 0x69, 0x6e, 0x5f, 0x6f, 0x75
        /*02bf*/ 	.byte	0x74, 0x70, 0x75, 0x74, 0x00
	.type		__unnamed_77,@object
	.size		__unnamed_77,(__unnamed_29 - __unnamed_77)
__unnamed_77:
        /*02c4*/ 	.byte	0x61, 0x63, 0x63, 0x75, 0x6d, 0x75, 0x6c, 0x61, 0x74, 0x65, 0x5f, 0x69, 0x6e, 0x5f, 0x6f, 0x75
        /*02d4*/ 	.byte	0x74, 0x70, 0x75, 0x74, 0x00
	.type		__unnamed_29,@object
	.size		__unnamed_29,(__unnamed_69 - __unnamed_29)
__unnamed_29:
        /*02d9*/ 	.byte	0x61, 0x63, 0x63, 0x75, 0x6d, 0x75, 0x6c, 0x61, 0x74, 0x65, 0x5f, 0x69, 0x6e, 0x5f, 0x6f, 0x75
        /*02e9*/ 	.byte	0x74, 0x70, 0x75, 0x74, 0x00
	.type		__unnamed_69,@object
	.size		__unnamed_69,(__unnamed_37 - __unnamed_69)
__unnamed_69:
        /*02ee*/ 	.byte	0x61, 0x63, 0x63, 0x75, 0x6d, 0x75, 0x6c, 0x61, 0x74, 0x65, 0x5f, 0x69, 0x6e, 0x5f, 0x6f, 0x75
        /*02fe*/ 	.byte	0x74, 0x70, 0x75, 0x74, 0x00
	.type		__unnamed_37,@object
	.size		__unnamed_37,(__unnamed_42 - __unnamed_37)
__unnamed_37:
        /*0303*/ 	.byte	0x61, 0x63, 0x63, 0x75, 0x6d, 0x75, 0x6c, 0x61, 0x74, 0x65, 0x5f, 0x69, 0x6e, 0x5f, 0x6f, 0x75
        /*0313*/ 	.byte	0x74, 0x70, 0x75, 0x74, 0x00
	.type		__unnamed_42,@object
	.size		__unnamed_42,(__unnamed_2 - __unnamed_42)
__unnamed_42:
        /*0318*/ 	.byte	0x61, 0x63, 0x63, 0x75, 0x6d, 0x75, 0x6c, 0x61, 0x74, 0x65, 0x5f, 0x69, 0x6e, 0x5f, 0x6f, 0x75
        /*0328*/ 	.byte	0x74, 0x70, 0x75, 0x74, 0x00
	.type		__unnamed_2,@object
	.size		__unnamed_2,(__unnamed_82 - __unnamed_2)
__unnamed_2:
        /*032d*/ 	.byte	0x61, 0x63, 0x63, 0x75, 0x6d, 0x75, 0x6c, 0x61, 0x74, 0x65, 0x5f, 0x69, 0x6e, 0x5f, 0x6f, 0x75
        /*033d*/ 	.byte	0x74, 0x70, 0x75, 0x74, 0x00
	.type		__unnamed_82,@object
	.size		__unnamed_82,(__unnamed_62 - __unnamed_82)
__unnamed_82:
        /*0342*/ 	.byte	0x61, 0x63, 0x63, 0x75, 0x6d, 0x75, 0x6c, 0x61, 0x74, 0x65, 0x5f, 0x69, 0x6e, 0x5f, 0x6f, 0x75
        /*0352*/ 	.byte	0x74, 0x70, 0x75, 0x74, 0x00
	.type		__unnamed_62,@object
	.size		__unnamed_62,(__unnamed_22 - __unnamed_62)
__unnamed_62:
        /*0357*/ 	.byte	0x61, 0x63, 0x63, 0x75, 0x6d, 0x75, 0x6c, 0x61, 0x74, 0x65, 0x5f, 0x69, 0x6e, 0x5f, 0x6f, 0x75
        /*0367*/ 	.byte	0x74, 0x70, 0x75, 0x74, 0x00
	.type		__unnamed_22,@object
	.size		__unnamed_22,(__unnamed_12 - __unnamed_22)
__unnamed_22:
        /*036c*/ 	.byte	0x61, 0x63, 0x63, 0x75, 0x6d, 0x75, 0x6c, 0x61, 0x74, 0x65, 0x5f, 0x69, 0x6e, 0x5f, 0x6f, 0x75
        /*037c*/ 	.byte	0x74, 0x70, 0x75, 0x74, 0x00
	.type		__unnamed_12,@object
	.size		__unnamed_12,(__unnamed_52 - __unnamed_12)
__unnamed_12:
        /*0381*/ 	.byte	0x61, 0x63, 0x63, 0x75, 0x6d, 0x75, 0x6c, 0x61, 0x74, 0x65, 0x5f, 0x69, 0x6e, 0x5f, 0x6f, 0x75
        /*0391*/ 	.byte	0x74, 0x70, 0x75, 0x74, 0x00
	.type		__unnamed_52,@object
	.size		__unnamed_52,(__unnamed_72 - __unnamed_52)
__unnamed_52:
        /*0396*/ 	.byte	0x61, 0x63, 0x63, 0x75, 0x6d, 0x75, 0x6c, 0x61, 0x74, 0x65, 0x5f, 0x69, 0x6e, 0x5f, 0x6f, 0x75
        /*03a6*/ 	.byte	0x74, 0x70, 0x75, 0x74, 0x00
	.type		__unnamed_72,@object
	.size		__unnamed_72,(__unnamed_32 - __unnamed_72)
__unnamed_72:
        /*03ab*/ 	.byte	0x61, 0x63, 0x63, 0x75, 0x6d, 0x75, 0x6c, 0x61, 0x74, 0x65, 0x5f, 0x69, 0x6e, 0x5f, 0x6f, 0x75
        /*03bb*/ 	.byte	0x74, 0x70, 0x75, 0x74, 0x00
	.type		__unnamed_32,@object
	.size		__unnamed_32,(__unnamed_43 - __unnamed_32)
__unnamed_32:
        /*03c0*/ 	.byte	0x61, 0x63, 0x63, 0x75, 0x6d, 0x75, 0x6c, 0x61, 0x74, 0x65, 0x5f, 0x69, 0x6e, 0x5f, 0x6f, 0x75
        /*03d0*/ 	.byte	0x74, 0x70, 0x75, 0x74, 0x00
	.type		__unnamed_43,@object
	.size		__unnamed_43,(__unnamed_3 - __unnamed_43)
__unnamed_43:
        /*03d5*/ 	.byte	0x73, 0x65, 0x74, 0x5f, 0x72, 0x65, 0x73, 0x75, 0x6c, 0x74, 0x73, 0x5f, 0x74, 0x6f, 0x5f, 0x6f
        /*03e5*/ 	.byte	0x75, 0x74, 0x70, 0x75, 0x74, 0x00
	.type		__unnamed_3,@object
	.size		__unnamed_3,(__unnamed_83 - __unnamed_3)
__unnamed_3:
        /*03eb*/ 	.byte	0x73, 0x65, 0x74, 0x5f, 0x72, 0x65, 0x73, 0x75, 0x6c, 0x74, 0x73, 0x5f, 0x74, 0x6f, 0x5f, 0x6f
        /*03fb*/ 	.byte	0x75, 0x74, 0x70, 0x75, 0x74, 0x00
	.type		__unnamed_83,@object
	.size		__unnamed_83,(__unnamed_63 - __unnamed_83)
__unnamed_83:
        /*0401*/ 	.byte	0x73, 0x65, 0x74, 0x5f, 0x72, 0x65, 0x73, 0x75, 0x6c, 0x74, 0x73, 0x5f, 0x74, 0x6f, 0x5f, 0x6f
        /*0411*/ 	.byte	0x75, 0x74, 0x70, 0x75, 0x74, 0x00
	.type		__unnamed_63,@object
	.size		__unnamed_63,(__unnamed_23 - __unnamed_63)
__unnamed_63:
        /*0417*/ 	.byte	0x73, 0x65, 0x74, 0x5f, 0x72, 0x65, 0x73, 0x75, 0x6c, 0x74, 0x73, 0x5f, 0x74, 0x6f, 0x5f, 0x6f
        /*0427*/ 	.byte	0x75, 0x74, 0x70, 0x75, 0x74, 0x00
	.type		__unnamed_23,@object
	.size		__unnamed_23,(__unnamed_73 - __unnamed_23)
__unnamed_23:
        /*042d*/ 	.byte	0x73, 0x65, 0x74, 0x5f, 0x72, 0x65, 0x73, 0x75, 0x6c, 0x74, 0x73, 0x5f, 0x74, 0x6f, 0x5f, 0x6f
        /*043d*/ 	.byte	0x75, 0x74, 0x70, 0x75, 0x74, 0x00
	.type		__unnamed_73,@object
	.size		__unnamed_73,(__unnamed_33 - __unnamed_73)
__unnamed_73:
        /*0443*/ 	.byte	0x73, 0x65, 0x74, 0x5f, 0x72, 0x65, 0x73, 0x75, 0x6c, 0x74, 0x73, 0x5f, 0x74, 0x6f, 0x5f, 0x6f
        /*0453*/ 	.byte	0x75, 0x74, 0x70, 0x75, 0x74, 0x00
	.type		__unnamed_33,@object
	.size		__unnamed_33,(__unnamed_13 - __unnamed_33)
__unnamed_33:
        /*0459*/ 	.byte	0x73, 0x65, 0x74, 0x5f, 0x72, 0x65, 0x73, 0x75, 0x6c, 0x74, 0x73, 0x5f, 0x74, 0x6f, 0x5f, 0x6f
        /*0469*/ 	.byte	0x75, 0x74, 0x70, 0x75, 0x74, 0x00
	.type		__unnamed_13,@object
	.size		__unnamed_13,(__unnamed_53 - __unnamed_13)
__unnamed_13:
        /*046f*/ 	.byte	0x73, 0x65, 0x74, 0x5f, 0x72, 0x65, 0x73, 0x75, 0x6c, 0x74, 0x73, 0x5f, 0x74, 0x6f, 0x5f, 0x6f
        /*047f*/ 	.byte	0x75, 0x74, 0x70, 0x75, 0x74, 0x00
	.type		__unnamed_53,@object
	.size		__unnamed_53,(__unnamed_10 - __unnamed_53)
__unnamed_53:
        /*0485*/ 	.byte	0x73, 0x65, 0x74, 0x5f, 0x72, 0x65, 0x73, 0x75, 0x6c, 0x74, 0x73, 0x5f, 0x74, 0x6f, 0x5f, 0x6f
        /*0495*/ 	.byte	0x75, 0x74, 0x70, 0x75, 0x74, 0x00
	.type		__unnamed_10,@object
	.size		__unnamed_10,(__unnamed_90 - __unnamed_10)
__unnamed_10:
        /*049b*/ 	.byte	0x73, 0x65, 0x74, 0x5f, 0x72, 0x65, 0x73, 0x75, 0x6c, 0x74, 0x73, 0x5f, 0x74, 0x6f, 0x5f, 0x6f
        /*04ab*/ 	.byte	0x75, 0x74, 0x70, 0x75, 0x74, 0x00
	.type		__unnamed_90,@object
	.size		__unnamed_90,(__unnamed_58 - __unnamed_90)
__unnamed_90:
        /*04b1*/ 	.byte	0x73, 0x65, 0x74, 0x5f, 0x72, 0x65, 0x73, 0x75, 0x6c, 0x74, 0x73, 0x5f, 0x74, 0x6f, 0x5f, 0x6f
        /*04c1*/ 	.byte	0x75, 0x74, 0x70, 0x75, 0x74, 0x00
	.type		__unnamed_58,@object
	.size		__unnamed_58,(__unnamed_18 - __unnamed_58)
__unnamed_58:
        /*04c7*/ 	.byte	0x73, 0x65, 0x74, 0x5f, 0x72, 0x65, 0x73, 0x75, 0x6c, 0x74, 0x73, 0x5f, 0x74, 0x6f, 0x5f, 0x6f
        /*04d7*/ 	.byte	0x75, 0x74, 0x70, 0x75, 0x74, 0x00
	.type		__unnamed_18,@object
	.size		__unnamed_18,(__unnamed_50 - __unnamed_18)
__unnamed_18:
        /*04dd*/ 	.byte	0x73, 0x65, 0x74, 0x5f, 0x72, 0x65, 0x73, 0x75, 0x6c, 0x74, 0x73, 0x5f, 0x74, 0x6f, 0x5f, 0x6f
        /*04ed*/ 	.byte	0x75, 0x74, 0x70, 0x75, 0x74, 0x00
	.type		__unnamed_50,@object
	.size		__unnamed_50,(__unnamed_78 - __unnamed_50)
__unnamed_50:
        /*04f3*/ 	.byte	0x73, 0x65, 0x74, 0x5f, 0x72, 0x65, 0x73, 0x75, 0x6c, 0x74, 0x73, 0x5f, 0x74, 0x6f, 0x5f, 0x6f
        /*0503*/ 	.byte	0x75, 0x74, 0x70, 0x75, 0x74, 0x00
	.type		__unnamed_78,@object
	.size		__unnamed_78,(__unnamed_30 - __unnamed_78)
__unnamed_78:
        /*0509*/ 	.byte	0x73, 0x65, 0x74, 0x5f, 0x72, 0x65, 0x73, 0x75, 0x6c, 0x74, 0x73, 0x5f, 0x74, 0x6f, 0x5f, 0x6f
        /*0519*/ 	.byte	0x75, 0x74, 0x70, 0x75, 0x74, 0x00
	.type		__unnamed_30,@object
	.size		__unnamed_30,(__unnamed_70 - __unnamed_30)
__unnamed_30:
        /*051f*/ 	.byte	0x73, 0x65, 0x74, 0x5f, 0x72, 0x65, 0x73, 0x75, 0x6c, 0x74, 0x73, 0x5f, 0x74, 0x6f, 0x5f, 0x6f
        /*052f*/ 	.byte	0x75, 0x74, 0x70, 0x75, 0x74, 0x00
	.type		__unnamed_70,@object
	.size		__unnamed_70,(__unnamed_38 - __unnamed_70)
__unnamed_70:
        /*0535*/ 	.byte	0x73, 0x65, 0x74, 0x5f, 0x72, 0x65, 0x73, 0x75, 0x6c, 0x74, 0x73, 0x5f, 0x74, 0x6f, 0x5f, 0x6f
        /*0545*/ 	.byte	0x75, 0x74, 0x70, 0x75, 0x74, 0x00
	.type		__unnamed_38,@object
	.size		__unnamed_38,(__unnamed_28 - __unnamed_38)
__unnamed_38:
        /*054b*/ 	.byte	0x73, 0x65, 0x74, 0x5f, 0x72, 0x65, 0x73, 0x75, 0x6c, 0x74, 0x73, 0x5f, 0x74, 0x6f, 0x5f, 0x6f
        /*055b*/ 	.byte	0x75, 0x74, 0x70, 0x75, 0x74, 0x00
	.type		__unnamed_28,@object
	.size		__unnamed_28,(__unnamed_60 - __unnamed_28)
__unnamed_28:
        /*0561*/ 	.byte	0x73, 0x65, 0x74, 0x5f, 0x72, 0x65, 0x73, 0x75, 0x6c, 0x74, 0x73, 0x5f, 0x74, 0x6f, 0x5f, 0x6f
        /*0571*/ 	.byte	0x75, 0x74, 0x70, 0x75, 0x74, 0x00
	.type		__unnamed_60,@object
	.size		__unnamed_60,(__unnamed_68 - __unnamed_60)
__unnamed_60:
        /*0577*/ 	.byte	0x73, 0x65, 0x74, 0x5f, 0x72, 0x65, 0x73, 0x75, 0x6c, 0x74, 0x73, 0x5f, 0x74, 0x6f, 0x5f, 0x6f
        /*0587*/ 	.byte	0x75, 0x74, 0x70, 0x75, 0x74, 0x00
	.type		__unnamed_68,@object
	.size		__unnamed_68,(__unnamed_20 - __unnamed_68)
__unnamed_68:
        /*058d*/ 	.byte	0x73, 0x65, 0x74, 0x5f, 0x72, 0x65, 0x73, 0x75, 0x6c, 0x74, 0x73, 0x5f, 0x74, 0x6f, 0x5f, 0x6f
        /*059d*/ 	.byte	0x75, 0x74, 0x70, 0x75, 0x74, 0x00
	.type		__unnamed_20,@object
	.size		__unnamed_20,(__unnamed_8 - __unnamed_20)
__unnamed_20:
        /*05a3*/ 	.byte	0x73, 0x65, 0x74, 0x5f, 0x72, 0x65, 0x73, 0x75, 0x6c, 0x74, 0x73, 0x5f, 0x74, 0x6f, 0x5f, 0x6f
        /*05b3*/ 	.byte	0x75, 0x74, 0x70, 0x75, 0x74, 0x00
	.type		__unnamed_8,@object
	.size		__unnamed_8,(__unnamed_40 - __unnamed_8)
__unnamed_8:
        /*05b9*/ 	.byte	0x73, 0x65, 0x74, 0x5f, 0x72, 0x65, 0x73, 0x75, 0x6c, 0x74, 0x73, 0x5f, 0x74, 0x6f, 0x5f, 0x6f
        /*05c9*/ 	.byte	0x75, 0x74, 0x70, 0x75, 0x74, 0x00
	.type		__unnamed_40,@object
	.size		__unnamed_40,(__unnamed_88 - __unnamed_40)
__unnamed_40:
        /*05cf*/ 	.byte	0x73, 0x65, 0x74, 0x5f, 0x72, 0x65, 0x73, 0x75, 0x6c, 0x74, 0x73, 0x5f, 0x74, 0x6f, 0x5f, 0x6f
        /*05df*/ 	.byte	0x75, 0x74, 0x70, 0x75, 0x74, 0x00
	.type		__unnamed_88,@object
	.size		__unnamed_88,(__unnamed_80 - __unnamed_88)
__unnamed_88:
        /*05e5*/ 	.byte	0x73, 0x65, 0x74, 0x5f, 0x72, 0x65, 0x73, 0x75, 0x6c, 0x74, 0x73, 0x5f, 0x74, 0x6f, 0x5f, 0x6f
        /*05f5*/ 	.byte	0x75, 0x74, 0x70, 0x75, 0x74, 0x00
	.type		__unnamed_80,@object
	.size		__unnamed_80,(__unnamed_48 - __unnamed_80)
__unnamed_80:
        /*05fb*/ 	.byte	0x73, 0x65, 0x74, 0x5f, 0x72, 0x65, 0x73, 0x75, 0x6c, 0x74, 0x73, 0x5f, 0x74, 0x6f, 0x5f, 0x6f
        /*060b*/ 	.byte	0x75, 0x74, 0x70, 0x75, 0x74, 0x00
	.type		__unnamed_48,@object
	.size		__unnamed_48,(__unnamed_75 - __unnamed_48)
__unnamed_48:
        /*0611*/ 	.byte	0x73, 0x65, 0x74, 0x5f, 0x72, 0x65, 0x73, 0x75, 0x6c, 0x74, 0x73, 0x5f, 0x74, 0x6f, 0x5f, 0x6f
        /*0621*/ 	.byte	0x75, 0x74, 0x70, 0x75, 0x74, 0x00
	.type		__unnamed_75,@object
	.size		__unnamed_75,(__unnamed_35 - __unnamed_75)
__unnamed_75:
        /*0627*/ 	.byte	0x67, 0x65, 0x74, 0x5f, 0x61, 0x63, 0x63, 0x75, 0x6d, 0x75, 0x6c, 0x61, 0x74, 0x65, 0x64, 0x5f
        /*0637*/ 	.byte	0x6f, 0x75, 0x74, 0x70, 0x75, 0x74, 0x00
	.type		__unnamed_35,@object
	.size		__unnamed_35,(__unnamed_15 - __unnamed_35)
__unnamed_35:
        /*063e*/ 	.byte	0x67, 0x65, 0x74, 0x5f, 0x61, 0x63, 0x63, 0x75, 0x6d, 0x75, 0x6c, 0x61, 0x74, 0x65, 0x64, 0x5f
        /*064e*/ 	.byte	0x6f, 0x75, 0x74, 0x70, 0x75, 0x74, 0x00
	.type		__unnamed_15,@object
	.size		__unnamed_15,(__unnamed_55 - __unnamed_15)
__unnamed_15:
        /*0655*/ 	.byte	0x67, 0x65, 0x74, 0x5f, 0x61, 0x63, 0x63, 0x75, 0x6d, 0x75, 0x6c, 0x61, 0x74, 0x65, 0x64, 0x5f
        /*0665*/ 	.byte	0x6f, 0x75, 0x74, 0x70, 0x75, 0x74, 0x00
	.type		__unnamed_55,@object
	.size		__unnamed_55,(__unnamed_25 - __unnamed_55)
__unnamed_55:
        /*066c*/ 	.byte	0x67, 0x65, 0x74, 0x5f, 0x61, 0x63, 0x63, 0x75, 0x6d, 0x75, 0x6c, 0x61, 0x74, 0x65, 0x64, 0x5f
        /*067c*/ 	.byte	0x6f, 0x75, 0x74, 0x70, 0x75, 0x74, 0x00
	.type		__unnamed_25,@object
	.size		__unnamed_25,(__unnamed_65 - __unnamed_25)
__unnamed_25:
        /*0683*/ 	.byte	0x67, 0x65, 0x74, 0x5f, 0x61, 0x63, 0x63, 0x75, 0x6d, 0x75, 0x6c, 0x61, 0x74, 0x65, 0x64, 0x5f
        /*0693*/ 	.byte	0x6f, 0x75, 0x74, 0x70, 0x75, 0x74, 0x00
	.type		__unnamed_65,@object
	.size		__unnamed_65,(__unnamed_45 - __unnamed_65)
__unnamed_65:
        /*069a*/ 	.byte	0x67, 0x65, 0x74, 0x5f, 0x61, 0x63, 0x63, 0x75, 0x6d, 0x75, 0x6c, 0x61, 0x74, 0x65, 0x64, 0x5f
        /*06aa*/ 	.byte	0x6f, 0x75, 0x74, 0x70, 0x75, 0x74, 0x00
	.type		__unnamed_45,@object
	.size		__unnamed_45,(__unnamed_5 - __unnamed_45)
__unnamed_45:
        /*06b1*/ 	.byte	0x67, 0x65, 0x74, 0x5f, 0x61, 0x63, 0x63, 0x75, 0x6d, 0x75, 0x6c, 0x61, 0x74, 0x65, 0x64, 0x5f
        /*06c1*/ 	.byte	0x6f, 0x75, 0x74, 0x70, 0x75, 0x74, 0x00
	.type		__unnamed_5,@object
	.size		__unnamed_5,(__unnamed_85 - __unnamed_5)
__unnamed_5:
        /*06c8*/ 	.byte	0x67, 0x65, 0x74, 0x5f, 0x61, 0x63, 0x63, 0x75, 0x6d, 0x75, 0x6c, 0x61, 0x74, 0x65, 0x64, 0x5f
        /*06d8*/ 	.byte	0x6f, 0x75, 0x74, 0x70, 0x75, 0x74, 0x00
	.type		__unnamed_85,@object
	.size		__unnamed_85,($str$6 - __unnamed_85)
__unnamed_85:
        /*06df*/ 	.byte	0x67, 0x65, 0x74, 0x5f, 0x61, 0x63, 0x63, 0x75, 0x6d, 0x75, 0x6c, 0x61, 0x74, 0x65, 0x64, 0x5f
        /*06ef*/ 	.byte	0x6f, 0x75, 0x74, 0x70, 0x75, 0x74, 0x00
	.type		$str$6,@object
	.size		$str$6,(.L_119 - $str$6)
$str$6:
        /*06f6*/ 	.byte	0x2f, 0x72, 0x6f, 0x6f, 0x74, 0x2f, 0x2e, 0x70, 0x79, 0x65, 0x6e, 0x76, 0x2f, 0x76, 0x65, 0x72
        /*0706*/ 	.byte	0x73, 0x69, 0x6f, 0x6e, 0x73, 0x2f, 0x33, 0x2e, 0x31, 0x33, 0x2e, 0x31, 0x32, 0x2f, 0x6c, 0x69
        /*0716*/ 	.byte	0x62, 0x2f, 0x70, 0x79, 0x74, 0x68, 0x6f, 0x6e, 0x33, 0x2e, 0x31, 0x33, 0x2f, 0x73, 0x69, 0x74
        /*0726*/ 	.byte	0x65, 0x2d, 0x70, 0x61, 0x63, 0x6b, 0x61, 0x67, 0x65, 0x73, 0x2f, 0x74, 0x6f, 0x72, 0x63, 0x68
        /*0736*/ 	.byte	0x2f, 0x69, 0x6e, 0x63, 0x6c, 0x75, 0x64, 0x65, 0x2f, 0x41, 0x54, 0x65, 0x6e, 0x2f, 0x6e, 0x61
        /*0746*/ 	.byte	0x74, 0x69, 0x76, 0x65, 0x2f, 0x63, 0x75, 0x64, 0x61, 0x2f, 0x52, 0x65, 0x64, 0x75, 0x63, 0x65
        /*0756*/ 	.byte	0x2e, 0x63, 0x75, 0x68, 0x00
.L_119:


//--------------------- .nv.shared._ZN2at6native13reduce_kernelILi512ELi1ENS0_8ReduceOpIfNS0_9ArgMaxOpsIfEEjlLi4ELi4EEEEEvT1_ --------------------------
	.section	.nv.shared._ZN2at6native13reduce_kernelILi512ELi1ENS0_8ReduceOpIfNS0_9ArgMaxOpsIfEEjlLi4ELi4EEEEEvT1_,"aw",@nobits
	.sectionflags	@""
	.align	16
.nv.shared._ZN2at6native13reduce_kernelILi512ELi1ENS0_8ReduceOpIfNS0_9ArgMaxOpsIfEEjlLi4ELi4EEEEEvT1_:
	.zero		1040


//--------------------- .nv.shared.reserved.0     --------------------------
	.section	.nv.shared.reserved.0,"aw",@nobits
	.weak		__nv_reservedSMEM_offset_0_alias
	.size		__nv_reservedSMEM_offset_0_alias, 0, 0
	.other		__nv_reservedSMEM_offset_0_alias,@"STO_CUDA_RESERVED_SHARED STV_DEFAULT"
__nv_reservedSMEM_offset_0_alias:
	.zero		0


//--------------------- .nv.global                --------------------------
	.section	.nv.global,"aw",@nobits
.nv.global:
	.type		_ZN52_INTERNAL_eb7131a8_21_ReduceArgMaxKernel_cu_9c1cc8ff4cuda3std3__48in_placeE,@object
	.size		_ZN52_INTERNAL_eb7131a8_21_ReduceArgMaxKernel_cu_9c1cc8ff4cuda3std3__48in_placeE,(_ZN52_INTERNAL_eb7131a8_21_ReduceArgMaxKernel_cu_9c1cc8ff4cuda3std6ranges3__45__cpo8distanceE - _ZN52_INTERNAL_eb7131a8_21_ReduceArgMaxKernel_cu_9c1cc8ff4cuda3std3__48in_placeE)
_ZN52_INTERNAL_eb7131a8_21_ReduceArgMaxKernel_cu_9c1cc8ff4cuda3std3__48in_placeE:
	.zero		1
	.type		_ZN52_INTERNAL_eb7131a8_21_ReduceArgMaxKernel_cu_9c1cc8ff4cuda3std6ranges3__45__cpo8distanceE,@object
	.size		_ZN52_INTERNAL_eb7131a8_21_ReduceArgMaxKernel_cu_9c1cc8ff4cuda3std6ranges3__45__cpo8distanceE,(_ZN52_INTERNAL_eb7131a8_21_ReduceArgMaxKernel_cu_9c1cc8ff4cuda3std3__45__cpo6cbeginE - _ZN52_INTERNAL_eb7131a8_21_ReduceArgMaxKernel_cu_9c1cc8ff4cuda3std6ranges3__45__cpo8distanceE)
_ZN52_INTERNAL_eb7131a8_21_ReduceArgMaxKernel_cu_9c1cc8ff4cuda3std6ranges3__45__cpo8distanceE:
	.zero		1
	.type		_ZN52_INTERNAL_eb7131a8_21_ReduceArgMaxKernel_cu_9c1cc8ff4cuda3std3__45__cpo6cbeginE,@object
	.size		_ZN52_INTERNAL_eb7131a8_21_ReduceArgMaxKernel_cu_9c1cc8ff4cuda3std3__45__cpo6cbeginE,(_ZN52_INTERNAL_eb7131a8_21_ReduceArgMaxKernel_cu_9c1cc8ff4cuda3std6ranges3__45__cpo7advanceE - _ZN52_INTERNAL_eb7131a8_21_ReduceArgMaxKernel_cu_9c1cc8ff4cuda3std3__45__cpo6cbeginE)
_ZN52_INTERNAL_eb7131a8_21_ReduceArgMaxKernel_cu_9c1cc8ff4cuda3std3__45__cpo6cbeginE:
	.zero		1
	.type		_ZN52_INTERNAL_eb7131a8_21_ReduceArgMaxKernel_cu_9c1cc8ff4cuda3std6ranges3__45__cpo7advanceE,@object
	.size		_ZN52_INTERNAL_eb7131a8_21_ReduceArgMaxKernel_cu_9c1cc8ff4cuda3std6ranges3__45__cpo7advanceE,(_ZN52_INTERNAL_eb7131a8_21_ReduceArgMaxKernel_cu_9c1cc8ff4cuda3std3__45__cpo7crbeginE - _ZN52_INTERNAL_eb7131a8_21_ReduceArgMaxKernel_cu_9c1cc8ff4cuda3std6ranges3__45__cpo7advanceE)
_ZN52_INTERNAL_eb7131a8_21_ReduceArgMaxKernel_cu_9c1cc8ff4cuda3std6ranges3__45__cpo7advanceE:
	.zero		1
	.type		_ZN52_INTERNAL_eb7131a8_21_ReduceArgMaxKernel_cu_9c1cc8ff4cuda3std3__45__cpo7crbeginE,@object
	.size		_ZN52_INTERNAL_eb7131a8_21_ReduceArgMaxKernel_cu_9c1cc8ff4cuda3std3__45__cpo7crbeginE,(_ZN52_INTERNAL_eb7131a8_21_ReduceArgMaxKernel_cu_9c1cc8ff4cuda3std6ranges3__45__cpo4dataE - _ZN52_INTERNAL_eb7131a8_21_ReduceArgMaxKernel_cu_9c1cc8ff4cuda3std3__45__cpo7crbeginE)
_ZN52_INTERNAL_eb7131a8_21_ReduceArgMaxKernel_cu_9c1cc8ff4cuda3std3__45__cpo7crbeginE:
	.zero		1
	.type		_ZN52_INTERNAL_eb7131a8_21_ReduceArgMaxKernel_cu_9c1cc8ff4cuda3std6ranges3__45__cpo4dataE,@object
	.size		_ZN52_INTERNAL_eb7131a8_21_ReduceArgMaxKernel_cu_9c1cc8ff4cuda3std6ranges3__45__cpo4dataE,(_ZN52_INTERNAL_eb7131a8_21_ReduceArgMaxKernel_cu_9c1cc8ff4cuda3std6ranges3__45__cpo5beginE - _ZN52_INTERNAL_eb7131a8_21_ReduceArgMaxKernel_cu_9c1cc8ff4cuda3std6ranges3__45__cpo4dataE)
_ZN52_INTERNAL_eb7131a8_21_ReduceArgMaxKernel_cu_9c1cc8ff4cuda3std6ranges3__45__cpo4dataE:
	.zero		1
	.type		_ZN52_INTERNAL_eb7131a8_21_ReduceArgMaxKernel_cu_9c1cc8ff4cuda3std6ranges3__45__cpo5beginE,@object
	.size		_ZN52_INTERNAL_eb7131a8_21_ReduceArgMaxKernel_cu_9c1cc8ff4cuda3std6ranges3__45__cpo5beginE,(_ZN52_INTERNAL_eb7131a8_21_ReduceArgMaxKernel_cu_9c1cc8ff4cuda3std3__454_GLOBAL__N__eb7131a8_21_ReduceArgMaxKernel_cu_9c1cc8ff6ignoreE - _ZN52_INTERNAL_eb7131a8_21_ReduceArgMaxKernel_cu_9c1cc8ff4cuda3std6ranges3__45__cpo5beginE)
_ZN52_INTERNAL_eb7131a8_21_ReduceArgMaxKernel_cu_9c1cc8ff4cuda3std6ranges3__45__cpo5beginE:
	.zero		1
	.type		_ZN52_INTERNAL_eb7131a8_21_ReduceArgMaxKernel_cu_9c1cc8ff4cuda3std3__454_GLOBAL__N__eb7131a8_21_ReduceArgMaxKernel_cu_9c1cc8ff6ignoreE,@object
	.size		_ZN52_INTERNAL_eb7131a8_21_ReduceArgMaxKernel_cu_9c1cc8ff4cuda3std3__454_GLOBAL__N__eb7131a8_21_ReduceArgMaxKernel_cu_9c1cc8ff6ignoreE,(_ZN52_INTERNAL_eb7131a8_21_ReduceArgMaxKernel_cu_9c1cc8ff4cuda3std6ranges3__45__cpo4sizeE - _ZN52_INTERNAL_eb7131a8_21_ReduceArgMaxKernel_cu_9c1cc8ff4cuda3std3__454_GLOBAL__N__eb7131a8_21_ReduceArgMaxKernel_cu_9c1cc8ff6ignoreE)
_ZN52_INTERNAL_eb7131a8_21_ReduceArgMaxKernel_cu_9c1cc8ff4cuda3std3__454_GLOBAL__N__eb7131a8_21_ReduceArgMaxKernel_cu_9c1cc8ff6ignoreE:
	.zero		1
	.type		_ZN52_INTERNAL_eb7131a8_21_ReduceArgMaxKernel_cu_9c1cc8ff4cuda3std6ranges3__45__cpo4sizeE,@object
	.size		_ZN52_INTERNAL_eb7131a8_21_ReduceArgMaxKernel_cu_9c1cc8ff4cuda3std6ranges3__45__cpo4sizeE,(_ZN52_INTERNAL_eb7131a8_21_ReduceArgMaxKernel_cu_9c1cc8ff4cuda3std3__45__cpo5beginE - _ZN52_INTERNAL_eb7131a8_21_ReduceArgMaxKernel_cu_9c1cc8ff4cuda3std6ranges3__45__cpo4sizeE)
_ZN52_INTERNAL_eb7131a8_21_ReduceArgMaxKernel_cu_9c1cc8ff4cuda3std6ranges3__45__cpo4sizeE:
	.zero		1
	.type		_ZN52_INTERNAL_eb7131a8_21_ReduceArgMaxKernel_cu_9c1cc8ff4cuda3std3__45__cpo5beginE,@object
	.size		_ZN52_INTERNAL_eb7131a8_21_ReduceArgMaxKernel_cu_9c1cc8ff4cuda3std3__45__cpo5beginE,(_ZN52_INTERNAL_eb7131a8_21_ReduceArgMaxKernel_cu_9c1cc8ff4cuda3std6ranges3__45__cpo6cbeginE - _ZN52_INTERNAL_eb7131a8_21_ReduceArgMaxKernel_cu_9c1cc8ff4cuda3std3__45__cpo5beginE)
_ZN52_INTERNAL_eb7131a8_21_ReduceArgMaxKernel_cu_9c1cc8ff4cuda3std3__45__cpo5beginE:
	.zero		1
	.type		_ZN52_INTERNAL_eb7131a8_21_ReduceArgMaxKernel_cu_9c1cc8ff4cuda3std6ranges3__45__cpo6cbeginE,@object
	.size		_ZN52_INTERNAL_eb7131a8_21_ReduceArgMaxKernel_cu_9c1cc8ff4cuda3std6ranges3__45__cpo6cbeginE,(_ZN52_INTERNAL_eb7131a8_21_ReduceArgMaxKernel_cu_9c1cc8ff4cuda3std3__45__cpo6rbeginE - _ZN52_INTERNAL_eb7131a8_21_ReduceArgMaxKernel_cu_9c1cc8ff4cuda3std6ranges3__45__cpo6cbeginE)
_ZN52_INTERNAL_eb7131a8_21_ReduceArgMaxKernel_cu_9c1cc8ff4cuda3std6ranges3__45__cpo6cbeginE:
	.zero		1
	.type		_ZN52_INTERNAL_eb7131a8_21_ReduceArgMaxKernel_cu_9c1cc8ff4cuda3std3__45__cpo6rbeginE,@object
	.size		_ZN52_INTERNAL_eb7131a8_21_ReduceArgMaxKernel_cu_9c1cc8ff4cuda3std3__45__cpo6rbeginE,(_ZN52_INTERNAL_eb7131a8_21_ReduceArgMaxKernel_cu_9c1cc8ff4cuda3std6ranges3__45__cpo4nextE - _ZN52_INTERNAL_eb7131a8_21_ReduceArgMaxKernel_cu_9c1cc8ff4cuda3std3__45__cpo6rbeginE)
_ZN52_INTERNAL_eb7131a8_21_ReduceArgMaxKernel_cu_9c1cc8ff4cuda3std3__45__cpo6rbeginE:
	.zero		1
	.type		_ZN52_INTERNAL_eb7131a8_21_ReduceArgMaxKernel_cu_9c1cc8ff4cuda3std6ranges3__45__cpo4nextE,@object
	.size		_ZN52_INTERNAL_eb7131a8_21_ReduceArgMaxKernel_cu_9c1cc8ff4cuda3std6ranges3__45__cpo4nextE,(_ZN52_INTERNAL_eb7131a8_21_ReduceArgMaxKernel_cu_9c1cc8ff4cuda3std6ranges3__45__cpo4swapE - _ZN52_INTERNAL_eb7131a8_21_ReduceArgMaxKernel_cu_9c1cc8ff4cuda3std6ranges3__45__cpo4nextE)
_ZN52_INTERNAL_eb7131a8_21_ReduceArgMaxKernel_cu_9c1cc8ff4cuda3std6ranges3__45__cpo4nextE:
	.zero		1
	.type		_ZN52_INTERNAL_eb7131a8_21_ReduceArgMaxKernel_cu_9c1cc8ff4cuda3std6ranges3__45__cpo4swapE,@object
	.size		_ZN52_INTERNAL_eb7131a8_21_ReduceArgMaxKernel_cu_9c1cc8ff4cuda3std6ranges3__45__cpo4swapE,(_ZN52_INTERNAL_eb7131a8_21_ReduceArgMaxKernel_cu_9c1cc8ff4cuda3std3__420unreachable_sentinelE - _ZN52_INTERNAL_eb7131a8_21_ReduceArgMaxKernel_cu_9c1cc8ff4cuda3std6ranges3__45__cpo4swapE)
_ZN52_INTERNAL_eb7131a8_21_ReduceArgMaxKernel_cu_9c1cc8ff4cuda3std6ranges3__45__cpo4swapE:
	.zero		1
	.type		_ZN52_INTERNAL_eb7131a8_21_ReduceArgMaxKernel_cu_9c1cc8ff4cuda3std3__420unreachable_sentinelE,@object
	.size		_ZN52_INTERNAL_eb7131a8_21_ReduceArgMaxKernel_cu_9c1cc8ff4cuda3std3__420unreachable_sentinelE,(_ZN52_INTERNAL_eb7131a8_21_ReduceArgMaxKernel_cu_9c1cc8ff6thrust23THRUST_300001_SM_900_NS6system6detail10sequential3seqE - _ZN52_INTERNAL_eb7131a8_21_ReduceArgMaxKernel_cu_9c1cc8ff4cuda3std3__420unreachable_sentinelE)
_ZN52_INTERNAL_eb7131a8_21_ReduceArgMaxKernel_cu_9c1cc8ff4cuda3std3__420unreachable_sentinelE:
	.zero		1
	.type		_ZN52_INTERNAL_eb7131a8_21_ReduceArgMaxKernel_cu_9c1cc8ff6thrust23THRUST_300001_SM_900_NS6system6detail10sequential3seqE,@object
	.size		_ZN52_INTERNAL_eb7131a8_21_ReduceArgMaxKernel_cu_9c1cc8ff6thrust23THRUST_300001_SM_900_NS6system6detail10sequential3seqE,(_ZN52_INTERNAL_eb7131a8_21_ReduceArgMaxKernel_cu_9c1cc8ff4cuda3std3__45__cpo4cendE - _ZN52_INTERNAL_eb7131a8_21_ReduceArgMaxKernel_cu_9c1cc8ff6thrust23THRUST_300001_SM_900_NS6system6detail10sequential3seqE)
_ZN52_INTERNAL_eb7131a8_21_ReduceArgMaxKernel_cu_9c1cc8ff6thrust23THRUST_300001_SM_900_NS6system6detail10sequential3seqE:
	.zero		1
	.type		_ZN52_INTERNAL_eb7131a8_21_ReduceArgMaxKernel_cu_9c1cc8ff4cuda3std3__45__cpo4cendE,@object
	.size		_ZN52_INTERNAL_eb7131a8_21_ReduceArgMaxKernel_cu_9c1cc8ff4cuda3std3__45__cpo4cendE,(_ZN52_INTERNAL_eb7131a8_21_ReduceArgMaxKernel_cu_9c1cc8ff4cuda3std6ranges3__45__cpo9iter_swapE - _ZN52_INTERNAL_eb7131a8_21_ReduceArgMaxKernel_cu_9c1cc8ff4cuda3std3__45__cpo4cendE)
_ZN52_INTERNAL_eb7131a8_21_ReduceArgMaxKernel_cu_9c1cc8ff4cuda3std3__45__cpo4cendE:
	.zero		1
	.type		_ZN52_INTERNAL_eb7131a8_21_ReduceArgMaxKernel_cu_9c1cc8ff4cuda3std6ranges3__45__cpo9iter_swapE,@object
	.size		_ZN52_INTERNAL_eb7131a8_21_ReduceArgMaxKernel_cu_9c1cc8ff4cuda3std6ranges3__45__cpo9iter_swapE,(_ZN52_INTERNAL_eb7131a8_21_ReduceArgMaxKernel_cu_9c1cc8ff4cuda3std3__45__cpo5crendE - _ZN52_INTERNAL_eb7131a8_21_ReduceArgMaxKernel_cu_9c1cc8ff4cuda3std6ranges3__45__cpo9iter_swapE)
_ZN52_INTERNAL_eb7131a8_21_ReduceArgMaxKernel_cu_9c1cc8ff4cuda3std6ranges3__45__cpo9iter_swapE:
	.zero		1
	.type		_ZN52_INTERNAL_eb7131a8_21_ReduceArgMaxKernel_cu_9c1cc8ff4cuda3std3__45__cpo5crendE,@object
	.size		_ZN52_INTERNAL_eb7131a8_21_ReduceArgMaxKernel_cu_9c1cc8ff4cuda3std3__45__cpo5crendE,(_ZN52_INTERNAL_eb7131a8_21_ReduceArgMaxKernel_cu_9c1cc8ff4cuda3std6ranges3__45__cpo5cdataE - _ZN52_INTERNAL_eb7131a8_21_ReduceArgMaxKernel_cu_9c1cc8ff4cuda3std3__45__cpo5crendE)
_ZN52_INTERNAL_eb7131a8_21_ReduceArgMaxKernel_cu_9c1cc8ff4cuda3std3__45__cpo5crendE:
	.zero		1
	.type		_ZN52_INTERNAL_eb7131a8_21_ReduceArgMaxKernel_cu_9c1cc8ff4cuda3std6ranges3__45__cpo5cdataE,@object
	.size		_ZN52_INTERNAL_eb7131a8_21_ReduceArgMaxKernel_cu_9c1cc8ff4cuda3std6ranges3__45__cpo5cdataE,(_ZN52_INTERNAL_eb7131a8_21_ReduceArgMaxKernel_cu_9c1cc8ff4cuda3std6ranges3__45__cpo3endE - _ZN52_INTERNAL_eb7131a8_21_ReduceArgMaxKernel_cu_9c1cc8ff4cuda3std6ranges3__45__cpo5cdataE)
_ZN52_INTERNAL_eb7131a8_21_ReduceArgMaxKernel_cu_9c1cc8ff4cuda3std6ranges3__45__cpo5cdataE:
	.zero		1
	.type		_ZN52_INTERNAL_eb7131a8_21_ReduceArgMaxKernel_cu_9c1cc8ff4cuda3std6ranges3__45__cpo3endE,@object
	.size		_ZN52_INTERNAL_eb7131a8_21_ReduceArgMaxKernel_cu_9c1cc8ff4cuda3std6ranges3__45__cpo3endE,(_ZN52_INTERNAL_eb7131a8_21_ReduceArgMaxKernel_cu_9c1cc8ff4cuda3std3__419piecewise_constructE - _ZN52_INTERNAL_eb7131a8_21_ReduceArgMaxKernel_cu_9c1cc8ff4cuda3std6ranges3__45__cpo3endE)
_ZN52_INTERNAL_eb7131a8_21_ReduceArgMaxKernel_cu_9c1cc8ff4cuda3std6ranges3__45__cpo3endE:
	.zero		1
	.type		_ZN52_INTERNAL_eb7131a8_21_ReduceArgMaxKernel_cu_9c1cc8ff4cuda3std3__419piecewise_constructE,@object
	.size		_ZN52_INTERNAL_eb7131a8_21_ReduceArgMaxKernel_cu_9c1cc8ff4cuda3std3__419piecewise_constructE,(_ZN52_INTERNAL_eb7131a8_21_ReduceArgMaxKernel_cu_9c1cc8ff4cuda3std6ranges3__45__cpo5ssizeE - _ZN52_INTERNAL_eb7131a8_21_ReduceArgMaxKernel_cu_9c1cc8ff4cuda3std3__419piecewise_constructE)
_ZN52_INTERNAL_eb7131a8_21_ReduceArgMaxKernel_cu_9c1cc8ff4cuda3std3__419piecewise_constructE:
	.zero		1
	.type		_ZN52_INTERNAL_eb7131a8_21_ReduceArgMaxKernel_cu_9c1cc8ff4cuda3std6ranges3__45__cpo5ssizeE,@object
	.size		_ZN52_INTERNAL_eb7131a8_21_ReduceArgMaxKernel_cu_9c1cc8ff4cuda3std6ranges3__45__cpo5ssizeE,(_ZN52_INTERNAL_eb7131a8_21_ReduceArgMaxKernel_cu_9c1cc8ff4cuda3std3__45__cpo3endE - _ZN52_INTERNAL_eb7131a8_21_ReduceArgMaxKernel_cu_9c1cc8ff4cuda3std6ranges3__45__cpo5ssizeE)
_ZN52_INTERNAL_eb7131a8_21_ReduceArgMaxKernel_cu_9c1cc8ff4cuda3std6ranges3__45__cpo5ssizeE:
	.zero		1
	.type		_ZN52_INTERNAL_eb7131a8_21_ReduceArgMaxKernel_cu_9c1cc8ff4cuda3std3__45__cpo3endE,@object
	.size		_ZN52_INTERNAL_eb7131a8_21_ReduceArgMaxKernel_cu_9c1cc8ff4cuda3std3__45__cpo3endE,(_ZN52_INTERNAL_eb7131a8_21_ReduceArgMaxKernel_cu_9c1cc8ff4cuda3std6ranges3__45__cpo4cendE - _ZN52_INTERNAL_eb7131a8_21_ReduceArgMaxKernel_cu_9c1cc8ff4cuda3std3__45__cpo3endE)
_ZN52_INTERNAL_eb7131a8_21_ReduceArgMaxKernel_cu_9c1cc8ff4cuda3std3__45__cpo3endE:
	.zero		1
	.type		_ZN52_INTERNAL_eb7131a8_21_ReduceArgMaxKernel_cu_9c1cc8ff4cuda3std6ranges3__45__cpo4cendE,@object
	.size		_ZN52_INTERNAL_eb7131a8_21_ReduceArgMaxKernel_cu_9c1cc8ff4cuda3std6ranges3__45__cpo4cendE,(_ZN52_INTERNAL_eb7131a8_21_ReduceArgMaxKernel_cu_9c1cc8ff4cuda3std3__45__cpo4rendE - _ZN52_INTERNAL_eb7131a8_21_ReduceArgMaxKernel_cu_9c1cc8ff4cuda3std6ranges3__45__cpo4cendE)
_ZN52_INTERNAL_eb7131a8_21_ReduceArgMaxKernel_cu_9c1cc8ff4cuda3std6ranges3__45__cpo4cendE:
	.zero		1
	.type		_ZN52_INTERNAL_eb7131a8_21_ReduceArgMaxKernel_cu_9c1cc8ff4cuda3std3__45__cpo4rendE,@object
	.size		_ZN52_INTERNAL_eb7131a8_21_ReduceArgMaxKernel_cu_9c1cc8ff4cuda3std3__45__cpo4rendE,(_ZN52_INTERNAL_eb7131a8_21_ReduceArgMaxKernel_cu_9c1cc8ff4cuda3std6ranges3__45__cpo4prevE - _ZN52_INTERNAL_eb7131a8_21_ReduceArgMaxKernel_cu_9c1cc8ff4cuda3std3__45__cpo4rendE)
_ZN52_INTERNAL_eb7131a8_21_ReduceArgMaxKernel_cu_9c1cc8ff4cuda3std3__45__cpo4rendE:
	.zero		1
	.type		_ZN52_INTERNAL_eb7131a8_21_ReduceArgMaxKernel_cu_9c1cc8ff4cuda3std6ranges3__45__cpo4prevE,@object
	.size		_ZN52_INTERNAL_eb7131a8_21_ReduceArgMaxKernel_cu_9c1cc8ff4cuda3std6ranges3__45__cpo4prevE,(_ZN52_INTERNAL_eb7131a8_21_ReduceArgMaxKernel_cu_9c1cc8ff4cuda3std6ranges3__45__cpo9iter_moveE - _ZN52_INTERNAL_eb7131a8_21_ReduceArgMaxKernel_cu_9c1cc8ff4cuda3std6ranges3__45__cpo4prevE)
_ZN52_INTERNAL_eb7131a8_21_ReduceArgMaxKernel_cu_9c1cc8ff4cuda3std6ranges3__45__cpo4prevE:
	.zero		1
	.type		_ZN52_INTERNAL_eb7131a8_21_ReduceArgMaxKernel_cu_9c1cc8ff4cuda3std6ranges3__45__cpo9iter_moveE,@object
	.size		_ZN52_INTERNAL_eb7131a8_21_ReduceArgMaxKernel_cu_9c1cc8ff4cuda3std6ranges3__45__cpo9iter_moveE,(.L_103 - _ZN52_INTERNAL_eb7131a8_21_ReduceArgMaxKernel_cu_9c1cc8ff4cuda3std6ranges3__45__cpo9iter_moveE)
_ZN52_INTERNAL_eb7131a8_21_ReduceArgMaxKernel_cu_9c1cc8ff4cuda3std6ranges3__45__cpo9iter_moveE:
	.zero		1
.L_103:


//--------------------- .nv.shared._ZN2at6native13reduce_kernelILi256ELi2ENS0_8ReduceOpIfNS0_9ArgMaxOpsIfEEjlLi4ELi4EEEEEvT1_ --------------------------
	.section	.nv.shared._ZN2at6native13reduce_kernelILi256ELi2ENS0_8ReduceOpIfNS0_9ArgMaxOpsIfEEjlLi4ELi4EEEEEvT1_,"aw",@nobits
	.sectionflags	@""
	.align	16
.nv.shared._ZN2at6native13reduce_kernelILi256ELi2ENS0_8ReduceOpIfNS0_9ArgMaxOpsIfEEjlLi4ELi4EEEEEvT1_:
	.zero		1040


//--------------------- .nv.shared._ZN2at6native13reduce_kernelILi128ELi4ENS0_8ReduceOpIfNS0_9ArgMaxOpsIfEEjlLi4ELi4EEEEEvT1_ --------------------------
	.section	.nv.shared._ZN2at6native13reduce_kernelILi128ELi4ENS0_8ReduceOpIfNS0_9ArgMaxOpsIfEEjlLi4ELi4EEEEEvT1_,"aw",@nobits
	.sectionflags	@""
	.align	16
.nv.shared._ZN2at6native13reduce_kernelILi128ELi4ENS0_8ReduceOpIfNS0_9ArgMaxOpsIfEEjlLi4ELi4EEEEEvT1_:
	.zero		1040


//--------------------- .nv.shared._ZN2at6native13reduce_kernelILi512ELi1ENS0_8ReduceOpIdNS0_9ArgMaxOpsIdEEjlLi4ELi4EEEEEvT1_ --------------------------
	.section	.nv.shared._ZN2at6native13reduce_kernelILi512ELi1ENS0_8ReduceOpIdNS0_9ArgMaxOpsIdEEjlLi4ELi4EEEEEvT1_,"aw",@nobits
	.sectionflags	@""
	.align	16
.nv.shared._ZN2at6native13reduce_kernelILi512ELi1ENS0_8ReduceOpIdNS0_9ArgMaxOpsIdEEjlLi4ELi4EEEEEvT1_:
	.zero		1040


//--------------------- .nv.shared._ZN2at6native13reduce_kernelILi256ELi2ENS0_8ReduceOpIdNS0_9ArgMaxOpsIdEEjlLi4ELi4EEEEEvT1_ --------------------------
	.section	.nv.shared._ZN2at6native13reduce_kernelILi256ELi2ENS0_8ReduceOpIdNS0_9ArgMaxOpsIdEEjlLi4ELi4EEEEEvT1_,"aw",@nobits
	.sectionflags	@""
	.align	16
.nv.shared._ZN2at6native13reduce_kernelILi256ELi2ENS0_8ReduceOpIdNS0_9ArgMaxOpsIdEEjlLi4ELi4EEEEEvT1_:
	.zero		1040


//--------------------- .nv.shared._ZN2at6native13reduce_kernelILi128ELi4ENS0_8ReduceOpIdNS0_9ArgMaxOpsIdEEjlLi4ELi4EEEEEvT1_ --------------------------
	.section	.nv.shared._ZN2at6native13reduce_kernelILi128ELi4ENS0_8ReduceOpIdNS0_9ArgMaxOpsIdEEjlLi4ELi4EEEEEvT1_,"aw",@nobits
	.sectionflags	@""
	.align	16
.nv.shared._ZN2at6native13reduce_kernelILi128ELi4ENS0_8ReduceOpIdNS0_9ArgMaxOpsIdEEjlLi4ELi4EEEEEvT1_:
	.zero		1040


//--------------------- .nv.shared._ZN2at6native13reduce_kernelILi512ELi1ENS0_8ReduceOpIsNS0_9ArgMaxOpsIsEEjlLi4ELi4EEEEEvT1_ --------------------------
	.section	.nv.shared._ZN2at6native13reduce_kernelILi512ELi1ENS0_8ReduceOpIsNS0_9ArgMaxOpsIsEEjlLi4ELi4EEEEEvT1_,"aw",@nobits
	.sectionflags	@""
	.align	16
.nv.shared._ZN2at6native13reduce_kernelILi512ELi1ENS0_8ReduceOpIsNS0_9ArgMaxOpsIsEEjlLi4ELi4EEEEEvT1_:
	.zero		1040


//--------------------- .nv.shared._ZN2at6native13reduce_kernelILi256ELi2ENS0_8ReduceOpIsNS0_9ArgMaxOpsIsEEjlLi4ELi4EEEEEvT1_ --------------------------
	.section	.nv.shared._ZN2at6native13reduce_kernelILi256ELi2ENS0_8ReduceOpIsNS0_9ArgMaxOpsIsEEjlLi4ELi4EEEEEvT1_,"aw",@nobits
	.sectionflags	@""
	.align	16
.nv.shared._ZN2at6native13reduce_kernelILi256ELi2ENS0_8ReduceOpIsNS0_9ArgMaxOpsIsEEjlLi4ELi4EEEEEvT1_:
	.zero		1040


//--------------------- .nv.shared._ZN2at6native13reduce_kernelILi128ELi4ENS0_8ReduceOpIsNS0_9ArgMaxOpsIsEEjlLi4ELi4EEEEEvT1_ --------------------------
	.section	.nv.shared._ZN2at6native13reduce_kernelILi128ELi4ENS0_8ReduceOpIsNS0_9ArgMaxOpsIsEEjlLi4ELi4EEEEEvT1_,"aw",@nobits
	.sectionflags	@""
	.align	16
.nv.shared._ZN2at6native13reduce_kernelILi128ELi4ENS0_8ReduceOpIsNS0_9ArgMaxOpsIsEEjlLi4ELi4EEEEEvT1_:
	.zero		1040


//--------------------- .nv.shared._ZN2at6native13reduce_kernelILi512ELi1ENS0_8ReduceOpIlNS0_9ArgMaxOpsIlEEjlLi4ELi4EEEEEvT1_ --------------------------
	.section	.nv.shared._ZN2at6native13reduce_kernelILi512ELi1ENS0_8ReduceOpIlNS0_9ArgMaxOpsIlEEjlLi4ELi4EEEEEvT1_,"aw",@nobits
	.sectionflags	@""
	.align	16
.nv.shared._ZN2at6native13reduce_kernelILi512ELi1ENS0_8ReduceOpIlNS0_9ArgMaxOpsIlEEjlLi4ELi4EEEEEvT1_:
	.zero		1040


//--------------------- .nv.shared._ZN2at6native13reduce_kernelILi256ELi2ENS0_8ReduceOpIlNS0_9ArgMaxOpsIlEEjlLi4ELi4EEEEEvT1_ --------------------------
	.section	.nv.shared._ZN2at6native13reduce_kernelILi256ELi2ENS0_8ReduceOpIlNS0_9ArgMaxOpsIlEEjlLi4ELi4EEEEEvT1_,"aw",@nobits
	.sectionflags	@""
	.align	16
.nv.shared._ZN2at6native13reduce_kernelILi256ELi2ENS0_8ReduceOpIlNS0_9ArgMaxOpsIlEEjlLi4ELi4EEEEEvT1_:
	.zero		1040


//--------------------- .nv.shared._ZN2at6native13reduce_kernelILi128ELi4ENS0_8ReduceOpIlNS0_9ArgMaxOpsIlEEjlLi4ELi4EEEEEvT1_ --------------------------
	.section	.nv.shared._ZN2at6native13reduce_kernelILi128ELi4ENS0_8ReduceOpIlNS0_9ArgMaxOpsIlEEjlLi4ELi4EEEEEvT1_,"aw",@nobits
	.sectionflags	@""
	.align	16
.nv.shared._ZN2at6native13reduce_kernelILi128ELi4ENS0_8ReduceOpIlNS0_9ArgMaxOpsIlEEjlLi4ELi4EEEEEvT1_:
	.zero		1040


//--------------------- .nv.shared._ZN2at6native13reduce_kernelILi512ELi1ENS0_8ReduceOpIiNS0_9ArgMaxOpsIiEEjlLi4ELi4EEEEEvT1_ --------------------------
	.section	.nv.shared._ZN2at6native13reduce_kernelILi512ELi1ENS0_8ReduceOpIiNS0_9ArgMaxOpsIiEEjlLi4ELi4EEEEEvT1_,"aw",@nobits
	.sectionflags	@""
	.align	16
.nv.shared._ZN2at6native13reduce_kernelILi512ELi1ENS0_8ReduceOpIiNS0_9ArgMaxOpsIiEEjlLi4ELi4EEEEEvT1_:
	.zero		1040


//--------------------- .nv.shared._ZN2at6native13reduce_kernelILi256ELi2ENS0_8ReduceOpIiNS0_9ArgMaxOpsIiEEjlLi4ELi4EEEEEvT1_ --------------------------
	.section	.nv.shared._ZN2at6native13reduce_kernelILi256ELi2ENS0_8ReduceOpIiNS0_9ArgMaxOpsIiEEjlLi4ELi4EEEEEvT1_,"aw",@nobits
	.sectionflags	@""
	.align	16
.nv.shared._ZN2at6native13reduce_kernelILi256ELi2ENS0_8ReduceOpIiNS0_9ArgMaxOpsIiEEjlLi4ELi4EEEEEvT1_:
	.zero		1040


//--------------------- .nv.shared._ZN2at6native13reduce_kernelILi128ELi4ENS0_8ReduceOpIiNS0_9ArgMaxOpsIiEEjlLi4ELi4EEEEEvT1_ --------------------------
	.section	.nv.shared._ZN2at6native13reduce_kernelILi128ELi4ENS0_8ReduceOpIiNS0_9ArgMaxOpsIiEEjlLi4ELi4EEEEEvT1_,"aw",@nobits
	.sectionflags	@""
	.align	16
.nv.shared._ZN2at6native13reduce_kernelILi128ELi4ENS0_8ReduceOpIiNS0_9ArgMaxOpsIiEEjlLi4ELi4EEEEEvT1_:
	.zero		1040


//--------------------- .nv.shared._ZN2at6native13reduce_kernelILi512ELi1ENS0_8ReduceOpIaNS0_9ArgMaxOpsIaEEjlLi4ELi4EEEEEvT1_ --------------------------
	.section	.nv.shared._ZN2at6native13reduce_kernelILi512ELi1ENS0_8ReduceOpIaNS0_9ArgMaxOpsIaEEjlLi4ELi4EEEEEvT1_,"aw",@nobits
	.sectionflags	@""
	.align	16
.nv.shared._ZN2at6native13reduce_kernelILi512ELi1ENS0_8ReduceOpIaNS0_9ArgMaxOpsIaEEjlLi4ELi4EEEEEvT1_:
	.zero		1040


//--------------------- .nv.shared._ZN2at6native13reduce_kernelILi256ELi2ENS0_8ReduceOpIaNS0_9ArgMaxOpsIaEEjlLi4ELi4EEEEEvT1_ --------------------------
	.section	.nv.shared._ZN2at6native13reduce_kernelILi256ELi2ENS0_8ReduceOpIaNS0_9ArgMaxOpsIaEEjlLi4ELi4EEEEEvT1_,"aw",@nobits
	.sectionflags	@""
	.align	16
.nv.shared._ZN2at6native13reduce_kernelILi256ELi2ENS0_8ReduceOpIaNS0_9ArgMaxOpsIaEEjlLi4ELi4EEEEEvT1_:
	.zero		1040


//--------------------- .nv.shared._ZN2at6native13reduce_kernelILi128ELi4ENS0_8ReduceOpIaNS0_9ArgMaxOpsIaEEjlLi4ELi4EEEEEvT1_ --------------------------
	.section	.nv.shared._ZN2at6native13reduce_kernelILi128ELi4ENS0_8ReduceOpIaNS0_9ArgMaxOpsIaEEjlLi4ELi4EEEEEvT1_,"aw",@nobits
	.sectionflags	@""
	.align	16
.nv.shared._ZN2at6native13reduce_kernelILi128ELi4ENS0_8ReduceOpIaNS0_9ArgMaxOpsIaEEjlLi4ELi4EEEEEvT1_:
	.zero		1040


//--------------------- .nv.shared._ZN2at6native13reduce_kernelILi512ELi1ENS0_8ReduceOpIhNS0_9ArgMaxOpsIhEEjlLi4ELi4EEEEEvT1_ --------------------------
	.section	.nv.shared._ZN2at6native13reduce_kernelILi512ELi1ENS0_8ReduceOpIhNS0_9ArgMaxOpsIhEEjlLi4ELi4EEEEEvT1_,"aw",@nobits
	.sectionflags	@""
	.align	16
.nv.shared._ZN2at6native13reduce_kernelILi512ELi1ENS0_8ReduceOpIhNS0_9ArgMaxOpsIhEEjlLi4ELi4EEEEEvT1_:
	.zero		1040


//--------------------- .nv.shared._ZN2at6native13reduce_kernelILi256ELi2ENS0_8ReduceOpIhNS0_9ArgMaxOpsIhEEjlLi4ELi4EEEEEvT1_ --------------------------
	.section	.nv.shared._ZN2at6native13reduce_kernelILi256ELi2ENS0_8ReduceOpIhNS0_9ArgMaxOpsIhEEjlLi4ELi4EEEEEvT1_,"aw",@nobits
	.sectionflags	@""
	.align	16
.nv.shared._ZN2at6native13reduce_kernelILi256ELi2ENS0_8ReduceOpIhNS0_9ArgMaxOpsIhEEjlLi4ELi4EEEEEvT1_:
	.zero		1040


//--------------------- .nv.shared._ZN2at6native13reduce_kernelILi128ELi4ENS0_8ReduceOpIhNS0_9ArgMaxOpsIhEEjlLi4ELi4EEEEEvT1_ --------------------------
	.section	.nv.shared._ZN2at6native13reduce_kernelILi128ELi4ENS0_8ReduceOpIhNS0_9ArgMaxOpsIhEEjlLi4ELi4EEEEEvT1_,"aw",@nobits
	.sectionflags	@""
	.align	16
.nv.shared._ZN2at6native13reduce_kernelILi128ELi4ENS0_8ReduceOpIhNS0_9ArgMaxOpsIhEEjlLi4ELi4EEEEEvT1_:
	.zero		1040


//--------------------- .nv.shared._ZN2at6native13reduce_kernelILi512ELi1ENS0_8ReduceOpIN3c108BFloat16ENS0_9ArgMaxOpsIfEEjlLi4ELi4EEEEEvT1_ --------------------------
	.section	.nv.shared._ZN2at6native13reduce_kernelILi512ELi1ENS0_8ReduceOpIN3c108BFloat16ENS0_9ArgMaxOpsIfEEjlLi4ELi4EEEEEvT1_,"aw",@nobits
	.sectionflags	@""
	.align	16
.nv.shared._ZN2at6native13reduce_kernelILi512ELi1ENS0_8ReduceOpIN3c108BFloat16ENS0_9ArgMaxOpsIfEEjlLi4ELi4EEEEEvT1_:
	.zero		1040


//--------------------- .nv.shared._ZN2at6native13reduce_kernelILi256ELi2ENS0_8ReduceOpIN3c108BFloat16ENS0_9ArgMaxOpsIfEEjlLi4ELi4EEEEEvT1_ --------------------------
	.section	.nv.shared._ZN2at6native13reduce_kernelILi256ELi2ENS0_8ReduceOpIN3c108BFloat16ENS0_9ArgMaxOpsIfEEjlLi4ELi4EEEEEvT1_,"aw",@nobits
	.sectionflags	@""
	.align	16
.nv.shared._ZN2at6native13reduce_kernelILi256ELi2ENS0_8ReduceOpIN3c108BFloat16ENS0_9ArgMaxOpsIfEEjlLi4ELi4EEEEEvT1_:
	.zero		1040


//--------------------- .nv.shared._ZN2at6native13reduce_kernelILi128ELi4ENS0_8ReduceOpIN3c108BFloat16ENS0_9ArgMaxOpsIfEEjlLi4ELi4EEEEEvT1_ --------------------------
	.section	.nv.shared._ZN2at6native13reduce_kernelILi128ELi4ENS0_8ReduceOpIN3c108BFloat16ENS0_9ArgMaxOpsIfEEjlLi4ELi4EEEEEvT1_,"aw",@nobits
	.sectionflags	@""
	.align	16
.nv.shared._ZN2at6native13reduce_kernelILi128ELi4ENS0_8ReduceOpIN3c108BFloat16ENS0_9ArgMaxOpsIfEEjlLi4ELi4EEEEEvT1_:
	.zero		1040


//--------------------- .nv.shared._ZN2at6native13reduce_kernelILi512ELi1ENS0_8ReduceOpIN3c104HalfENS0_9ArgMaxOpsIfEEjlLi4ELi4EEEEEvT1_ --------------------------
	.section	.nv.shared._ZN2at6native13reduce_kernelILi512ELi1ENS0_8ReduceOpIN3c104HalfENS0_9ArgMaxOpsIfEEjlLi4ELi4EEEEEvT1_,"aw",@nobits
	.sectionflags	@""
	.align	16
.nv.shared._ZN2at6native13reduce_kernelILi512ELi1ENS0_8ReduceOpIN3c104HalfENS0_9ArgMaxOpsIfEEjlLi4ELi4EEEEEvT1_:
	.zero		1040


//--------------------- .nv.shared._ZN2at6native13reduce_kernelILi256ELi2ENS0_8ReduceOpIN3c104HalfENS0_9ArgMaxOpsIfEEjlLi4ELi4EEEEEvT1_ --------------------------
	.section	.nv.shared._ZN2at6native13reduce_kernelILi256ELi2ENS0_8ReduceOpIN3c104HalfENS0_9ArgMaxOpsIfEEjlLi4ELi4EEEEEvT1_,"aw",@nobits
	.sectionflags	@""
	.align	16
.nv.shared._ZN2at6native13reduce_kernelILi256ELi2ENS0_8ReduceOpIN3c104HalfENS0_9ArgMaxOpsIfEEjlLi4ELi4EEEEEvT1_:
	.zero		1040


//--------------------- .nv.shared._ZN2at6native13reduce_kernelILi128ELi4ENS0_8ReduceOpIN3c104HalfENS0_9ArgMaxOpsIfEEjlLi4ELi4EEEEEvT1_ --------------------------
	.section	.nv.shared._ZN2at6native13reduce_kernelILi128ELi4ENS0_8ReduceOpIN3c104HalfENS0_9ArgMaxOpsIfEEjlLi4ELi4EEEEEvT1_,"aw",@nobits
	.sectionflags	@""
	.align	16
.nv.shared._ZN2at6native13reduce_kernelILi128ELi4ENS0_8ReduceOpIN3c104HalfENS0_9ArgMaxOpsIfEEjlLi4ELi4EEEEEvT1_:
	.zero		1040


//--------------------- .nv.constant0._ZN2at6native13reduce_kernelILi512ELi1ENS0_8ReduceOpIfNS0_9ArgMaxOpsIfEEjlLi4ELi4EEEEEvT1_ --------------------------
	.section	.nv.constant0._ZN2at6native13reduce_kernelILi512ELi1ENS0_8ReduceOpIfNS0_9ArgMaxOpsIfEEjlLi4ELi4EEEEEvT1_,"a",@progbits
	.sectionflags	@""
	.align	4
.nv.constant0._ZN2at6native13reduce_kernelILi512ELi1ENS0_8ReduceOpIfNS0_9ArgMaxOpsIfEEjlLi4ELi4EEEEEvT1_:
	.zero		1592


//--------------------- .nv.constant0._ZN2at6native13reduce_kernelILi256ELi2ENS0_8ReduceOpIfNS0_9ArgMaxOpsIfEEjlLi4ELi4EEEEEvT1_ --------------------------
	.section	.nv.constant0._ZN2at6native13reduce_kernelILi256ELi2ENS0_8ReduceOpIfNS0_9ArgMaxOpsIfEEjlLi4ELi4EEEEEvT1_,"a",@progbits
	.sectionflags	@""
	.align	4
.nv.constant0._ZN2at6native13reduce_kernelILi256ELi2ENS0_8ReduceOpIfNS0_9ArgMaxOpsIfEEjlLi4ELi4EEEEEvT1_:
	.zero		1592


//--------------------- .nv.constant0._ZN2at6native13reduce_kernelILi128ELi4ENS0_8ReduceOpIfNS0_9ArgMaxOpsIfEEjlLi4ELi4EEEEEvT1_ --------------------------
	.section	.nv.constant0._ZN2at6native13reduce_kernelILi128ELi4ENS0_8ReduceOpIfNS0_9ArgMaxOpsIfEEjlLi4ELi4EEEEEvT1_,"a",@progbits
	.sectionflags	@""
	.align	4
.nv.constant0._ZN2at6native13reduce_kernelILi128ELi4ENS0_8ReduceOpIfNS0_9ArgMaxOpsIfEEjlLi4ELi4EEEEEvT1_:
	.zero		1592


//--------------------- .nv.constant0._ZN2at6native13reduce_kernelILi512ELi1ENS0_8ReduceOpIdNS0_9ArgMaxOpsIdEEjlLi4ELi4EEEEEvT1_ --------------------------
	.section	.nv.constant0._ZN2at6native13reduce_kernelILi512ELi1ENS0_8ReduceOpIdNS0_9ArgMaxOpsIdEEjlLi4ELi4EEEEEvT1_,"a",@progbits
	.sectionflags	@""
	.align	4
.nv.constant0._ZN2at6native13reduce_kernelILi512ELi1ENS0_8ReduceOpIdNS0_9ArgMaxOpsIdEEjlLi4ELi4EEEEEvT1_:
	.zero		1592


//--------------------- .nv.constant0._ZN2at6native13reduce_kernelILi256ELi2ENS0_8ReduceOpIdNS0_9ArgMaxOpsIdEEjlLi4ELi4EEEEEvT1_ --------------------------
	.section	.nv.constant0._ZN2at6native13reduce_kernelILi256ELi2ENS0_8ReduceOpIdNS0_9ArgMaxOpsIdEEjlLi4ELi4EEEEEvT1_,"a",@progbits
	.sectionflags	@""
	.align	4
.nv.constant0._ZN2at6native13reduce_kernelILi256ELi2ENS0_8ReduceOpIdNS0_9ArgMaxOpsIdEEjlLi4ELi4EEEEEvT1_:
	.zero		1592


//--------------------- .nv.constant0._ZN2at6native13reduce_kernelILi128ELi4ENS0_8ReduceOpIdNS0_9ArgMaxOpsIdEEjlLi4ELi4EEEEEvT1_ --------------------------
	.section	.nv.constant0._ZN2at6native13reduce_kernelILi128ELi4ENS0_8ReduceOpIdNS0_9ArgMaxOpsIdEEjlLi4ELi4EEEEEvT1_,"a",@progbits
	.sectionflags	@""
	.align	4
.nv.constant0._ZN2at6native13reduce_kernelILi128ELi4ENS0_8ReduceOpIdNS0_9ArgMaxOpsIdEEjlLi4ELi4EEEEEvT1_:
	.zero		1592


//--------------------- .nv.constant0._ZN2at6native13reduce_kernelILi512ELi1ENS0_8ReduceOpIsNS0_9ArgMaxOpsIsEEjlLi4ELi4EEEEEvT1_ --------------------------
	.section	.nv.constant0._ZN2at6native13reduce_kernelILi512ELi1ENS0_8ReduceOpIsNS0_9ArgMaxOpsIsEEjlLi4ELi4EEEEEvT1_,"a",@progbits
	.sectionflags	@""
	.align	4
.nv.constant0._ZN2at6native13reduce_kernelILi512ELi1ENS0_8ReduceOpIsNS0_9ArgMaxOpsIsEEjlLi4ELi4EEEEEvT1_:
	.zero		1592


//--------------------- .nv.constant0._ZN2at6native13reduce_kernelILi256ELi2ENS0_8ReduceOpIsNS0_9ArgMaxOpsIsEEjlLi4ELi4EEEEEvT1_ --------------------------
	.section	.nv.constant0._ZN2at6native13reduce_kernelILi256ELi2ENS0_8ReduceOpIsNS0_9ArgMaxOpsIsEEjlLi4ELi4EEEEEvT1_,"a",@progbits
	.sectionflags	@""
	.align	4
.nv.constant0._ZN2at6native13reduce_kernelILi256ELi2ENS0_8ReduceOpIsNS0_9ArgMaxOpsIsEEjlLi4ELi4EEEEEvT1_:
	.zero		1592


//--------------------- .nv.constant0._ZN2at6native13reduce_kernelILi128ELi4ENS0_8ReduceOpIsNS0_9ArgMaxOpsIsEEjlLi4ELi4EEEEEvT1_ --------------------------
	.section	.nv.constant0._ZN2at6native13reduce_kernelILi128ELi4ENS0_8ReduceOpIsNS0_9ArgMaxOpsIsEEjlLi4ELi4EEEEEvT1_,"a",@progbits
	.sectionflags	@""
	.align	4
.nv.constant0._ZN2at6native13reduce_kernelILi128ELi4ENS0_8ReduceOpIsNS0_9ArgMaxOpsIsEEjlLi4ELi4EEEEEvT1_:
	.zero		1592


//--------------------- .nv.constant0._ZN2at6native13reduce_kernelILi512ELi1ENS0_8ReduceOpIlNS0_9ArgMaxOpsIlEEjlLi4ELi4EEEEEvT1_ --------------------------
	.section	.nv.constant0._ZN2at6native13reduce_kernelILi512ELi1ENS0_8ReduceOpIlNS0_9ArgMaxOpsIlEEjlLi4ELi4EEEEEvT1_,"a",@progbits
	.sectionflags	@""
	.align	4
.nv.constant0._ZN2at6native13reduce_kernelILi512ELi1ENS0_8ReduceOpIlNS0_9ArgMaxOpsIlEEjlLi4ELi4EEEEEvT1_:
	.zero		1592


//--------------------- .nv.constant0._ZN2at6native13reduce_kernelILi256ELi2ENS0_8ReduceOpIlNS0_9ArgMaxOpsIlEEjlLi4ELi4EEEEEvT1_ --------------------------
	.section	.nv.constant0._ZN2at6native13reduce_kernelILi256ELi2ENS0_8ReduceOpIlNS0_9ArgMaxOpsIlEEjlLi4ELi4EEEEEvT1_,"a",@progbits
	.sectionflags	@""
	.align	4
.nv.constant0._ZN2at6native13reduce_kernelILi256ELi2ENS0_8ReduceOpIlNS0_9ArgMaxOpsIlEEjlLi4ELi4EEEEEvT1_:
	.zero		1592


//--------------------- .nv.constant0._ZN2at6native13reduce_kernelILi128ELi4ENS0_8ReduceOpIlNS0_9ArgMaxOpsIlEEjlLi4ELi4EEEEEvT1_ --------------------------
	.section	.nv.constant0._ZN2at6native13reduce_kernelILi128ELi4ENS0_8ReduceOpIlNS0_9ArgMaxOpsIlEEjlLi4ELi4EEEEEvT1_,"a",@progbits
	.sectionflags	@""
	.align	4
.nv.constant0._ZN2at6native13reduce_kernelILi128ELi4ENS0_8ReduceOpIlNS0_9ArgMaxOpsIlEEjlLi4ELi4EEEEEvT1_:
	.zero		1592


//--------------------- .nv.constant0._ZN2at6native13reduce_kernelILi512ELi1ENS0_8ReduceOpIiNS0_9ArgMaxOpsIiEEjlLi4ELi4EEEEEvT1_ --------------------------
	.section	.nv.constant0._ZN2at6native13reduce_kernelILi512ELi1ENS0_8ReduceOpIiNS0_9ArgMaxOpsIiEEjlLi4ELi4EEEEEvT1_,"a",@progbits
	.sectionflags	@""
	.align	4
.nv.constant0._ZN2at6native13reduce_kernelILi512ELi1ENS0_8ReduceOpIiNS0_9ArgMaxOpsIiEEjlLi4ELi4EEEEEvT1_:
	.zero		1592


//--------------------- .nv.constant0._ZN2at6native13reduce_kernelILi256ELi2ENS0_8ReduceOpIiNS0_9ArgMaxOpsIiEEjlLi4ELi4EEEEEvT1_ --------------------------
	.section	.nv.constant0._ZN2at6native13reduce_kernelILi256ELi2ENS0_8ReduceOpIiNS0_9ArgMaxOpsIiEEjlLi4ELi4EEEEEvT1_,"a",@progbits
	.sectionflags	@""
	.align	4
.nv.constant0._ZN2at6native13reduce_kernelILi256ELi2ENS0_8ReduceOpIiNS0_9ArgMaxOpsIiEEjlLi4ELi4EEEEEvT1_:
	.zero		1592


//--------------------- .nv.constant0._ZN2at6native13reduce_kernelILi128ELi4ENS0_8ReduceOpIiNS0_9ArgMaxOpsIiEEjlLi4ELi4EEEEEvT1_ --------------------------
	.section	.nv.constant0._ZN2at6native13reduce_kernelILi128ELi4ENS0_8ReduceOpIiNS0_9ArgMaxOpsIiEEjlLi4ELi4EEEEEvT1_,"a",@progbits
	.sectionflags	@""
	.align	4
.nv.constant0._ZN2at6native13reduce_kernelILi128ELi4ENS0_8ReduceOpIiNS0_9ArgMaxOpsIiEEjlLi4ELi4EEEEEvT1_:
	.zero		1592


//--------------------- .nv.constant0._ZN2at6native13reduce_kernelILi512ELi1ENS0_8ReduceOpIaNS0_9ArgMaxOpsIaEEjlLi4ELi4EEEEEvT1_ --------------------------
	.section	.nv.constant0._ZN2at6native13reduce_kernelILi512ELi1ENS0_8ReduceOpIaNS0_9ArgMaxOpsIaEEjlLi4ELi4EEEEEvT1_,"a",@progbits
	.sectionflags	@""
	.align	4
.nv.constant0._ZN2at6native13reduce_kernelILi512ELi1ENS0_8ReduceOpIaNS0_9ArgMaxOpsIaEEjlLi4ELi4EEEEEvT1_:
	.zero		1592


//--------------------- .nv.constant0._ZN2at6native13reduce_kernelILi256ELi2ENS0_8ReduceOpIaNS0_9ArgMaxOpsIaEEjlLi4ELi4EEEEEvT1_ --------------------------
	.section	.nv.constant0._ZN2at6native13reduce_kernelILi256ELi2ENS0_8ReduceOpIaNS0_9ArgMaxOpsIaEEjlLi4ELi4EEEEEvT1_,"a",@progbits
	.sectionflags	@""
	.align	4
.nv.constant0._ZN2at6native13reduce_kernelILi256ELi2ENS0_8ReduceOpIaNS0_9ArgMaxOpsIaEEjlLi4ELi4EEEEEvT1_:
	.zero		1592


//--------------------- .nv.constant0._ZN2at6native13reduce_kernelILi128ELi4ENS0_8ReduceOpIaNS0_9ArgMaxOpsIaEEjlLi4ELi4EEEEEvT1_ --------------------------
	.section	.nv.constant0._ZN2at6native13reduce_kernelILi128ELi4ENS0_8ReduceOpIaNS0_9ArgMaxOpsIaEEjlLi4ELi4EEEEEvT1_,"a",@progbits
	.sectionflags	@""
	.align	4
.nv.constant0._ZN2at6native13reduce_kernelILi128ELi4ENS0_8ReduceOpIaNS0_9ArgMaxOpsIaEEjlLi4ELi4EEEEEvT1_:
	.zero		1592


//--------------------- .nv.constant0._ZN2at6native13reduce_kernelILi512ELi1ENS0_8ReduceOpIhNS0_9ArgMaxOpsIhEEjlLi4ELi4EEEEEvT1_ --------------------------
	.section	.nv.constant0._ZN2at6native13reduce_kernelILi512ELi1ENS0_8ReduceOpIhNS0_9ArgMaxOpsIhEEjlLi4ELi4EEEEEvT1_,"a",@progbits
	.sectionflags	@""
	.align	4
.nv.constant0._ZN2at6native13reduce_kernelILi512ELi1ENS0_8ReduceOpIhNS0_9ArgMaxOpsIhEEjlLi4ELi4EEEEEvT1_:
	.zero		1592


//--------------------- .nv.constant0._ZN2at6native13reduce_kernelILi256ELi2ENS0_8ReduceOpIhNS0_9ArgMaxOpsIhEEjlLi4ELi4EEEEEvT1_ --------------------------
	.section	.nv.constant0._ZN2at6native13reduce_kernelILi256ELi2ENS0_8ReduceOpIhNS0_9ArgMaxOpsIhEEjlLi4ELi4EEEEEvT1_,"a",@progbits
	.sectionflags	@""
	.align	4
.nv.constant0._ZN2at6native13reduce_kernelILi256ELi2ENS0_8ReduceOpIhNS0_9ArgMaxOpsIhEEjlLi4ELi4EEEEEvT1_:
	.zero		1592


//--------------------- .nv.constant0._ZN2at6native13reduce_kernelILi128ELi4ENS0_8ReduceOpIhNS0_9ArgMaxOpsIhEEjlLi4ELi4EEEEEvT1_ --------------------------
	.section	.nv.constant0._ZN2at6native13reduce_kernelILi128ELi4ENS0_8ReduceOpIhNS0_9ArgMaxOpsIhEEjlLi4ELi4EEEEEvT1_,"a",@progbits
	.sectionflags	@""
	.align	4
.nv.constant0._ZN2at6native13reduce_kernelILi128ELi4ENS0_8ReduceOpIhNS0_9ArgMaxOpsIhEEjlLi4ELi4EEEEEvT1_:
	.zero		1592


//--------------------- .nv.constant0._ZN2at6native13reduce_kernelILi512ELi1ENS0_8ReduceOpIN3c108BFloat16ENS0_9ArgMaxOpsIfEEjlLi4ELi4EEEEEvT1_ --------------------------
	.section	.nv.constant0._ZN2at6native13reduce_kernelILi512ELi1ENS0_8ReduceOpIN3c108BFloat16ENS0_9ArgMaxOpsIfEEjlLi4ELi4EEEEEvT1_,"a",@progbits
	.sectionflags	@""
	.align	4
.nv.constant0._ZN2at6native13reduce_kernelILi512ELi1ENS0_8ReduceOpIN3c108BFloat16ENS0_9ArgMaxOpsIfEEjlLi4ELi4EEEEEvT1_:
	.zero		1592


//--------------------- .nv.constant0._ZN2at6native13reduce_kernelILi256ELi2ENS0_8ReduceOpIN3c108BFloat16ENS0_9ArgMaxOpsIfEEjlLi4ELi4EEEEEvT1_ --------------------------
	.section	.nv.constant0._ZN2at6native13reduce_kernelILi256ELi2ENS0_8ReduceOpIN3c108BFloat16ENS0_9ArgMaxOpsIfEEjlLi4ELi4EEEEEvT1_,"a",@progbits
	.sectionflags	@""
	.align	4
.nv.constant0._ZN2at6native13reduce_kernelILi256ELi2ENS0_8ReduceOpIN3c108BFloat16ENS0_9ArgMaxOpsIfEEjlLi4ELi4EEEEEvT1_:
	.zero		1592


//--------------------- .nv.constant0._ZN2at6native13reduce_kernelILi128ELi4ENS0_8ReduceOpIN3c108BFloat16ENS0_9ArgMaxOpsIfEEjlLi4ELi4EEEEEvT1_ --------------------------
	.section	.nv.constant0._ZN2at6native13reduce_kernelILi128ELi4ENS0_8ReduceOpIN3c108BFloat16ENS0_9ArgMaxOpsIfEEjlLi4ELi4EEEEEvT1_,"a",@progbits
	.sectionflags	@""
	.align	4
.nv.constant0._ZN2at6native13reduce_kernelILi128ELi4ENS0_8ReduceOpIN3c108BFloat16ENS0_9ArgMaxOpsIfEEjlLi4ELi4EEEEEvT1_:
	.zero		1592


//--------------------- .nv.constant0._ZN2at6native13reduce_kernelILi512ELi1ENS0_8ReduceOpIN3c104HalfENS0_9ArgMaxOpsIfEEjlLi4ELi4EEEEEvT1_ --------------------------
	.section	.nv.constant0._ZN2at6native13reduce_kernelILi512ELi1ENS0_8ReduceOpIN3c104HalfENS0_9ArgMaxOpsIfEEjlLi4ELi4EEEEEvT1_,"a",@progbits
	.sectionflags	@""
	.align	4
.nv.constant0._ZN2at6native13reduce_kernelILi512ELi1ENS0_8ReduceOpIN3c104HalfENS0_9ArgMaxOpsIfEEjlLi4ELi4EEEEEvT1_:
	.zero		1592


//--------------------- .nv.constant0._ZN2at6native13reduce_kernelILi256ELi2ENS0_8ReduceOpIN3c104HalfENS0_9ArgMaxOpsIfEEjlLi4ELi4EEEEEvT1_ --------------------------
	.section	.nv.constant0._ZN2at6native13reduce_kernelILi256ELi2ENS0_8ReduceOpIN3c104HalfENS0_9ArgMaxOpsIfEEjlLi4ELi4EEEEEvT1_,"a",@progbits
	.sectionflags	@""
	.align	4
.nv.constant0._ZN2at6native13reduce_kernelILi256ELi2ENS0_8ReduceOpIN3c104HalfENS0_9ArgMaxOpsIfEEjlLi4ELi4EEEEEvT1_:
	.zero		1592


//--------------------- .nv.constant0._ZN2at6native13reduce_kernelILi128ELi4ENS0_8ReduceOpIN3c104HalfENS0_9ArgMaxOpsIfEEjlLi4ELi4EEEEEvT1_ --------------------------
	.section	.nv.constant0._ZN2at6native13reduce_kernelILi128ELi4ENS0_8ReduceOpIN3c104HalfENS0_9ArgMaxOpsIfEEjlLi4ELi4EEEEEvT1_,"a",@progbits
	.sectionflags	@""
	.align	4
.nv.constant0._ZN2at6native13reduce_kernelILi128ELi4ENS0_8ReduceOpIN3c104HalfENS0_9ArgMaxOpsIfEEjlLi4ELi4EEEEEvT1_:
	.zero		1592


//--------------------- SYMBOLS --------------------------

	.type		.nv.reservedSmem.offset0,@object
	.size		.nv.reservedSmem.offset0,0x4
	.type		__assertfail,@function
